	.target	sm_90a

	.elftype	@"ET_EXEC"


//--------------------- .note.nv.tkinfo           --------------------------
	.section	.note.nv.tkinfo,"",@"SHT_NOTE"
	.sectionflags	@"SHF_NOTE_NV_TKINFO"
	.tkinfo
        /*0018*/ 	.word	0x00000002
        /*0030*/ 	.string	""
        /*0030*/ 	.string	"ptxas"
        /*0030*/ 	.string	"Cuda compilation tools, release 13.0, V13.0.88"
        /*0030*/ 	.string	"Build cuda_13.0.r13.0/compiler.36424714_0"
        /*0030*/ 	.string	"-arch sm_90a -m 64 "



//--------------------- .note.nv.cuinfo           --------------------------
	.section	.note.nv.cuinfo,"",@"SHT_NOTE"
	.sectionflags	@"SHF_NOTE_NV_CUINFO"
        /*0018*/ 	.short	0x0002
        /*001a*/ 	.short	0x005a
        /*001c*/ 	.short	0x0082
	.zero		2


//--------------------- .nv.info                  --------------------------
	.section	.nv.info,"",@"SHT_CUDA_INFO"
	.align	4


	//----- nvinfo : EIATTR_REGCOUNT
	.align		4
        /*0000*/ 	.byte	0x04, 0x2f
        /*0002*/ 	.short	(.L_18 - .L_17)
	.align		4
.L_17:
        /*0004*/ 	.word	index@(_ZN7cutlass13device_kernelIN5flash11enable_sm90INS1_16FlashAttnFwdSm90INS1_25CollectiveMainloopFwdSm90ILi2EN4cute5tupleIJNS5_1CILi1EEES8_S8_EEENS6_IJNS7_ILi128EEESA_SA_EEELi128ENS_10bfloat16_tEfNS_4arch4Sm90ELb1ELb0ELb0ELb1ELb1ELb1ELb0ELb1ELb1ELb1ELb1ELb0EEENS1_21CollectiveEpilogueFwdISB_S9_SC_SE_Li256ELb1ELb1ELb1ELb0EEENS1_36VarlenDynamicPersistentTileSchedulerILi128ELi128ELi256ELi128ELb1ELb1ELb1ELb1ELb1ELb1EEEEEEEEEvNT_6ParamsE)
        /*0008*/ 	.word	0x000000a8


	//----- nvinfo : EIATTR_FRAME_SIZE
	.align		4
.L_18:
        /*000c*/ 	.byte	0x04, 0x11
        /*000e*/ 	.short	(.L_20 - .L_19)
	.align		4
.L_19:
        /*0010*/ 	.word	index@(_ZN7cutlass13device_kernelIN5flash11enable_sm90INS1_16FlashAttnFwdSm90INS1_25CollectiveMainloopFwdSm90ILi2EN4cute5tupleIJNS5_1CILi1EEES8_S8_EEENS6_IJNS7_ILi128EEESA_SA_EEELi128ENS_10bfloat16_tEfNS_4arch4Sm90ELb1ELb0ELb0ELb1ELb1ELb1ELb0ELb1ELb1ELb1ELb1ELb0EEENS1_21CollectiveEpilogueFwdISB_S9_SC_SE_Li256ELb1ELb1ELb1ELb0EEENS1_36VarlenDynamicPersistentTileSchedulerILi128ELi128ELi256ELi128ELb1ELb1ELb1ELb1ELb1ELb1EEEEEEEEEvNT_6ParamsE)
        /*0014*/ 	.word	0x00000028


	//----- nvinfo : EIATTR_REGCOUNT
	.align		4
.L_20:
        /*0018*/ 	.byte	0x04, 0x2f
        /*001a*/ 	.short	(.L_22 - .L_21)
	.align		4
.L_21:
        /*001c*/ 	.word	index@(_ZN7cutlass13device_kernelIN5flash11enable_sm90INS1_16FlashAttnFwdSm90INS1_25CollectiveMainloopFwdSm90ILi2EN4cute5tupleIJNS5_1CILi1EEES8_S8_EEENS6_IJNS7_ILi128EEESA_SA_EEELi128ENS_10bfloat16_tEfNS_4arch4Sm90ELb1ELb0ELb0ELb1ELb1ELb0ELb0ELb1ELb1ELb1ELb1ELb0EEENS1_21CollectiveEpilogueFwdISB_S9_SC_SE_Li256ELb1ELb1ELb1ELb0EEENS1_36VarlenDynamicPersistentTileSchedulerILi128ELi128ELi256ELi128ELb1ELb1ELb1ELb1ELb1ELb1EEEEEEEEEvNT_6ParamsE)
        /*0020*/ 	.word	0x000000a8


	//----- nvinfo : EIATTR_FRAME_SIZE
	.align		4
.L_22:
        /*0024*/ 	.byte	0x04, 0x11
        /*0026*/ 	.short	(.L_24 - .L_23)
	.align		4
.L_23:
        /*0028*/ 	.word	index@(_ZN7cutlass13device_kernelIN5flash11enable_sm90INS1_16FlashAttnFwdSm90INS1_25CollectiveMainloopFwdSm90ILi2EN4cute5tupleIJNS5_1CILi1EEES8_S8_EEENS6_IJNS7_ILi128EEESA_SA_EEELi128ENS_10bfloat16_tEfNS_4arch4Sm90ELb1ELb0ELb0ELb1ELb1ELb0ELb0ELb1ELb1ELb1ELb1ELb0EEENS1_21CollectiveEpilogueFwdISB_S9_SC_SE_Li256ELb1ELb1ELb1ELb0EEENS1_36VarlenDynamicPersistentTileSchedulerILi128ELi128ELi256ELi128ELb1ELb1ELb1ELb1ELb1ELb1EEEEEEEEEvNT_6ParamsE)
        /*002c*/ 	.word	0x00000020


	//----- nvinfo : EIATTR_REGCOUNT
	.align		4
.L_24:
        /*0030*/ 	.byte	0x04, 0x2f
        /*0032*/ 	.short	(.L_26 - .L_25)
	.align		4
.L_25:
        /*0034*/ 	.word	index@(_ZN7cutlass13device_kernelIN5flash11enable_sm90INS1_16FlashAttnFwdSm90INS1_25CollectiveMainloopFwdSm90ILi2EN4cute5tupleIJNS5_1CILi1EEES8_S8_EEENS6_IJNS7_ILi128EEESA_SA_EEELi128ENS_10bfloat16_tEfNS_4arch4Sm90ELb1ELb0ELb0ELb0ELb1ELb0ELb0ELb1ELb1ELb1ELb1ELb0EEENS1_21CollectiveEpilogueFwdISB_S9_SC_SE_Li256ELb0ELb1ELb1ELb0EEENS1_19SingleTileSchedulerILb0ELb1ELb1ELi128EEEEEEEEEvNT_6ParamsE)
        /*0038*/ 	.word	0x000000a8


	//----- nvinfo : EIATTR_FRAME_SIZE
	.align		4
.L_26:
        /*003c*/ 	.byte	0x04, 0x11
        /*003e*/ 	.short	(.L_28 - .L_27)
	.align		4
.L_27:
        /*0040*/ 	.word	index@(_ZN7cutlass13device_kernelIN5flash11enable_sm90INS1_16FlashAttnFwdSm90INS1_25CollectiveMainloopFwdSm90ILi2EN4cute5tupleIJNS5_1CILi1EEES8_S8_EEENS6_IJNS7_ILi128EEESA_SA_EEELi128ENS_10bfloat16_tEfNS_4arch4Sm90ELb1ELb0ELb0ELb0ELb1ELb0ELb0ELb1ELb1ELb1ELb1ELb0EEENS1_21CollectiveEpilogueFwdISB_S9_SC_SE_Li256ELb0ELb1ELb1ELb0EEENS1_19SingleTileSchedulerILb0ELb1ELb1ELi128EEEEEEEEEvNT_6ParamsE)
        /*0044*/ 	.word	0x00000000


	//----- nvinfo : EIATTR_REGCOUNT
	.align		4
.L_28:
        /*0048*/ 	.byte	0x04, 0x2f
        /*004a*/ 	.short	(.L_30 - .L_29)
	.align		4
.L_29:
        /*004c*/ 	.word	index@(_ZN7cutlass13device_kernelIN5flash11enable_sm90INS1_16FlashAttnFwdSm90INS1_25CollectiveMainloopFwdSm90ILi2EN4cute5tupleIJNS5_1CILi1EEES8_S8_EEENS6_IJNS7_ILi128EEESA_SA_EEELi128ENS_10bfloat16_tEfNS_4arch4Sm90ELb0ELb1ELb0ELb1ELb1ELb1ELb0ELb1ELb1ELb1ELb1ELb0EEENS1_21CollectiveEpilogueFwdISB_S9_SC_SE_Li256ELb1ELb1ELb1ELb0EEENS1_36VarlenDynamicPersistentTileSchedulerILi128ELi128ELi256ELi128ELb1ELb1ELb1ELb1ELb0ELb1EEEEEEEEEvNT_6ParamsE)
        /*0050*/ 	.word	0x000000a8


	//----- nvinfo : EIATTR_FRAME_SIZE
	.align		4
.L_30:
        /*0054*/ 	.byte	0x04, 0x11
        /*0056*/ 	.short	(.L_32 - .L_31)
	.align		4
.L_31:
        /*0058*/ 	.word	index@(_ZN7cutlass13device_kernelIN5flash11enable_sm90INS1_16FlashAttnFwdSm90INS1_25CollectiveMainloopFwdSm90ILi2EN4cute5tupleIJNS5_1CILi1EEES8_S8_EEENS6_IJNS7_ILi128EEESA_SA_EEELi128ENS_10bfloat16_tEfNS_4arch4Sm90ELb0ELb1ELb0ELb1ELb1ELb1ELb0ELb1ELb1ELb1ELb1ELb0EEENS1_21CollectiveEpilogueFwdISB_S9_SC_SE_Li256ELb1ELb1ELb1ELb0EEENS1_36VarlenDynamicPersistentTileSchedulerILi128ELi128ELi256ELi128ELb1ELb1ELb1ELb1ELb0ELb1EEEEEEEEEvNT_6ParamsE)
        /*005c*/ 	.word	0x00000040


	//----- nvinfo : EIATTR_REGCOUNT
	.align		4
.L_32:
        /*0060*/ 	.byte	0x04, 0x2f
        /*0062*/ 	.short	(.L_34 - .L_33)
	.align		4
.L_33:
        /*0064*/ 	.word	index@(_ZN7cutlass13device_kernelIN5flash11enable_sm90INS1_16FlashAttnFwdSm90INS1_25CollectiveMainloopFwdSm90ILi2EN4cute5tupleIJNS5_1CILi1EEES8_S8_EEENS6_IJNS7_ILi128EEESA_SA_EEELi128ENS_10bfloat16_tEfNS_4arch4Sm90ELb0ELb1ELb0ELb1ELb1ELb0ELb0ELb1ELb1ELb1ELb1ELb0EEENS1_21CollectiveEpilogueFwdISB_S9_SC_SE_Li256ELb1ELb1ELb1ELb0EEENS1_36VarlenDynamicPersistentTileSchedulerILi128ELi128ELi256ELi128ELb1ELb1ELb1ELb1ELb0ELb1EEEEEEEEEvNT_6ParamsE)
        /*0068*/ 	.word	0x000000a8


	//----- nvinfo : EIATTR_FRAME_SIZE
	.align		4
.L_34:
        /*006c*/ 	.byte	0x04, 0x11
        /*006e*/ 	.short	(.L_36 - .L_35)
	.align		4
.L_35:
        /*0070*/ 	.word	index@(_ZN7cutlass13device_kernelIN5flash11enable_sm90INS1_16FlashAttnFwdSm90INS1_25CollectiveMainloopFwdSm90ILi2EN4cute5tupleIJNS5_1CILi1EEES8_S8_EEENS6_IJNS7_ILi128EEESA_SA_EEELi128ENS_10bfloat16_tEfNS_4arch4Sm90ELb0ELb1ELb0ELb1ELb1ELb0ELb0ELb1ELb1ELb1ELb1ELb0EEENS1_21CollectiveEpilogueFwdISB_S9_SC_SE_Li256ELb1ELb1ELb1ELb0EEENS1_36VarlenDynamicPersistentTileSchedulerILi128ELi128ELi256ELi128ELb1ELb1ELb1ELb1ELb0ELb1EEEEEEEEEvNT_6ParamsE)
        /*0074*/ 	.word	0x00000020


	//----- nvinfo : EIATTR_REGCOUNT
	.align		4
.L_36:
        /*0078*/ 	.byte	0x04, 0x2f
        /*007a*/ 	.short	(.L_38 - .L_37)
	.align		4
.L_37:
        /*007c*/ 	.word	index@(_ZN7cutlass13device_kernelIN5flash11enable_sm90INS1_16FlashAttnFwdSm90INS1_25CollectiveMainloopFwdSm90ILi2EN4cute5tupleIJNS5_1CILi1EEES8_S8_EEENS6_IJNS7_ILi128EEESA_SA_EEELi128ENS_10bfloat16_tEfNS_4arch4Sm90ELb0ELb1ELb0ELb0ELb1ELb0ELb0ELb1ELb1ELb1ELb1ELb0EEENS1_21CollectiveEpilogueFwdISB_S9_SC_SE_Li256ELb0ELb1ELb1ELb0EEENS1_19SingleTileSchedulerILb0ELb1ELb1ELi128EEEEEEEEEvNT_6ParamsE)
        /*0080*/ 	.word	0x000000a8


	//----- nvinfo : EIATTR_FRAME_SIZE
	.align		4
.L_38:
        /*0084*/ 	.byte	0x04, 0x11
        /*0086*/ 	.short	(.L_40 - .L_39)
	.align		4
.L_39:
        /*0088*/ 	.word	index@(_ZN7cutlass13device_kernelIN5flash11enable_sm90INS1_16FlashAttnFwdSm90INS1_25CollectiveMainloopFwdSm90ILi2EN4cute5tupleIJNS5_1CILi1EEES8_S8_EEENS6_IJNS7_ILi128EEESA_SA_EEELi128ENS_10bfloat16_tEfNS_4arch4Sm90ELb0ELb1ELb0ELb0ELb1ELb0ELb0ELb1ELb1ELb1ELb1ELb0EEENS1_21CollectiveEpilogueFwdISB_S9_SC_SE_Li256ELb0ELb1ELb1ELb0EEENS1_19SingleTileSchedulerILb0ELb1ELb1ELi128EEEEEEEEEvNT_6ParamsE)
        /*008c*/ 	.word	0x00000000


	//----- nvinfo : EIATTR_REGCOUNT
	.align		4
.L_40:
        /*0090*/ 	.byte	0x04, 0x2f
        /*0092*/ 	.short	(.L_42 - .L_41)
	.align		4
.L_41:
        /*0094*/ 	.word	index@(_ZN7cutlass13device_kernelIN5flash11enable_sm90INS1_16FlashAttnFwdSm90INS1_25CollectiveMainloopFwdSm90ILi2EN4cute5tupleIJNS5_1CILi1EEES8_S8_EEENS6_IJNS7_ILi128EEESA_SA_EEELi128ENS_10bfloat16_tEfNS_4arch4Sm90ELb0ELb0ELb0ELb1ELb1ELb1ELb0ELb1ELb1ELb1ELb1ELb0EEENS1_21CollectiveEpilogueFwdISB_S9_SC_SE_Li256ELb1ELb1ELb1ELb0EEENS1_36VarlenDynamicPersistentTileSchedulerILi128ELi128ELi256ELi128ELb1ELb1ELb1ELb0ELb1ELb1EEEEEEEEEvNT_6ParamsE)
        /*0098*/ 	.word	0x000000a8


	//----- nvinfo : EIATTR_FRAME_SIZE
	.align		4
.L_42:
        /*009c*/ 	.byte	0x04, 0x11
        /*009e*/ 	.short	(.L_44 - .L_43)
	.align		4
.L_43:
        /*00a0*/ 	.word	index@(_ZN7cutlass13device_kernelIN5flash11enable_sm90INS1_16FlashAttnFwdSm90INS1_25CollectiveMainloopFwdSm90ILi2EN4cute5tupleIJNS5_1CILi1EEES8_S8_EEENS6_IJNS7_ILi128EEESA_SA_EEELi128ENS_10bfloat16_tEfNS_4arch4Sm90ELb0ELb0ELb0ELb1ELb1ELb1ELb0ELb1ELb1ELb1ELb1ELb0EEENS1_21CollectiveEpilogueFwdISB_S9_SC_SE_Li256ELb1ELb1ELb1ELb0EEENS1_36VarlenDynamicPersistentTileSchedulerILi128ELi128ELi256ELi128ELb1ELb1ELb1ELb0ELb1ELb1EEEEEEEEEvNT_6ParamsE)
        /*00a4*/ 	.word	0x00000028


	//----- nvinfo : EIATTR_REGCOUNT
	.align		4
.L_44:
        /*00a8*/ 	.byte	0x04, 0x2f
        /*00aa*/ 	.short	(.L_46 - .L_45)
	.align		4
.L_45:
        /*00ac*/ 	.word	index@(_ZN7cutlass13device_kernelIN5flash11enable_sm90INS1_16FlashAttnFwdSm90INS1_25CollectiveMainloopFwdSm90ILi2EN4cute5tupleIJNS5_1CILi1EEES8_S8_EEENS6_IJNS7_ILi128EEESA_SA_EEELi128ENS_10bfloat16_tEfNS_4arch4Sm90ELb0ELb0ELb0ELb1ELb1ELb0ELb0ELb1ELb1ELb1ELb1ELb0EEENS1_21CollectiveEpilogueFwdISB_S9_SC_SE_Li256ELb1ELb1ELb1ELb0EEENS1_36VarlenDynamicPersistentTileSchedulerILi128ELi128ELi256ELi128ELb1ELb1ELb1ELb0ELb1ELb1EEEEEEEEEvNT_6ParamsE)
        /*00b0*/ 	.word	0x000000a8


	//----- nvinfo : EIATTR_FRAME_SIZE
	.align		4
.L_46:
        /*00b4*/ 	.byte	0x04, 0x11
        /*00b6*/ 	.short	(.L_48 - .L_47)
	.align		4
.L_47:
        /*00b8*/ 	.word	index@(_ZN7cutlass13device_kernelIN5flash11enable_sm90INS1_16FlashAttnFwdSm90INS1_25CollectiveMainloopFwdSm90ILi2EN4cute5tupleIJNS5_1CILi1EEES8_S8_EEENS6_IJNS7_ILi128EEESA_SA_EEELi128ENS_10bfloat16_tEfNS_4arch4Sm90ELb0ELb0ELb0ELb1ELb1ELb0ELb0ELb1ELb1ELb1ELb1ELb0EEENS1_21CollectiveEpilogueFwdISB_S9_SC_SE_Li256ELb1ELb1ELb1ELb0EEENS1_36VarlenDynamicPersistentTileSchedulerILi128ELi128ELi256ELi128ELb1ELb1ELb1ELb0ELb1ELb1EEEEEEEEEvNT_6ParamsE)
        /*00bc*/ 	.word	0x00000028


	//----- nvinfo : EIATTR_REGCOUNT
	.align		4
.L_48:
        /*00c0*/ 	.byte	0x04, 0x2f
        /*00c2*/ 	.short	(.L_50 - .L_49)
	.align		4
.L_49:
        /*00c4*/ 	.word	index@(_ZN7cutlass13device_kernelIN5flash11enable_sm90INS1_16FlashAttnFwdSm90INS1_25CollectiveMainloopFwdSm90ILi2EN4cute5tupleIJNS5_1CILi1EEES8_S8_EEENS6_IJNS7_ILi128EEESA_SA_EEELi128ENS_10bfloat16_tEfNS_4arch4Sm90ELb0ELb0ELb0ELb0ELb1ELb0ELb0ELb1ELb1ELb1ELb1ELb0EEENS1_21CollectiveEpilogueFwdISB_S9_SC_SE_Li256ELb0ELb1ELb1ELb0EEENS1_19SingleTileSchedulerILb0ELb1ELb1ELi128EEEEEEEEEvNT_6ParamsE)
        /*00c8*/ 	.word	0x000000a8


	//----- nvinfo : EIATTR_FRAME_SIZE
	.align		4
.L_50:
        /*00cc*/ 	.byte	0x04, 0x11
        /*00ce*/ 	.short	(.L_52 - .L_51)
	.align		4
.L_51:
        /*00d0*/ 	.word	index@(_ZN7cutlass13device_kernelIN5flash11enable_sm90INS1_16FlashAttnFwdSm90INS1_25CollectiveMainloopFwdSm90ILi2EN4cute5tupleIJNS5_1CILi1EEES8_S8_EEENS6_IJNS7_ILi128EEESA_SA_EEELi128ENS_10bfloat16_tEfNS_4arch4Sm90ELb0ELb0ELb0ELb0ELb1ELb0ELb0ELb1ELb1ELb1ELb1ELb0EEENS1_21CollectiveEpilogueFwdISB_S9_SC_SE_Li256ELb0ELb1ELb1ELb0EEENS1_19SingleTileSchedulerILb0ELb1ELb1ELi128EEEEEEEEEvNT_6ParamsE)
        /*00d4*/ 	.word	0x00000000


	//----- nvinfo : EIATTR_MIN_STACK_SIZE
	.align		4
.L_52:
        /*00d8*/ 	.byte	0x04, 0x12
        /*00da*/ 	.short	(.L_54 - .L_53)
	.align		4
.L_53:
        /*00dc*/ 	.word	index@(_ZN7cutlass13device_kernelIN5flash11enable_sm90INS1_16FlashAttnFwdSm90INS1_25CollectiveMainloopFwdSm90ILi2EN4cute5tupleIJNS5_1CILi1EEES8_S8_EEENS6_IJNS7_ILi128EEESA_SA_EEELi128ENS_10bfloat16_tEfNS_4arch4Sm90ELb0ELb0ELb0ELb0ELb1ELb0ELb0ELb1ELb1ELb1ELb1ELb0EEENS1_21CollectiveEpilogueFwdISB_S9_SC_SE_Li256ELb0ELb1ELb1ELb0EEENS1_19SingleTileSchedulerILb0ELb1ELb1ELi128EEEEEEEEEvNT_6ParamsE)
        /*00e0*/ 	.word	0x00000000


	//----- nvinfo : EIATTR_MIN_STACK_SIZE
	.align		4
.L_54:
        /*00e4*/ 	.byte	0x04, 0x12
        /*00e6*/ 	.short	(.L_56 - .L_55)
	.align		4
.L_55:
        /*00e8*/ 	.word	index@(_ZN7cutlass13device_kernelIN5flash11enable_sm90INS1_16FlashAttnFwdSm90INS1_25CollectiveMainloopFwdSm90ILi2EN4cute5tupleIJNS5_1CILi1EEES8_S8_EEENS6_IJNS7_ILi128EEESA_SA_EEELi128ENS_10bfloat16_tEfNS_4arch4Sm90ELb0ELb0ELb0ELb1ELb1ELb0ELb0ELb1ELb1ELb1ELb1ELb0EEENS1_21CollectiveEpilogueFwdISB_S9_SC_SE_Li256ELb1ELb1ELb1ELb0EEENS1_36VarlenDynamicPersistentTileSchedulerILi128ELi128ELi256ELi128ELb1ELb1ELb1ELb0ELb1ELb1EEEEEEEEEvNT_6ParamsE)
        /*00ec*/ 	.word	0x00000028


	//----- nvinfo : EIATTR_MIN_STACK_SIZE
	.align		4
.L_56:
        /*00f0*/ 	.byte	0x04, 0x12
        /*00f2*/ 	.short	(.L_58 - .L_57)
	.align		4
.L_57:
        /*00f4*/ 	.word	index@(_ZN7cutlass13device_kernelIN5flash11enable_sm90INS1_16FlashAttnFwdSm90INS1_25CollectiveMainloopFwdSm90ILi2EN4cute5tupleIJNS5_1CILi1EEES8_S8_EEENS6_IJNS7_ILi128EEESA_SA_EEELi128ENS_10bfloat16_tEfNS_4arch4Sm90ELb0ELb0ELb0ELb1ELb1ELb1ELb0ELb1ELb1ELb1ELb1ELb0EEENS1_21CollectiveEpilogueFwdISB_S9_SC_SE_Li256ELb1ELb1ELb1ELb0EEENS1_36VarlenDynamicPersistentTileSchedulerILi128ELi128ELi256ELi128ELb1ELb1ELb1ELb0ELb1ELb1EEEEEEEEEvNT_6ParamsE)
        /*00f8*/ 	.word	0x00000028


	//----- nvinfo : EIATTR_MIN_STACK_SIZE
	.align		4
.L_58:
        /*00fc*/ 	.byte	0x04, 0x12
        /*00fe*/ 	.short	(.L_60 - .L_59)
	.align		4
.L_59:
        /*0100*/ 	.word	index@(_ZN7cutlass13device_kernelIN5flash11enable_sm90INS1_16FlashAttnFwdSm90INS1_25CollectiveMainloopFwdSm90ILi2EN4cute5tupleIJNS5_1CILi1EEES8_S8_EEENS6_IJNS7_ILi128EEESA_SA_EEELi128ENS_10bfloat16_tEfNS_4arch4Sm90ELb0ELb1ELb0ELb0ELb1ELb0ELb0ELb1ELb1ELb1ELb1ELb0EEENS1_21CollectiveEpilogueFwdISB_S9_SC_SE_Li256ELb0ELb1ELb1ELb0EEENS1_19SingleTileSchedulerILb0ELb1ELb1ELi128EEEEEEEEEvNT_6ParamsE)
        /*0104*/ 	.word	0x00000000


	//----- nvinfo : EIATTR_MIN_STACK_SIZE
	.align		4
.L_60:
        /*0108*/ 	.byte	0x04, 0x12
        /*010a*/ 	.short	(.L_62 - .L_61)
	.align		4
.L_61:
        /*010c*/ 	.word	index@(_ZN7cutlass13device_kernelIN5flash11enable_sm90INS1_16FlashAttnFwdSm90INS1_25CollectiveMainloopFwdSm90ILi2EN4cute5tupleIJNS5_1CILi1EEES8_S8_EEENS6_IJNS7_ILi128EEESA_SA_EEELi128ENS_10bfloat16_tEfNS_4arch4Sm90ELb0ELb1ELb0ELb1ELb1ELb0ELb0ELb1ELb1ELb1ELb1ELb0EEENS1_21CollectiveEpilogueFwdISB_S9_SC_SE_Li256ELb1ELb1ELb1ELb0EEENS1_36VarlenDynamicPersistentTileSchedulerILi128ELi128ELi256ELi128ELb1ELb1ELb1ELb1ELb0ELb1EEEEEEEEEvNT_6ParamsE)
        /*0110*/ 	.word	0x00000020


	//----- nvinfo : EIATTR_MIN_STACK_SIZE
	.align		4
.L_62:
        /*0114*/ 	.byte	0x04, 0x12
        /*0116*/ 	.short	(.L_64 - .L_63)
	.align		4
.L_63:
        /*0118*/ 	.word	index@(_ZN7cutlass13device_kernelIN5flash11enable_sm90INS1_16FlashAttnFwdSm90INS1_25CollectiveMainloopFwdSm90ILi2EN4cute5tupleIJNS5_1CILi1EEES8_S8_EEENS6_IJNS7_ILi128EEESA_SA_EEELi128ENS_10bfloat16_tEfNS_4arch4Sm90ELb0ELb1ELb0ELb1ELb1ELb1ELb0ELb1ELb1ELb1ELb1ELb0EEENS1_21CollectiveEpilogueFwdISB_S9_SC_SE_Li256ELb1ELb1ELb1ELb0EEENS1_36VarlenDynamicPersistentTileSchedulerILi128ELi128ELi256ELi128ELb1ELb1ELb1ELb1ELb0ELb1EEEEEEEEEvNT_6ParamsE)
        /*011c*/ 	.word	0x00000040


	//----- nvinfo : EIATTR_MIN_STACK_SIZE
	.align		4
.L_64:
        /*0120*/ 	.byte	0x04, 0x12
        /*0122*/ 	.short	(.L_66 - .L_65)
	.align		4
.L_65:
        /*0124*/ 	.word	index@(_ZN7cutlass13device_kernelIN5flash11enable_sm90INS1_16FlashAttnFwdSm90INS1_25CollectiveMainloopFwdSm90ILi2EN4cute5tupleIJNS5_1CILi1EEES8_S8_EEENS6_IJNS7_ILi128EEESA_SA_EEELi128ENS_10bfloat16_tEfNS_4arch4Sm90ELb1ELb0ELb0ELb0ELb1ELb0ELb0ELb1ELb1ELb1ELb1ELb0EEENS1_21CollectiveEpilogueFwdISB_S9_SC_SE_Li256ELb0ELb1ELb1ELb0EEENS1_19SingleTileSchedulerILb0ELb1ELb1ELi128EEEEEEEEEvNT_6ParamsE)
        /*0128*/ 	.word	0x00000000


	//----- nvinfo : EIATTR_MIN_STACK_SIZE
	.align		4
.L_66:
        /*012c*/ 	.byte	0x04, 0x12
        /*012e*/ 	.short	(.L_68 - .L_67)
	.align		4
.L_67:
        /*0130*/ 	.word	index@(_ZN7cutlass13device_kernelIN5flash11enable_sm90INS1_16FlashAttnFwdSm90INS1_25CollectiveMainloopFwdSm90ILi2EN4cute5tupleIJNS5_1CILi1EEES8_S8_EEENS6_IJNS7_ILi128EEESA_SA_EEELi128ENS_10bfloat16_tEfNS_4arch4Sm90ELb1ELb0ELb0ELb1ELb1ELb0ELb0ELb1ELb1ELb1ELb1ELb0EEENS1_21CollectiveEpilogueFwdISB_S9_SC_SE_Li256ELb1ELb1ELb1ELb0EEENS1_36VarlenDynamicPersistentTileSchedulerILi128ELi128ELi256ELi128ELb1ELb1ELb1ELb1ELb1ELb1EEEEEEEEEvNT_6ParamsE)
        /*0134*/ 	.word	0x00000020


	//----- nvinfo : EIATTR_MIN_STACK_SIZE
	.align		4
.L_68:
        /*0138*/ 	.byte	0x04, 0x12
        /*013a*/ 	.short	(.L_70 - .L_69)
	.align		4
.L_69:
        /*013c*/ 	.word	index@(_ZN7cutlass13device_kernelIN5flash11enable_sm90INS1_16FlashAttnFwdSm90INS1_25CollectiveMainloopFwdSm90ILi2EN4cute5tupleIJNS5_1CILi1EEES8_S8_EEENS6_IJNS7_ILi128EEESA_SA_EEELi128ENS_10bfloat16_tEfNS_4arch4Sm90ELb1ELb0ELb0ELb1ELb1ELb1ELb0ELb1ELb1ELb1ELb1ELb0EEENS1_21CollectiveEpilogueFwdISB_S9_SC_SE_Li256ELb1ELb1ELb1ELb0EEENS1_36VarlenDynamicPersistentTileSchedulerILi128ELi128ELi256ELi128ELb1ELb1ELb1ELb1ELb1ELb1EEEEEEEEEvNT_6ParamsE)
        /*0140*/ 	.word	0x00000028
.L_70:


//--------------------- .nv.compat                --------------------------
	.section	.nv.compat,"",@"SHT_CUDA_COMPAT_INFO"
	.align	4
        /*0000*/ 	.byte	0x02, 0x09, 0x01, 0x00, 0x02, 0x02, 0x04, 0x00, 0x02, 0x05, 0x05, 0x00, 0x03, 0x07, 0x01, 0x01
        /*0010*/ 	.byte	0x02, 0x03, 0x01, 0x00, 0x02, 0x06, 0x01, 0x00, 0x04, 0x0b, 0x08, 0x00, 0x00, 0x00, 0x00, 0x00
        /*0020*/ 	.byte	0x00, 0x00, 0x00, 0x00


//--------------------- .nv.info._ZN7cutlass13device_kernelIN5flash11enable_sm90INS1_16FlashAttnFwdSm90INS1_25CollectiveMainloopFwdSm90ILi2EN4cute5tupleIJNS5_1CILi1EEES8_S8_EEENS6_IJNS7_ILi128EEESA_SA_EEELi128ENS_10bfloat16_tEfNS_4arch4Sm90ELb0ELb0ELb0ELb0ELb1ELb0ELb0ELb1ELb1ELb1ELb1ELb0EEENS1_21CollectiveEpilogueFwdISB_S9_SC_SE_Li256ELb0ELb1ELb1ELb0EEENS1_19SingleTileSchedulerILb0ELb1ELb1ELi128EEEEEEEEEvNT_6ParamsE --------------------------
	.section	.nv.info._ZN7cutlass13device_kernelIN5flash11enable_sm90INS1_16FlashAttnFwdSm90INS1_25CollectiveMainloopFwdSm90ILi2EN4cute5tupleIJNS5_1CILi1EEES8_S8_EEENS6_IJNS7_ILi128EEESA_SA_EEELi128ENS_10bfloat16_tEfNS_4arch4Sm90ELb0ELb0ELb0ELb0ELb1ELb0ELb0ELb1ELb1ELb1ELb1ELb0EEENS1_21CollectiveEpilogueFwdISB_S9_SC_SE_Li256ELb0ELb1ELb1ELb0EEENS1_19SingleTileSchedulerILb0ELb1ELb1ELi128EEEEEEEEEvNT_6ParamsE,"",@"SHT_CUDA_INFO"
	.sectionflags	@""
	.align	4


	//----- nvinfo : EIATTR_CUDA_API_VERSION
	.align		4
        /*0000*/ 	.byte	0x04, 0x37
        /*0002*/ 	.short	(.L_72 - .L_71)
.L_71:
        /*0004*/ 	.word	0x00000082


	//----- nvinfo : EIATTR_KPARAM_INFO
	.align		4
.L_72:
        /*0008*/ 	.byte	0x04, 0x17
        /*000a*/ 	.short	(.L_74 - .L_73)
.L_73:
        /*000c*/ 	.word	0x00000000
        /*0010*/ 	.short	0x0000
        /*0012*/ 	.short	0x0070
        /*0014*/ 	.byte	0x00, 0xf0, 0x01, 0x28


	//----- nvinfo : EIATTR_SPARSE_MMA_MASK
	.align		4
.L_74:
        /*0018*/ 	.byte	0x03, 0x50
        /*001a*/ 	.short	0x0000


	//----- nvinfo : EIATTR_MAXREG_COUNT
	.align		4
        /*001c*/ 	.byte	0x03, 0x1b
        /*001e*/ 	.short	0x00a8


	//----- nvinfo : EIATTR_NUM_BARRIERS
	.align		4
        /*0020*/ 	.byte	0x02, 0x4c
        /*0022*/ 	.byte	0x10
	.zero		1


	//----- nvinfo : EIATTR_EXTERNS
	.align		4
        /*0024*/ 	.byte	0x04, 0x0f
        /*0026*/ 	.short	(.L_76 - .L_75)


	//   ....[0]....
	.align		4
.L_75:
        /*0028*/ 	.word	index@(__assertfail)


	//----- nvinfo : EIATTR_MERCURY_ISA_VERSION
	.align		4
.L_76:
        /*002c*/ 	.byte	0x03, 0x5f
        /*002e*/ 	.short	0x0101


	//----- nvinfo : EIATTR_INT_WARP_WIDE_INSTR_OFFSETS
	.align		4
        /*0030*/ 	.byte	0x04, 0x31
        /*0032*/ 	.short	(.L_78 - .L_77)


	//   ....[0]....
.L_77:
        /*0034*/ 	.word	0x000000b0


	//   ....[1]....
        /*0038*/ 	.word	0x000000c0


	//   ....[2]....
        /*003c*/ 	.word	0x00000160


	//----- nvinfo : EIATTR_COOP_GROUP_MASK_REGIDS
	.align		4
.L_78:
        /*0040*/ 	.byte	0x04, 0x29
        /*0042*/ 	.short	(.L_80 - .L_79)


	//   ....[0]....
.L_79:
        /*0044*/ 	.word	0xffffffff


	//   ....[1]....
        /*0048*/ 	.word	0xffffffff


	//   ....[2]....
        /*004c*/ 	.word	0xffffffff


	//   ....[3]....
        /*0050*/ 	.word	0xffffffff


	//   ....[4]....
        /*0054*/ 	.word	0xffffffff


	//   ....[5]....
        /*0058*/ 	.word	0xffffffff


	//   ....[6]....
        /*005c*/ 	.word	0xffffffff


	//   ....[7]....
        /*0060*/ 	.word	0xffffffff


	//   ....[8]....
        /*0064*/ 	.word	0xffffffff


	//   ....[9]....
        /*0068*/ 	.word	0xffffffff


	//   ....[10]....
        /*006c*/ 	.word	0xffffffff


	//   ....[11]....
        /*0070*/ 	.word	0xffffffff


	//   ....[12]....
        /*0074*/ 	.word	0xffffffff


	//   ....[13]....
        /*0078*/ 	.word	0xffffffff


	//   ....[14]....
        /*007c*/ 	.word	0xffffffff


	//   ....[15]....
        /*0080*/ 	.word	0xffffffff


	//   ....[16]....
        /*0084*/ 	.word	0xffffffff


	//   ....[17]....
        /*0088*/ 	.word	0xffffffff


	//   ....[18]....
        /*008c*/ 	.word	0xffffffff


	//   ....[19]....
        /*0090*/ 	.word	0xffffffff


	//   ....[20]....
        /*0094*/ 	.word	0xffffffff


	//   ....[21]....
        /*0098*/ 	.word	0xffffffff


	//   ....[22]....
        /*009c*/ 	.word	0xffffffff


	//   ....[23]....
        /*00a0*/ 	.word	0xffffffff


	//   ....[24]....
        /*00a4*/ 	.word	0xffffffff


	//   ....[25]....
        /*00a8*/ 	.word	0xffffffff


	//   ....[26]....
        /*00ac*/ 	.word	0xffffffff


	//   ....[27]....
        /*00b0*/ 	.word	0xffffffff


	//   ....[28]....
        /*00b4*/ 	.word	0xffffffff


	//   ....[29]....
        /*00b8*/ 	.word	0xffffffff


	//   ....[30]....
        /*00bc*/ 	.word	0xffffffff


	//   ....[31]....
        /*00c0*/ 	.word	0xffffffff


	//   ....[32]....
        /*00c4*/ 	.word	0xffffffff


	//   ....[33]....
        /*00c8*/ 	.word	0xffffffff


	//   ....[34]....
        /*00cc*/ 	.word	0xffffffff


	//   ....[35]....
        /*00d0*/ 	.word	0xffffffff


	//   ....[36]....
        /*00d4*/ 	.word	0xffffffff


	//   ....[37]....
        /*00d8*/ 	.word	0xffffffff


	//   ....[38]....
        /*00dc*/ 	.word	0xffffffff


	//   ....[39]....
        /*00e0*/ 	.word	0xffffffff


	//   ....[40]....
        /*00e4*/ 	.word	0xffffffff


	//   ....[41]....
        /*00e8*/ 	.word	0xffffffff


	//   ....[42]....
        /*00ec*/ 	.word	0xffffffff


	//   ....[43]....
        /*00f0*/ 	.word	0xffffffff


	//   ....[44]....
        /*00f4*/ 	.word	0xffffffff


	//   ....[45]....
        /*00f8*/ 	.word	0xffffffff


	//   ....[46]....
        /*00fc*/ 	.word	0xffffffff


	//   ....[47]....
        /*0100*/ 	.word	0xffffffff


	//   ....[48]....
        /*0104*/ 	.word	0xffffffff


	//   ....[49]....
        /*0108*/ 	.word	0xffffffff


	//   ....[50]....
        /*010c*/ 	.word	0xffffffff


	//   ....[51]....
        /*0110*/ 	.word	0xffffffff


	//   ....[52]....
        /*0114*/ 	.word	0xffffffff


	//   ....[53]....
        /*0118*/ 	.word	0xffffffff


	//   ....[54]....
        /*011c*/ 	.word	0xffffffff


	//   ....[55]....
        /*0120*/ 	.word	0xffffffff


	//   ....[56]....
        /*0124*/ 	.word	0xffffffff


	//   ....[57]....
        /*0128*/ 	.word	0xffffffff


	//   ....[58]....
        /*012c*/ 	.word	0xffffffff


	//   ....[59]....
        /*0130*/ 	.word	0xffffffff


	//   ....[60]....
        /*0134*/ 	.word	0xffffffff


	//   ....[61]....
        /*0138*/ 	.word	0xffffffff


	//   ....[62]....
        /*013c*/ 	.word	0xffffffff


	//   ....[63]....
        /*0140*/ 	.word	0xffffffff


	//   ....[64]....
        /*0144*/ 	.word	0xffffffff


	//   ....[65]....
        /*0148*/ 	.word	0xffffffff


	//   ....[66]....
        /*014c*/ 	.word	0xffffffff


	//   ....[67]....
        /*0150*/ 	.word	0xffffffff


	//   ....[68]....
        /*0154*/ 	.word	0xffffffff


	//   ....[69]....
        /*0158*/ 	.word	0xffffffff


	//   ....[70]....
        /*015c*/ 	.word	0xffffffff


	//   ....[71]....
        /*0160*/ 	.word	0xffffffff


	//   ....[72]....
        /*0164*/ 	.word	0xffffffff


	//   ....[73]....
        /*0168*/ 	.word	0xffffffff


	//   ....[74]....
        /*016c*/ 	.word	0xffffffff


	//   ....[75]....
        /*0170*/ 	.word	0xffffffff


	//   ....[76]....
        /*0174*/ 	.word	0xffffffff


	//   ....[77]....
        /*0178*/ 	.word	0xffffffff


	//   ....[78]....
        /*017c*/ 	.word	0xffffffff


	//   ....[79]....
        /*0180*/ 	.word	0xffffffff


	//   ....[80]....
        /*0184*/ 	.word	0xffffffff


	//   ....[81]....
        /*0188*/ 	.word	0xffffffff


	//   ....[82]....
        /*018c*/ 	.word	0xffffffff


	//   ....[83]....
        /*0190*/ 	.word	0xffffffff


	//   ....[84]....
        /*0194*/ 	.word	0xffffffff


	//   ....[85]....
        /*0198*/ 	.word	0xffffffff


	//   ....[86]....
        /*019c*/ 	.word	0xffffffff


	//   ....[87]....
        /*01a0*/ 	.word	0xffffffff


	//   ....[88]....
        /*01a4*/ 	.word	0xffffffff


	//   ....[89]....
        /*01a8*/ 	.word	0xffffffff


	//   ....[90]....
        /*01ac*/ 	.word	0xffffffff


	//   ....[91]....
        /*01b0*/ 	.word	0xffffffff


	//   ....[92]....
        /*01b4*/ 	.word	0xffffffff


	//   ....[93]....
        /*01b8*/ 	.word	0xffffffff


	//   ....[94]....
        /*01bc*/ 	.word	0xffffffff


	//   ....[95]....
        /*01c0*/ 	.word	0xffffffff


	//   ....[96]....
        /*01c4*/ 	.word	0xffffffff


	//   ....[97]....
        /*01c8*/ 	.word	0xffffffff


	//   ....[98]....
        /*01cc*/ 	.word	0xffffffff


	//   ....[99]....
        /*01d0*/ 	.word	0xffffffff


	//   ....[100]....
        /*01d4*/ 	.word	0xffffffff


	//   ....[101]....
        /*01d8*/ 	.word	0xffffffff


	//   ....[102]....
        /*01dc*/ 	.word	0xffffffff


	//   ....[103]....
        /*01e0*/ 	.word	0xffffffff


	//   ....[104]....
        /*01e4*/ 	.word	0xffffffff


	//   ....[105]....
        /*01e8*/ 	.word	0xffffffff


	//   ....[106]....
        /*01ec*/ 	.word	0xffffffff


	//   ....[107]....
        /*01f0*/ 	.word	0xffffffff


	//   ....[108]....
        /*01f4*/ 	.word	0xffffffff


	//   ....[109]....
        /*01f8*/ 	.word	0x0500000f


	//   ....[110]....
        /*01fc*/ 	.word	0x0500000f


	//   ....[111]....
        /*0200*/ 	.word	0x0500000f


	//   ....[112]....
        /*0204*/ 	.word	0x0500000f


	//   ....[113]....
        /*0208*/ 	.word	0x0500000f


	//   ....[114]....
        /*020c*/ 	.word	0x0500000f


	//   ....[115]....
        /*0210*/ 	.word	0x0500000f


	//   ....[116]....
        /*0214*/ 	.word	0x0500000f


	//   ....[117]....
        /*0218*/ 	.word	0x0500000f


	//   ....[118]....
        /*021c*/ 	.word	0x0500000f


	//   ....[119]....
        /*0220*/ 	.word	0x0500000f


	//   ....[120]....
        /*0224*/ 	.word	0x0500000f


	//   ....[121]....
        /*0228*/ 	.word	0x0500000f


	//   ....[122]....
        /*022c*/ 	.word	0x0500000f


	//   ....[123]....
        /*0230*/ 	.word	0x0500000f


	//   ....[124]....
        /*0234*/ 	.word	0x0500000f


	//   ....[125]....
        /*0238*/ 	.word	0x0500000f


	//   ....[126]....
        /*023c*/ 	.word	0x0500000f


	//   ....[127]....
        /*0240*/ 	.word	0x0500000f


	//   ....[128]....
        /*0244*/ 	.word	0x0500000f


	//   ....[129]....
        /*0248*/ 	.word	0x0500000f


	//   ....[130]....
        /*024c*/ 	.word	0x0500000f


	//   ....[131]....
        /*0250*/ 	.word	0x0500000f


	//   ....[132]....
        /*0254*/ 	.word	0x0500000f


	//   ....[133]....
        /*0258*/ 	.word	0x0500000f


	//   ....[134]....
        /*025c*/ 	.word	0x0500000f


	//   ....[135]....
        /*0260*/ 	.word	0x0500000f


	//   ....[136]....
        /*0264*/ 	.word	0x0500000f


	//   ....[137]....
        /*0268*/ 	.word	0x0500000f


	//   ....[138]....
        /*026c*/ 	.word	0x0500000f


	//   ....[139]....
        /*0270*/ 	.word	0x0500000f


	//   ....[140]....
        /*0274*/ 	.word	0x0500000f


	//   ....[141]....
        /*0278*/ 	.word	0x0500000f


	//   ....[142]....
        /*027c*/ 	.word	0x0500000f


	//   ....[143]....
        /*0280*/ 	.word	0x0500000f


	//   ....[144]....
        /*0284*/ 	.word	0x0500000f


	//   ....[145]....
        /*0288*/ 	.word	0x0500000f


	//   ....[146]....
        /*028c*/ 	.word	0x0500000f


	//   ....[147]....
        /*0290*/ 	.word	0x0500000f


	//   ....[148]....
        /*0294*/ 	.word	0x0500000f


	//   ....[149]....
        /*0298*/ 	.word	0x0500000f


	//   ....[150]....
        /*029c*/ 	.word	0x0500000f


	//   ....[151]....
        /*02a0*/ 	.word	0x0500000f


	//   ....[152]....
        /*02a4*/ 	.word	0x0500000f


	//   ....[153]....
        /*02a8*/ 	.word	0x0500000f


	//   ....[154]....
        /*02ac*/ 	.word	0x0500000f


	//   ....[155]....
        /*02b0*/ 	.word	0x0500000f


	//   ....[156]....
        /*02b4*/ 	.word	0x0500000f


	//   ....[157]....
        /*02b8*/ 	.word	0x0500000f


	//   ....[158]....
        /*02bc*/ 	.word	0x0500000f


	//   ....[159]....
        /*02c0*/ 	.word	0x0500000f


	//   ....[160]....
        /*02c4*/ 	.word	0x0500000f


	//   ....[161]....
        /*02c8*/ 	.word	0x0500000f


	//   ....[162]....
        /*02cc*/ 	.word	0x0500000f


	//   ....[163]....
        /*02d0*/ 	.word	0x0500000f


	//   ....[164]....
        /*02d4*/ 	.word	0x0500000f


	//   ....[165]....
        /*02d8*/ 	.word	0x0500000f


	//   ....[166]....
        /*02dc*/ 	.word	0x0500000f


	//   ....[167]....
        /*02e0*/ 	.word	0x0500000f


	//   ....[168]....
        /*02e4*/ 	.word	0x0500000f


	//   ....[169]....
        /*02e8*/ 	.word	0x0500000f


	//   ....[170]....
        /*02ec*/ 	.word	0x0500000f


	//   ....[171]....
        /*02f0*/ 	.word	0x0500000f


	//   ....[172]....
        /*02f4*/ 	.word	0x0500000f


	//   ....[173]....
        /*02f8*/ 	.word	0x0500000f


	//   ....[174]....
        /*02fc*/ 	.word	0x0500000f


	//   ....[175]....
        /*0300*/ 	.word	0x0500000f


	//   ....[176]....
        /*0304*/ 	.word	0x0500000f


	//   ....[177]....
        /*0308*/ 	.word	0x0500000f


	//   ....[178]....
        /*030c*/ 	.word	0x0500000f


	//   ....[179]....
        /*0310*/ 	.word	0x0500000f


	//   ....[180]....
        /*0314*/ 	.word	0x0500000f


	//   ....[181]....
        /*0318*/ 	.word	0x0500000f


	//   ....[182]....
        /*031c*/ 	.word	0x0500000f


	//   ....[183]....
        /*0320*/ 	.word	0x0500000f


	//   ....[184]....
        /*0324*/ 	.word	0x0500000f


	//   ....[185]....
        /*0328*/ 	.word	0x0500000f


	//   ....[186]....
        /*032c*/ 	.word	0x0500000f


	//   ....[187]....
        /*0330*/ 	.word	0x0500000f


	//   ....[188]....
        /*0334*/ 	.word	0x0500000f


	//   ....[189]....
        /*0338*/ 	.word	0x0500000f


	//   ....[190]....
        /*033c*/ 	.word	0x0500000f


	//----- nvinfo : EIATTR_COOP_GROUP_INSTR_OFFSETS
	.align		4
.L_80:
        /*0340*/ 	.byte	0x04, 0x28
        /*0342*/ 	.short	(.L_82 - .L_81)


	//   ....[0]....
.L_81:
        /*0344*/ 	.word	0x00000070


	//   ....[1]....
        /*0348*/ 	.word	0x00000080


	//   ....[2]....
        /*034c*/ 	.word	0x000002c0


	//   ....[3]....
        /*0350*/ 	.word	0x00000420


	//   ....[4]....
        /*0354*/ 	.word	0x00000540


	//   ....[5]....
        /*0358*/ 	.word	0x000006a0


	//   ....[6]....
        /*035c*/ 	.word	0x00000fd0


	//   ....[7]....
        /*0360*/ 	.word	0x00002200


	//   ....[8]....
        /*0364*/ 	.word	0x00002320


	//   ....[9]....
        /*0368*/ 	.word	0x00002630


	//   ....[10]....
        /*036c*/ 	.word	0x000027f0


	//   ....[11]....
        /*0370*/ 	.word	0x000043e0


	//   ....[12]....
        /*0374*/ 	.word	0x000043f0


	//   ....[13]....
        /*0378*/ 	.word	0x00004450


	//   ....[14]....
        /*037c*/ 	.word	0x00004470


	//   ....[15]....
        /*0380*/ 	.word	0x00005930


	//   ....[16]....
        /*0384*/ 	.word	0x00005960


	//   ....[17]....
        /*0388*/ 	.word	0x00005a30


	//   ....[18]....
        /*038c*/ 	.word	0x00005a40


	//   ....[19]....
        /*0390*/ 	.word	0x000069e0


	//   ....[20]....
        /*0394*/ 	.word	0x00006a20


	//   ....[21]....
        /*0398*/ 	.word	0x00006a50


	//   ....[22]....
        /*039c*/ 	.word	0x00006a80


	//   ....[23]....
        /*03a0*/ 	.word	0x00006a90


	//   ....[24]....
        /*03a4*/ 	.word	0x00006ac0


	//   ....[25]....
        /*03a8*/ 	.word	0x00007120


	//   ....[26]....
        /*03ac*/ 	.word	0x00007130


	//   ....[27]....
        /*03b0*/ 	.word	0x00007b60


	//   ....[28]....
        /*03b4*/ 	.word	0x00008c70


	//   ....[29]....
        /*03b8*/ 	.word	0x00008ca0


	//   ....[30]....
        /*03bc*/ 	.word	0x00008cb0


	//   ....[31]....
        /*03c0*/ 	.word	0x00008cc0


	//   ....[32]....
        /*03c4*/ 	.word	0x00008cd0


	//   ....[33]....
        /*03c8*/ 	.word	0x00008ce0


	//   ....[34]....
        /*03cc*/ 	.word	0x00008cf0


	//   ....[35]....
        /*03d0*/ 	.word	0x00008d10


	//   ....[36]....
        /*03d4*/ 	.word	0x00008d80


	//   ....[37]....
        /*03d8*/ 	.word	0x00008e20


	//   ....[38]....
        /*03dc*/ 	.word	0x00008e90


	//   ....[39]....
        /*03e0*/ 	.word	0x00008ed0


	//   ....[40]....
        /*03e4*/ 	.word	0x00008ee0


	//   ....[41]....
        /*03e8*/ 	.word	0x00008ef0


	//   ....[42]....
        /*03ec*/ 	.word	0x00008f30


	//   ....[43]....
        /*03f0*/ 	.word	0x00008f50


	//   ....[44]....
        /*03f4*/ 	.word	0x000095c0


	//   ....[45]....
        /*03f8*/ 	.word	0x00009600


	//   ....[46]....
        /*03fc*/ 	.word	0x00009630


	//   ....[47]....
        /*0400*/ 	.word	0x00009650


	//   ....[48]....
        /*0404*/ 	.word	0x000096d0


	//   ....[49]....
        /*0408*/ 	.word	0x00009700


	//   ....[50]....
        /*040c*/ 	.word	0x00009760


	//   ....[51]....
        /*0410*/ 	.word	0x00009790


	//   ....[52]....
        /*0414*/ 	.word	0x00009810


	//   ....[53]....
        /*0418*/ 	.word	0x00009840


	//   ....[54]....
        /*041c*/ 	.word	0x000098a0


	//   ....[55]....
        /*0420*/ 	.word	0x000098d0


	//   ....[56]....
        /*0424*/ 	.word	0x00009950


	//   ....[57]....
        /*0428*/ 	.word	0x00009980


	//   ....[58]....
        /*042c*/ 	.word	0x000099c0


	//   ....[59]....
        /*0430*/ 	.word	0x000099e0


	//   ....[60]....
        /*0434*/ 	.word	0x0000a100


	//   ....[61]....
        /*0438*/ 	.word	0x0000a130


	//   ....[62]....
        /*043c*/ 	.word	0x0000a140


	//   ....[63]....
        /*0440*/ 	.word	0x0000a150


	//   ....[64]....
        /*0444*/ 	.word	0x0000a180


	//   ....[65]....
        /*0448*/ 	.word	0x0000a1c0


	//   ....[66]....
        /*044c*/ 	.word	0x0000a1d0


	//   ....[67]....
        /*0450*/ 	.word	0x0000a1f0


	//   ....[68]....
        /*0454*/ 	.word	0x0000a250


	//   ....[69]....
        /*0458*/ 	.word	0x0000a260


	//   ....[70]....
        /*045c*/ 	.word	0x0000a280


	//   ....[71]....
        /*0460*/ 	.word	0x0000a2e0


	//   ....[72]....
        /*0464*/ 	.word	0x0000a300


	//   ....[73]....
        /*0468*/ 	.word	0x0000a310


	//   ....[74]....
        /*046c*/ 	.word	0x0000a340


	//   ....[75]....
        /*0470*/ 	.word	0x0000a350


	//   ....[76]....
        /*0474*/ 	.word	0x0000a5d0


	//   ....[77]....
        /*0478*/ 	.word	0x0000a5f0


	//   ....[78]....
        /*047c*/ 	.word	0x0000a600


	//   ....[79]....
        /*0480*/ 	.word	0x0000a620


	//   ....[80]....
        /*0484*/ 	.word	0x0000a690


	//   ....[81]....
        /*0488*/ 	.word	0x0000a6c0


	//   ....[82]....
        /*048c*/ 	.word	0x0000a710


	//   ....[83]....
        /*0490*/ 	.word	0x0000a740


	//   ....[84]....
        /*0494*/ 	.word	0x0000a790


	//   ....[85]....
        /*0498*/ 	.word	0x0000a7c0


	//   ....[86]....
        /*049c*/ 	.word	0x0000a810


	//   ....[87]....
        /*04a0*/ 	.word	0x0000a840


	//   ....[88]....
        /*04a4*/ 	.word	0x0000a890


	//   ....[89]....
        /*04a8*/ 	.word	0x0000a8c0


	//   ....[90]....
        /*04ac*/ 	.word	0x0000a910


	//   ....[91]....
        /*04b0*/ 	.word	0x0000a940


	//   ....[92]....
        /*04b4*/ 	.word	0x0000ada0


	//   ....[93]....
        /*04b8*/ 	.word	0x0000add0


	//   ....[94]....
        /*04bc*/ 	.word	0x0000ae00


	//   ....[95]....
        /*04c0*/ 	.word	0x0000ae30


	//   ....[96]....
        /*04c4*/ 	.word	0x0000ae60


	//   ....[97]....
        /*04c8*/ 	.word	0x0000ae70


	//   ....[98]....
        /*04cc*/ 	.word	0x0000ae90


	//   ....[99]....
        /*04d0*/ 	.word	0x0000aeb0


	//   ....[100]....
        /*04d4*/ 	.word	0x0000aed0


	//   ....[101]....
        /*04d8*/ 	.word	0x0000af00


	//   ....[102]....
        /*04dc*/ 	.word	0x0000af70


	//   ....[103]....
        /*04e0*/ 	.word	0x0000afa0


	//   ....[104]....
        /*04e4*/ 	.word	0x0000afc0


	//   ....[105]....
        /*04e8*/ 	.word	0x0000afe0


	//   ....[106]....
        /*04ec*/ 	.word	0x0000b190


	//   ....[107]....
        /*04f0*/ 	.word	0x0000b1a0


	//   ....[108]....
        /*04f4*/ 	.word	0x0000b400


	//   ....[109]....
        /*04f8*/ 	.word	0x0000b8a0


	//   ....[110]....
        /*04fc*/ 	.word	0x0000b990


	//   ....[111]....
        /*0500*/ 	.word	0x0000ba30


	//   ....[112]....
        /*0504*/ 	.word	0x0000ba90


	//   ....[113]....
        /*0508*/ 	.word	0x0000bb60


	//   ....[114]....
        /*050c*/ 	.word	0x0000bbd0


	//   ....[115]....
        /*0510*/ 	.word	0x0000bc90


	//   ....[116]....
        /*0514*/ 	.word	0x0000bd00


	//   ....[117]....
        /*0518*/ 	.word	0x0000bde0


	//   ....[118]....
        /*051c*/ 	.word	0x0000be60


	//   ....[119]....
        /*0520*/ 	.word	0x0000bf30


	//   ....[120]....
        /*0524*/ 	.word	0x0000bfb0


	//   ....[121]....
        /*0528*/ 	.word	0x0000c070


	//   ....[122]....
        /*052c*/ 	.word	0x0000c0e0


	//   ....[123]....
        /*0530*/ 	.word	0x0000c1c0


	//   ....[124]....
        /*0534*/ 	.word	0x0000c240


	//   ....[125]....
        /*0538*/ 	.word	0x0000c300


	//   ....[126]....
        /*053c*/ 	.word	0x0000c390


	//   ....[127]....
        /*0540*/ 	.word	0x0000c3f0


	//   ....[128]....
        /*0544*/ 	.word	0x0000c490


	//   ....[129]....
        /*0548*/ 	.word	0x0000c560


	//   ....[130]....
        /*054c*/ 	.word	0x0000c5d0


	//   ....[131]....
        /*0550*/ 	.word	0x0000c6b0


	//   ....[132]....
        /*0554*/ 	.word	0x0000c730


	//   ....[133]....
        /*0558*/ 	.word	0x0000c7f0


	//   ....[134]....
        /*055c*/ 	.word	0x0000c870


	//   ....[135]....
        /*0560*/ 	.word	0x0000c940


	//   ....[136]....
        /*0564*/ 	.word	0x0000c9d0


	//   ....[137]....
        /*0568*/ 	.word	0x0000caa0


	//   ....[138]....
        /*056c*/ 	.word	0x0000cb10


	//   ....[139]....
        /*0570*/ 	.word	0x0000cbe0


	//   ....[140]....
        /*0574*/ 	.word	0x0000cc60


	//   ....[141]....
        /*0578*/ 	.word	0x0000cd10


	//   ....[142]....
        /*057c*/ 	.word	0x0000ce50


	//   ....[143]....
        /*0580*/ 	.word	0x0000cf00


	//   ....[144]....
        /*0584*/ 	.word	0x0000cfd0


	//   ....[145]....
        /*0588*/ 	.word	0x0000d020


	//   ....[146]....
        /*058c*/ 	.word	0x0000d100


	//   ....[147]....
        /*0590*/ 	.word	0x0000d150


	//   ....[148]....
        /*0594*/ 	.word	0x0000d220


	//   ....[149]....
        /*0598*/ 	.word	0x0000d270


	//   ....[150]....
        /*059c*/ 	.word	0x0000d350


	//   ....[151]....
        /*05a0*/ 	.word	0x0000d3a0


	//   ....[152]....
        /*05a4*/ 	.word	0x0000d480


	//   ....[153]....
        /*05a8*/ 	.word	0x0000d4d0


	//   ....[154]....
        /*05ac*/ 	.word	0x0000d5a0


	//   ....[155]....
        /*05b0*/ 	.word	0x0000d5f0


	//   ....[156]....
        /*05b4*/ 	.word	0x0000d6d0


	//   ....[157]....
        /*05b8*/ 	.word	0x0000d720


	//   ....[158]....
        /*05bc*/ 	.word	0x0000d810


	//   ....[159]....
        /*05c0*/ 	.word	0x0000d8b0


	//   ....[160]....
        /*05c4*/ 	.word	0x0000d910


	//   ....[161]....
        /*05c8*/ 	.word	0x0000d9d0


	//   ....[162]....
        /*05cc*/ 	.word	0x0000da70


	//   ....[163]....
        /*05d0*/ 	.word	0x0000db30


	//   ....[164]....
        /*05d4*/ 	.word	0x0000dbd0


	//   ....[165]....
        /*05d8*/ 	.word	0x0000dc90


	//   ....[166]....
        /*05dc*/ 	.word	0x0000dd30


	//   ....[167]....
        /*05e0*/ 	.word	0x0000ddf0


	//   ....[168]....
        /*05e4*/ 	.word	0x0000de90


	//   ....[169]....
        /*05e8*/ 	.word	0x0000df50


	//   ....[170]....
        /*05ec*/ 	.word	0x0000dff0


	//   ....[171]....
        /*05f0*/ 	.word	0x0000e0b0


	//   ....[172]....
        /*05f4*/ 	.word	0x0000e150


	//   ....[173]....
        /*05f8*/ 	.word	0x0000e210


	//   ....[174]....
        /*05fc*/ 	.word	0x0000e330


	//   ....[175]....
        /*0600*/ 	.word	0x0000e3d0


	//   ....[176]....
        /*0604*/ 	.word	0x0000e480


	//   ....[177]....
        /*0608*/ 	.word	0x0000e550


	//   ....[178]....
        /*060c*/ 	.word	0x0000e5c0


	//   ....[179]....
        /*0610*/ 	.word	0x0000e690


	//   ....[180]....
        /*0614*/ 	.word	0x0000e700


	//   ....[181]....
        /*0618*/ 	.word	0x0000e7e0


	//   ....[182]....
        /*061c*/ 	.word	0x0000e850


	//   ....[183]....
        /*0620*/ 	.word	0x0000e930


	//   ....[184]....
        /*0624*/ 	.word	0x0000e9b0


	//   ....[185]....
        /*0628*/ 	.word	0x0000ea90


	//   ....[186]....
        /*062c*/ 	.word	0x0000eb00


	//   ....[187]....
        /*0630*/ 	.word	0x0000ebd0


	//   ....[188]....
        /*0634*/ 	.word	0x0000ec40


	//   ....[189]....
        /*0638*/ 	.word	0x0000ed00


	//   ....[190]....
        /*063c*/ 	.word	0x0000ede0


	//----- nvinfo : EIATTR_REG_RECONFIG
	.align		4
.L_82:
        /*0640*/ 	.byte	0x01, 0x54
	.zero		2


	//----- nvinfo : EIATTR_SYSCALL_OFFSETS
	.align		4
        /*0644*/ 	.byte	0x04, 0x46
        /*0646*/ 	.short	(.L_84 - .L_83)


	//   ....[0]....
.L_83:
        /*0648*/ 	.word	0x00001190


	//   ....[1]....
        /*064c*/ 	.word	0x000082a0


	//   ....[2]....
        /*0650*/ 	.word	0x000083e0


	//   ....[3]....
        /*0654*/ 	.word	0x000084d0


	//   ....[4]....
        /*0658*/ 	.word	0x00009330


	//----- nvinfo : EIATTR_MBARRIER_INSTR_OFFSETS
	.align		4
.L_84:
        /*065c*/ 	.byte	0x04, 0x39
        /*065e*/ 	.short	(.L_86 - .L_85)


	//   ....[0]....
.L_85:
        /*0660*/ 	.word	0x00000170
        /*0664*/ 	.word	0x000000ff
        /*0668*/ 	.word	0x00028800
        /*066c*/ 	.short	0x0100
        /*066e*/ 	.byte	0x08
	.zero		1


	//   ....[1]....
        /*0670*/ 	.word	0x00000180
        /*0674*/ 	.word	0x000000ff
        /*0678*/ 	.word	0x00028820
        /*067c*/ 	.short	0x0100
        /*067e*/ 	.byte	0x08
	.zero		1


	//   ....[2]....
        /*0680*/ 	.word	0x00000270
        /*0684*/ 	.word	0x000000ff
        /*0688*/ 	.word	0x00028830
        /*068c*/ 	.short	0x0100
        /*068e*/ 	.byte	0x08
	.zero		1


	//   ....[3]....
        /*0690*/ 	.word	0x00000280
        /*0694*/ 	.word	0x000000ff
        /*0698*/ 	.word	0x00028840
        /*069c*/ 	.short	0x0100
        /*069e*/ 	.byte	0x08
	.zero		1


	//   ....[4]....
        /*06a0*/ 	.word	0x00000290
        /*06a4*/ 	.word	0x000000ff
        /*06a8*/ 	.word	0x00028838
        /*06ac*/ 	.short	0x0100
        /*06ae*/ 	.byte	0x08
	.zero		1


	//   ....[5]....
        /*06b0*/ 	.word	0x000002a0
        /*06b4*/ 	.word	0x000000ff
        /*06b8*/ 	.word	0x00028848
        /*06bc*/ 	.short	0x0100
        /*06be*/ 	.byte	0x08
	.zero		1


	//   ....[6]....
        /*06c0*/ 	.word	0x000003d0
        /*06c4*/ 	.word	0x000000ff
        /*06c8*/ 	.word	0x00028850
        /*06cc*/ 	.short	0x0100
        /*06ce*/ 	.byte	0x08
	.zero		1


	//   ....[7]....
        /*06d0*/ 	.word	0x000003e0
        /*06d4*/ 	.word	0x000000ff
        /*06d8*/ 	.word	0x00028860
        /*06dc*/ 	.short	0x0100
        /*06de*/ 	.byte	0x08
	.zero		1


	//   ....[8]....
        /*06e0*/ 	.word	0x000003f0
        /*06e4*/ 	.word	0x000000ff
        /*06e8*/ 	.word	0x00028858
        /*06ec*/ 	.short	0x0100
        /*06ee*/ 	.byte	0x08
	.zero		1


	//   ....[9]....
        /*06f0*/ 	.word	0x00000400
        /*06f4*/ 	.word	0x000000ff
        /*06f8*/ 	.word	0x00028868
        /*06fc*/ 	.short	0x0100
        /*06fe*/ 	.byte	0x08
	.zero		1


	//   ....[10]....
        /*0700*/ 	.word	0x000004f0
        /*0704*/ 	.word	0x000000ff
        /*0708*/ 	.word	0x00028870
        /*070c*/ 	.short	0x0100
        /*070e*/ 	.byte	0x06
	.zero		1


	//   ....[11]....
        /*0710*/ 	.word	0x00000500
        /*0714*/ 	.word	0x000000ff
        /*0718*/ 	.word	0x00028880
        /*071c*/ 	.short	0x0100
        /*071e*/ 	.byte	0x06
	.zero		1


	//   ....[12]....
        /*0720*/ 	.word	0x00000510
        /*0724*/ 	.word	0x000000ff
        /*0728*/ 	.word	0x00028878
        /*072c*/ 	.short	0x0100
        /*072e*/ 	.byte	0x06
	.zero		1


	//   ....[13]....
        /*0730*/ 	.word	0x00000520
        /*0734*/ 	.word	0x000000ff
        /*0738*/ 	.word	0x00028888
        /*073c*/ 	.short	0x0100
        /*073e*/ 	.byte	0x06
	.zero		1


	//   ....[14]....
        /*0740*/ 	.word	0x00000650
        /*0744*/ 	.word	0x000000ff
        /*0748*/ 	.word	0x00028890
        /*074c*/ 	.short	0x0100
        /*074e*/ 	.byte	0x08
	.zero		1


	//   ....[15]....
        /*0750*/ 	.word	0x00000660
        /*0754*/ 	.word	0x000000ff
        /*0758*/ 	.word	0x000288a0
        /*075c*/ 	.short	0x0100
        /*075e*/ 	.byte	0x08
	.zero		1


	//   ....[16]....
        /*0760*/ 	.word	0x00000670
        /*0764*/ 	.word	0x000000ff
        /*0768*/ 	.word	0x00028898
        /*076c*/ 	.short	0x0100
        /*076e*/ 	.byte	0x08
	.zero		1


	//   ....[17]....
        /*0770*/ 	.word	0x00000680
        /*0774*/ 	.word	0x000000ff
        /*0778*/ 	.word	0x000288a8
        /*077c*/ 	.short	0x0100
        /*077e*/ 	.byte	0x08
	.zero		1


	//   ....[18]....
        /*0780*/ 	.word	0x000007c0
        /*0784*/ 	.word	0x000000ff
        /*0788*/ 	.word	0x000288b0
        /*078c*/ 	.short	0x0100
        /*078e*/ 	.byte	0x08
	.zero		1


	//   ....[19]....
        /*0790*/ 	.word	0x000007d0
        /*0794*/ 	.word	0x000000ff
        /*0798*/ 	.word	0x000288c0
        /*079c*/ 	.short	0x0100
        /*079e*/ 	.byte	0x08
	.zero		1


	//   ....[20]....
        /*07a0*/ 	.word	0x000007e0
        /*07a4*/ 	.word	0x000000ff
        /*07a8*/ 	.word	0x000288b8
        /*07ac*/ 	.short	0x0100
        /*07ae*/ 	.byte	0x08
	.zero		1


	//   ....[21]....
        /*07b0*/ 	.word	0x000007f0
        /*07b4*/ 	.word	0x000000ff
        /*07b8*/ 	.word	0x000288c8
        /*07bc*/ 	.short	0x0100
        /*07be*/ 	.byte	0x08
	.zero		1


	//   ....[22]....
        /*07c0*/ 	.word	0x000011b0
        /*07c4*/ 	.word	0x000000ff
        /*07c8*/ 	.word	0x00028800
        /*07cc*/ 	.short	0x010a
        /*07ce*/ 	.byte	0x24
	.zero		1


	//   ....[23]....
        /*07d0*/ 	.word	0x00001220
        /*07d4*/ 	.word	0x000000ff
        /*07d8*/ 	.word	0x00028830
        /*07dc*/ 	.short	0x010a
        /*07de*/ 	.byte	0x24
	.zero		1


	//   ....[24]....
        /*07e0*/ 	.word	0x00001280
        /*07e4*/ 	.word	0x000000ff
        /*07e8*/ 	.word	0x00028830
        /*07ec*/ 	.short	0x010a
        /*07ee*/ 	.byte	0x24
	.zero		1


	//   ....[25]....
        /*07f0*/ 	.word	0x00002340
        /*07f4*/ 	.word	0x000000ff
        /*07f8*/ 	.word	0x00000000
        /*07fc*/ 	.short	0x0101
        /*07fe*/ 	.byte	0x04
	.zero		1


	//   ....[26]....
        /*0800*/ 	.word	0x00003890
        /*0804*/ 	.word	0x000000ff
        /*0808*/ 	.word	0x00028830
        /*080c*/ 	.short	0x010a
        /*080e*/ 	.byte	0x0a
	.zero		1


	//   ....[27]....
        /*0810*/ 	.word	0x000038d0
        /*0814*/ 	.word	0x000000ff
        /*0818*/ 	.word	0x00028830
        /*081c*/ 	.short	0x010a
        /*081e*/ 	.byte	0x0a
	.zero		1


	//   ....[28]....
        /*0820*/ 	.word	0x00003c50
        /*0824*/ 	.word	0x000000ff
        /*0828*/ 	.word	0x00028850
        /*082c*/ 	.short	0x010a
        /*082e*/ 	.byte	0x0a
	.zero		1


	//   ....[29]....
        /*0830*/ 	.word	0x00003c90
        /*0834*/ 	.word	0x000000ff
        /*0838*/ 	.word	0x00028850
        /*083c*/ 	.short	0x010a
        /*083e*/ 	.byte	0x0a
	.zero		1


	//   ....[30]....
        /*0840*/ 	.word	0x00004480
        /*0844*/ 	.word	0x000000ff
        /*0848*/ 	.word	0x00000000
        /*084c*/ 	.short	0x0101
        /*084e*/ 	.byte	0x06
	.zero		1


	//   ....[31]....
        /*0850*/ 	.word	0x00005260
        /*0854*/ 	.word	0x000000ff
        /*0858*/ 	.word	0x00000000
        /*085c*/ 	.short	0x0101
        /*085e*/ 	.byte	0x05
	.zero		1


	//   ....[32]....
        /*0860*/ 	.word	0x00005880
        /*0864*/ 	.word	0x000000ff
        /*0868*/ 	.word	0x00028850
        /*086c*/ 	.short	0x010a
        /*086e*/ 	.byte	0x05
	.zero		1


	//   ....[33]....
        /*0870*/ 	.word	0x000058c0
        /*0874*/ 	.word	0x000000ff
        /*0878*/ 	.word	0x00028850
        /*087c*/ 	.short	0x010a
        /*087e*/ 	.byte	0x05
	.zero		1


	//   ....[34]....
        /*0880*/ 	.word	0x00005ea0
        /*0884*/ 	.word	0x000000ff
        /*0888*/ 	.word	0x00000000
        /*088c*/ 	.short	0x0101
        /*088e*/ 	.byte	0x04
	.zero		1


	//   ....[35]....
        /*0890*/ 	.word	0x00006aa0
        /*0894*/ 	.word	0x000000ff
        /*0898*/ 	.word	0x00000000
        /*089c*/ 	.short	0x0101
        /*089e*/ 	.byte	0x04
	.zero		1


	//   ....[36]....
        /*08a0*/ 	.word	0x000089a0
        /*08a4*/ 	.word	0x000000ff
        /*08a8*/ 	.word	0x00028840
        /*08ac*/ 	.short	0x010a
        /*08ae*/ 	.byte	0x2d
	.zero		1


	//   ....[37]....
        /*08b0*/ 	.word	0x000090f0
        /*08b4*/ 	.word	0x000000ff
        /*08b8*/ 	.word	0x00028830
        /*08bc*/ 	.short	0x0107
        /*08be*/ 	.byte	0x2d
	.zero		1


	//   ....[38]....
        /*08c0*/ 	.word	0x00009160
        /*08c4*/ 	.word	0x000000ff
        /*08c8*/ 	.word	0x00028830
        /*08cc*/ 	.short	0x0101
        /*08ce*/ 	.byte	0x2d
	.zero		1


	//   ....[39]....
        /*08d0*/ 	.word	0x00009b40
        /*08d4*/ 	.word	0x000000ff
        /*08d8*/ 	.word	0x00028800
        /*08dc*/ 	.short	0x0107
        /*08de*/ 	.byte	0x2d
	.zero		1


	//   ....[40]....
        /*08e0*/ 	.word	0x00009b80
        /*08e4*/ 	.word	0x000000ff
        /*08e8*/ 	.word	0x00028800
        /*08ec*/ 	.short	0x0101
        /*08ee*/ 	.byte	0x2d
	.zero		1


	//   ....[41]....
        /*08f0*/ 	.word	0x00009b90
        /*08f4*/ 	.word	0x000000ff
        /*08f8*/ 	.word	0x00028820
        /*08fc*/ 	.short	0x010a
        /*08fe*/ 	.byte	0x2d
	.zero		1


	//   ....[42]....
        /*0900*/ 	.word	0x00009f00
        /*0904*/ 	.word	0x00000022
        /*0908*/ 	.word	0x00028840
        /*090c*/ 	.short	0x010a
        /*090e*/ 	.byte	0x3f
	.zero		1


	//   ....[43]....
        /*0910*/ 	.word	0x0000a460
        /*0914*/ 	.word	0x00000022
        /*0918*/ 	.word	0x00028830
        /*091c*/ 	.short	0x0107
        /*091e*/ 	.byte	0x3f
	.zero		1


	//   ....[44]....
        /*0920*/ 	.word	0x0000a510
        /*0924*/ 	.word	0x00000022
        /*0928*/ 	.word	0x00028830
        /*092c*/ 	.short	0x0101
        /*092e*/ 	.byte	0x3f
	.zero		1


	//   ....[45]....
        /*0930*/ 	.word	0x0000a570
        /*0934*/ 	.word	0x00000000
        /*0938*/ 	.word	0x00028860
        /*093c*/ 	.short	0x010a
        /*093e*/ 	.byte	0x3f
	.zero		1


	//   ....[46]....
        /*0940*/ 	.word	0x0000aac0
        /*0944*/ 	.word	0x00000000
        /*0948*/ 	.word	0x00028850
        /*094c*/ 	.short	0x0107
        /*094e*/ 	.byte	0x3f
	.zero		1


	//   ....[47]....
        /*0950*/ 	.word	0x0000abb0
        /*0954*/ 	.word	0x00000000
        /*0958*/ 	.word	0x00028850
        /*095c*/ 	.short	0x0101
        /*095e*/ 	.byte	0x3f
	.zero		1


	//   ....[48]....
        /*0960*/ 	.word	0x0000ad40
        /*0964*/ 	.word	0x00000000
        /*0968*/ 	.word	0x00028860
        /*096c*/ 	.short	0x010a
        /*096e*/ 	.byte	0x3f
	.zero		1


	//   ....[49]....
        /*0970*/ 	.word	0x0000b270
        /*0974*/ 	.word	0x00000000
        /*0978*/ 	.word	0x00028850
        /*097c*/ 	.short	0x0107
        /*097e*/ 	.byte	0x3f
	.zero		1


	//   ....[50]....
        /*0980*/ 	.word	0x0000b320
        /*0984*/ 	.word	0x00000000
        /*0988*/ 	.word	0x00028850
        /*098c*/ 	.short	0x0101
        /*098e*/ 	.byte	0x3f
	.zero		1


	//   ....[51]....
        /*0990*/ 	.word	0x0000b3c0
        /*0994*/ 	.word	0x00000007
        /*0998*/ 	.word	0x00028820
        /*099c*/ 	.short	0x010a
        /*099e*/ 	.byte	0x3f
	.zero		1


	//   ....[52]....
        /*09a0*/ 	.word	0x0000b4f0
        /*09a4*/ 	.word	0x00000005
        /*09a8*/ 	.word	0x00028840
        /*09ac*/ 	.short	0x010a
        /*09ae*/ 	.byte	0x3f
	.zero		1


	//   ....[53]....
        /*09b0*/ 	.word	0x0000b590
        /*09b4*/ 	.word	0x00000007
        /*09b8*/ 	.word	0x00028840
        /*09bc*/ 	.short	0x010a
        /*09be*/ 	.byte	0x3f
	.zero		1


	//   ....[54]....
        /*09c0*/ 	.word	0x0000b5d0
        /*09c4*/ 	.word	0x00000005
        /*09c8*/ 	.word	0x00028860
        /*09cc*/ 	.short	0x010a
        /*09ce*/ 	.byte	0x3f
	.zero		1


	//   ....[55]....
        /*09d0*/ 	.word	0x0000b610
        /*09d4*/ 	.word	0x00000007
        /*09d8*/ 	.word	0x00028860
        /*09dc*/ 	.short	0x010a
        /*09de*/ 	.byte	0x3f
	.zero		1


	//   ....[56]....
        /*09e0*/ 	.word	0x0000b680
        /*09e4*/ 	.word	0x00000000
        /*09e8*/ 	.word	0x00028800
        /*09ec*/ 	.short	0x010a
        /*09ee*/ 	.byte	0x3f
	.zero		1


	//   ....[57]....
        /*09f0*/ 	.word	0x0000b6e0
        /*09f4*/ 	.word	0x00000004
        /*09f8*/ 	.word	0x00028830
        /*09fc*/ 	.short	0x010a
        /*09fe*/ 	.byte	0x3f
	.zero		1


	//   ....[58]....
        /*0a00*/ 	.word	0x0000b740
        /*0a04*/ 	.word	0x00000003
        /*0a08*/ 	.word	0x00028830
        /*0a0c*/ 	.short	0x010a
        /*0a0e*/ 	.byte	0x3f
	.zero		1


	//   ....[59]....
        /*0a10*/ 	.word	0x0000b7a0
        /*0a14*/ 	.word	0x00000006
        /*0a18*/ 	.word	0x00028850
        /*0a1c*/ 	.short	0x010a
        /*0a1e*/ 	.byte	0x3f
	.zero		1


	//   ....[60]....
        /*0a20*/ 	.word	0x0000b800
        /*0a24*/ 	.word	0x00000005
        /*0a28*/ 	.word	0x00028850
        /*0a2c*/ 	.short	0x010a
        /*0a2e*/ 	.byte	0x3f
	.zero		1


	//   ....[61]....
        /*0a30*/ 	.word	0x0000b8e0
        /*0a34*/ 	.word	0x0000000a
        /*0a38*/ 	.word	0x00028840
        /*0a3c*/ 	.short	0x010a
        /*0a3e*/ 	.byte	0x3f
	.zero		1


	//   ....[62]....
        /*0a40*/ 	.word	0x0000cd50
        /*0a44*/ 	.word	0x00000003
        /*0a48*/ 	.word	0x00028820
        /*0a4c*/ 	.short	0x010a
        /*0a4e*/ 	.byte	0x3f
	.zero		1


	//   ....[63]....
        /*0a50*/ 	.word	0x0000cda0
        /*0a54*/ 	.word	0x00000022
        /*0a58*/ 	.word	0x00028840
        /*0a5c*/ 	.short	0x010a
        /*0a5e*/ 	.byte	0x3f
	.zero		1


	//   ....[64]....
        /*0a60*/ 	.word	0x0000d760
        /*0a64*/ 	.word	0x00000000
        /*0a68*/ 	.word	0x00028860
        /*0a6c*/ 	.short	0x010a
        /*0a6e*/ 	.byte	0x3f
	.zero		1


	//   ....[65]....
        /*0a70*/ 	.word	0x0000e280
        /*0a74*/ 	.word	0x00000000
        /*0a78*/ 	.word	0x00028860
        /*0a7c*/ 	.short	0x010a
        /*0a7e*/ 	.byte	0x3f
	.zero		1


	//   ....[66]....
        /*0a80*/ 	.word	0x0000ed30
        /*0a84*/ 	.word	0x00000007
        /*0a88*/ 	.word	0x00028820
        /*0a8c*/ 	.short	0x010a
        /*0a8e*/ 	.byte	0x3f
	.zero		1


	//   ....[67]....
        /*0a90*/ 	.word	0x0000eea0
        /*0a94*/ 	.word	0x00000005
        /*0a98*/ 	.word	0x00028840
        /*0a9c*/ 	.short	0x010a
        /*0a9e*/ 	.byte	0x3f
	.zero		1


	//   ....[68]....
        /*0aa0*/ 	.word	0x0000eef0
        /*0aa4*/ 	.word	0x00000007
        /*0aa8*/ 	.word	0x00028840
        /*0aac*/ 	.short	0x010a
        /*0aae*/ 	.byte	0x3f
	.zero		1


	//   ....[69]....
        /*0ab0*/ 	.word	0x0000ef40
        /*0ab4*/ 	.word	0x00000005
        /*0ab8*/ 	.word	0x00028860
        /*0abc*/ 	.short	0x010a
        /*0abe*/ 	.byte	0x3f
	.zero		1


	//----- nvinfo : EIATTR_NUM_MBARRIERS
	.align		4
.L_86:
        /*0ac0*/ 	.byte	0x03, 0x38
        /*0ac2*/ 	.short	0x0016


	//----- nvinfo : EIATTR_EXIT_INSTR_OFFSETS
	.align		4
        /*0ac4*/ 	.byte	0x04, 0x1c
        /*0ac6*/ 	.short	(.L_88 - .L_87)


	//   ....[0]....
.L_87:
        /*0ac8*/ 	.word	0x0000b660


	//----- nvinfo : EIATTR_MAX_THREADS
	.align		4
.L_88:
        /*0acc*/ 	.byte	0x04, 0x05
        /*0ace*/ 	.short	(.L_90 - .L_89)
.L_89:
        /*0ad0*/ 	.word	0x00000180
        /*0ad4*/ 	.word	0x00000001
        /*0ad8*/ 	.word	0x00000001


	//----- nvinfo : EIATTR_CRS_STACK_SIZE
	.align		4
.L_90:
        /*0adc*/ 	.byte	0x04, 0x1e
        /*0ade*/ 	.short	(.L_92 - .L_91)
.L_91:
        /*0ae0*/ 	.word	0x00000000


	//----- nvinfo : EIATTR_CBANK_PARAM_SIZE
	.align		4
.L_92:
        /*0ae4*/ 	.byte	0x03, 0x19
        /*0ae6*/ 	.short	0x0a70


	//----- nvinfo : EIATTR_PARAM_CBANK
	.align		4
        /*0ae8*/ 	.byte	0x04, 0x0a
        /*0aea*/ 	.short	(.L_94 - .L_93)
	.align		4
.L_93:
        /*0aec*/ 	.word	index@(.nv.constant0._ZN7cutlass13device_kernelIN5flash11enable_sm90INS1_16FlashAttnFwdSm90INS1_25CollectiveMainloopFwdSm90ILi2EN4cute5tupleIJNS5_1CILi1EEES8_S8_EEENS6_IJNS7_ILi128EEESA_SA_EEELi128ENS_10bfloat16_tEfNS_4arch4Sm90ELb0ELb0ELb0ELb0ELb1ELb0ELb0ELb1ELb1ELb1ELb1ELb0EEENS1_21CollectiveEpilogueFwdISB_S9_SC_SE_Li256ELb0ELb1ELb1ELb0EEENS1_19SingleTileSchedulerILb0ELb1ELb1ELi128EEEEEEEEEvNT_6ParamsE)
        /*0af0*/ 	.short	0x0210
        /*0af2*/ 	.short	0x0a70


	//----- nvinfo : EIATTR_SW_WAR
	.align		4
.L_94:
        /*0af4*/ 	.byte	0x04, 0x36
        /*0af6*/ 	.short	(.L_96 - .L_95)
.L_95:
        /*0af8*/ 	.word	0x00000008
.L_96:


//--------------------- .nv.info._ZN7cutlass13device_kernelIN5flash11enable_sm90INS1_16FlashAttnFwdSm90INS1_25CollectiveMainloopFwdSm90ILi2EN4cute5tupleIJNS5_1CILi1EEES8_S8_EEENS6_IJNS7_ILi128EEESA_SA_EEELi128ENS_10bfloat16_tEfNS_4arch4Sm90ELb0ELb0ELb0ELb1ELb1ELb0ELb0ELb1ELb1ELb1ELb1ELb0EEENS1_21CollectiveEpilogueFwdISB_S9_SC_SE_Li256ELb1ELb1ELb1ELb0EEENS1_36VarlenDynamicPersistentTileSchedulerILi128ELi128ELi256ELi128ELb1ELb1ELb1ELb0ELb1ELb1EEEEEEEEEvNT_6ParamsE --------------------------
	.section	.nv.info._ZN7cutlass13device_kernelIN5flash11enable_sm90INS1_16FlashAttnFwdSm90INS1_25CollectiveMainloopFwdSm90ILi2EN4cute5tupleIJNS5_1CILi1EEES8_S8_EEENS6_IJNS7_ILi128EEESA_SA_EEELi128ENS_10bfloat16_tEfNS_4arch4Sm90ELb0ELb0ELb0ELb1ELb1ELb0ELb0ELb1ELb1ELb1ELb1ELb0EEENS1_21CollectiveEpilogueFwdISB_S9_SC_SE_Li256ELb1ELb1ELb1ELb0EEENS1_36VarlenDynamicPersistentTileSchedulerILi128ELi128ELi256ELi128ELb1ELb1ELb1ELb0ELb1ELb1EEEEEEEEEvNT_6ParamsE,"",@"SHT_CUDA_INFO"
	.sectionflags	@""
	.align	4


	//----- nvinfo : EIATTR_CUDA_API_VERSION
	.align		4
        /*0000*/ 	.byte	0x04, 0x37
        /*0002*/ 	.short	(.L_98 - .L_97)
.L_97:
        /*0004*/ 	.word	0x00000082


	//----- nvinfo : EIATTR_KPARAM_INFO
	.align		4
.L_98:
        /*0008*/ 	.byte	0x04, 0x17
        /*000a*/ 	.short	(.L_100 - .L_99)
.L_99:
        /*000c*/ 	.word	0x00000000
        /*0010*/ 	.short	0x0000
        /*0012*/ 	.short	0x0070
        /*0014*/ 	.byte	0x00, 0xf0, 0x01, 0x2a


	//----- nvinfo : EIATTR_SPARSE_MMA_MASK
	.align		4
.L_100:
        /*0018*/ 	.byte	0x03, 0x50
        /*001a*/ 	.short	0x0000


	//----- nvinfo : EIATTR_MAXREG_COUNT
	.align		4
        /*001c*/ 	.byte	0x03, 0x1b
        /*001e*/ 	.short	0x00a8


	//----- nvinfo : EIATTR_NUM_BARRIERS
	.align		4
        /*0020*/ 	.byte	0x02, 0x4c
        /*0022*/ 	.byte	0x10
	.zero		1


	//----- nvinfo : EIATTR_EXTERNS
	.align		4
        /*0024*/ 	.byte	0x04, 0x0f
        /*0026*/ 	.short	(.L_102 - .L_101)


	//   ....[0]....
	.align		4
.L_101:
        /*0028*/ 	.word	index@(__assertfail)


	//----- nvinfo : EIATTR_ANNOTATIONS
	.align		4
.L_102:
        /*002c*/ 	.byte	0x04, 0x55
        /*002e*/ 	.short	(.L_104 - .L_103)


	//   ....[0]....
.L_103:
        /*0030*/ 	.word	0x00000001
        /*0034*/ 	.byte	0x60, 0x08, 0x00, 0x00, 0x01, 0x00, 0x00, 0x00, 0xb0, 0x09, 0x00, 0x00, 0x01, 0x00, 0x00, 0x00
        /* <DEDUP_REMOVED lines=16> */
        /*0144*/ 	.byte	0xe0, 0xec, 0x00, 0x00, 0x01, 0x00, 0x00, 0x00, 0x80, 0xee, 0x00, 0x00


	//----- nvinfo : EIATTR_MERCURY_ISA_VERSION
	.align		4
.L_104:
        /*0150*/ 	.byte	0x03, 0x5f
        /*0152*/ 	.short	0x0101


	//----- nvinfo : EIATTR_UNUSED_LOAD_BYTE_OFFSET
	.align		4
        /*0154*/ 	.byte	0x04, 0x44
        /*0156*/ 	.short	(.L_106 - .L_105)


	//   ....[0]....
.L_105:
        /*0158*/ 	.word	0x00000960
        /*015c*/ 	.word	0x0000fff0


	//   ....[1]....
        /*0160*/ 	.word	0x00006990
        /*0164*/ 	.word	0x0000fff0


	//----- nvinfo : EIATTR_INT_WARP_WIDE_INSTR_OFFSETS
	.align		4
.L_106:
        /*0168*/ 	.byte	0x04, 0x31
        /*016a*/ 	.short	(.L_108 - .L_107)


	//   ....[0]....
.L_107:
        /*016c*/ 	.word	0x000000c0


	//   ....[1]....
        /*0170*/ 	.word	0x000000d0


	//   ....[2]....
        /*0174*/ 	.word	0x00000170


	//   ....[3]....
        /*0178*/ 	.word	0x0000aa80


	//   ....[4]....
        /*017c*/ 	.word	0x0000ab10


	//   ....[5]....
        /*0180*/ 	.word	0x0000d910


	//   ....[6]....
        /*0184*/ 	.word	0x0000d9a0


	//----- nvinfo : EIATTR_COOP_GROUP_MASK_REGIDS
	.align		4
.L_108:
        /*0188*/ 	.byte	0x04, 0x29
        /*018a*/ 	.short	(.L_110 - .L_109)


	//   ....[0]....
.L_109:
        /*018c*/ 	.word	0xffffffff


	//   ....[1]....
        /*0190*/ 	.word	0xffffffff


	//   ....[2]....
        /*0194*/ 	.word	0xffffffff


	//   ....[3]....
        /*0198*/ 	.word	0xffffffff


	//   ....[4]....
        /*019c*/ 	.word	0xffffffff


	//   ....[5]....
        /*01a0*/ 	.word	0xffffffff


	//   ....[6]....
        /*01a4*/ 	.word	0xffffffff


	//   ....[7]....
        /*01a8*/ 	.word	0xffffffff


	//   ....[8]....
        /*01ac*/ 	.word	0xffffffff


	//   ....[9]....
        /*01b0*/ 	.word	0xffffffff


	//   ....[10]....
        /*01b4*/ 	.word	0xffffffff


	//   ....[11]....
        /*01b8*/ 	.word	0xffffffff


	//   ....[12]....
        /*01bc*/ 	.word	0xffffffff


	//   ....[13]....
        /*01c0*/ 	.word	0xffffffff


	//   ....[14]....
        /*01c4*/ 	.word	0xffffffff


	//   ....[15]....
        /*01c8*/ 	.word	0xffffffff


	//   ....[16]....
        /*01cc*/ 	.word	0xffffffff


	//   ....[17]....
        /*01d0*/ 	.word	0xffffffff


	//   ....[18]....
        /*01d4*/ 	.word	0xffffffff


	//   ....[19]....
        /*01d8*/ 	.word	0xffffffff


	//   ....[20]....
        /*01dc*/ 	.word	0xffffffff


	//   ....[21]....
        /*01e0*/ 	.word	0xffffffff


	//   ....[22]....
        /*01e4*/ 	.word	0xffffffff


	//   ....[23]....
        /*01e8*/ 	.word	0xffffffff


	//   ....[24]....
        /*01ec*/ 	.word	0xffffffff


	//   ....[25]....
        /*01f0*/ 	.word	0xffffffff


	//   ....[26]....
        /*01f4*/ 	.word	0xffffffff


	//   ....[27]....
        /*01f8*/ 	.word	0xffffffff


	//   ....[28]....
        /*01fc*/ 	.word	0xffffffff


	//   ....[29]....
        /*0200*/ 	.word	0xffffffff


	//   ....[30]....
        /*0204*/ 	.word	0xffffffff


	//   ....[31]....
        /*0208*/ 	.word	0xffffffff


	//   ....[32]....
        /*020c*/ 	.word	0xffffffff


	//   ....[33]....
        /*0210*/ 	.word	0xffffffff


	//   ....[34]....
        /*0214*/ 	.word	0xffffffff


	//   ....[35]....
        /*0218*/ 	.word	0xffffffff


	//   ....[36]....
        /*021c*/ 	.word	0xffffffff


	//   ....[37]....
        /*0220*/ 	.word	0xffffffff


	//   ....[38]....
        /*0224*/ 	.word	0xffffffff


	//   ....[39]....
        /*0228*/ 	.word	0xffffffff


	//   ....[40]....
        /*022c*/ 	.word	0xffffffff


	//   ....[41]....
        /*0230*/ 	.word	0xffffffff


	//   ....[42]....
        /*0234*/ 	.word	0xffffffff


	//   ....[43]....
        /*0238*/ 	.word	0xffffffff


	//   ....[44]....
        /*023c*/ 	.word	0xffffffff


	//   ....[45]....
        /*0240*/ 	.word	0xffffffff


	//   ....[46]....
        /*0244*/ 	.word	0xffffffff


	//   ....[47]....
        /*0248*/ 	.word	0xffffffff


	//   ....[48]....
        /*024c*/ 	.word	0xffffffff


	//   ....[49]....
        /*0250*/ 	.word	0xffffffff


	//   ....[50]....
        /*0254*/ 	.word	0xffffffff


	//   ....[51]....
        /*0258*/ 	.word	0xffffffff


	//   ....[52]....
        /*025c*/ 	.word	0xffffffff


	//   ....[53]....
        /*0260*/ 	.word	0xffffffff


	//   ....[54]....
        /*0264*/ 	.word	0xffffffff


	//   ....[55]....
        /*0268*/ 	.word	0xffffffff


	//   ....[56]....
        /*026c*/ 	.word	0xffffffff


	//   ....[57]....
        /*0270*/ 	.word	0xffffffff


	//   ....[58]....
        /*0274*/ 	.word	0xffffffff


	//   ....[59]....
        /*0278*/ 	.word	0xffffffff


	//   ....[60]....
        /*027c*/ 	.word	0xffffffff


	//   ....[61]....
        /*0280*/ 	.word	0xffffffff


	//   ....[62]....
        /*0284*/ 	.word	0xffffffff


	//   ....[63]....
        /*0288*/ 	.word	0xffffffff


	//   ....[64]....
        /*028c*/ 	.word	0xffffffff


	//   ....[65]....
        /*0290*/ 	.word	0xffffffff


	//   ....[66]....
        /*0294*/ 	.word	0xffffffff


	//   ....[67]....
        /*0298*/ 	.word	0xffffffff


	//   ....[68]....
        /*029c*/ 	.word	0xffffffff


	//   ....[69]....
        /*02a0*/ 	.word	0xffffffff


	//   ....[70]....
        /*02a4*/ 	.word	0xffffffff


	//   ....[71]....
        /*02a8*/ 	.word	0xffffffff


	//   ....[72]....
        /*02ac*/ 	.word	0xffffffff


	//   ....[73]....
        /*02b0*/ 	.word	0xffffffff


	//   ....[74]....
        /*02b4*/ 	.word	0xffffffff


	//   ....[75]....
        /*02b8*/ 	.word	0xffffffff


	//   ....[76]....
        /*02bc*/ 	.word	0xffffffff


	//   ....[77]....
        /*02c0*/ 	.word	0xffffffff


	//   ....[78]....
        /*02c4*/ 	.word	0xffffffff


	//   ....[79]....
        /*02c8*/ 	.word	0xffffffff


	//   ....[80]....
        /*02cc*/ 	.word	0xffffffff


	//   ....[81]....
        /*02d0*/ 	.word	0xffffffff


	//   ....[82]....
        /*02d4*/ 	.word	0xffffffff


	//   ....[83]....
        /*02d8*/ 	.word	0xffffffff


	//   ....[84]....
        /*02dc*/ 	.word	0xffffffff


	//   ....[85]....
        /*02e0*/ 	.word	0xffffffff


	//   ....[86]....
        /*02e4*/ 	.word	0xffffffff


	//   ....[87]....
        /*02e8*/ 	.word	0xffffffff


	//   ....[88]....
        /*02ec*/ 	.word	0xffffffff


	//   ....[89]....
        /*02f0*/ 	.word	0xffffffff


	//   ....[90]....
        /*02f4*/ 	.word	0xffffffff


	//   ....[91]....
        /*02f8*/ 	.word	0xffffffff


	//   ....[92]....
        /*02fc*/ 	.word	0xffffffff


	//   ....[93]....
        /*0300*/ 	.word	0xffffffff


	//   ....[94]....
        /*0304*/ 	.word	0xffffffff


	//   ....[95]....
        /*0308*/ 	.word	0xffffffff


	//   ....[96]....
        /*030c*/ 	.word	0xffffffff


	//   ....[97]....
        /*0310*/ 	.word	0xffffffff


	//   ....[98]....
        /*0314*/ 	.word	0xffffffff


	//   ....[99]....
        /*0318*/ 	.word	0xffffffff


	//   ....[100]....
        /*031c*/ 	.word	0xffffffff


	//   ....[101]....
        /*0320*/ 	.word	0xffffffff


	//   ....[102]....
        /*0324*/ 	.word	0xffffffff


	//   ....[103]....
        /*0328*/ 	.word	0xffffffff


	//   ....[104]....
        /*032c*/ 	.word	0xffffffff


	//   ....[105]....
        /*0330*/ 	.word	0xffffffff


	//   ....[106]....
        /*0334*/ 	.word	0xffffffff


	//   ....[107]....
        /*0338*/ 	.word	0xffffffff


	//   ....[108]....
        /*033c*/ 	.word	0xffffffff


	//   ....[109]....
        /*0340*/ 	.word	0xffffffff


	//   ....[110]....
        /*0344*/ 	.word	0xffffffff


	//   ....[111]....
        /*0348*/ 	.word	0xffffffff


	//   ....[112]....
        /*034c*/ 	.word	0xffffffff


	//   ....[113]....
        /*0350*/ 	.word	0xffffffff


	//   ....[114]....
        /*0354*/ 	.word	0xffffffff


	//   ....[115]....
        /*0358*/ 	.word	0xffffffff


	//   ....[116]....
        /*035c*/ 	.word	0xffffffff


	//   ....[117]....
        /*0360*/ 	.word	0xffffffff


	//   ....[118]....
        /*0364*/ 	.word	0xffffffff


	//   ....[119]....
        /*0368*/ 	.word	0xffffffff


	//   ....[120]....
        /*036c*/ 	.word	0xffffffff


	//   ....[121]....
        /*0370*/ 	.word	0xffffffff


	//   ....[122]....
        /*0374*/ 	.word	0xffffffff


	//   ....[123]....
        /*0378*/ 	.word	0xffffffff


	//   ....[124]....
        /*037c*/ 	.word	0xffffffff


	//   ....[125]....
        /*0380*/ 	.word	0xffffffff


	//   ....[126]....
        /*0384*/ 	.word	0xffffffff


	//   ....[127]....
        /*0388*/ 	.word	0xffffffff


	//   ....[128]....
        /*038c*/ 	.word	0xffffffff


	//   ....[129]....
        /*0390*/ 	.word	0xffffffff


	//   ....[130]....
        /*0394*/ 	.word	0xffffffff


	//   ....[131]....
        /*0398*/ 	.word	0xffffffff


	//   ....[132]....
        /*039c*/ 	.word	0xffffffff


	//   ....[133]....
        /*03a0*/ 	.word	0xffffffff


	//   ....[134]....
        /*03a4*/ 	.word	0xffffffff


	//   ....[135]....
        /*03a8*/ 	.word	0xffffffff


	//   ....[136]....
        /*03ac*/ 	.word	0xffffffff


	//   ....[137]....
        /*03b0*/ 	.word	0xffffffff


	//   ....[138]....
        /*03b4*/ 	.word	0xffffffff


	//   ....[139]....
        /*03b8*/ 	.word	0xffffffff


	//   ....[140]....
        /*03bc*/ 	.word	0xffffffff


	//   ....[141]....
        /*03c0*/ 	.word	0xffffffff


	//   ....[142]....
        /*03c4*/ 	.word	0xffffffff


	//   ....[143]....
        /*03c8*/ 	.word	0xffffffff


	//   ....[144]....
        /*03cc*/ 	.word	0xffffffff


	//   ....[145]....
        /*03d0*/ 	.word	0xffffffff


	//   ....[146]....
        /*03d4*/ 	.word	0xffffffff


	//   ....[147]....
        /*03d8*/ 	.word	0xffffffff


	//   ....[148]....
        /*03dc*/ 	.word	0xffffffff


	//   ....[149]....
        /*03e0*/ 	.word	0xffffffff


	//   ....[150]....
        /*03e4*/ 	.word	0xffffffff


	//   ....[151]....
        /*03e8*/ 	.word	0xffffffff


	//   ....[152]....
        /*03ec*/ 	.word	0xffffffff


	//   ....[153]....
        /*03f0*/ 	.word	0xffffffff


	//   ....[154]....
        /*03f4*/ 	.word	0xffffffff


	//   ....[155]....
        /*03f8*/ 	.word	0xffffffff


	//   ....[156]....
        /*03fc*/ 	.word	0xffffffff


	//   ....[157]....
        /*0400*/ 	.word	0xffffffff


	//   ....[158]....
        /*0404*/ 	.word	0xffffffff


	//   ....[159]....
        /*0408*/ 	.word	0x0500000f


	//   ....[160]....
        /*040c*/ 	.word	0x0500000f


	//   ....[161]....
        /*0410*/ 	.word	0x0500000f


	//   ....[162]....
        /*0414*/ 	.word	0x0500000f


	//   ....[163]....
        /*0418*/ 	.word	0x0500000f


	//   ....[164]....
        /*041c*/ 	.word	0x0500000f


	//   ....[165]....
        /*0420*/ 	.word	0x0500000f


	//   ....[166]....
        /*0424*/ 	.word	0x0500000f


	//   ....[167]....
        /*0428*/ 	.word	0x0500000f


	//   ....[168]....
        /*042c*/ 	.word	0x0500000f


	//   ....[169]....
        /*0430*/ 	.word	0x0500000f


	//   ....[170]....
        /*0434*/ 	.word	0x0500000f


	//   ....[171]....
        /*0438*/ 	.word	0x0500000f


	//   ....[172]....
        /*043c*/ 	.word	0x0500000f


	//   ....[173]....
        /*0440*/ 	.word	0x0500000f


	//   ....[174]....
        /*0444*/ 	.word	0x0500000f


	//   ....[175]....
        /*0448*/ 	.word	0x0500000f


	//   ....[176]....
        /*044c*/ 	.word	0x0500000f


	//   ....[177]....
        /*0450*/ 	.word	0x0500000f


	//   ....[178]....
        /*0454*/ 	.word	0x0500000f


	//   ....[179]....
        /*0458*/ 	.word	0x0500000f


	//   ....[180]....
        /*045c*/ 	.word	0x0500000f


	//   ....[181]....
        /*0460*/ 	.word	0x0500000f


	//   ....[182]....
        /*0464*/ 	.word	0x0500000f


	//   ....[183]....
        /*0468*/ 	.word	0x0500000f


	//   ....[184]....
        /*046c*/ 	.word	0x0500000f


	//   ....[185]....
        /*0470*/ 	.word	0x0500000f


	//   ....[186]....
        /*0474*/ 	.word	0x0500000f


	//   ....[187]....
        /*0478*/ 	.word	0x0500000f


	//   ....[188]....
        /*047c*/ 	.word	0x0500000f


	//   ....[189]....
        /*0480*/ 	.word	0x0500000f


	//   ....[190]....
        /*0484*/ 	.word	0x0500000f


	//   ....[191]....
        /*0488*/ 	.word	0x0500000f


	//   ....[192]....
        /*048c*/ 	.word	0x0500000f


	//   ....[193]....
        /*0490*/ 	.word	0x0500000f


	//   ....[194]....
        /*0494*/ 	.word	0x0500000f


	//   ....[195]....
        /*0498*/ 	.word	0x0500000f


	//   ....[196]....
        /*049c*/ 	.word	0x0500000f


	//   ....[197]....
        /*04a0*/ 	.word	0x0500000f


	//   ....[198]....
        /*04a4*/ 	.word	0x0500000f


	//   ....[199]....
        /*04a8*/ 	.word	0x0500000f


	//   ....[200]....
        /*04ac*/ 	.word	0x0500000f


	//   ....[201]....
        /*04b0*/ 	.word	0x0500000f


	//   ....[202]....
        /*04b4*/ 	.word	0x0500000f


	//   ....[203]....
        /*04b8*/ 	.word	0x0500000f


	//   ....[204]....
        /*04bc*/ 	.word	0x0500000f


	//   ....[205]....
        /*04c0*/ 	.word	0x0500000f


	//   ....[206]....
        /*04c4*/ 	.word	0x0500000f


	//   ....[207]....
        /*04c8*/ 	.word	0x0500000f


	//   ....[208]....
        /*04cc*/ 	.word	0x0500000f


	//   ....[209]....
        /*04d0*/ 	.word	0x0500000f


	//   ....[210]....
        /*04d4*/ 	.word	0x0500000f


	//   ....[211]....
        /*04d8*/ 	.word	0x0500000f


	//   ....[212]....
        /*04dc*/ 	.word	0x0500000f


	//   ....[213]....
        /*04e0*/ 	.word	0x0500000f


	//   ....[214]....
        /*04e4*/ 	.word	0x0500000f


	//   ....[215]....
        /*04e8*/ 	.word	0x0500000f


	//   ....[216]....
        /*04ec*/ 	.word	0x0500000f


	//   ....[217]....
        /*04f0*/ 	.word	0x0500000f


	//   ....[218]....
        /*04f4*/ 	.word	0x0500000f


	//   ....[219]....
        /*04f8*/ 	.word	0x0500000f


	//   ....[220]....
        /*04fc*/ 	.word	0x0500000f


	//   ....[221]....
        /*0500*/ 	.word	0x0500000f


	//   ....[222]....
        /*0504*/ 	.word	0x0500000f


	//   ....[223]....
        /*0508*/ 	.word	0x0500000f


	//   ....[224]....
        /*050c*/ 	.word	0x0500000f


	//   ....[225]....
        /*0510*/ 	.word	0x0500000f


	//   ....[226]....
        /*0514*/ 	.word	0x0500000f


	//   ....[227]....
        /*0518*/ 	.word	0x0500000f


	//   ....[228]....
        /*051c*/ 	.word	0x0500000f


	//   ....[229]....
        /*0520*/ 	.word	0x0500000f


	//   ....[230]....
        /*0524*/ 	.word	0x0500000f


	//   ....[231]....
        /*0528*/ 	.word	0x0500000f


	//   ....[232]....
        /*052c*/ 	.word	0x0500000f


	//   ....[233]....
        /*0530*/ 	.word	0x0500000f


	//   ....[234]....
        /*0534*/ 	.word	0x0500000f


	//   ....[235]....
        /*0538*/ 	.word	0x0500000f


	//   ....[236]....
        /*053c*/ 	.word	0x0500000f


	//   ....[237]....
        /*0540*/ 	.word	0x0500000f


	//   ....[238]....
        /*0544*/ 	.word	0x0500000f


	//   ....[239]....
        /*0548*/ 	.word	0x0500000f


	//   ....[240]....
        /*054c*/ 	.word	0x0500000f


	//   ....[241]....
        /*0550*/ 	.word	0x0500000f


	//   ....[242]....
        /*0554*/ 	.word	0x0500000f


	//   ....[243]....
        /*0558*/ 	.word	0x0500000f


	//   ....[244]....
        /*055c*/ 	.word	0x0500000f


	//   ....[245]....
        /*0560*/ 	.word	0x0500000f


	//   ....[246]....
        /*0564*/ 	.word	0x0500000f


	//   ....[247]....
        /*0568*/ 	.word	0x0500000f


	//   ....[248]....
        /*056c*/ 	.word	0x0500000f


	//   ....[249]....
        /*0570*/ 	.word	0x0500000f


	//   ....[250]....
        /*0574*/ 	.word	0x0500000f


	//   ....[251]....
        /*0578*/ 	.word	0x0500000f


	//   ....[252]....
        /*057c*/ 	.word	0x0500000f


	//   ....[253]....
        /*0580*/ 	.word	0x0500000f


	//   ....[254]....
        /*0584*/ 	.word	0x0500000f


	//   ....[255]....
        /*0588*/ 	.word	0x0500000f


	//   ....[0]....
        /*058c*/ 	.word	0x0500000f


	//   ....[1]....
        /*0590*/ 	.word	0x0500000f


	//   ....[2]....
        /*0594*/ 	.word	0x0500000f


	//----- nvinfo : EIATTR_COOP_GROUP_INSTR_OFFSETS
	.align		4
.L_110:
        /*0598*/ 	.byte	0x04, 0x28
        /*059a*/ 	.short	(.L_112 - .L_111)


	//   ....[0]....
.L_111:
        /*059c*/ 	.word	0x00000080


	//   ....[1]....
        /*05a0*/ 	.word	0x000000b0


	//   ....[2]....
        /*05a4*/ 	.word	0x000002d0


	//   ....[3]....
        /*05a8*/ 	.word	0x00000430


	//   ....[4]....
        /*05ac*/ 	.word	0x00000550


	//   ....[5]....
        /*05b0*/ 	.word	0x000006b0


	//   ....[6]....
        /*05b4*/ 	.word	0x00001690


	//   ....[7]....
        /*05b8*/ 	.word	0x000027c0


	//   ....[8]....
        /*05bc*/ 	.word	0x000028c0


	//   ....[9]....
        /*05c0*/ 	.word	0x00002ee0


	//   ....[10]....
        /*05c4*/ 	.word	0x00002f70


	//   ....[11]....
        /*05c8*/ 	.word	0x00004af0


	//   ....[12]....
        /*05cc*/ 	.word	0x00004b00


	//   ....[13]....
        /*05d0*/ 	.word	0x00004b40


	//   ....[14]....
        /*05d4*/ 	.word	0x00004b50


	//   ....[15]....
        /*05d8*/ 	.word	0x00005ff0


	//   ....[16]....
        /*05dc*/ 	.word	0x00006020


	//   ....[17]....
        /*05e0*/ 	.word	0x000060e0


	//   ....[18]....
        /*05e4*/ 	.word	0x000060f0


	//   ....[19]....
        /*05e8*/ 	.word	0x00007410


	//   ....[20]....
        /*05ec*/ 	.word	0x00007450


	//   ....[21]....
        /*05f0*/ 	.word	0x00007470


	//   ....[22]....
        /*05f4*/ 	.word	0x000074a0


	//   ....[23]....
        /*05f8*/ 	.word	0x00007b50


	//   ....[24]....
        /*05fc*/ 	.word	0x00007b70


	//   ....[25]....
        /*0600*/ 	.word	0x00007c30


	//   ....[26]....
        /*0604*/ 	.word	0x00007c50


	//   ....[27]....
        /*0608*/ 	.word	0x00007d10


	//   ....[28]....
        /*060c*/ 	.word	0x00007d30


	//   ....[29]....
        /*0610*/ 	.word	0x00007e00


	//   ....[30]....
        /*0614*/ 	.word	0x00007e20


	//   ....[31]....
        /*0618*/ 	.word	0x000081a0


	//   ....[32]....
        /*061c*/ 	.word	0x000081b0


	//   ....[33]....
        /*0620*/ 	.word	0x000085e0


	//   ....[34]....
        /*0624*/ 	.word	0x000085f0


	//   ....[35]....
        /*0628*/ 	.word	0x00009220


	//   ....[36]....
        /*062c*/ 	.word	0x00009240


	//   ....[37]....
        /*0630*/ 	.word	0x00009300


	//   ....[38]....
        /*0634*/ 	.word	0x00009320


	//   ....[39]....
        /*0638*/ 	.word	0x000093e0


	//   ....[40]....
        /*063c*/ 	.word	0x00009400


	//   ....[41]....
        /*0640*/ 	.word	0x000094d0


	//   ....[42]....
        /*0644*/ 	.word	0x000094f0


	//   ....[43]....
        /*0648*/ 	.word	0x00009630


	//   ....[44]....
        /*064c*/ 	.word	0x00009840


	//   ....[45]....
        /*0650*/ 	.word	0x00009870


	//   ....[46]....
        /*0654*/ 	.word	0x000098a0


	//   ....[47]....
        /*0658*/ 	.word	0x000098d0


	//   ....[48]....
        /*065c*/ 	.word	0x00009900


	//   ....[49]....
        /*0660*/ 	.word	0x00009930


	//   ....[50]....
        /*0664*/ 	.word	0x00009aa0


	//   ....[51]....
        /*0668*/ 	.word	0x00009ad0


	//   ....[52]....
        /*066c*/ 	.word	0x00009b00


	//   ....[53]....
        /*0670*/ 	.word	0x00009b30


	//   ....[54]....
        /*0674*/ 	.word	0x00009b60


	//   ....[55]....
        /*0678*/ 	.word	0x00009b90


	//   ....[56]....
        /*067c*/ 	.word	0x00009c20


	//   ....[57]....
        /*0680*/ 	.word	0x00009c50


	//   ....[58]....
        /*0684*/ 	.word	0x00009c60


	//   ....[59]....
        /*0688*/ 	.word	0x00009cf0


	//   ....[60]....
        /*068c*/ 	.word	0x0000b580


	//   ....[61]....
        /*0690*/ 	.word	0x0000b5a0


	//   ....[62]....
        /*0694*/ 	.word	0x0000b640


	//   ....[63]....
        /*0698*/ 	.word	0x0000b660


	//   ....[64]....
        /*069c*/ 	.word	0x0000b6f0


	//   ....[65]....
        /*06a0*/ 	.word	0x0000b710


	//   ....[66]....
        /*06a4*/ 	.word	0x0000b7a0


	//   ....[67]....
        /*06a8*/ 	.word	0x0000b7c0


	//   ....[68]....
        /*06ac*/ 	.word	0x0000b850


	//   ....[69]....
        /*06b0*/ 	.word	0x0000b870


	//   ....[70]....
        /*06b4*/ 	.word	0x0000b900


	//   ....[71]....
        /*06b8*/ 	.word	0x0000b920


	//   ....[72]....
        /*06bc*/ 	.word	0x0000b9b0


	//   ....[73]....
        /*06c0*/ 	.word	0x0000b9d0


	//   ....[74]....
        /*06c4*/ 	.word	0x0000b9e0


	//   ....[75]....
        /*06c8*/ 	.word	0x0000ba60


	//   ....[76]....
        /*06cc*/ 	.word	0x0000c160


	//   ....[77]....
        /*06d0*/ 	.word	0x0000c190


	//   ....[78]....
        /*06d4*/ 	.word	0x0000c1f0


	//   ....[79]....
        /*06d8*/ 	.word	0x0000c230


	//   ....[80]....
        /*06dc*/ 	.word	0x0000c270


	//   ....[81]....
        /*06e0*/ 	.word	0x0000c2d0


	//   ....[82]....
        /*06e4*/ 	.word	0x0000c320


	//   ....[83]....
        /*06e8*/ 	.word	0x0000c370


	//   ....[84]....
        /*06ec*/ 	.word	0x0000c3c0


	//   ....[85]....
        /*06f0*/ 	.word	0x0000c410


	//   ....[86]....
        /*06f4*/ 	.word	0x0000c460


	//   ....[87]....
        /*06f8*/ 	.word	0x0000c4b0


	//   ....[88]....
        /*06fc*/ 	.word	0x0000c4f0


	//   ....[89]....
        /*0700*/ 	.word	0x0000c550


	//   ....[90]....
        /*0704*/ 	.word	0x0000c570


	//   ....[91]....
        /*0708*/ 	.word	0x0000c5b0


	//   ....[92]....
        /*070c*/ 	.word	0x0000cce0


	//   ....[93]....
        /*0710*/ 	.word	0x0000cd10


	//   ....[94]....
        /*0714*/ 	.word	0x0000cd70


	//   ....[95]....
        /*0718*/ 	.word	0x0000cd80


	//   ....[96]....
        /*071c*/ 	.word	0x0000cdd0


	//   ....[97]....
        /*0720*/ 	.word	0x0000cde0


	//   ....[98]....
        /*0724*/ 	.word	0x0000ce30


	//   ....[99]....
        /*0728*/ 	.word	0x0000ce40


	//   ....[100]....
        /*072c*/ 	.word	0x0000ce90


	//   ....[101]....
        /*0730*/ 	.word	0x0000cea0


	//   ....[102]....
        /*0734*/ 	.word	0x0000cef0


	//   ....[103]....
        /*0738*/ 	.word	0x0000cf00


	//   ....[104]....
        /*073c*/ 	.word	0x0000cf50


	//   ....[105]....
        /*0740*/ 	.word	0x0000cf60


	//   ....[106]....
        /*0744*/ 	.word	0x0000cf70


	//   ....[107]....
        /*0748*/ 	.word	0x0000cfc0


	//   ....[108]....
        /*074c*/ 	.word	0x0000d220


	//   ....[109]....
        /*0750*/ 	.word	0x0000d240


	//   ....[110]....
        /*0754*/ 	.word	0x0000d250


	//   ....[111]....
        /*0758*/ 	.word	0x0000d2c0


	//   ....[112]....
        /*075c*/ 	.word	0x0000d2d0


	//   ....[113]....
        /*0760*/ 	.word	0x0000d340


	//   ....[114]....
        /*0764*/ 	.word	0x0000d350


	//   ....[115]....
        /*0768*/ 	.word	0x0000d3c0


	//   ....[116]....
        /*076c*/ 	.word	0x0000d3d0


	//   ....[117]....
        /*0770*/ 	.word	0x0000d440


	//   ....[118]....
        /*0774*/ 	.word	0x0000d450


	//   ....[119]....
        /*0778*/ 	.word	0x0000d4c0


	//   ....[120]....
        /*077c*/ 	.word	0x0000d4d0


	//   ....[121]....
        /*0780*/ 	.word	0x0000d540


	//   ....[122]....
        /*0784*/ 	.word	0x0000d550


	//   ....[123]....
        /*0788*/ 	.word	0x0000d560


	//   ....[124]....
        /*078c*/ 	.word	0x0000daf0


	//   ....[125]....
        /*0790*/ 	.word	0x0000db30


	//   ....[126]....
        /*0794*/ 	.word	0x0000db70


	//   ....[127]....
        /*0798*/ 	.word	0x0000db90


	//   ....[128]....
        /*079c*/ 	.word	0x0000dba0


	//   ....[129]....
        /*07a0*/ 	.word	0x0000dbc0


	//   ....[130]....
        /*07a4*/ 	.word	0x0000dc30


	//   ....[131]....
        /*07a8*/ 	.word	0x0000dc50


	//   ....[132]....
        /*07ac*/ 	.word	0x0000dcb0


	//   ....[133]....
        /*07b0*/ 	.word	0x0000dcd0


	//   ....[134]....
        /*07b4*/ 	.word	0x0000dd30


	//   ....[135]....
        /*07b8*/ 	.word	0x0000dd50


	//   ....[136]....
        /*07bc*/ 	.word	0x0000ddb0


	//   ....[137]....
        /*07c0*/ 	.word	0x0000ddd0


	//   ....[138]....
        /*07c4*/ 	.word	0x0000de20


	//   ....[139]....
        /*07c8*/ 	.word	0x0000de40


	//   ....[140]....
        /*07cc*/ 	.word	0x0000e280


	//   ....[141]....
        /*07d0*/ 	.word	0x0000e2b0


	//   ....[142]....
        /*07d4*/ 	.word	0x0000e310


	//   ....[143]....
        /*07d8*/ 	.word	0x0000e340


	//   ....[144]....
        /*07dc*/ 	.word	0x0000e370


	//   ....[145]....
        /*07e0*/ 	.word	0x0000e3a0


	//   ....[146]....
        /*07e4*/ 	.word	0x0000e3d0


	//   ....[147]....
        /*07e8*/ 	.word	0x0000e400


	//   ....[148]....
        /*07ec*/ 	.word	0x0000e5a0


	//   ....[149]....
        /*07f0*/ 	.word	0x0000e5d0


	//   ....[150]....
        /*07f4*/ 	.word	0x0000e600


	//   ....[151]....
        /*07f8*/ 	.word	0x0000e630


	//   ....[152]....
        /*07fc*/ 	.word	0x0000e660


	//   ....[153]....
        /*0800*/ 	.word	0x0000e690


	//   ....[154]....
        /*0804*/ 	.word	0x0000e750


	//   ....[155]....
        /*0808*/ 	.word	0x0000e770


	//   ....[156]....
        /*080c*/ 	.word	0x0000e780


	//   ....[157]....
        /*0810*/ 	.word	0x0000e7e0


	//   ....[158]....
        /*0814*/ 	.word	0x0000ee00


	//   ....[159]....
        /*0818*/ 	.word	0x0000f2e0


	//   ....[160]....
        /*081c*/ 	.word	0x0000f3d0


	//   ....[161]....
        /*0820*/ 	.word	0x0000f470


	//   ....[162]....
        /*0824*/ 	.word	0x0000f4d0


	//   ....[163]....
        /*0828*/ 	.word	0x0000f5d0


	//   ....[164]....
        /*082c*/ 	.word	0x0000f640


	//   ....[165]....
        /*0830*/ 	.word	0x0000f740


	//   ....[166]....
        /*0834*/ 	.word	0x0000f7b0


	//   ....[167]....
        /*0838*/ 	.word	0x0000f8b0


	//   ....[168]....
        /*083c*/ 	.word	0x0000f920


	//   ....[169]....
        /*0840*/ 	.word	0x0000fa20


	//   ....[170]....
        /*0844*/ 	.word	0x0000fa90


	//   ....[171]....
        /*0848*/ 	.word	0x0000fb90


	//   ....[172]....
        /*084c*/ 	.word	0x0000fc00


	//   ....[173]....
        /*0850*/ 	.word	0x0000fd00


	//   ....[174]....
        /*0854*/ 	.word	0x0000fd70


	//   ....[175]....
        /*0858*/ 	.word	0x0000fe10


	//   ....[176]....
        /*085c*/ 	.word	0x0000ff10


	//   ....[177]....
        /*0860*/ 	.word	0x0000ff80


	//   ....[178]....
        /*0864*/ 	.word	0x00010000


	//   ....[179]....
        /*0868*/ 	.word	0x000100b0


	//   ....[180]....
        /*086c*/ 	.word	0x00010130


	//   ....[181]....
        /*0870*/ 	.word	0x00010200


	//   ....[182]....
        /*0874*/ 	.word	0x00010280


	//   ....[183]....
        /*0878*/ 	.word	0x00010350


	//   ....[184]....
        /*087c*/ 	.word	0x000103d0


	//   ....[185]....
        /*0880*/ 	.word	0x000104a0


	//   ....[186]....
        /*0884*/ 	.word	0x00010520


	//   ....[187]....
        /*0888*/ 	.word	0x000105f0


	//   ....[188]....
        /*088c*/ 	.word	0x00010670


	//   ....[189]....
        /*0890*/ 	.word	0x00010740


	//   ....[190]....
        /*0894*/ 	.word	0x000107c0


	//   ....[191]....
        /*0898*/ 	.word	0x00010870


	//   ....[192]....
        /*089c*/ 	.word	0x000109a0


	//   ....[193]....
        /*08a0*/ 	.word	0x00010a40


	//   ....[194]....
        /*08a4*/ 	.word	0x00010ab0


	//   ....[195]....
        /*08a8*/ 	.word	0x00010b70


	//   ....[196]....
        /*08ac*/ 	.word	0x00010bd0


	//   ....[197]....
        /*08b0*/ 	.word	0x00010c90


	//   ....[198]....
        /*08b4*/ 	.word	0x00010cf0


	//   ....[199]....
        /*08b8*/ 	.word	0x00010db0


	//   ....[200]....
        /*08bc*/ 	.word	0x00010e10


	//   ....[201]....
        /*08c0*/ 	.word	0x00010ed0


	//   ....[202]....
        /*08c4*/ 	.word	0x00010f30


	//   ....[203]....
        /*08c8*/ 	.word	0x00010ff0


	//   ....[204]....
        /*08cc*/ 	.word	0x00011050


	//   ....[205]....
        /*08d0*/ 	.word	0x00011110


	//   ....[206]....
        /*08d4*/ 	.word	0x00011170


	//   ....[207]....
        /*08d8*/ 	.word	0x00011230


	//   ....[208]....
        /*08dc*/ 	.word	0x00011320


	//   ....[209]....
        /*08e0*/ 	.word	0x000113c0


	//   ....[210]....
        /*08e4*/ 	.word	0x00011420


	//   ....[211]....
        /*08e8*/ 	.word	0x00011500


	//   ....[212]....
        /*08ec*/ 	.word	0x00011560


	//   ....[213]....
        /*08f0*/ 	.word	0x00011640


	//   ....[214]....
        /*08f4*/ 	.word	0x000116a0


	//   ....[215]....
        /*08f8*/ 	.word	0x00011780


	//   ....[216]....
        /*08fc*/ 	.word	0x000117e0


	//   ....[217]....
        /*0900*/ 	.word	0x000118c0


	//   ....[218]....
        /*0904*/ 	.word	0x00011920


	//   ....[219]....
        /*0908*/ 	.word	0x00011a00


	//   ....[220]....
        /*090c*/ 	.word	0x00011a60


	//   ....[221]....
        /*0910*/ 	.word	0x00011b40


	//   ....[222]....
        /*0914*/ 	.word	0x00011ba0


	//   ....[223]....
        /*0918*/ 	.word	0x00011c70


	//   ....[224]....
        /*091c*/ 	.word	0x00011d90


	//   ....[225]....
        /*0920*/ 	.word	0x00011e30


	//   ....[226]....
        /*0924*/ 	.word	0x00011ef0


	//   ....[227]....
        /*0928*/ 	.word	0x00011fc0


	//   ....[228]....
        /*092c*/ 	.word	0x00012020


	//   ....[229]....
        /*0930*/ 	.word	0x00012100


	//   ....[230]....
        /*0934*/ 	.word	0x00012160


	//   ....[231]....
        /*0938*/ 	.word	0x00012230


	//   ....[232]....
        /*093c*/ 	.word	0x00012290


	//   ....[233]....
        /*0940*/ 	.word	0x00012360


	//   ....[234]....
        /*0944*/ 	.word	0x000123c0


	//   ....[235]....
        /*0948*/ 	.word	0x000124a0


	//   ....[236]....
        /*094c*/ 	.word	0x00012500


	//   ....[237]....
        /*0950*/ 	.word	0x000125d0


	//   ....[238]....
        /*0954*/ 	.word	0x00012630


	//   ....[239]....
        /*0958*/ 	.word	0x000126f0


	//   ....[240]....
        /*095c*/ 	.word	0x00012780


	//   ....[241]....
        /*0960*/ 	.word	0x00012820


	//   ....[242]....
        /*0964*/ 	.word	0x000129a0


	//   ....[243]....
        /*0968*/ 	.word	0x00012a10


	//   ....[244]....
        /*096c*/ 	.word	0x00012a80


	//   ....[245]....
        /*0970*/ 	.word	0x00012af0


	//   ....[246]....
        /*0974*/ 	.word	0x00012b60


	//   ....[247]....
        /*0978*/ 	.word	0x00012be0


	//   ....[248]....
        /*097c*/ 	.word	0x00012c60


	//   ....[249]....
        /*0980*/ 	.word	0x00012cf0


	//   ....[250]....
        /*0984*/ 	.word	0x00012d60


	//   ....[251]....
        /*0988*/ 	.word	0x00012dd0


	//   ....[252]....
        /*098c*/ 	.word	0x00012e40


	//   ....[253]....
        /*0990*/ 	.word	0x00012ec0


	//   ....[254]....
        /*0994*/ 	.word	0x00012f30


	//   ....[255]....
        /*0998*/ 	.word	0x00012fd0


	//   ....[0]....
        /*099c*/ 	.word	0x00013020


	//   ....[1]....
        /*09a0*/ 	.word	0x000130b0


	//   ....[2]....
        /*09a4*/ 	.word	0x000131e0


	//----- nvinfo : EIATTR_REG_RECONFIG
	.align		4
.L_112:
        /*09a8*/ 	.byte	0x01, 0x54
	.zero		2


	//----- nvinfo : EIATTR_SYSCALL_OFFSETS
	.align		4
        /*09ac*/ 	.byte	0x04, 0x46
        /*09ae*/ 	.short	(.L_114 - .L_113)


	//   ....[0]....
.L_113:
        /*09b0*/ 	.word	0x00001870


	//   ....[1]....
        /*09b4*/ 	.word	0x0000ac70


	//   ....[2]....
        /*09b8*/ 	.word	0x0000adc0


	//   ....[3]....
        /*09bc*/ 	.word	0x0000aeb0


	//   ....[4]....
        /*09c0*/ 	.word	0x0000be10


	//----- nvinfo : EIATTR_MBARRIER_INSTR_OFFSETS
	.align		4
.L_114:
        /*09c4*/ 	.byte	0x04, 0x39
        /*09c6*/ 	.short	(.L_116 - .L_115)


	//   ....[0]....
.L_115:
        /*09c8*/ 	.word	0x00000180
        /*09cc*/ 	.word	0x000000ff
        /*09d0*/ 	.word	0x00028800
        /*09d4*/ 	.short	0x0100
        /*09d6*/ 	.byte	0x08
	.zero		1


	//   ....[1]....
        /*09d8*/ 	.word	0x00000190
        /*09dc*/ 	.word	0x000000ff
        /*09e0*/ 	.word	0x00028820
        /*09e4*/ 	.short	0x0100
        /*09e6*/ 	.byte	0x08
	.zero		1


	//   ....[2]....
        /*09e8*/ 	.word	0x00000280
        /*09ec*/ 	.word	0x000000ff
        /*09f0*/ 	.word	0x00028830
        /*09f4*/ 	.short	0x0100
        /*09f6*/ 	.byte	0x08
	.zero		1


	//   ....[3]....
        /*09f8*/ 	.word	0x00000290
        /*09fc*/ 	.word	0x000000ff
        /*0a00*/ 	.word	0x00028840
        /*0a04*/ 	.short	0x0100
        /*0a06*/ 	.byte	0x08
	.zero		1


	//   ....[4]....
        /*0a08*/ 	.word	0x000002a0
        /*0a0c*/ 	.word	0x000000ff
        /*0a10*/ 	.word	0x00028838
        /*0a14*/ 	.short	0x0100
        /*0a16*/ 	.byte	0x08
	.zero		1


	//   ....[5]....
        /*0a18*/ 	.word	0x000002b0
        /*0a1c*/ 	.word	0x000000ff
        /*0a20*/ 	.word	0x00028848
        /*0a24*/ 	.short	0x0100
        /*0a26*/ 	.byte	0x08
	.zero		1


	//   ....[6]....
        /*0a28*/ 	.word	0x000003e0
        /*0a2c*/ 	.word	0x000000ff
        /*0a30*/ 	.word	0x00028850
        /*0a34*/ 	.short	0x0100
        /*0a36*/ 	.byte	0x08
	.zero		1


	//   ....[7]....
        /*0a38*/ 	.word	0x000003f0
        /*0a3c*/ 	.word	0x000000ff
        /*0a40*/ 	.word	0x00028860
        /*0a44*/ 	.short	0x0100
        /*0a46*/ 	.byte	0x08
	.zero		1


	//   ....[8]....
        /*0a48*/ 	.word	0x00000400
        /*0a4c*/ 	.word	0x000000ff
        /*0a50*/ 	.word	0x00028858
        /*0a54*/ 	.short	0x0100
        /*0a56*/ 	.byte	0x08
	.zero		1


	//   ....[9]....
        /*0a58*/ 	.word	0x00000410
        /*0a5c*/ 	.word	0x000000ff
        /*0a60*/ 	.word	0x00028868
        /*0a64*/ 	.short	0x0100
        /*0a66*/ 	.byte	0x08
	.zero		1


	//   ....[10]....
        /*0a68*/ 	.word	0x00000500
        /*0a6c*/ 	.word	0x000000ff
        /*0a70*/ 	.word	0x00028870
        /*0a74*/ 	.short	0x0100
        /*0a76*/ 	.byte	0x06
	.zero		1


	//   ....[11]....
        /*0a78*/ 	.word	0x00000510
        /*0a7c*/ 	.word	0x000000ff
        /*0a80*/ 	.word	0x00028880
        /*0a84*/ 	.short	0x0100
        /*0a86*/ 	.byte	0x06
	.zero		1


	//   ....[12]....
        /*0a88*/ 	.word	0x00000520
        /*0a8c*/ 	.word	0x000000ff
        /*0a90*/ 	.word	0x00028878
        /*0a94*/ 	.short	0x0100
        /*0a96*/ 	.byte	0x06
	.zero		1


	//   ....[13]....
        /*0a98*/ 	.word	0x00000530
        /*0a9c*/ 	.word	0x000000ff
        /*0aa0*/ 	.word	0x00028888
        /*0aa4*/ 	.short	0x0100
        /*0aa6*/ 	.byte	0x06
	.zero		1


	//   ....[14]....
        /*0aa8*/ 	.word	0x00000660
        /*0aac*/ 	.word	0x000000ff
        /*0ab0*/ 	.word	0x00028890
        /*0ab4*/ 	.short	0x0100
        /*0ab6*/ 	.byte	0x08
	.zero		1


	//   ....[15]....
        /*0ab8*/ 	.word	0x00000670
        /*0abc*/ 	.word	0x000000ff
        /*0ac0*/ 	.word	0x000288a0
        /*0ac4*/ 	.short	0x0100
        /*0ac6*/ 	.byte	0x08
	.zero		1


	//   ....[16]....
        /*0ac8*/ 	.word	0x00000680
        /*0acc*/ 	.word	0x000000ff
        /*0ad0*/ 	.word	0x00028898
        /*0ad4*/ 	.short	0x0100
        /*0ad6*/ 	.byte	0x08
	.zero		1


	//   ....[17]....
        /*0ad8*/ 	.word	0x00000690
        /*0adc*/ 	.word	0x000000ff
        /*0ae0*/ 	.word	0x000288a8
        /*0ae4*/ 	.short	0x0100
        /*0ae6*/ 	.byte	0x08
	.zero		1


	//   ....[18]....
        /*0ae8*/ 	.word	0x000007c0
        /*0aec*/ 	.word	0x000000ff
        /*0af0*/ 	.word	0x000288b0
        /*0af4*/ 	.short	0x0100
        /*0af6*/ 	.byte	0x08
	.zero		1


	//   ....[19]....
        /*0af8*/ 	.word	0x000007d0
        /*0afc*/ 	.word	0x000000ff
        /*0b00*/ 	.word	0x000288c0
        /*0b04*/ 	.short	0x0100
        /*0b06*/ 	.byte	0x08
	.zero		1


	//   ....[20]....
        /*0b08*/ 	.word	0x000007e0
        /*0b0c*/ 	.word	0x000000ff
        /*0b10*/ 	.word	0x000288b8
        /*0b14*/ 	.short	0x0100
        /*0b16*/ 	.byte	0x08
	.zero		1


	//   ....[21]....
        /*0b18*/ 	.word	0x000007f0
        /*0b1c*/ 	.word	0x000000ff
        /*0b20*/ 	.word	0x000288c8
        /*0b24*/ 	.short	0x0100
        /*0b26*/ 	.byte	0x08
	.zero		1


	//   ....[22]....
        /*0b28*/ 	.word	0x000018d0
        /*0b2c*/ 	.word	0x000000ff
        /*0b30*/ 	.word	0x00028800
        /*0b34*/ 	.short	0x010a
        /*0b36*/ 	.byte	0x2a
	.zero		1


	//   ....[23]....
        /*0b38*/ 	.word	0x00001950
        /*0b3c*/ 	.word	0x00000004
        /*0b40*/ 	.word	0x00028830
        /*0b44*/ 	.short	0x010a
        /*0b46*/ 	.byte	0x3f
	.zero		1


	//   ....[24]....
        /*0b48*/ 	.word	0x000019a0
        /*0b4c*/ 	.word	0x00000004
        /*0b50*/ 	.word	0x00028830
        /*0b54*/ 	.short	0x010a
        /*0b56*/ 	.byte	0x3f
	.zero		1


	//   ....[25]....
        /*0b58*/ 	.word	0x00002a00
        /*0b5c*/ 	.word	0x000000ff
        /*0b60*/ 	.word	0x00000000
        /*0b64*/ 	.short	0x0101
        /*0b66*/ 	.byte	0x06
	.zero		1


	//   ....[26]....
        /*0b68*/ 	.word	0x00003f00
        /*0b6c*/ 	.word	0x000000ff
        /*0b70*/ 	.word	0x00028830
        /*0b74*/ 	.short	0x010a
        /*0b76*/ 	.byte	0x06
	.zero		1


	//   ....[27]....
        /*0b78*/ 	.word	0x00003f40
        /*0b7c*/ 	.word	0x000000ff
        /*0b80*/ 	.word	0x00028830
        /*0b84*/ 	.short	0x010a
        /*0b86*/ 	.byte	0x06
	.zero		1


	//   ....[28]....
        /*0b88*/ 	.word	0x000042e0
        /*0b8c*/ 	.word	0x000000ff
        /*0b90*/ 	.word	0x00028850
        /*0b94*/ 	.short	0x010a
        /*0b96*/ 	.byte	0x06
	.zero		1


	//   ....[29]....
        /*0b98*/ 	.word	0x00004320
        /*0b9c*/ 	.word	0x000000ff
        /*0ba0*/ 	.word	0x00028850
        /*0ba4*/ 	.short	0x010a
        /*0ba6*/ 	.byte	0x06
	.zero		1


	//   ....[30]....
        /*0ba8*/ 	.word	0x00004780
        /*0bac*/ 	.word	0x000000ff
        /*0bb0*/ 	.word	0x00000000
        /*0bb4*/ 	.short	0x0101
        /*0bb6*/ 	.byte	0x07
	.zero		1


	//   ....[31]....
        /*0bb8*/ 	.word	0x00005930
        /*0bbc*/ 	.word	0x000000ff
        /*0bc0*/ 	.word	0x00000000
        /*0bc4*/ 	.short	0x0101
        /*0bc6*/ 	.byte	0x07
	.zero		1


	//   ....[32]....
        /*0bc8*/ 	.word	0x00005f60
        /*0bcc*/ 	.word	0x000000ff
        /*0bd0*/ 	.word	0x00028850
        /*0bd4*/ 	.short	0x010a
        /*0bd6*/ 	.byte	0x05
	.zero		1


	//   ....[33]....
        /*0bd8*/ 	.word	0x00005fa0
        /*0bdc*/ 	.word	0x000000ff
        /*0be0*/ 	.word	0x00028850
        /*0be4*/ 	.short	0x010a
        /*0be6*/ 	.byte	0x05
	.zero		1


	//   ....[34]....
        /*0be8*/ 	.word	0x00006570
        /*0bec*/ 	.word	0x000000ff
        /*0bf0*/ 	.word	0x00000000
        /*0bf4*/ 	.short	0x0101
        /*0bf6*/ 	.byte	0x04
	.zero		1


	//   ....[35]....
        /*0bf8*/ 	.word	0x00007b40
        /*0bfc*/ 	.word	0x00000000
        /*0c00*/ 	.word	0x00000000
        /*0c04*/ 	.short	0x0101
        /*0c06*/ 	.byte	0x3f
	.zero		1


	//   ....[36]....
        /*0c08*/ 	.word	0x00008190
        /*0c0c*/ 	.word	0x00000008
        /*0c10*/ 	.word	0x00000000
        /*0c14*/ 	.short	0x0101
        /*0c16*/ 	.byte	0x3f
	.zero		1


	//   ....[37]....
        /*0c18*/ 	.word	0x0000b3b0
        /*0c1c*/ 	.word	0x00000007
        /*0c20*/ 	.word	0x00028840
        /*0c24*/ 	.short	0x010a
        /*0c26*/ 	.byte	0x3f
	.zero		1


	//   ....[38]....
        /*0c28*/ 	.word	0x0000bb10
        /*0c2c*/ 	.word	0x00000007
        /*0c30*/ 	.word	0x00028830
        /*0c34*/ 	.short	0x0107
        /*0c36*/ 	.byte	0x3f
	.zero		1


	//   ....[39]....
        /*0c38*/ 	.word	0x0000bbe0
        /*0c3c*/ 	.word	0x00000007
        /*0c40*/ 	.word	0x00028830
        /*0c44*/ 	.short	0x0101
        /*0c46*/ 	.byte	0x3f
	.zero		1


	//   ....[40]....
        /*0c48*/ 	.word	0x0000c6a0
        /*0c4c*/ 	.word	0x00000016
        /*0c50*/ 	.word	0x00028800
        /*0c54*/ 	.short	0x0107
        /*0c56*/ 	.byte	0x3f
	.zero		1


	//   ....[41]....
        /*0c58*/ 	.word	0x0000c7b0
        /*0c5c*/ 	.word	0x00000016
        /*0c60*/ 	.word	0x00028800
        /*0c64*/ 	.short	0x0101
        /*0c66*/ 	.byte	0x3f
	.zero		1


	//   ....[42]....
        /*0c68*/ 	.word	0x0000c7d0
        /*0c6c*/ 	.word	0x00000016
        /*0c70*/ 	.word	0x00028820
        /*0c74*/ 	.short	0x010a
        /*0c76*/ 	.byte	0x3f
	.zero		1


	//   ....[43]....
        /*0c78*/ 	.word	0x0000cb50
        /*0c7c*/ 	.word	0x00000006
        /*0c80*/ 	.word	0x00028840
        /*0c84*/ 	.short	0x010a
        /*0c86*/ 	.byte	0x3f
	.zero		1


	//   ....[44]....
        /*0c88*/ 	.word	0x0000d050
        /*0c8c*/ 	.word	0x00000006
        /*0c90*/ 	.word	0x00028830
        /*0c94*/ 	.short	0x0107
        /*0c96*/ 	.byte	0x3f
	.zero		1


	//   ....[45]....
        /*0c98*/ 	.word	0x0000d110
        /*0c9c*/ 	.word	0x00000006
        /*0ca0*/ 	.word	0x00028830
        /*0ca4*/ 	.short	0x0101
        /*0ca6*/ 	.byte	0x3f
	.zero		1


	//   ....[46]....
        /*0ca8*/ 	.word	0x0000d170
        /*0cac*/ 	.word	0x00000006
        /*0cb0*/ 	.word	0x00028860
        /*0cb4*/ 	.short	0x010a
        /*0cb6*/ 	.byte	0x3f
	.zero		1


	//   ....[47]....
        /*0cb8*/ 	.word	0x0000d710
        /*0cbc*/ 	.word	0x00000006
        /*0cc0*/ 	.word	0x00028850
        /*0cc4*/ 	.short	0x0107
        /*0cc6*/ 	.byte	0x3f
	.zero		1


	//   ....[48]....
        /*0cc8*/ 	.word	0x0000d840
        /*0ccc*/ 	.word	0x00000006
        /*0cd0*/ 	.word	0x00028850
        /*0cd4*/ 	.short	0x0101
        /*0cd6*/ 	.byte	0x3f
	.zero		1


	//   ....[49]....
        /*0cd8*/ 	.word	0x0000da50
        /*0cdc*/ 	.word	0x00000000
        /*0ce0*/ 	.word	0x00028860
        /*0ce4*/ 	.short	0x010a
        /*0ce6*/ 	.byte	0x3f
	.zero		1


	//   ....[50]....
        /*0ce8*/ 	.word	0x0000df80
        /*0cec*/ 	.word	0x00000000
        /*0cf0*/ 	.word	0x00028850
        /*0cf4*/ 	.short	0x0107
        /*0cf6*/ 	.byte	0x3f
	.zero		1


	//   ....[51]....
        /*0cf8*/ 	.word	0x0000e040
        /*0cfc*/ 	.word	0x00000000
        /*0d00*/ 	.word	0x00028850
        /*0d04*/ 	.short	0x0101
        /*0d06*/ 	.byte	0x3f
	.zero		1


	//   ....[52]....
        /*0d08*/ 	.word	0x0000ed80
        /*0d0c*/ 	.word	0x00000004
        /*0d10*/ 	.word	0x00028820
        /*0d14*/ 	.short	0x010a
        /*0d16*/ 	.byte	0x3f
	.zero		1


	//   ....[53]....
        /*0d18*/ 	.word	0x0000ef00
        /*0d1c*/ 	.word	0x00000005
        /*0d20*/ 	.word	0x00028840
        /*0d24*/ 	.short	0x010a
        /*0d26*/ 	.byte	0x3f
	.zero		1


	//   ....[54]....
        /*0d28*/ 	.word	0x0000efa0
        /*0d2c*/ 	.word	0x00000019
        /*0d30*/ 	.word	0x00028840
        /*0d34*/ 	.short	0x010a
        /*0d36*/ 	.byte	0x3f
	.zero		1


	//   ....[55]....
        /*0d38*/ 	.word	0x0000efe0
        /*0d3c*/ 	.word	0x00000005
        /*0d40*/ 	.word	0x00028860
        /*0d44*/ 	.short	0x010a
        /*0d46*/ 	.byte	0x3f
	.zero		1


	//   ....[56]....
        /*0d48*/ 	.word	0x0000f020
        /*0d4c*/ 	.word	0x00000019
        /*0d50*/ 	.word	0x00028860
        /*0d54*/ 	.short	0x010a
        /*0d56*/ 	.byte	0x3f
	.zero		1


	//   ....[57]....
        /*0d58*/ 	.word	0x0000f090
        /*0d5c*/ 	.word	0x00000003
        /*0d60*/ 	.word	0x00028800
        /*0d64*/ 	.short	0x010a
        /*0d66*/ 	.byte	0x3f
	.zero		1


	//   ....[58]....
        /*0d68*/ 	.word	0x0000f0e0
        /*0d6c*/ 	.word	0x00000004
        /*0d70*/ 	.word	0x00028830
        /*0d74*/ 	.short	0x010a
        /*0d76*/ 	.byte	0x3f
	.zero		1


	//   ....[59]....
        /*0d78*/ 	.word	0x0000f140
        /*0d7c*/ 	.word	0x00000003
        /*0d80*/ 	.word	0x00028830
        /*0d84*/ 	.short	0x010a
        /*0d86*/ 	.byte	0x3f
	.zero		1


	//   ....[60]....
        /*0d88*/ 	.word	0x0000f1a0
        /*0d8c*/ 	.word	0x00000003
        /*0d90*/ 	.word	0x00028850
        /*0d94*/ 	.short	0x010a
        /*0d96*/ 	.byte	0x3f
	.zero		1


	//   ....[61]....
        /*0d98*/ 	.word	0x0000f200
        /*0d9c*/ 	.word	0x00000009
        /*0da0*/ 	.word	0x00028850
        /*0da4*/ 	.short	0x010a
        /*0da6*/ 	.byte	0x3f
	.zero		1


	//   ....[62]....
        /*0da8*/ 	.word	0x0000f320
        /*0dac*/ 	.word	0x00000007
        /*0db0*/ 	.word	0x00028840
        /*0db4*/ 	.short	0x010a
        /*0db6*/ 	.byte	0x3f
	.zero		1


	//   ....[63]....
        /*0db8*/ 	.word	0x000108a0
        /*0dbc*/ 	.word	0x00000016
        /*0dc0*/ 	.word	0x00028820
        /*0dc4*/ 	.short	0x010a
        /*0dc6*/ 	.byte	0x3f
	.zero		1


	//   ....[64]....
        /*0dc8*/ 	.word	0x000108f0
        /*0dcc*/ 	.word	0x00000006
        /*0dd0*/ 	.word	0x00028840
        /*0dd4*/ 	.short	0x010a
        /*0dd6*/ 	.byte	0x3f
	.zero		1


	//   ....[65]....
        /*0dd8*/ 	.word	0x00011270
        /*0ddc*/ 	.word	0x00000006
        /*0de0*/ 	.word	0x00028860
        /*0de4*/ 	.short	0x010a
        /*0de6*/ 	.byte	0x3f
	.zero		1


	//   ....[66]....
        /*0de8*/ 	.word	0x00011ce0
        /*0dec*/ 	.word	0x00000000
        /*0df0*/ 	.word	0x00028860
        /*0df4*/ 	.short	0x010a
        /*0df6*/ 	.byte	0x3f
	.zero		1


	//   ....[67]....
        /*0df8*/ 	.word	0x00013100
        /*0dfc*/ 	.word	0x00000004
        /*0e00*/ 	.word	0x00028820
        /*0e04*/ 	.short	0x010a
        /*0e06*/ 	.byte	0x3f
	.zero		1


	//   ....[68]....
        /*0e08*/ 	.word	0x000132a0
        /*0e0c*/ 	.word	0x00000005
        /*0e10*/ 	.word	0x00028840
        /*0e14*/ 	.short	0x010a
        /*0e16*/ 	.byte	0x3f
	.zero		1


	//   ....[69]....
        /*0e18*/ 	.word	0x000132f0
        /*0e1c*/ 	.word	0x00000019
        /*0e20*/ 	.word	0x00028840
        /*0e24*/ 	.short	0x010a
        /*0e26*/ 	.byte	0x3f
	.zero		1


	//   ....[70]....
        /*0e28*/ 	.word	0x00013340
        /*0e2c*/ 	.word	0x00000005
        /*0e30*/ 	.word	0x00028860
        /*0e34*/ 	.short	0x010a
        /*0e36*/ 	.byte	0x3f
	.zero		1


	//----- nvinfo : EIATTR_NUM_MBARRIERS
	.align		4
.L_116:
        /*0e38*/ 	.byte	0x03, 0x38
        /*0e3a*/ 	.short	0x0016


	//----- nvinfo : EIATTR_EXIT_INSTR_OFFSETS
	.align		4
        /*0e3c*/ 	.byte	0x04, 0x1c
        /*0e3e*/ 	.short	(.L_118 - .L_117)


	//   ....[0]....
.L_117:
        /*0e40*/ 	.word	0x000009a0


	//   ....[1]....
        /*0e44*/ 	.word	0x000095e0


	//   ....[2]....
        /*0e48*/ 	.word	0x0000f070


	//----- nvinfo : EIATTR_MAX_THREADS
	.align		4
.L_118:
        /*0e4c*/ 	.byte	0x04, 0x05
        /*0e4e*/ 	.short	(.L_120 - .L_119)
.L_119:
        /*0e50*/ 	.word	0x00000180
        /*0e54*/ 	.word	0x00000001
        /*0e58*/ 	.word	0x00000001


	//----- nvinfo : EIATTR_CRS_STACK_SIZE
	.align		4
.L_120:
        /*0e5c*/ 	.byte	0x04, 0x1e
        /*0e5e*/ 	.short	(.L_122 - .L_121)
.L_121:
        /*0e60*/ 	.word	0x00000000


	//----- nvinfo : EIATTR_CBANK_PARAM_SIZE
	.align		4
.L_122:
        /*0e64*/ 	.byte	0x03, 0x19
        /*0e66*/ 	.short	0x0af0


	//----- nvinfo : EIATTR_PARAM_CBANK
	.align		4
        /*0e68*/ 	.byte	0x04, 0x0a
        /*0e6a*/ 	.short	(.L_124 - .L_123)
	.align		4
.L_123:
        /*0e6c*/ 	.word	index@(.nv.constant0._ZN7cutlass13device_kernelIN5flash11enable_sm90INS1_16FlashAttnFwdSm90INS1_25CollectiveMainloopFwdSm90ILi2EN4cute5tupleIJNS5_1CILi1EEES8_S8_EEENS6_IJNS7_ILi128EEESA_SA_EEELi128ENS_10bfloat16_tEfNS_4arch4Sm90ELb0ELb0ELb0ELb1ELb1ELb0ELb0ELb1ELb1ELb1ELb1ELb0EEENS1_21CollectiveEpilogueFwdISB_S9_SC_SE_Li256ELb1ELb1ELb1ELb0EEENS1_36VarlenDynamicPersistentTileSchedulerILi128ELi128ELi256ELi128ELb1ELb1ELb1ELb0ELb1ELb1EEEEEEEEEvNT_6ParamsE)
        /*0e70*/ 	.short	0x0210
        /*0e72*/ 	.short	0x0af0


	//----- nvinfo : EIATTR_SW_WAR
	.align		4
.L_124:
        /*0e74*/ 	.byte	0x04, 0x36
        /*0e76*/ 	.short	(.L_126 - .L_125)
.L_125:
        /*0e78*/ 	.word	0x00000008
.L_126:


//--------------------- .nv.info._ZN7cutlass13device_kernelIN5flash11enable_sm90INS1_16FlashAttnFwdSm90INS1_25CollectiveMainloopFwdSm90ILi2EN4cute5tupleIJNS5_1CILi1EEES8_S8_EEENS6_IJNS7_ILi128EEESA_SA_EEELi128ENS_10bfloat16_tEfNS_4arch4Sm90ELb0ELb0ELb0ELb1ELb1ELb1ELb0ELb1ELb1ELb1ELb1ELb0EEENS1_21CollectiveEpilogueFwdISB_S9_SC_SE_Li256ELb1ELb1ELb1ELb0EEENS1_36VarlenDynamicPersistentTileSchedulerILi128ELi128ELi256ELi128ELb1ELb1ELb1ELb0ELb1ELb1EEEEEEEEEvNT_6ParamsE --------------------------
	.section	.nv.info._ZN7cutlass13device_kernelIN5flash11enable_sm90INS1_16FlashAttnFwdSm90INS1_25CollectiveMainloopFwdSm90ILi2EN4cute5tupleIJNS5_1CILi1EEES8_S8_EEENS6_IJNS7_ILi128EEESA_SA_EEELi128ENS_10bfloat16_tEfNS_4arch4Sm90ELb0ELb0ELb0ELb1ELb1ELb1ELb0ELb1ELb1ELb1ELb1ELb0EEENS1_21CollectiveEpilogueFwdISB_S9_SC_SE_Li256ELb1ELb1ELb1ELb0EEENS1_36VarlenDynamicPersistentTileSchedulerILi128ELi128ELi256ELi128ELb1ELb1ELb1ELb0ELb1ELb1EEEEEEEEEvNT_6ParamsE,"",@"SHT_CUDA_INFO"
	.sectionflags	@""
	.align	4


	//----- nvinfo : EIATTR_CUDA_API_VERSION
	.align		4
        /*0000*/ 	.byte	0x04, 0x37
        /*0002*/ 	.short	(.L_128 - .L_127)
.L_127:
        /*0004*/ 	.word	0x00000082


	//----- nvinfo : EIATTR_KPARAM_INFO
	.align		4
.L_128:
        /*0008*/ 	.byte	0x04, 0x17
        /*000a*/ 	.short	(.L_130 - .L_129)
.L_129:
        /*000c*/ 	.word	0x00000000
        /*0010*/ 	.short	0x0000
        /*0012*/ 	.short	0x0070
        /*0014*/ 	.byte	0x00, 0xf0, 0x01, 0x2a


	//----- nvinfo : EIATTR_SPARSE_MMA_MASK
	.align		4
.L_130:
        /*0018*/ 	.byte	0x03, 0x50
        /*001a*/ 	.short	0x0000


	//----- nvinfo : EIATTR_MAXREG_COUNT
	.align		4
        /*001c*/ 	.byte	0x03, 0x1b
        /*001e*/ 	.short	0x00a8


	//----- nvinfo : EIATTR_NUM_BARRIERS
	.align		4
        /*0020*/ 	.byte	0x02, 0x4c
        /*0022*/ 	.byte	0x10
	.zero		1


	//----- nvinfo : EIATTR_EXTERNS
	.align		4
        /*0024*/ 	.byte	0x04, 0x0f
        /*0026*/ 	.short	(.L_132 - .L_131)


	//   ....[0]....
	.align		4
.L_131:
        /*0028*/ 	.word	index@(__assertfail)


	//----- nvinfo : EIATTR_ANNOTATIONS
	.align		4
.L_132:
        /*002c*/ 	.byte	0x04, 0x55
        /*002e*/ 	.short	(.L_134 - .L_133)


	//   ....[0]....
.L_133:
        /* <DEDUP_REMOVED lines=24> */
        /*01a4*/ 	.byte	0x20, 0xba, 0x01, 0x00


	//----- nvinfo : EIATTR_MERCURY_ISA_VERSION
	.align		4
.L_134:
        /*01a8*/ 	.byte	0x03, 0x5f
        /*01aa*/ 	.short	0x0101


	//----- nvinfo : EIATTR_UNUSED_LOAD_BYTE_OFFSET
	.align		4
        /*01ac*/ 	.byte	0x04, 0x44
        /*01ae*/ 	.short	(.L_136 - .L_135)


	//   ....[0]....
.L_135:
        /*01b0*/ 	.word	0x00000a70
        /*01b4*/ 	.word	0x0000fff0


	//   ....[1]....
        /*01b8*/ 	.word	0x00011f30
        /*01bc*/ 	.word	0x0000fff0


	//----- nvinfo : EIATTR_INT_WARP_WIDE_INSTR_OFFSETS
	.align		4
.L_136:
        /*01c0*/ 	.byte	0x04, 0x31
        /*01c2*/ 	.short	(.L_138 - .L_137)


	//   ....[0]....
.L_137:
        /*01c4*/ 	.word	0x00000130


	//   ....[1]....
        /*01c8*/ 	.word	0x00000170


	//   ....[2]....
        /*01cc*/ 	.word	0x000001e0


	//   ....[3]....
        /*01d0*/ 	.word	0x00017760


	//   ....[4]....
        /*01d4*/ 	.word	0x000177f0


	//   ....[5]....
        /*01d8*/ 	.word	0x0001a640


	//   ....[6]....
        /*01dc*/ 	.word	0x0001a6d0


	//----- nvinfo : EIATTR_COOP_GROUP_MASK_REGIDS
	.align		4
.L_138:
        /*01e0*/ 	.byte	0x04, 0x29
        /*01e2*/ 	.short	(.L_140 - .L_139)


	//   ....[0]....
.L_139:
        /*01e4*/ 	.word	0xffffffff


	//   ....[1]....
        /*01e8*/ 	.word	0xffffffff


	//   ....[2]....
        /*01ec*/ 	.word	0xffffffff


	//   ....[3]....
        /*01f0*/ 	.word	0xffffffff


	//   ....[4]....
        /*01f4*/ 	.word	0xffffffff


	//   ....[5]....
        /*01f8*/ 	.word	0xffffffff


	//   ....[6]....
        /*01fc*/ 	.word	0xffffffff


	//   ....[7]....
        /*0200*/ 	.word	0xffffffff


	//   ....[8]....
        /*0204*/ 	.word	0xffffffff


	//   ....[9]....
        /*0208*/ 	.word	0xffffffff


	//   ....[10]....
        /*020c*/ 	.word	0xffffffff


	//   ....[11]....
        /*0210*/ 	.word	0xffffffff


	//   ....[12]....
        /*0214*/ 	.word	0xffffffff


	//   ....[13]....
        /*0218*/ 	.word	0xffffffff


	//   ....[14]....
        /*021c*/ 	.word	0xffffffff


	//   ....[15]....
        /*0220*/ 	.word	0xffffffff


	//   ....[16]....
        /*0224*/ 	.word	0xffffffff


	//   ....[17]....
        /*0228*/ 	.word	0xffffffff


	//   ....[18]....
        /*022c*/ 	.word	0xffffffff


	//   ....[19]....
        /*0230*/ 	.word	0xffffffff


	//   ....[20]....
        /*0234*/ 	.word	0xffffffff


	//   ....[21]....
        /*0238*/ 	.word	0xffffffff


	//   ....[22]....
        /*023c*/ 	.word	0xffffffff


	//   ....[23]....
        /*0240*/ 	.word	0xffffffff


	//   ....[24]....
        /*0244*/ 	.word	0xffffffff


	//   ....[25]....
        /*0248*/ 	.word	0xffffffff


	//   ....[26]....
        /*024c*/ 	.word	0xffffffff


	//   ....[27]....
        /*0250*/ 	.word	0xffffffff


	//   ....[28]....
        /*0254*/ 	.word	0xffffffff


	//   ....[29]....
        /*0258*/ 	.word	0xffffffff


	//   ....[30]....
        /*025c*/ 	.word	0xffffffff


	//   ....[31]....
        /*0260*/ 	.word	0xffffffff


	//   ....[32]....
        /*0264*/ 	.word	0xffffffff


	//   ....[33]....
        /*0268*/ 	.word	0xffffffff


	//   ....[34]....
        /*026c*/ 	.word	0xffffffff


	//   ....[35]....
        /*0270*/ 	.word	0xffffffff


	//   ....[36]....
        /*0274*/ 	.word	0xffffffff


	//   ....[37]....
        /*0278*/ 	.word	0xffffffff


	//   ....[38]....
        /*027c*/ 	.word	0xffffffff


	//   ....[39]....
        /*0280*/ 	.word	0xffffffff


	//   ....[40]....
        /*0284*/ 	.word	0xffffffff


	//   ....[41]....
        /*0288*/ 	.word	0xffffffff


	//   ....[42]....
        /*028c*/ 	.word	0xffffffff


	//   ....[43]....
        /*0290*/ 	.word	0xffffffff


	//   ....[44]....
        /*0294*/ 	.word	0xffffffff


	//   ....[45]....
        /*0298*/ 	.word	0xffffffff


	//   ....[46]....
        /*029c*/ 	.word	0xffffffff


	//   ....[47]....
        /*02a0*/ 	.word	0xffffffff


	//   ....[48]....
        /*02a4*/ 	.word	0xffffffff


	//   ....[49]....
        /*02a8*/ 	.word	0xffffffff


	//   ....[50]....
        /*02ac*/ 	.word	0xffffffff


	//   ....[51]....
        /*02b0*/ 	.word	0xffffffff


	//   ....[52]....
        /*02b4*/ 	.word	0xffffffff


	//   ....[53]....
        /*02b8*/ 	.word	0xffffffff


	//   ....[54]....
        /*02bc*/ 	.word	0xffffffff


	//   ....[55]....
        /*02c0*/ 	.word	0xffffffff


	//   ....[56]....
        /*02c4*/ 	.word	0xffffffff


	//   ....[57]....
        /*02c8*/ 	.word	0xffffffff


	//   ....[58]....
        /*02cc*/ 	.word	0xffffffff


	//   ....[59]....
        /*02d0*/ 	.word	0xffffffff


	//   ....[60]....
        /*02d4*/ 	.word	0xffffffff


	//   ....[61]....
        /*02d8*/ 	.word	0xffffffff


	//   ....[62]....
        /*02dc*/ 	.word	0xffffffff


	//   ....[63]....
        /*02e0*/ 	.word	0xffffffff


	//   ....[64]....
        /*02e4*/ 	.word	0xffffffff


	//   ....[65]....
        /*02e8*/ 	.word	0xffffffff


	//   ....[66]....
        /*02ec*/ 	.word	0xffffffff


	//   ....[67]....
        /*02f0*/ 	.word	0xffffffff


	//   ....[68]....
        /*02f4*/ 	.word	0xffffffff


	//   ....[69]....
        /*02f8*/ 	.word	0xffffffff


	//   ....[70]....
        /*02fc*/ 	.word	0xffffffff


	//   ....[71]....
        /*0300*/ 	.word	0xffffffff


	//   ....[72]....
        /*0304*/ 	.word	0xffffffff


	//   ....[73]....
        /*0308*/ 	.word	0xffffffff


	//   ....[74]....
        /*030c*/ 	.word	0xffffffff


	//   ....[75]....
        /*0310*/ 	.word	0xffffffff


	//   ....[76]....
        /*0314*/ 	.word	0xffffffff


	//   ....[77]....
        /*0318*/ 	.word	0xffffffff


	//   ....[78]....
        /*031c*/ 	.word	0xffffffff


	//   ....[79]....
        /*0320*/ 	.word	0xffffffff


	//   ....[80]....
        /*0324*/ 	.word	0xffffffff


	//   ....[81]....
        /*0328*/ 	.word	0xffffffff


	//   ....[82]....
        /*032c*/ 	.word	0xffffffff


	//   ....[83]....
        /*0330*/ 	.word	0xffffffff


	//   ....[84]....
        /*0334*/ 	.word	0xffffffff


	//   ....[85]....
        /*0338*/ 	.word	0xffffffff


	//   ....[86]....
        /*033c*/ 	.word	0xffffffff


	//   ....[87]....
        /*0340*/ 	.word	0xffffffff


	//   ....[88]....
        /*0344*/ 	.word	0xffffffff


	//   ....[89]....
        /*0348*/ 	.word	0xffffffff


	//   ....[90]....
        /*034c*/ 	.word	0xffffffff


	//   ....[91]....
        /*0350*/ 	.word	0xffffffff


	//   ....[92]....
        /*0354*/ 	.word	0xffffffff


	//   ....[93]....
        /*0358*/ 	.word	0xffffffff


	//   ....[94]....
        /*035c*/ 	.word	0xffffffff


	//   ....[95]....
        /*0360*/ 	.word	0xffffffff


	//   ....[96]....
        /*0364*/ 	.word	0xffffffff


	//   ....[97]....
        /*0368*/ 	.word	0xffffffff


	//   ....[98]....
        /*036c*/ 	.word	0xffffffff


	//   ....[99]....
        /*0370*/ 	.word	0xffffffff


	//   ....[100]....
        /*0374*/ 	.word	0xffffffff


	//   ....[101]....
        /*0378*/ 	.word	0xffffffff


	//   ....[102]....
        /*037c*/ 	.word	0xffffffff


	//   ....[103]....
        /*0380*/ 	.word	0xffffffff


	//   ....[104]....
        /*0384*/ 	.word	0xffffffff


	//   ....[105]....
        /*0388*/ 	.word	0xffffffff


	//   ....[106]....
        /*038c*/ 	.word	0xffffffff


	//   ....[107]....
        /*0390*/ 	.word	0xffffffff


	//   ....[108]....
        /*0394*/ 	.word	0xffffffff


	//   ....[109]....
        /*0398*/ 	.word	0xffffffff


	//   ....[110]....
        /*039c*/ 	.word	0xffffffff


	//   ....[111]....
        /*03a0*/ 	.word	0xffffffff


	//   ....[112]....
        /*03a4*/ 	.word	0xffffffff


	//   ....[113]....
        /*03a8*/ 	.word	0xffffffff


	//   ....[114]....
        /*03ac*/ 	.word	0xffffffff


	//   ....[115]....
        /*03b0*/ 	.word	0xffffffff


	//   ....[116]....
        /*03b4*/ 	.word	0xffffffff


	//   ....[117]....
        /*03b8*/ 	.word	0xffffffff


	//   ....[118]....
        /*03bc*/ 	.word	0xffffffff


	//   ....[119]....
        /*03c0*/ 	.word	0xffffffff


	//   ....[120]....
        /*03c4*/ 	.word	0xffffffff


	//   ....[121]....
        /*03c8*/ 	.word	0xffffffff


	//   ....[122]....
        /*03cc*/ 	.word	0xffffffff


	//   ....[123]....
        /*03d0*/ 	.word	0xffffffff


	//   ....[124]....
        /*03d4*/ 	.word	0xffffffff


	//   ....[125]....
        /*03d8*/ 	.word	0xffffffff


	//   ....[126]....
        /*03dc*/ 	.word	0xffffffff


	//   ....[127]....
        /*03e0*/ 	.word	0xffffffff


	//   ....[128]....
        /*03e4*/ 	.word	0xffffffff


	//   ....[129]....
        /*03e8*/ 	.word	0xffffffff


	//   ....[130]....
        /*03ec*/ 	.word	0xffffffff


	//   ....[131]....
        /*03f0*/ 	.word	0xffffffff


	//   ....[132]....
        /*03f4*/ 	.word	0xffffffff


	//   ....[133]....
        /*03f8*/ 	.word	0xffffffff


	//   ....[134]....
        /*03fc*/ 	.word	0xffffffff


	//   ....[135]....
        /*0400*/ 	.word	0xffffffff


	//   ....[136]....
        /*0404*/ 	.word	0xffffffff


	//   ....[137]....
        /*0408*/ 	.word	0xffffffff


	//   ....[138]....
        /*040c*/ 	.word	0xffffffff


	//   ....[139]....
        /*0410*/ 	.word	0xffffffff


	//   ....[140]....
        /*0414*/ 	.word	0xffffffff


	//   ....[141]....
        /*0418*/ 	.word	0xffffffff


	//   ....[142]....
        /*041c*/ 	.word	0xffffffff


	//   ....[143]....
        /*0420*/ 	.word	0xffffffff


	//   ....[144]....
        /*0424*/ 	.word	0xffffffff


	//   ....[145]....
        /*0428*/ 	.word	0xffffffff


	//   ....[146]....
        /*042c*/ 	.word	0xffffffff


	//   ....[147]....
        /*0430*/ 	.word	0xffffffff


	//   ....[148]....
        /*0434*/ 	.word	0xffffffff


	//   ....[149]....
        /*0438*/ 	.word	0xffffffff


	//   ....[150]....
        /*043c*/ 	.word	0xffffffff


	//   ....[151]....
        /*0440*/ 	.word	0xffffffff


	//   ....[152]....
        /*0444*/ 	.word	0xffffffff


	//   ....[153]....
        /*0448*/ 	.word	0xffffffff


	//   ....[154]....
        /*044c*/ 	.word	0xffffffff


	//   ....[155]....
        /*0450*/ 	.word	0xffffffff


	//   ....[156]....
        /*0454*/ 	.word	0xffffffff


	//   ....[157]....
        /*0458*/ 	.word	0xffffffff


	//   ....[158]....
        /*045c*/ 	.word	0xffffffff


	//   ....[159]....
        /*0460*/ 	.word	0xffffffff


	//   ....[160]....
        /*0464*/ 	.word	0xffffffff


	//   ....[161]....
        /*0468*/ 	.word	0xffffffff


	//   ....[162]....
        /*046c*/ 	.word	0xffffffff


	//   ....[163]....
        /*0470*/ 	.word	0xffffffff


	//   ....[164]....
        /*0474*/ 	.word	0xffffffff


	//   ....[165]....
        /*0478*/ 	.word	0xffffffff


	//   ....[166]....
        /*047c*/ 	.word	0xffffffff


	//   ....[167]....
        /*0480*/ 	.word	0xffffffff


	//   ....[168]....
        /*0484*/ 	.word	0xffffffff


	//   ....[169]....
        /*0488*/ 	.word	0xffffffff


	//   ....[170]....
        /*048c*/ 	.word	0xffffffff


	//   ....[171]....
        /*0490*/ 	.word	0xffffffff


	//   ....[172]....
        /*0494*/ 	.word	0xffffffff


	//   ....[173]....
        /*0498*/ 	.word	0xffffffff


	//   ....[174]....
        /*049c*/ 	.word	0xffffffff


	//   ....[175]....
        /*04a0*/ 	.word	0xffffffff


	//   ....[176]....
        /*04a4*/ 	.word	0xffffffff


	//   ....[177]....
        /*04a8*/ 	.word	0xffffffff


	//   ....[178]....
        /*04ac*/ 	.word	0xffffffff


	//   ....[179]....
        /*04b0*/ 	.word	0xffffffff


	//   ....[180]....
        /*04b4*/ 	.word	0xffffffff


	//   ....[181]....
        /*04b8*/ 	.word	0xffffffff


	//   ....[182]....
        /*04bc*/ 	.word	0xffffffff


	//   ....[183]....
        /*04c0*/ 	.word	0xffffffff


	//   ....[184]....
        /*04c4*/ 	.word	0xffffffff


	//   ....[185]....
        /*04c8*/ 	.word	0xffffffff


	//   ....[186]....
        /*04cc*/ 	.word	0xffffffff


	//   ....[187]....
        /*04d0*/ 	.word	0xffffffff


	//   ....[188]....
        /*04d4*/ 	.word	0xffffffff


	//   ....[189]....
        /*04d8*/ 	.word	0xffffffff


	//   ....[190]....
        /*04dc*/ 	.word	0xffffffff


	//   ....[191]....
        /*04e0*/ 	.word	0xffffffff


	//   ....[192]....
        /*04e4*/ 	.word	0xffffffff


	//   ....[193]....
        /*04e8*/ 	.word	0xffffffff


	//   ....[194]....
        /*04ec*/ 	.word	0xffffffff


	//   ....[195]....
        /*04f0*/ 	.word	0xffffffff


	//   ....[196]....
        /*04f4*/ 	.word	0xffffffff


	//   ....[197]....
        /*04f8*/ 	.word	0xffffffff


	//   ....[198]....
        /*04fc*/ 	.word	0xffffffff


	//   ....[199]....
        /*0500*/ 	.word	0xffffffff


	//   ....[200]....
        /*0504*/ 	.word	0xffffffff


	//   ....[201]....
        /*0508*/ 	.word	0x0500000f


	//   ....[202]....
        /*050c*/ 	.word	0x0500000f


	//   ....[203]....
        /*0510*/ 	.word	0x0500000f


	//   ....[204]....
        /*0514*/ 	.word	0x0500000f


	//   ....[205]....
        /*0518*/ 	.word	0x0500000f


	//   ....[206]....
        /*051c*/ 	.word	0x0500000f


	//   ....[207]....
        /*0520*/ 	.word	0x0500000f


	//   ....[208]....
        /*0524*/ 	.word	0x0500000f


	//   ....[209]....
        /*0528*/ 	.word	0x0500000f


	//   ....[210]....
        /*052c*/ 	.word	0x0500000f


	//   ....[211]....
        /*0530*/ 	.word	0x0500000f


	//   ....[212]....
        /*0534*/ 	.word	0x0500000f


	//   ....[213]....
        /*0538*/ 	.word	0x0500000f


	//   ....[214]....
        /*053c*/ 	.word	0x0500000f


	//   ....[215]....
        /*0540*/ 	.word	0x0500000f


	//   ....[216]....
        /*0544*/ 	.word	0x0500000f


	//   ....[217]....
        /*0548*/ 	.word	0x0500000f


	//   ....[218]....
        /*054c*/ 	.word	0x0500000f


	//   ....[219]....
        /*0550*/ 	.word	0x0500000f


	//   ....[220]....
        /*0554*/ 	.word	0x0500000f


	//   ....[221]....
        /*0558*/ 	.word	0x0500000f


	//   ....[222]....
        /*055c*/ 	.word	0x0500000f


	//   ....[223]....
        /*0560*/ 	.word	0x0500000f


	//   ....[224]....
        /*0564*/ 	.word	0x0500000f


	//   ....[225]....
        /*0568*/ 	.word	0x0500000f


	//   ....[226]....
        /*056c*/ 	.word	0x0500000f


	//   ....[227]....
        /*0570*/ 	.word	0x0500000f


	//   ....[228]....
        /*0574*/ 	.word	0x0500000f


	//   ....[229]....
        /*0578*/ 	.word	0x0500000f


	//   ....[230]....
        /*057c*/ 	.word	0x0500000f


	//   ....[231]....
        /*0580*/ 	.word	0x0500000f


	//   ....[232]....
        /*0584*/ 	.word	0x0500000f


	//   ....[233]....
        /*0588*/ 	.word	0x0500000f


	//   ....[234]....
        /*058c*/ 	.word	0x0500000f


	//   ....[235]....
        /*0590*/ 	.word	0x0500000f


	//   ....[236]....
        /*0594*/ 	.word	0x0500000f


	//   ....[237]....
        /*0598*/ 	.word	0x0500000f


	//   ....[238]....
        /*059c*/ 	.word	0x0500000f


	//   ....[239]....
        /*05a0*/ 	.word	0x0500000f


	//   ....[240]....
        /*05a4*/ 	.word	0x0500000f


	//   ....[241]....
        /*05a8*/ 	.word	0x0500000f


	//   ....[242]....
        /*05ac*/ 	.word	0x0500000f


	//   ....[243]....
        /*05b0*/ 	.word	0x0500000f


	//   ....[244]....
        /*05b4*/ 	.word	0x0500000f


	//   ....[245]....
        /*05b8*/ 	.word	0x0500000f


	//   ....[246]....
        /*05bc*/ 	.word	0x0500000f


	//   ....[247]....
        /*05c0*/ 	.word	0x0500000f


	//   ....[248]....
        /*05c4*/ 	.word	0x0500000f


	//   ....[249]....
        /*05c8*/ 	.word	0x0500000f


	//   ....[250]....
        /*05cc*/ 	.word	0x0500000f


	//   ....[251]....
        /*05d0*/ 	.word	0x0500000f


	//   ....[252]....
        /*05d4*/ 	.word	0x0500000f


	//   ....[253]....
        /*05d8*/ 	.word	0x0500000f


	//   ....[254]....
        /*05dc*/ 	.word	0x0500000f


	//   ....[255]....
        /*05e0*/ 	.word	0x0500000f


	//   ....[0]....
        /*05e4*/ 	.word	0x0500000f


	//   ....[1]....
        /*05e8*/ 	.word	0x0500000f


	//   ....[2]....
        /*05ec*/ 	.word	0x0500000f


	//   ....[3]....
        /*05f0*/ 	.word	0x0500000f


	//   ....[4]....
        /*05f4*/ 	.word	0x0500000f


	//   ....[5]....
        /*05f8*/ 	.word	0x0500000f


	//   ....[6]....
        /*05fc*/ 	.word	0x0500000f


	//   ....[7]....
        /*0600*/ 	.word	0x0500000f


	//   ....[8]....
        /*0604*/ 	.word	0x0500000f


	//   ....[9]....
        /*0608*/ 	.word	0x0500000f


	//   ....[10]....
        /*060c*/ 	.word	0x0500000f


	//   ....[11]....
        /*0610*/ 	.word	0x0500000f


	//   ....[12]....
        /*0614*/ 	.word	0x0500000f


	//   ....[13]....
        /*0618*/ 	.word	0x0500000f


	//   ....[14]....
        /*061c*/ 	.word	0x0500000f


	//   ....[15]....
        /*0620*/ 	.word	0x0500000f


	//   ....[16]....
        /*0624*/ 	.word	0x0500000f


	//   ....[17]....
        /*0628*/ 	.word	0x0500000f


	//   ....[18]....
        /*062c*/ 	.word	0x0500000f


	//   ....[19]....
        /*0630*/ 	.word	0x0500000f


	//   ....[20]....
        /*0634*/ 	.word	0x0500000f


	//   ....[21]....
        /*0638*/ 	.word	0x0500000f


	//   ....[22]....
        /*063c*/ 	.word	0x0500000f


	//   ....[23]....
        /*0640*/ 	.word	0x0500000f


	//   ....[24]....
        /*0644*/ 	.word	0x0500000f


	//   ....[25]....
        /*0648*/ 	.word	0x0500000f


	//   ....[26]....
        /*064c*/ 	.word	0x0500000f


	//   ....[27]....
        /*0650*/ 	.word	0x0500000f


	//   ....[28]....
        /*0654*/ 	.word	0x0500000f


	//   ....[29]....
        /*0658*/ 	.word	0x0500000f


	//   ....[30]....
        /*065c*/ 	.word	0x0500000f


	//   ....[31]....
        /*0660*/ 	.word	0x0500000f


	//   ....[32]....
        /*0664*/ 	.word	0x0500000f


	//   ....[33]....
        /*0668*/ 	.word	0x0500000f


	//   ....[34]....
        /*066c*/ 	.word	0x0500000f


	//   ....[35]....
        /*0670*/ 	.word	0x0500000f


	//   ....[36]....
        /*0674*/ 	.word	0x0500000f


	//   ....[37]....
        /*0678*/ 	.word	0x0500000f


	//   ....[38]....
        /*067c*/ 	.word	0x0500000f


	//   ....[39]....
        /*0680*/ 	.word	0x0500000f


	//   ....[40]....
        /*0684*/ 	.word	0x0500000f


	//   ....[41]....
        /*0688*/ 	.word	0x0500000f


	//   ....[42]....
        /*068c*/ 	.word	0x0500000f


	//   ....[43]....
        /*0690*/ 	.word	0x0500000f


	//   ....[44]....
        /*0694*/ 	.word	0x0500000f


	//   ....[45]....
        /*0698*/ 	.word	0x0500000f


	//   ....[46]....
        /*069c*/ 	.word	0x0500000f


	//   ....[47]....
        /*06a0*/ 	.word	0x0500000f


	//   ....[48]....
        /*06a4*/ 	.word	0x0500000f


	//   ....[49]....
        /*06a8*/ 	.word	0x0500000f


	//   ....[50]....
        /*06ac*/ 	.word	0x0500000f


	//   ....[51]....
        /*06b0*/ 	.word	0x0500000f


	//   ....[52]....
        /*06b4*/ 	.word	0x0500000f


	//   ....[53]....
        /*06b8*/ 	.word	0x0500000f


	//   ....[54]....
        /*06bc*/ 	.word	0x0500000f


	//   ....[55]....
        /*06c0*/ 	.word	0x0500000f


	//   ....[56]....
        /*06c4*/ 	.word	0x0500000f


	//   ....[57]....
        /*06c8*/ 	.word	0x0500000f


	//   ....[58]....
        /*06cc*/ 	.word	0x0500000f


	//   ....[59]....
        /*06d0*/ 	.word	0x0500000f


	//   ....[60]....
        /*06d4*/ 	.word	0x0500000f


	//   ....[61]....
        /*06d8*/ 	.word	0x0500000f


	//   ....[62]....
        /*06dc*/ 	.word	0x0500000f


	//   ....[63]....
        /*06e0*/ 	.word	0x0500000f


	//   ....[64]....
        /*06e4*/ 	.word	0x0500000f


	//   ....[65]....
        /*06e8*/ 	.word	0x0500000f


	//   ....[66]....
        /*06ec*/ 	.word	0x0500000f


	//   ....[67]....
        /*06f0*/ 	.word	0x0500000f


	//   ....[68]....
        /*06f4*/ 	.word	0x0500000f


	//   ....[69]....
        /*06f8*/ 	.word	0x0500000f


	//   ....[70]....
        /*06fc*/ 	.word	0x0500000f


	//   ....[71]....
        /*0700*/ 	.word	0x0500000f


	//   ....[72]....
        /*0704*/ 	.word	0x0500000f


	//   ....[73]....
        /*0708*/ 	.word	0x0500000f


	//   ....[74]....
        /*070c*/ 	.word	0x0500000f


	//   ....[75]....
        /*0710*/ 	.word	0x0500000f


	//   ....[76]....
        /*0714*/ 	.word	0x0500000f


	//   ....[77]....
        /*0718*/ 	.word	0x0500000f


	//   ....[78]....
        /*071c*/ 	.word	0x0500000f


	//   ....[79]....
        /*0720*/ 	.word	0x0500000f


	//   ....[80]....
        /*0724*/ 	.word	0x0500000f


	//   ....[81]....
        /*0728*/ 	.word	0x0500000f


	//   ....[82]....
        /*072c*/ 	.word	0x0500000f


	//   ....[83]....
        /*0730*/ 	.word	0x0500000f


	//   ....[84]....
        /*0734*/ 	.word	0x0500000f


	//   ....[85]....
        /*0738*/ 	.word	0x0500000f


	//   ....[86]....
        /*073c*/ 	.word	0x0500000f


	//   ....[87]....
        /*0740*/ 	.word	0x0500000f


	//   ....[88]....
        /*0744*/ 	.word	0x0500000f


	//   ....[89]....
        /*0748*/ 	.word	0x0500000f


	//   ....[90]....
        /*074c*/ 	.word	0x0500000f


	//   ....[91]....
        /*0750*/ 	.word	0x0500000f


	//   ....[92]....
        /*0754*/ 	.word	0x0500000f


	//   ....[93]....
        /*0758*/ 	.word	0x0500000f


	//   ....[94]....
        /*075c*/ 	.word	0x0500000f


	//   ....[95]....
        /*0760*/ 	.word	0x0500000f


	//   ....[96]....
        /*0764*/ 	.word	0x0500000f


	//   ....[97]....
        /*0768*/ 	.word	0x0500000f


	//   ....[98]....
        /*076c*/ 	.word	0x0500000f


	//----- nvinfo : EIATTR_COOP_GROUP_INSTR_OFFSETS
	.align		4
.L_140:
        /*0770*/ 	.byte	0x04, 0x28
        /*0772*/ 	.short	(.L_142 - .L_141)


	//   ....[0]....
.L_141:
        /*0774*/ 	.word	0x00000070


	//   ....[1]....
        /*0778*/ 	.word	0x00000140


	//   ....[2]....
        /*077c*/ 	.word	0x00000190


	//   ....[3]....
        /*0780*/ 	.word	0x000003c0


	//   ....[4]....
        /*0784*/ 	.word	0x00000520


	//   ....[5]....
        /*0788*/ 	.word	0x00000640


	//   ....[6]....
        /*078c*/ 	.word	0x000007a0


	//   ....[7]....
        /*0790*/ 	.word	0x00003480


	//   ....[8]....
        /*0794*/ 	.word	0x00003490


	//   ....[9]....
        /*0798*/ 	.word	0x00003bf0


	//   ....[10]....
        /*079c*/ 	.word	0x00003c00


	//   ....[11]....
        /*07a0*/ 	.word	0x00004370


	//   ....[12]....
        /*07a4*/ 	.word	0x00004380


	//   ....[13]....
        /*07a8*/ 	.word	0x00004ae0


	//   ....[14]....
        /*07ac*/ 	.word	0x00004af0


	//   ....[15]....
        /*07b0*/ 	.word	0x00005c70


	//   ....[16]....
        /*07b4*/ 	.word	0x00005c80


	//   ....[17]....
        /*07b8*/ 	.word	0x00006470


	//   ....[18]....
        /*07bc*/ 	.word	0x00006480


	//   ....[19]....
        /*07c0*/ 	.word	0x00006c70


	//   ....[20]....
        /*07c4*/ 	.word	0x00006c80


	//   ....[21]....
        /*07c8*/ 	.word	0x00007460


	//   ....[22]....
        /*07cc*/ 	.word	0x00007470


	//   ....[23]....
        /*07d0*/ 	.word	0x00007e90


	//   ....[24]....
        /*07d4*/ 	.word	0x00007ea0


	//   ....[25]....
        /*07d8*/ 	.word	0x00007fb0


	//   ....[26]....
        /*07dc*/ 	.word	0x00007fc0


	//   ....[27]....
        /*07e0*/ 	.word	0x000080e0


	//   ....[28]....
        /*07e4*/ 	.word	0x000080f0


	//   ....[29]....
        /*07e8*/ 	.word	0x00008210


	//   ....[30]....
        /*07ec*/ 	.word	0x00008220


	//   ....[31]....
        /*07f0*/ 	.word	0x000085a0


	//   ....[32]....
        /*07f4*/ 	.word	0x000085c0


	//   ....[33]....
        /*07f8*/ 	.word	0x000086a0


	//   ....[34]....
        /*07fc*/ 	.word	0x000086c0


	//   ....[35]....
        /*0800*/ 	.word	0x000087a0


	//   ....[36]....
        /*0804*/ 	.word	0x000087c0


	//   ....[37]....
        /*0808*/ 	.word	0x000088a0


	//   ....[38]....
        /*080c*/ 	.word	0x000088c0


	//   ....[39]....
        /*0810*/ 	.word	0x00009050


	//   ....[40]....
        /*0814*/ 	.word	0x000095e0


	//   ....[41]....
        /*0818*/ 	.word	0x000095f0


	//   ....[42]....
        /*081c*/ 	.word	0x00009600


	//   ....[43]....
        /*0820*/ 	.word	0x00009610


	//   ....[44]....
        /*0824*/ 	.word	0x0000b040


	//   ....[45]....
        /*0828*/ 	.word	0x0000b050


	//   ....[46]....
        /*082c*/ 	.word	0x0000b060


	//   ....[47]....
        /*0830*/ 	.word	0x0000b070


	//   ....[48]....
        /*0834*/ 	.word	0x0000dd10


	//   ....[49]....
        /*0838*/ 	.word	0x0000de10


	//   ....[50]....
        /*083c*/ 	.word	0x0000e350


	//   ....[51]....
        /*0840*/ 	.word	0x0000e3c0


	//   ....[52]....
        /*0844*/ 	.word	0x0000ff90


	//   ....[53]....
        /*0848*/ 	.word	0x0000ffa0


	//   ....[54]....
        /*084c*/ 	.word	0x0000ffd0


	//   ....[55]....
        /*0850*/ 	.word	0x0000ffe0


	//   ....[56]....
        /*0854*/ 	.word	0x00011520


	//   ....[57]....
        /*0858*/ 	.word	0x00011560


	//   ....[58]....
        /*085c*/ 	.word	0x00011610


	//   ....[59]....
        /*0860*/ 	.word	0x00011920


	//   ....[60]....
        /*0864*/ 	.word	0x000129e0


	//   ....[61]....
        /*0868*/ 	.word	0x00012a00


	//   ....[62]....
        /*086c*/ 	.word	0x00012a10


	//   ....[63]....
        /*0870*/ 	.word	0x00012a20


	//   ....[64]....
        /*0874*/ 	.word	0x000130d0


	//   ....[65]....
        /*0878*/ 	.word	0x000130e0


	//   ....[66]....
        /*087c*/ 	.word	0x000131e0


	//   ....[67]....
        /*0880*/ 	.word	0x000131f0


	//   ....[68]....
        /*0884*/ 	.word	0x00013300


	//   ....[69]....
        /*0888*/ 	.word	0x00013310


	//   ....[70]....
        /*088c*/ 	.word	0x00013420


	//   ....[71]....
        /*0890*/ 	.word	0x00013430


	//   ....[72]....
        /*0894*/ 	.word	0x000138f0


	//   ....[73]....
        /*0898*/ 	.word	0x00013900


	//   ....[74]....
        /*089c*/ 	.word	0x00013d80


	//   ....[75]....
        /*08a0*/ 	.word	0x00013d90


	//   ....[76]....
        /*08a4*/ 	.word	0x000149c0


	//   ....[77]....
        /*08a8*/ 	.word	0x000149d0


	//   ....[78]....
        /*08ac*/ 	.word	0x00014ae0


	//   ....[79]....
        /*08b0*/ 	.word	0x00014af0


	//   ....[80]....
        /*08b4*/ 	.word	0x00014c00


	//   ....[81]....
        /*08b8*/ 	.word	0x00014c10


	//   ....[82]....
        /*08bc*/ 	.word	0x00014d20


	//   ....[83]....
        /*08c0*/ 	.word	0x00014d30


	//   ....[84]....
        /*08c4*/ 	.word	0x00014ea0


	//   ....[85]....
        /*08c8*/ 	.word	0x000150b0


	//   ....[86]....
        /*08cc*/ 	.word	0x000150e0


	//   ....[87]....
        /*08d0*/ 	.word	0x00015110


	//   ....[88]....
        /*08d4*/ 	.word	0x00015140


	//   ....[89]....
        /*08d8*/ 	.word	0x00015170


	//   ....[90]....
        /*08dc*/ 	.word	0x000151a0


	//   ....[91]....
        /*08e0*/ 	.word	0x00015330


	//   ....[92]....
        /*08e4*/ 	.word	0x00015360


	//   ....[93]....
        /*08e8*/ 	.word	0x00015390


	//   ....[94]....
        /*08ec*/ 	.word	0x000153c0


	//   ....[95]....
        /*08f0*/ 	.word	0x000153f0


	//   ....[96]....
        /*08f4*/ 	.word	0x00015420


	//   ....[97]....
        /*08f8*/ 	.word	0x000154b0


	//   ....[98]....
        /*08fc*/ 	.word	0x000154e0


	//   ....[99]....
        /*0900*/ 	.word	0x000154f0


	//   ....[100]....
        /*0904*/ 	.word	0x00015580


	//   ....[101]....
        /*0908*/ 	.word	0x000164b0


	//   ....[102]....
        /*090c*/ 	.word	0x00018270


	//   ....[103]....
        /*0910*/ 	.word	0x00018290


	//   ....[104]....
        /*0914*/ 	.word	0x00018330


	//   ....[105]....
        /*0918*/ 	.word	0x00018350


	//   ....[106]....
        /*091c*/ 	.word	0x000183e0


	//   ....[107]....
        /*0920*/ 	.word	0x00018400


	//   ....[108]....
        /*0924*/ 	.word	0x00018490


	//   ....[109]....
        /*0928*/ 	.word	0x000184b0


	//   ....[110]....
        /*092c*/ 	.word	0x00018540


	//   ....[111]....
        /*0930*/ 	.word	0x00018560


	//   ....[112]....
        /*0934*/ 	.word	0x000185f0


	//   ....[113]....
        /*0938*/ 	.word	0x00018610


	//   ....[114]....
        /*093c*/ 	.word	0x000186a0


	//   ....[115]....
        /*0940*/ 	.word	0x000186c0


	//   ....[116]....
        /*0944*/ 	.word	0x000186d0


	//   ....[117]....
        /*0948*/ 	.word	0x00018750


	//   ....[118]....
        /*094c*/ 	.word	0x00018e70


	//   ....[119]....
        /*0950*/ 	.word	0x00018ea0


	//   ....[120]....
        /*0954*/ 	.word	0x00018f00


	//   ....[121]....
        /*0958*/ 	.word	0x00018f40


	//   ....[122]....
        /*095c*/ 	.word	0x00018f90


	//   ....[123]....
        /*0960*/ 	.word	0x00018fe0


	//   ....[124]....
        /*0964*/ 	.word	0x00019020


	//   ....[125]....
        /*0968*/ 	.word	0x00019080


	//   ....[126]....
        /*096c*/ 	.word	0x000190d0


	//   ....[127]....
        /*0970*/ 	.word	0x00019120


	//   ....[128]....
        /*0974*/ 	.word	0x00019170


	//   ....[129]....
        /*0978*/ 	.word	0x000191c0


	//   ....[130]....
        /*097c*/ 	.word	0x00019210


	//   ....[131]....
        /*0980*/ 	.word	0x00019260


	//   ....[132]....
        /*0984*/ 	.word	0x00019280


	//   ....[133]....
        /*0988*/ 	.word	0x000192c0


	//   ....[134]....
        /*098c*/ 	.word	0x00019a10


	//   ....[135]....
        /*0990*/ 	.word	0x00019a40


	//   ....[136]....
        /*0994*/ 	.word	0x00019aa0


	//   ....[137]....
        /*0998*/ 	.word	0x00019ab0


	//   ....[138]....
        /*099c*/ 	.word	0x00019b00


	//   ....[139]....
        /*09a0*/ 	.word	0x00019b10


	//   ....[140]....
        /*09a4*/ 	.word	0x00019b60


	//   ....[141]....
        /*09a8*/ 	.word	0x00019b70


	//   ....[142]....
        /*09ac*/ 	.word	0x00019bc0


	//   ....[143]....
        /*09b0*/ 	.word	0x00019bd0


	//   ....[144]....
        /*09b4*/ 	.word	0x00019c20


	//   ....[145]....
        /*09b8*/ 	.word	0x00019c30


	//   ....[146]....
        /*09bc*/ 	.word	0x00019c80


	//   ....[147]....
        /*09c0*/ 	.word	0x00019c90


	//   ....[148]....
        /*09c4*/ 	.word	0x00019ca0


	//   ....[149]....
        /*09c8*/ 	.word	0x00019cf0


	//   ....[150]....
        /*09cc*/ 	.word	0x00019f50


	//   ....[151]....
        /*09d0*/ 	.word	0x00019f70


	//   ....[152]....
        /*09d4*/ 	.word	0x00019f80


	//   ....[153]....
        /*09d8*/ 	.word	0x00019ff0


	//   ....[154]....
        /*09dc*/ 	.word	0x0001a000


	//   ....[155]....
        /*09e0*/ 	.word	0x0001a070


	//   ....[156]....
        /*09e4*/ 	.word	0x0001a080


	//   ....[157]....
        /*09e8*/ 	.word	0x0001a0f0


	//   ....[158]....
        /*09ec*/ 	.word	0x0001a100


	//   ....[159]....
        /*09f0*/ 	.word	0x0001a170


	//   ....[160]....
        /*09f4*/ 	.word	0x0001a180


	//   ....[161]....
        /*09f8*/ 	.word	0x0001a1f0


	//   ....[162]....
        /*09fc*/ 	.word	0x0001a200


	//   ....[163]....
        /*0a00*/ 	.word	0x0001a270


	//   ....[164]....
        /*0a04*/ 	.word	0x0001a280


	//   ....[165]....
        /*0a08*/ 	.word	0x0001a290


	//   ....[166]....
        /*0a0c*/ 	.word	0x0001a820


	//   ....[167]....
        /*0a10*/ 	.word	0x0001a860


	//   ....[168]....
        /*0a14*/ 	.word	0x0001a8a0


	//   ....[169]....
        /*0a18*/ 	.word	0x0001a8c0


	//   ....[170]....
        /*0a1c*/ 	.word	0x0001a8d0


	//   ....[171]....
        /*0a20*/ 	.word	0x0001a8f0


	//   ....[172]....
        /*0a24*/ 	.word	0x0001a960


	//   ....[173]....
        /*0a28*/ 	.word	0x0001a980


	//   ....[174]....
        /*0a2c*/ 	.word	0x0001a9e0


	//   ....[175]....
        /*0a30*/ 	.word	0x0001aa00


	//   ....[176]....
        /*0a34*/ 	.word	0x0001aa60


	//   ....[177]....
        /*0a38*/ 	.word	0x0001aa80


	//   ....[178]....
        /*0a3c*/ 	.word	0x0001aae0


	//   ....[179]....
        /*0a40*/ 	.word	0x0001ab00


	//   ....[180]....
        /*0a44*/ 	.word	0x0001ab50


	//   ....[181]....
        /*0a48*/ 	.word	0x0001ab70


	//   ....[182]....
        /*0a4c*/ 	.word	0x0001afc0


	//   ....[183]....
        /*0a50*/ 	.word	0x0001aff0


	//   ....[184]....
        /*0a54*/ 	.word	0x0001b050


	//   ....[185]....
        /*0a58*/ 	.word	0x0001b080


	//   ....[186]....
        /*0a5c*/ 	.word	0x0001b0b0


	//   ....[187]....
        /*0a60*/ 	.word	0x0001b0e0


	//   ....[188]....
        /*0a64*/ 	.word	0x0001b110


	//   ....[189]....
        /*0a68*/ 	.word	0x0001b140


	//   ....[190]....
        /*0a6c*/ 	.word	0x0001b2e0


	//   ....[191]....
        /*0a70*/ 	.word	0x0001b310


	//   ....[192]....
        /*0a74*/ 	.word	0x0001b340


	//   ....[193]....
        /*0a78*/ 	.word	0x0001b370


	//   ....[194]....
        /*0a7c*/ 	.word	0x0001b3a0


	//   ....[195]....
        /*0a80*/ 	.word	0x0001b3d0


	//   ....[196]....
        /*0a84*/ 	.word	0x0001b490


	//   ....[197]....
        /*0a88*/ 	.word	0x0001b4b0


	//   ....[198]....
        /*0a8c*/ 	.word	0x0001b4c0


	//   ....[199]....
        /*0a90*/ 	.word	0x0001b520


	//   ....[200]....
        /*0a94*/ 	.word	0x0001bb40


	//   ....[201]....
        /*0a98*/ 	.word	0x0001be60


	//   ....[202]....
        /*0a9c*/ 	.word	0x0001bef0


	//   ....[203]....
        /*0aa0*/ 	.word	0x0001bf90


	//   ....[204]....
        /*0aa4*/ 	.word	0x0001c020


	//   ....[205]....
        /*0aa8*/ 	.word	0x0001c0c0


	//   ....[206]....
        /*0aac*/ 	.word	0x0001c150


	//   ....[207]....
        /*0ab0*/ 	.word	0x0001c1f0


	//   ....[208]....
        /*0ab4*/ 	.word	0x0001c280


	//   ....[209]....
        /*0ab8*/ 	.word	0x0001c370


	//   ....[210]....
        /*0abc*/ 	.word	0x0001c400


	//   ....[211]....
        /*0ac0*/ 	.word	0x0001c4a0


	//   ....[212]....
        /*0ac4*/ 	.word	0x0001c530


	//   ....[213]....
        /*0ac8*/ 	.word	0x0001c5d0


	//   ....[214]....
        /*0acc*/ 	.word	0x0001c660


	//   ....[215]....
        /*0ad0*/ 	.word	0x0001c700


	//   ....[216]....
        /*0ad4*/ 	.word	0x0001c790


	//   ....[217]....
        /*0ad8*/ 	.word	0x0001c880


	//   ....[218]....
        /*0adc*/ 	.word	0x0001c910


	//   ....[219]....
        /*0ae0*/ 	.word	0x0001c9a0


	//   ....[220]....
        /*0ae4*/ 	.word	0x0001ca30


	//   ....[221]....
        /*0ae8*/ 	.word	0x0001cac0


	//   ....[222]....
        /*0aec*/ 	.word	0x0001cb50


	//   ....[223]....
        /*0af0*/ 	.word	0x0001cbe0


	//   ....[224]....
        /*0af4*/ 	.word	0x0001cc70


	//   ....[225]....
        /*0af8*/ 	.word	0x0001cda0


	//   ....[226]....
        /*0afc*/ 	.word	0x0001ce50


	//   ....[227]....
        /*0b00*/ 	.word	0x0001cee0


	//   ....[228]....
        /*0b04*/ 	.word	0x0001cf30


	//   ....[229]....
        /*0b08*/ 	.word	0x0001cf80


	//   ....[230]....
        /*0b0c*/ 	.word	0x0001d060


	//   ....[231]....
        /*0b10*/ 	.word	0x0001d0f0


	//   ....[232]....
        /*0b14*/ 	.word	0x0001d140


	//   ....[233]....
        /*0b18*/ 	.word	0x0001d190


	//   ....[234]....
        /*0b1c*/ 	.word	0x0001d3a0


	//   ....[235]....
        /*0b20*/ 	.word	0x0001d3f0


	//   ....[236]....
        /*0b24*/ 	.word	0x0001d480


	//   ....[237]....
        /*0b28*/ 	.word	0x0001d510


	//   ....[238]....
        /*0b2c*/ 	.word	0x0001d5a0


	//   ....[239]....
        /*0b30*/ 	.word	0x0001d630


	//   ....[240]....
        /*0b34*/ 	.word	0x0001d6c0


	//   ....[241]....
        /*0b38*/ 	.word	0x0001d750


	//   ....[242]....
        /*0b3c*/ 	.word	0x0001d7d0


	//   ....[243]....
        /*0b40*/ 	.word	0x0001d820


	//   ....[244]....
        /*0b44*/ 	.word	0x0001d8b0


	//   ....[245]....
        /*0b48*/ 	.word	0x0001d940


	//   ....[246]....
        /*0b4c*/ 	.word	0x0001d9c0


	//   ....[247]....
        /*0b50*/ 	.word	0x0001da10


	//   ....[248]....
        /*0b54*/ 	.word	0x0001daa0


	//   ....[249]....
        /*0b58*/ 	.word	0x0001db30


	//   ....[250]....
        /*0b5c*/ 	.word	0x0001dbc0


	//   ....[251]....
        /*0b60*/ 	.word	0x0001dc50


	//   ....[252]....
        /*0b64*/ 	.word	0x0001dce0


	//   ....[253]....
        /*0b68*/ 	.word	0x0001dd70


	//   ....[254]....
        /*0b6c*/ 	.word	0x0001de30


	//   ....[255]....
        /*0b70*/ 	.word	0x0001e110


	//   ....[0]....
        /*0b74*/ 	.word	0x0001e200


	//   ....[1]....
        /*0b78*/ 	.word	0x0001e2a0


	//   ....[2]....
        /*0b7c*/ 	.word	0x0001e300


	//   ....[3]....
        /*0b80*/ 	.word	0x0001e400


	//   ....[4]....
        /*0b84*/ 	.word	0x0001e470


	//   ....[5]....
        /*0b88*/ 	.word	0x0001e570


	//   ....[6]....
        /*0b8c*/ 	.word	0x0001e5e0


	//   ....[7]....
        /*0b90*/ 	.word	0x0001e6e0


	//   ....[8]....
        /*0b94*/ 	.word	0x0001e750


	//   ....[9]....
        /*0b98*/ 	.word	0x0001e850


	//   ....[10]....
        /*0b9c*/ 	.word	0x0001e8c0


	//   ....[11]....
        /*0ba0*/ 	.word	0x0001e9c0


	//   ....[12]....
        /*0ba4*/ 	.word	0x0001ea30


	//   ....[13]....
        /*0ba8*/ 	.word	0x0001eb30


	//   ....[14]....
        /*0bac*/ 	.word	0x0001eba0


	//   ....[15]....
        /*0bb0*/ 	.word	0x0001ec40


	//   ....[16]....
        /*0bb4*/ 	.word	0x0001ed40


	//   ....[17]....
        /*0bb8*/ 	.word	0x0001edb0


	//   ....[18]....
        /*0bbc*/ 	.word	0x0001ee30


	//   ....[19]....
        /*0bc0*/ 	.word	0x0001eee0


	//   ....[20]....
        /*0bc4*/ 	.word	0x0001ef60


	//   ....[21]....
        /*0bc8*/ 	.word	0x0001f030


	//   ....[22]....
        /*0bcc*/ 	.word	0x0001f0b0


	//   ....[23]....
        /*0bd0*/ 	.word	0x0001f180


	//   ....[24]....
        /*0bd4*/ 	.word	0x0001f200


	//   ....[25]....
        /*0bd8*/ 	.word	0x0001f2d0


	//   ....[26]....
        /*0bdc*/ 	.word	0x0001f350


	//   ....[27]....
        /*0be0*/ 	.word	0x0001f420


	//   ....[28]....
        /*0be4*/ 	.word	0x0001f4a0


	//   ....[29]....
        /*0be8*/ 	.word	0x0001f560


	//   ....[30]....
        /*0bec*/ 	.word	0x0001f5f0


	//   ....[31]....
        /*0bf0*/ 	.word	0x0001f6a0


	//   ....[32]....
        /*0bf4*/ 	.word	0x0001f7d0


	//   ....[33]....
        /*0bf8*/ 	.word	0x0001f870


	//   ....[34]....
        /*0bfc*/ 	.word	0x0001f8e0


	//   ....[35]....
        /*0c00*/ 	.word	0x0001f9a0


	//   ....[36]....
        /*0c04*/ 	.word	0x0001fa00


	//   ....[37]....
        /*0c08*/ 	.word	0x0001fac0


	//   ....[38]....
        /*0c0c*/ 	.word	0x0001fb20


	//   ....[39]....
        /*0c10*/ 	.word	0x0001fbe0


	//   ....[40]....
        /*0c14*/ 	.word	0x0001fc40


	//   ....[41]....
        /*0c18*/ 	.word	0x0001fd00


	//   ....[42]....
        /*0c1c*/ 	.word	0x0001fd60


	//   ....[43]....
        /*0c20*/ 	.word	0x0001fe20


	//   ....[44]....
        /*0c24*/ 	.word	0x0001fe80


	//   ....[45]....
        /*0c28*/ 	.word	0x0001ff40


	//   ....[46]....
        /*0c2c*/ 	.word	0x0001ffa0


	//   ....[47]....
        /*0c30*/ 	.word	0x00020060


	//   ....[48]....
        /*0c34*/ 	.word	0x00020150


	//   ....[49]....
        /*0c38*/ 	.word	0x000201f0


	//   ....[50]....
        /*0c3c*/ 	.word	0x00020250


	//   ....[51]....
        /*0c40*/ 	.word	0x00020330


	//   ....[52]....
        /*0c44*/ 	.word	0x00020390


	//   ....[53]....
        /*0c48*/ 	.word	0x00020470


	//   ....[54]....
        /*0c4c*/ 	.word	0x000204d0


	//   ....[55]....
        /*0c50*/ 	.word	0x000205b0


	//   ....[56]....
        /*0c54*/ 	.word	0x00020610


	//   ....[57]....
        /*0c58*/ 	.word	0x000206f0


	//   ....[58]....
        /*0c5c*/ 	.word	0x00020750


	//   ....[59]....
        /*0c60*/ 	.word	0x00020830


	//   ....[60]....
        /*0c64*/ 	.word	0x00020890


	//   ....[61]....
        /*0c68*/ 	.word	0x00020970


	//   ....[62]....
        /*0c6c*/ 	.word	0x000209d0


	//   ....[63]....
        /*0c70*/ 	.word	0x00020aa0


	//   ....[64]....
        /*0c74*/ 	.word	0x00020bc0


	//   ....[65]....
        /*0c78*/ 	.word	0x00020c70


	//   ....[66]....
        /*0c7c*/ 	.word	0x00020d20


	//   ....[67]....
        /*0c80*/ 	.word	0x00020df0


	//   ....[68]....
        /*0c84*/ 	.word	0x00020e50


	//   ....[69]....
        /*0c88*/ 	.word	0x00020f30


	//   ....[70]....
        /*0c8c*/ 	.word	0x00020f90


	//   ....[71]....
        /*0c90*/ 	.word	0x00021060


	//   ....[72]....
        /*0c94*/ 	.word	0x000210c0


	//   ....[73]....
        /*0c98*/ 	.word	0x00021190


	//   ....[74]....
        /*0c9c*/ 	.word	0x000211f0


	//   ....[75]....
        /*0ca0*/ 	.word	0x000212d0


	//   ....[76]....
        /*0ca4*/ 	.word	0x00021330


	//   ....[77]....
        /*0ca8*/ 	.word	0x00021400


	//   ....[78]....
        /*0cac*/ 	.word	0x00021460


	//   ....[79]....
        /*0cb0*/ 	.word	0x00021520


	//   ....[80]....
        /*0cb4*/ 	.word	0x000215b0


	//   ....[81]....
        /*0cb8*/ 	.word	0x00021650


	//   ....[82]....
        /*0cbc*/ 	.word	0x000217d0


	//   ....[83]....
        /*0cc0*/ 	.word	0x00021840


	//   ....[84]....
        /*0cc4*/ 	.word	0x000218b0


	//   ....[85]....
        /*0cc8*/ 	.word	0x00021920


	//   ....[86]....
        /*0ccc*/ 	.word	0x00021990


	//   ....[87]....
        /*0cd0*/ 	.word	0x00021a10


	//   ....[88]....
        /*0cd4*/ 	.word	0x00021a90


	//   ....[89]....
        /*0cd8*/ 	.word	0x00021b20


	//   ....[90]....
        /*0cdc*/ 	.word	0x00021b90


	//   ....[91]....
        /*0ce0*/ 	.word	0x00021c00


	//   ....[92]....
        /*0ce4*/ 	.word	0x00021c70


	//   ....[93]....
        /*0ce8*/ 	.word	0x00021cf0


	//   ....[94]....
        /*0cec*/ 	.word	0x00021d60


	//   ....[95]....
        /*0cf0*/ 	.word	0x00021e00


	//   ....[96]....
        /*0cf4*/ 	.word	0x00021e50


	//   ....[97]....
        /*0cf8*/ 	.word	0x00021ee0


	//   ....[98]....
        /*0cfc*/ 	.word	0x00022010


	//----- nvinfo : EIATTR_REG_RECONFIG
	.align		4
.L_142:
        /*0d00*/ 	.byte	0x01, 0x54
	.zero		2


	//----- nvinfo : EIATTR_SYSCALL_OFFSETS
	.align		4
        /*0d04*/ 	.byte	0x04, 0x46
        /*0d06*/ 	.short	(.L_144 - .L_143)


	//   ....[0]....
.L_143:
        /*0d08*/ 	.word	0x00001c90


	//   ....[1]....
        /*0d0c*/ 	.word	0x00001de0


	//   ....[2]....
        /*0d10*/ 	.word	0x000091f0


	//   ....[3]....
        /*0d14*/ 	.word	0x00009550


	//   ....[4]....
        /*0d18*/ 	.word	0x00017950


	//   ....[5]....
        /*0d1c*/ 	.word	0x00017aa0


	//   ....[6]....
        /*0d20*/ 	.word	0x00017b90


	//   ....[7]....
        /*0d24*/ 	.word	0x00018b20


	//----- nvinfo : EIATTR_MBARRIER_INSTR_OFFSETS
	.align		4
.L_144:
        /*0d28*/ 	.byte	0x04, 0x39
        /*0d2a*/ 	.short	(.L_146 - .L_145)


	//   ....[0]....
.L_145:
        /*0d2c*/ 	.word	0x00000270
        /*0d30*/ 	.word	0x000000ff
        /*0d34*/ 	.word	0x00028800
        /*0d38*/ 	.short	0x0100
        /*0d3a*/ 	.byte	0x08
	.zero		1


	//   ....[1]....
        /*0d3c*/ 	.word	0x00000280
        /*0d40*/ 	.word	0x000000ff
        /*0d44*/ 	.word	0x00028820
        /*0d48*/ 	.short	0x0100
        /*0d4a*/ 	.byte	0x08
	.zero		1


	//   ....[2]....
        /*0d4c*/ 	.word	0x00000370
        /*0d50*/ 	.word	0x000000ff
        /*0d54*/ 	.word	0x00028830
        /*0d58*/ 	.short	0x0100
        /*0d5a*/ 	.byte	0x08
	.zero		1


	//   ....[3]....
        /*0d5c*/ 	.word	0x00000380
        /*0d60*/ 	.word	0x000000ff
        /*0d64*/ 	.word	0x00028840
        /*0d68*/ 	.short	0x0100
        /*0d6a*/ 	.byte	0x08
	.zero		1


	//   ....[4]....
        /*0d6c*/ 	.word	0x00000390
        /*0d70*/ 	.word	0x000000ff
        /*0d74*/ 	.word	0x00028838
        /*0d78*/ 	.short	0x0100
        /*0d7a*/ 	.byte	0x08
	.zero		1


	//   ....[5]....
        /*0d7c*/ 	.word	0x000003a0
        /*0d80*/ 	.word	0x000000ff
        /*0d84*/ 	.word	0x00028848
        /*0d88*/ 	.short	0x0100
        /*0d8a*/ 	.byte	0x08
	.zero		1


	//   ....[6]....
        /*0d8c*/ 	.word	0x000004d0
        /*0d90*/ 	.word	0x000000ff
        /*0d94*/ 	.word	0x00028850
        /*0d98*/ 	.short	0x0100
        /*0d9a*/ 	.byte	0x08
	.zero		1


	//   ....[7]....
        /*0d9c*/ 	.word	0x000004e0
        /*0da0*/ 	.word	0x000000ff
        /*0da4*/ 	.word	0x00028860
        /*0da8*/ 	.short	0x0100
        /*0daa*/ 	.byte	0x08
	.zero		1


	//   ....[8]....
        /*0dac*/ 	.word	0x000004f0
        /*0db0*/ 	.word	0x000000ff
        /*0db4*/ 	.word	0x00028858
        /*0db8*/ 	.short	0x0100
        /*0dba*/ 	.byte	0x08
	.zero		1


	//   ....[9]....
        /*0dbc*/ 	.word	0x00000500
        /*0dc0*/ 	.word	0x000000ff
        /*0dc4*/ 	.word	0x00028868
        /*0dc8*/ 	.short	0x0100
        /*0dca*/ 	.byte	0x08
	.zero		1


	//   ....[10]....
        /*0dcc*/ 	.word	0x000005f0
        /*0dd0*/ 	.word	0x000000ff
        /*0dd4*/ 	.word	0x00028870
        /*0dd8*/ 	.short	0x0100
        /*0dda*/ 	.byte	0x06
	.zero		1


	//   ....[11]....
        /*0ddc*/ 	.word	0x00000600
        /*0de0*/ 	.word	0x000000ff
        /*0de4*/ 	.word	0x00028880
        /*0de8*/ 	.short	0x0100
        /*0dea*/ 	.byte	0x06
	.zero		1


	//   ....[12]....
        /*0dec*/ 	.word	0x00000610
        /*0df0*/ 	.word	0x000000ff
        /*0df4*/ 	.word	0x00028878
        /*0df8*/ 	.short	0x0100
        /*0dfa*/ 	.byte	0x06
	.zero		1


	//   ....[13]....
        /*0dfc*/ 	.word	0x00000620
        /*0e00*/ 	.word	0x000000ff
        /*0e04*/ 	.word	0x00028888
        /*0e08*/ 	.short	0x0100
        /*0e0a*/ 	.byte	0x06
	.zero		1


	//   ....[14]....
        /*0e0c*/ 	.word	0x00000750
        /*0e10*/ 	.word	0x000000ff
        /*0e14*/ 	.word	0x00028890
        /*0e18*/ 	.short	0x0100
        /*0e1a*/ 	.byte	0x08
	.zero		1


	//   ....[15]....
        /*0e1c*/ 	.word	0x00000760
        /*0e20*/ 	.word	0x000000ff
        /*0e24*/ 	.word	0x000288a0
        /*0e28*/ 	.short	0x0100
        /*0e2a*/ 	.byte	0x08
	.zero		1


	//   ....[16]....
        /*0e2c*/ 	.word	0x00000770
        /*0e30*/ 	.word	0x000000ff
        /*0e34*/ 	.word	0x00028898
        /*0e38*/ 	.short	0x0100
        /*0e3a*/ 	.byte	0x08
	.zero		1


	//   ....[17]....
        /*0e3c*/ 	.word	0x00000780
        /*0e40*/ 	.word	0x000000ff
        /*0e44*/ 	.word	0x000288a8
        /*0e48*/ 	.short	0x0100
        /*0e4a*/ 	.byte	0x08
	.zero		1


	//   ....[18]....
        /*0e4c*/ 	.word	0x000008b0
        /*0e50*/ 	.word	0x000000ff
        /*0e54*/ 	.word	0x000288b0
        /*0e58*/ 	.short	0x0100
        /*0e5a*/ 	.byte	0x08
	.zero		1


	//   ....[19]....
        /*0e5c*/ 	.word	0x000008c0
        /*0e60*/ 	.word	0x000000ff
        /*0e64*/ 	.word	0x000288c0
        /*0e68*/ 	.short	0x0100
        /*0e6a*/ 	.byte	0x08
	.zero		1


	//   ....[20]....
        /*0e6c*/ 	.word	0x000008d0
        /*0e70*/ 	.word	0x000000ff
        /*0e74*/ 	.word	0x000288b8
        /*0e78*/ 	.short	0x0100
        /*0e7a*/ 	.byte	0x08
	.zero		1


	//   ....[21]....
        /*0e7c*/ 	.word	0x000008e0
        /*0e80*/ 	.word	0x000000ff
        /*0e84*/ 	.word	0x000288c8
        /*0e88*/ 	.short	0x0100
        /*0e8a*/ 	.byte	0x08
	.zero		1


	//   ....[22]....
        /*0e8c*/ 	.word	0x00003430
        /*0e90*/ 	.word	0x0000005a
        /*0e94*/ 	.word	0x00028890
        /*0e98*/ 	.short	0x010a
        /*0e9a*/ 	.byte	0x3f
	.zero		1


	//   ....[23]....
        /*0e9c*/ 	.word	0x00005c10
        /*0ea0*/ 	.word	0x0000005a
        /*0ea4*/ 	.word	0x00028890
        /*0ea8*/ 	.short	0x010a
        /*0eaa*/ 	.byte	0x3f
	.zero		1


	//   ....[24]....
        /*0eac*/ 	.word	0x00007cf0
        /*0eb0*/ 	.word	0x0000005a
        /*0eb4*/ 	.word	0x00028890
        /*0eb8*/ 	.short	0x010a
        /*0eba*/ 	.byte	0x3f
	.zero		1


	//   ....[25]....
        /*0ebc*/ 	.word	0x000083f0
        /*0ec0*/ 	.word	0x0000000b
        /*0ec4*/ 	.word	0x00000000
        /*0ec8*/ 	.short	0x0101
        /*0eca*/ 	.byte	0x3f
	.zero		1


	//   ....[26]....
        /*0ecc*/ 	.word	0x00008430
        /*0ed0*/ 	.word	0x0000005a
        /*0ed4*/ 	.word	0x000288b0
        /*0ed8*/ 	.short	0x010a
        /*0eda*/ 	.byte	0x3f
	.zero		1


	//   ....[27]....
        /*0edc*/ 	.word	0x00008a40
        /*0ee0*/ 	.word	0x0000005a
        /*0ee4*/ 	.word	0x00000000
        /*0ee8*/ 	.short	0x0101
        /*0eea*/ 	.byte	0x3f
	.zero		1


	//   ....[28]....
        /*0eec*/ 	.word	0x00009280
        /*0ef0*/ 	.word	0x0000009c
        /*0ef4*/ 	.word	0x00028800
        /*0ef8*/ 	.short	0x010a
        /*0efa*/ 	.byte	0x3f
	.zero		1


	//   ....[29]....
        /*0efc*/ 	.word	0x000092d0
        /*0f00*/ 	.word	0x0000009c
        /*0f04*/ 	.word	0x00028800
        /*0f08*/ 	.short	0x010a
        /*0f0a*/ 	.byte	0x3f
	.zero		1


	//   ....[30]....
        /*0f0c*/ 	.word	0x00009980
        /*0f10*/ 	.word	0x0000009c
        /*0f14*/ 	.word	0x00028800
        /*0f18*/ 	.short	0x010a
        /*0f1a*/ 	.byte	0x3f
	.zero		1


	//   ....[31]....
        /*0f1c*/ 	.word	0x0000b360
        /*0f20*/ 	.word	0x0000009c
        /*0f24*/ 	.word	0x00028800
        /*0f28*/ 	.short	0x010a
        /*0f2a*/ 	.byte	0x3f
	.zero		1


	//   ....[32]....
        /*0f2c*/ 	.word	0x0000cc00
        /*0f30*/ 	.word	0x00000003
        /*0f34*/ 	.word	0x00028830
        /*0f38*/ 	.short	0x010a
        /*0f3a*/ 	.byte	0x3f
	.zero		1


	//   ....[33]....
        /*0f3c*/ 	.word	0x0000cc50
        /*0f40*/ 	.word	0x00000003
        /*0f44*/ 	.word	0x00028830
        /*0f48*/ 	.short	0x010a
        /*0f4a*/ 	.byte	0x3f
	.zero		1


	//   ....[34]....
        /*0f4c*/ 	.word	0x0000e670
        /*0f50*/ 	.word	0x00000003
        /*0f54*/ 	.word	0x00000000
        /*0f58*/ 	.short	0x0101
        /*0f5a*/ 	.byte	0x3f
	.zero		1


	//   ....[35]....
        /*0f5c*/ 	.word	0x0000f260
        /*0f60*/ 	.word	0x00000007
        /*0f64*/ 	.word	0x00028830
        /*0f68*/ 	.short	0x010a
        /*0f6a*/ 	.byte	0x3f
	.zero		1


	//   ....[36]....
        /*0f6c*/ 	.word	0x0000f2b0
        /*0f70*/ 	.word	0x00000007
        /*0f74*/ 	.word	0x00028830
        /*0f78*/ 	.short	0x010a
        /*0f7a*/ 	.byte	0x3f
	.zero		1


	//   ....[37]....
        /*0f7c*/ 	.word	0x0000f6f0
        /*0f80*/ 	.word	0x00000005
        /*0f84*/ 	.word	0x00028850
        /*0f88*/ 	.short	0x010a
        /*0f8a*/ 	.byte	0x3f
	.zero		1


	//   ....[38]....
        /*0f8c*/ 	.word	0x0000f730
        /*0f90*/ 	.word	0x00000005
        /*0f94*/ 	.word	0x00028850
        /*0f98*/ 	.short	0x010a
        /*0f9a*/ 	.byte	0x3f
	.zero		1


	//   ....[39]....
        /*0f9c*/ 	.word	0x00010b30
        /*0fa0*/ 	.word	0x00000003
        /*0fa4*/ 	.word	0x00000000
        /*0fa8*/ 	.short	0x0101
        /*0faa*/ 	.byte	0x3f
	.zero		1


	//   ....[40]....
        /*0fac*/ 	.word	0x00010de0
        /*0fb0*/ 	.word	0x0000000c
        /*0fb4*/ 	.word	0x00000000
        /*0fb8*/ 	.short	0x0101
        /*0fba*/ 	.byte	0x3f
	.zero		1


	//   ....[41]....
        /*0fbc*/ 	.word	0x00011420
        /*0fc0*/ 	.word	0x0000000f
        /*0fc4*/ 	.word	0x00028850
        /*0fc8*/ 	.short	0x010a
        /*0fca*/ 	.byte	0x3f
	.zero		1


	//   ....[42]....
        /*0fcc*/ 	.word	0x000114a0
        /*0fd0*/ 	.word	0x0000000f
        /*0fd4*/ 	.word	0x00028850
        /*0fd8*/ 	.short	0x010a
        /*0fda*/ 	.byte	0x3f
	.zero		1


	//   ....[43]....
        /*0fdc*/ 	.word	0x00011ac0
        /*0fe0*/ 	.word	0x00000004
        /*0fe4*/ 	.word	0x00000000
        /*0fe8*/ 	.short	0x0101
        /*0fea*/ 	.byte	0x3f
	.zero		1


	//   ....[44]....
        /*0fec*/ 	.word	0x00012fe0
        /*0ff0*/ 	.word	0x00000000
        /*0ff4*/ 	.word	0x00000000
        /*0ff8*/ 	.short	0x0101
        /*0ffa*/ 	.byte	0x3f
	.zero		1


	//   ....[45]....
        /*0ffc*/ 	.word	0x00013830
        /*1000*/ 	.word	0x00000004
        /*1004*/ 	.word	0x00000000
        /*1008*/ 	.short	0x0101
        /*100a*/ 	.byte	0x3f
	.zero		1


	//   ....[46]....
        /*100c*/ 	.word	0x00016590
        /*1010*/ 	.word	0x00000016
        /*1014*/ 	.word	0x00028820
        /*1018*/ 	.short	0x010a
        /*101a*/ 	.byte	0x3f
	.zero		1


	//   ....[47]....
        /*101c*/ 	.word	0x00016620
        /*1020*/ 	.word	0x0000000a
        /*1024*/ 	.word	0x000288a0
        /*1028*/ 	.short	0x010a
        /*102a*/ 	.byte	0x3f
	.zero		1


	//   ....[48]....
        /*102c*/ 	.word	0x00016980
        /*1030*/ 	.word	0x0000000a
        /*1034*/ 	.word	0x000288c0
        /*1038*/ 	.short	0x010a
        /*103a*/ 	.byte	0x3f
	.zero		1


	//   ....[49]....
        /*103c*/ 	.word	0x00016db0
        /*1040*/ 	.word	0x0000000a
        /*1044*/ 	.word	0x000288a0
        /*1048*/ 	.short	0x010a
        /*104a*/ 	.byte	0x3f
	.zero		1


	//   ....[50]....
        /*104c*/ 	.word	0x000170f0
        /*1050*/ 	.word	0x0000000a
        /*1054*/ 	.word	0x000288c0
        /*1058*/ 	.short	0x010a
        /*105a*/ 	.byte	0x3f
	.zero		1


	//   ....[51]....
        /*105c*/ 	.word	0x00018090
        /*1060*/ 	.word	0x00000007
        /*1064*/ 	.word	0x00028840
        /*1068*/ 	.short	0x010a
        /*106a*/ 	.byte	0x3f
	.zero		1


	//   ....[52]....
        /*106c*/ 	.word	0x00018800
        /*1070*/ 	.word	0x00000007
        /*1074*/ 	.word	0x00028830
        /*1078*/ 	.short	0x0107
        /*107a*/ 	.byte	0x3f
	.zero		1


	//   ....[53]....
        /*107c*/ 	.word	0x000188d0
        /*1080*/ 	.word	0x00000007
        /*1084*/ 	.word	0x00028830
        /*1088*/ 	.short	0x0101
        /*108a*/ 	.byte	0x3f
	.zero		1


	//   ....[54]....
        /*108c*/ 	.word	0x000193b0
        /*1090*/ 	.word	0x00000016
        /*1094*/ 	.word	0x00028800
        /*1098*/ 	.short	0x0107
        /*109a*/ 	.byte	0x3f
	.zero		1


	//   ....[55]....
        /*109c*/ 	.word	0x000194c0
        /*10a0*/ 	.word	0x00000016
        /*10a4*/ 	.word	0x00028800
        /*10a8*/ 	.short	0x0101
        /*10aa*/ 	.byte	0x3f
	.zero		1


	//   ....[56]....
        /*10ac*/ 	.word	0x000194e0
        /*10b0*/ 	.word	0x00000016
        /*10b4*/ 	.word	0x00028820
        /*10b8*/ 	.short	0x010a
        /*10ba*/ 	.byte	0x3f
	.zero		1


	//   ....[57]....
        /*10bc*/ 	.word	0x00019870
        /*10c0*/ 	.word	0x00000006
        /*10c4*/ 	.word	0x00028840
        /*10c8*/ 	.short	0x010a
        /*10ca*/ 	.byte	0x3f
	.zero		1


	//   ....[58]....
        /*10cc*/ 	.word	0x00019d80
        /*10d0*/ 	.word	0x00000006
        /*10d4*/ 	.word	0x00028830
        /*10d8*/ 	.short	0x0107
        /*10da*/ 	.byte	0x3f
	.zero		1


	//   ....[59]....
        /*10dc*/ 	.word	0x00019e40
        /*10e0*/ 	.word	0x00000006
        /*10e4*/ 	.word	0x00028830
        /*10e8*/ 	.short	0x0101
        /*10ea*/ 	.byte	0x3f
	.zero		1


	//   ....[60]....
        /*10ec*/ 	.word	0x00019ea0
        /*10f0*/ 	.word	0x00000006
        /*10f4*/ 	.word	0x00028860
        /*10f8*/ 	.short	0x010a
        /*10fa*/ 	.byte	0x3f
	.zero		1


	//   ....[61]....
        /*10fc*/ 	.word	0x0001a3d0
        /*1100*/ 	.word	0x00000006
        /*1104*/ 	.word	0x00028850
        /*1108*/ 	.short	0x0107
        /*110a*/ 	.byte	0x3f
	.zero		1


	//   ....[62]....
        /*110c*/ 	.word	0x0001a570
        /*1110*/ 	.word	0x00000006
        /*1114*/ 	.word	0x00028850
        /*1118*/ 	.short	0x0101
        /*111a*/ 	.byte	0x3f
	.zero		1


	//   ....[63]....
        /*111c*/ 	.word	0x0001a780
        /*1120*/ 	.word	0x00000000
        /*1124*/ 	.word	0x00028860
        /*1128*/ 	.short	0x010a
        /*112a*/ 	.byte	0x3f
	.zero		1


	//   ....[64]....
        /*112c*/ 	.word	0x0001acb0
        /*1130*/ 	.word	0x00000000
        /*1134*/ 	.word	0x00028850
        /*1138*/ 	.short	0x0107
        /*113a*/ 	.byte	0x3f
	.zero		1


	//   ....[65]....
        /*113c*/ 	.word	0x0001ad70
        /*1140*/ 	.word	0x00000000
        /*1144*/ 	.word	0x00028850
        /*1148*/ 	.short	0x0101
        /*114a*/ 	.byte	0x3f
	.zero		1


	//   ....[66]....
        /*114c*/ 	.word	0x0001bac0
        /*1150*/ 	.word	0x00000004
        /*1154*/ 	.word	0x00028820
        /*1158*/ 	.short	0x010a
        /*115a*/ 	.byte	0x3f
	.zero		1


	//   ....[67]....
        /*115c*/ 	.word	0x0001bc30
        /*1160*/ 	.word	0x00000005
        /*1164*/ 	.word	0x00028840
        /*1168*/ 	.short	0x010a
        /*116a*/ 	.byte	0x3f
	.zero		1


	//   ....[68]....
        /*116c*/ 	.word	0x0001bcd0
        /*1170*/ 	.word	0x00000019
        /*1174*/ 	.word	0x00028840
        /*1178*/ 	.short	0x010a
        /*117a*/ 	.byte	0x3f
	.zero		1


	//   ....[69]....
        /*117c*/ 	.word	0x0001bd10
        /*1180*/ 	.word	0x00000005
        /*1184*/ 	.word	0x00028860
        /*1188*/ 	.short	0x010a
        /*118a*/ 	.byte	0x3f
	.zero		1


	//   ....[70]....
        /*118c*/ 	.word	0x0001bd50
        /*1190*/ 	.word	0x00000019
        /*1194*/ 	.word	0x00028860
        /*1198*/ 	.short	0x010a
        /*119a*/ 	.byte	0x3f
	.zero		1


	//   ....[71]....
        /*119c*/ 	.word	0x0001bdb0
        /*11a0*/ 	.word	0x0000005a
        /*11a4*/ 	.word	0x00028890
        /*11a8*/ 	.short	0x010a
        /*11aa*/ 	.byte	0x3f
	.zero		1


	//   ....[72]....
        /*11ac*/ 	.word	0x0001c2c0
        /*11b0*/ 	.word	0x0000005a
        /*11b4*/ 	.word	0x00028890
        /*11b8*/ 	.short	0x010a
        /*11ba*/ 	.byte	0x3f
	.zero		1


	//   ....[73]....
        /*11bc*/ 	.word	0x0001c7d0
        /*11c0*/ 	.word	0x0000005a
        /*11c4*/ 	.word	0x00028890
        /*11c8*/ 	.short	0x010a
        /*11ca*/ 	.byte	0x3f
	.zero		1


	//   ....[74]....
        /*11cc*/ 	.word	0x0001cca0
        /*11d0*/ 	.word	0x0000005a
        /*11d4*/ 	.word	0x000288b0
        /*11d8*/ 	.short	0x010a
        /*11da*/ 	.byte	0x3f
	.zero		1


	//   ....[75]....
        /*11dc*/ 	.word	0x0001cfb0
        /*11e0*/ 	.word	0x0000009c
        /*11e4*/ 	.word	0x00028800
        /*11e8*/ 	.short	0x010a
        /*11ea*/ 	.byte	0x3f
	.zero		1


	//   ....[76]....
        /*11ec*/ 	.word	0x0001d1c0
        /*11f0*/ 	.word	0x0000009c
        /*11f4*/ 	.word	0x00028800
        /*11f8*/ 	.short	0x010a
        /*11fa*/ 	.byte	0x3f
	.zero		1


	//   ....[77]....
        /*11fc*/ 	.word	0x0001d210
        /*1200*/ 	.word	0x00000003
        /*1204*/ 	.word	0x00028830
        /*1208*/ 	.short	0x010a
        /*120a*/ 	.byte	0x3f
	.zero		1


	//   ....[78]....
        /*120c*/ 	.word	0x0001d260
        /*1210*/ 	.word	0x00000007
        /*1214*/ 	.word	0x00028830
        /*1218*/ 	.short	0x010a
        /*121a*/ 	.byte	0x3f
	.zero		1


	//   ....[79]....
        /*121c*/ 	.word	0x0001d2b0
        /*1220*/ 	.word	0x00000005
        /*1224*/ 	.word	0x00028850
        /*1228*/ 	.short	0x010a
        /*122a*/ 	.byte	0x3f
	.zero		1


	//   ....[80]....
        /*122c*/ 	.word	0x0001d300
        /*1230*/ 	.word	0x0000000f
        /*1234*/ 	.word	0x00028850
        /*1238*/ 	.short	0x010a
        /*123a*/ 	.byte	0x3f
	.zero		1


	//   ....[81]....
        /*123c*/ 	.word	0x0001def0
        /*1240*/ 	.word	0x00000016
        /*1244*/ 	.word	0x00028820
        /*1248*/ 	.short	0x010a
        /*124a*/ 	.byte	0x3f
	.zero		1


	//   ....[82]....
        /*124c*/ 	.word	0x0001df40
        /*1250*/ 	.word	0x0000000a
        /*1254*/ 	.word	0x000288a0
        /*1258*/ 	.short	0x010a
        /*125a*/ 	.byte	0x3f
	.zero		1


	//   ....[83]....
        /*125c*/ 	.word	0x0001df90
        /*1260*/ 	.word	0x0000000a
        /*1264*/ 	.word	0x000288c0
        /*1268*/ 	.short	0x010a
        /*126a*/ 	.byte	0x3f
	.zero		1


	//   ....[84]....
        /*126c*/ 	.word	0x0001dfe0
        /*1270*/ 	.word	0x0000000a
        /*1274*/ 	.word	0x000288a0
        /*1278*/ 	.short	0x010a
        /*127a*/ 	.byte	0x3f
	.zero		1


	//   ....[85]....
        /*127c*/ 	.word	0x0001e030
        /*1280*/ 	.word	0x0000000a
        /*1284*/ 	.word	0x000288c0
        /*1288*/ 	.short	0x010a
        /*128a*/ 	.byte	0x3f
	.zero		1


	//   ....[86]....
        /*128c*/ 	.word	0x0001e150
        /*1290*/ 	.word	0x00000007
        /*1294*/ 	.word	0x00028840
        /*1298*/ 	.short	0x010a
        /*129a*/ 	.byte	0x3f
	.zero		1


	//   ....[87]....
        /*129c*/ 	.word	0x0001f6d0
        /*12a0*/ 	.word	0x00000016
        /*12a4*/ 	.word	0x00028820
        /*12a8*/ 	.short	0x010a
        /*12aa*/ 	.byte	0x3f
	.zero		1


	//   ....[88]....
        /*12ac*/ 	.word	0x0001f720
        /*12b0*/ 	.word	0x00000006
        /*12b4*/ 	.word	0x00028840
        /*12b8*/ 	.short	0x010a
        /*12ba*/ 	.byte	0x3f
	.zero		1


	//   ....[89]....
        /*12bc*/ 	.word	0x000200a0
        /*12c0*/ 	.word	0x00000006
        /*12c4*/ 	.word	0x00028860
        /*12c8*/ 	.short	0x010a
        /*12ca*/ 	.byte	0x3f
	.zero		1


	//   ....[90]....
        /*12cc*/ 	.word	0x00020b10
        /*12d0*/ 	.word	0x00000000
        /*12d4*/ 	.word	0x00028860
        /*12d8*/ 	.short	0x010a
        /*12da*/ 	.byte	0x3f
	.zero		1


	//   ....[91]....
        /*12dc*/ 	.word	0x00021f30
        /*12e0*/ 	.word	0x00000004
        /*12e4*/ 	.word	0x00028820
        /*12e8*/ 	.short	0x010a
        /*12ea*/ 	.byte	0x3f
	.zero		1


	//   ....[92]....
        /*12ec*/ 	.word	0x000220d0
        /*12f0*/ 	.word	0x00000005
        /*12f4*/ 	.word	0x00028840
        /*12f8*/ 	.short	0x010a
        /*12fa*/ 	.byte	0x3f
	.zero		1


	//   ....[93]....
        /*12fc*/ 	.word	0x00022120
        /*1300*/ 	.word	0x00000019
        /*1304*/ 	.word	0x00028840
        /*1308*/ 	.short	0x010a
        /*130a*/ 	.byte	0x3f
	.zero		1


	//   ....[94]....
        /*130c*/ 	.word	0x00022170
        /*1310*/ 	.word	0x00000005
        /*1314*/ 	.word	0x00028860
        /*1318*/ 	.short	0x010a
        /*131a*/ 	.byte	0x3f
	.zero		1


	//----- nvinfo : EIATTR_NUM_MBARRIERS
	.align		4
.L_146:
        /*131c*/ 	.byte	0x03, 0x38
        /*131e*/ 	.short	0x0016


	//----- nvinfo : EIATTR_EXIT_INSTR_OFFSETS
	.align		4
        /*1320*/ 	.byte	0x04, 0x1c
        /*1322*/ 	.short	(.L_148 - .L_147)


	//   ....[0]....
.L_147:
        /*1324*/ 	.word	0x0001bda0


	//----- nvinfo : EIATTR_MAX_THREADS
	.align		4
.L_148:
        /*1328*/ 	.byte	0x04, 0x05
        /*132a*/ 	.short	(.L_150 - .L_149)
.L_149:
        /*132c*/ 	.word	0x00000180
        /*1330*/ 	.word	0x00000001
        /*1334*/ 	.word	0x00000001


	//----- nvinfo : EIATTR_CRS_STACK_SIZE
	.align		4
.L_150:
        /*1338*/ 	.byte	0x04, 0x1e
        /*133a*/ 	.short	(.L_152 - .L_151)
.L_151:
        /*133c*/ 	.word	0x00000000


	//----- nvinfo : EIATTR_CBANK_PARAM_SIZE
	.align		4
.L_152:
        /*1340*/ 	.byte	0x03, 0x19
        /*1342*/ 	.short	0x0af0


	//----- nvinfo : EIATTR_PARAM_CBANK
	.align		4
        /*1344*/ 	.byte	0x04, 0x0a
        /*1346*/ 	.short	(.L_154 - .L_153)
	.align		4
.L_153:
        /*1348*/ 	.word	index@(.nv.constant0._ZN7cutlass13device_kernelIN5flash11enable_sm90INS1_16FlashAttnFwdSm90INS1_25CollectiveMainloopFwdSm90ILi2EN4cute5tupleIJNS5_1CILi1EEES8_S8_EEENS6_IJNS7_ILi128EEESA_SA_EEELi128ENS_10bfloat16_tEfNS_4arch4Sm90ELb0ELb0ELb0ELb1ELb1ELb1ELb0ELb1ELb1ELb1ELb1ELb0EEENS1_21CollectiveEpilogueFwdISB_S9_SC_SE_Li256ELb1ELb1ELb1ELb0EEENS1_36VarlenDynamicPersistentTileSchedulerILi128ELi128ELi256ELi128ELb1ELb1ELb1ELb0ELb1ELb1EEEEEEEEEvNT_6ParamsE)
        /*134c*/ 	.short	0x0210
        /*134e*/ 	.short	0x0af0


	//----- nvinfo : EIATTR_SW_WAR
	.align		4
.L_154:
        /*1350*/ 	.byte	0x04, 0x36
        /*1352*/ 	.short	(.L_156 - .L_155)
.L_155:
        /*1354*/ 	.word	0x00000008
.L_156:


//--------------------- .nv.info._ZN7cutlass13device_kernelIN5flash11enable_sm90INS1_16FlashAttnFwdSm90INS1_25CollectiveMainloopFwdSm90ILi2EN4cute5tupleIJNS5_1CILi1EEES8_S8_EEENS6_IJNS7_ILi128EEESA_SA_EEELi128ENS_10bfloat16_tEfNS_4arch4Sm90ELb0ELb1ELb0ELb0ELb1ELb0ELb0ELb1ELb1ELb1ELb1ELb0EEENS1_21CollectiveEpilogueFwdISB_S9_SC_SE_Li256ELb0ELb1ELb1ELb0EEENS1_19SingleTileSchedulerILb0ELb1ELb1ELi128EEEEEEEEEvNT_6ParamsE --------------------------
	.section	.nv.info._ZN7cutlass13device_kernelIN5flash11enable_sm90INS1_16FlashAttnFwdSm90INS1_25CollectiveMainloopFwdSm90ILi2EN4cute5tupleIJNS5_1CILi1EEES8_S8_EEENS6_IJNS7_ILi128EEESA_SA_EEELi128ENS_10bfloat16_tEfNS_4arch4Sm90ELb0ELb1ELb0ELb0ELb1ELb0ELb0ELb1ELb1ELb1ELb1ELb0EEENS1_21CollectiveEpilogueFwdISB_S9_SC_SE_Li256ELb0ELb1ELb1ELb0EEENS1_19SingleTileSchedulerILb0ELb1ELb1ELi128EEEEEEEEEvNT_6ParamsE,"",@"SHT_CUDA_INFO"
	.sectionflags	@""
	.align	4


	//----- nvinfo : EIATTR_CUDA_API_VERSION
	.align		4
        /*0000*/ 	.byte	0x04, 0x37
        /*0002*/ 	.short	(.L_158 - .L_157)
.L_157:
        /*0004*/ 	.word	0x00000082


	//----- nvinfo : EIATTR_KPARAM_INFO
	.align		4
.L_158:
        /*0008*/ 	.byte	0x04, 0x17
        /*000a*/ 	.short	(.L_160 - .L_159)
.L_159:
        /*000c*/ 	.word	0x00000000
        /*0010*/ 	.short	0x0000
        /*0012*/ 	.short	0x0070
        /*0014*/ 	.byte	0x00, 0xf0, 0x01, 0x28


	//----- nvinfo : EIATTR_SPARSE_MMA_MASK
	.align		4
.L_160:
        /*0018*/ 	.byte	0x03, 0x50
        /*001a*/ 	.short	0x0000


	//----- nvinfo : EIATTR_MAXREG_COUNT
	.align		4
        /*001c*/ 	.byte	0x03, 0x1b
        /*001e*/ 	.short	0x00a8


	//----- nvinfo : EIATTR_NUM_BARRIERS
	.align		4
        /*0020*/ 	.byte	0x02, 0x4c
        /*0022*/ 	.byte	0x10
	.zero		1


	//----- nvinfo : EIATTR_EXTERNS
	.align		4
        /*0024*/ 	.byte	0x04, 0x0f
        /*0026*/ 	.short	(.L_162 - .L_161)


	//   ....[0]....
	.align		4
.L_161:
        /*0028*/ 	.word	index@(__assertfail)


	//----- nvinfo : EIATTR_MERCURY_ISA_VERSION
	.align		4
.L_162:
        /*002c*/ 	.byte	0x03, 0x5f
        /*002e*/ 	.short	0x0101


	//----- nvinfo : EIATTR_INT_WARP_WIDE_INSTR_OFFSETS
	.align		4
        /*0030*/ 	.byte	0x04, 0x31
        /*0032*/ 	.short	(.L_164 - .L_163)


	//   ....[0]....
.L_163:
        /*0034*/ 	.word	0x000000b0


	//   ....[1]....
        /*0038*/ 	.word	0x000000c0


	//   ....[2]....
        /*003c*/ 	.word	0x00000160


	//----- nvinfo : EIATTR_COOP_GROUP_MASK_REGIDS
	.align		4
.L_164:
        /*0040*/ 	.byte	0x04, 0x29
        /*0042*/ 	.short	(.L_166 - .L_165)


	//   ....[0]....
.L_165:
        /*0044*/ 	.word	0xffffffff


	//   ....[1]....
        /*0048*/ 	.word	0xffffffff


	//   ....[2]....
        /*004c*/ 	.word	0xffffffff


	//   ....[3]....
        /*0050*/ 	.word	0xffffffff


	//   ....[4]....
        /*0054*/ 	.word	0xffffffff


	//   ....[5]....
        /*0058*/ 	.word	0xffffffff


	//   ....[6]....
        /*005c*/ 	.word	0xffffffff


	//   ....[7]....
        /*0060*/ 	.word	0xffffffff


	//   ....[8]....
        /*0064*/ 	.word	0xffffffff


	//   ....[9]....
        /*0068*/ 	.word	0xffffffff


	//   ....[10]....
        /*006c*/ 	.word	0xffffffff


	//   ....[11]....
        /*0070*/ 	.word	0xffffffff


	//   ....[12]....
        /*0074*/ 	.word	0xffffffff


	//   ....[13]....
        /*0078*/ 	.word	0xffffffff


	//   ....[14]....
        /*007c*/ 	.word	0xffffffff


	//   ....[15]....
        /*0080*/ 	.word	0xffffffff


	//   ....[16]....
        /*0084*/ 	.word	0xffffffff


	//   ....[17]....
        /*0088*/ 	.word	0xffffffff


	//   ....[18]....
        /*008c*/ 	.word	0xffffffff


	//   ....[19]....
        /*0090*/ 	.word	0xffffffff


	//   ....[20]....
        /*0094*/ 	.word	0xffffffff


	//   ....[21]....
        /*0098*/ 	.word	0xffffffff


	//   ....[22]....
        /*009c*/ 	.word	0xffffffff


	//   ....[23]....
        /*00a0*/ 	.word	0xffffffff


	//   ....[24]....
        /*00a4*/ 	.word	0xffffffff


	//   ....[25]....
        /*00a8*/ 	.word	0xffffffff


	//   ....[26]....
        /*00ac*/ 	.word	0xffffffff


	//   ....[27]....
        /*00b0*/ 	.word	0xffffffff


	//   ....[28]....
        /*00b4*/ 	.word	0xffffffff


	//   ....[29]....
        /*00b8*/ 	.word	0xffffffff


	//   ....[30]....
        /*00bc*/ 	.word	0xffffffff


	//   ....[31]....
        /*00c0*/ 	.word	0xffffffff


	//   ....[32]....
        /*00c4*/ 	.word	0xffffffff


	//   ....[33]....
        /*00c8*/ 	.word	0xffffffff


	//   ....[34]....
        /*00cc*/ 	.word	0xffffffff


	//   ....[35]....
        /*00d0*/ 	.word	0xffffffff


	//   ....[36]....
        /*00d4*/ 	.word	0xffffffff


	//   ....[37]....
        /*00d8*/ 	.word	0xffffffff


	//   ....[38]....
        /*00dc*/ 	.word	0xffffffff


	//   ....[39]....
        /*00e0*/ 	.word	0xffffffff


	//   ....[40]....
        /*00e4*/ 	.word	0xffffffff


	//   ....[41]....
        /*00e8*/ 	.word	0xffffffff


	//   ....[42]....
        /*00ec*/ 	.word	0xffffffff


	//   ....[43]....
        /*00f0*/ 	.word	0xffffffff


	//   ....[44]....
        /*00f4*/ 	.word	0xffffffff


	//   ....[45]....
        /*00f8*/ 	.word	0xffffffff


	//   ....[46]....
        /*00fc*/ 	.word	0xffffffff


	//   ....[47]....
        /*0100*/ 	.word	0xffffffff


	//   ....[48]....
        /*0104*/ 	.word	0xffffffff


	//   ....[49]....
        /*0108*/ 	.word	0xffffffff


	//   ....[50]....
        /*010c*/ 	.word	0xffffffff


	//   ....[51]....
        /*0110*/ 	.word	0xffffffff


	//   ....[52]....
        /*0114*/ 	.word	0xffffffff


	//   ....[53]....
        /*0118*/ 	.word	0xffffffff


	//   ....[54]....
        /*011c*/ 	.word	0xffffffff


	//   ....[55]....
        /*0120*/ 	.word	0xffffffff


	//   ....[56]....
        /*0124*/ 	.word	0xffffffff


	//   ....[57]....
        /*0128*/ 	.word	0xffffffff


	//   ....[58]....
        /*012c*/ 	.word	0xffffffff


	//   ....[59]....
        /*0130*/ 	.word	0xffffffff


	//   ....[60]....
        /*0134*/ 	.word	0xffffffff


	//   ....[61]....
        /*0138*/ 	.word	0xffffffff


	//   ....[62]....
        /*013c*/ 	.word	0xffffffff


	//   ....[63]....
        /*0140*/ 	.word	0xffffffff


	//   ....[64]....
        /*0144*/ 	.word	0xffffffff


	//   ....[65]....
        /*0148*/ 	.word	0xffffffff


	//   ....[66]....
        /*014c*/ 	.word	0xffffffff


	//   ....[67]....
        /*0150*/ 	.word	0xffffffff


	//   ....[68]....
        /*0154*/ 	.word	0xffffffff


	//   ....[69]....
        /*0158*/ 	.word	0xffffffff


	//   ....[70]....
        /*015c*/ 	.word	0xffffffff


	//   ....[71]....
        /*0160*/ 	.word	0xffffffff


	//   ....[72]....
        /*0164*/ 	.word	0xffffffff


	//   ....[73]....
        /*0168*/ 	.word	0xffffffff


	//   ....[74]....
        /*016c*/ 	.word	0xffffffff


	//   ....[75]....
        /*0170*/ 	.word	0xffffffff


	//   ....[76]....
        /*0174*/ 	.word	0xffffffff


	//   ....[77]....
        /*0178*/ 	.word	0xffffffff


	//   ....[78]....
        /*017c*/ 	.word	0xffffffff


	//   ....[79]....
        /*0180*/ 	.word	0xffffffff


	//   ....[80]....
        /*0184*/ 	.word	0xffffffff


	//   ....[81]....
        /*0188*/ 	.word	0xffffffff


	//   ....[82]....
        /*018c*/ 	.word	0xffffffff


	//   ....[83]....
        /*0190*/ 	.word	0xffffffff


	//   ....[84]....
        /*0194*/ 	.word	0xffffffff


	//   ....[85]....
        /*0198*/ 	.word	0xffffffff


	//   ....[86]....
        /*019c*/ 	.word	0xffffffff


	//   ....[87]....
        /*01a0*/ 	.word	0xffffffff


	//   ....[88]....
        /*01a4*/ 	.word	0xffffffff


	//   ....[89]....
        /*01a8*/ 	.word	0xffffffff


	//   ....[90]....
        /*01ac*/ 	.word	0xffffffff


	//   ....[91]....
        /*01b0*/ 	.word	0xffffffff


	//   ....[92]....
        /*01b4*/ 	.word	0xffffffff


	//   ....[93]....
        /*01b8*/ 	.word	0xffffffff


	//   ....[94]....
        /*01bc*/ 	.word	0xffffffff


	//   ....[95]....
        /*01c0*/ 	.word	0xffffffff


	//   ....[96]....
        /*01c4*/ 	.word	0xffffffff


	//   ....[97]....
        /*01c8*/ 	.word	0xffffffff


	//   ....[98]....
        /*01cc*/ 	.word	0xffffffff


	//   ....[99]....
        /*01d0*/ 	.word	0xffffffff


	//   ....[100]....
        /*01d4*/ 	.word	0xffffffff


	//   ....[101]....
        /*01d8*/ 	.word	0xffffffff


	//   ....[102]....
        /*01dc*/ 	.word	0xffffffff


	//   ....[103]....
        /*01e0*/ 	.word	0xffffffff


	//   ....[104]....
        /*01e4*/ 	.word	0xffffffff


	//   ....[105]....
        /*01e8*/ 	.word	0xffffffff


	//   ....[106]....
        /*01ec*/ 	.word	0xffffffff


	//   ....[107]....
        /*01f0*/ 	.word	0xffffffff


	//   ....[108]....
        /*01f4*/ 	.word	0xffffffff


	//   ....[109]....
        /*01f8*/ 	.word	0xffffffff


	//   ....[110]....
        /*01fc*/ 	.word	0xffffffff


	//   ....[111]....
        /*0200*/ 	.word	0xffffffff


	//   ....[112]....
        /*0204*/ 	.word	0xffffffff


	//   ....[113]....
        /*0208*/ 	.word	0xffffffff


	//   ....[114]....
        /*020c*/ 	.word	0xffffffff


	//   ....[115]....
        /*0210*/ 	.word	0xffffffff


	//   ....[116]....
        /*0214*/ 	.word	0xffffffff


	//   ....[117]....
        /*0218*/ 	.word	0xffffffff


	//   ....[118]....
        /*021c*/ 	.word	0xffffffff


	//   ....[119]....
        /*0220*/ 	.word	0xffffffff


	//   ....[120]....
        /*0224*/ 	.word	0xffffffff


	//   ....[121]....
        /*0228*/ 	.word	0xffffffff


	//   ....[122]....
        /*022c*/ 	.word	0xffffffff


	//   ....[123]....
        /*0230*/ 	.word	0x0500000f


	//   ....[124]....
        /*0234*/ 	.word	0x0500000f


	//   ....[125]....
        /*0238*/ 	.word	0x0500000f


	//   ....[126]....
        /*023c*/ 	.word	0x0500000f


	//   ....[127]....
        /*0240*/ 	.word	0x0500000f


	//   ....[128]....
        /*0244*/ 	.word	0x0500000f


	//   ....[129]....
        /*0248*/ 	.word	0x0500000f


	//   ....[130]....
        /*024c*/ 	.word	0x0500000f


	//   ....[131]....
        /*0250*/ 	.word	0x0500000f


	//   ....[132]....
        /*0254*/ 	.word	0x0500000f


	//   ....[133]....
        /*0258*/ 	.word	0x0500000f


	//   ....[134]....
        /*025c*/ 	.word	0x0500000f


	//   ....[135]....
        /*0260*/ 	.word	0x0500000f


	//   ....[136]....
        /*0264*/ 	.word	0x0500000f


	//   ....[137]....
        /*0268*/ 	.word	0x0500000f


	//   ....[138]....
        /*026c*/ 	.word	0x0500000f


	//   ....[139]....
        /*0270*/ 	.word	0x0500000f


	//   ....[140]....
        /*0274*/ 	.word	0x0500000f


	//   ....[141]....
        /*0278*/ 	.word	0x0500000f


	//   ....[142]....
        /*027c*/ 	.word	0x0500000f


	//   ....[143]....
        /*0280*/ 	.word	0x0500000f


	//   ....[144]....
        /*0284*/ 	.word	0x0500000f


	//   ....[145]....
        /*0288*/ 	.word	0x0500000f


	//   ....[146]....
        /*028c*/ 	.word	0x0500000f


	//   ....[147]....
        /*0290*/ 	.word	0x0500000f


	//   ....[148]....
        /*0294*/ 	.word	0x0500000f


	//   ....[149]....
        /*0298*/ 	.word	0x0500000f


	//   ....[150]....
        /*029c*/ 	.word	0x0500000f


	//   ....[151]....
        /*02a0*/ 	.word	0x0500000f


	//   ....[152]....
        /*02a4*/ 	.word	0x0500000f


	//   ....[153]....
        /*02a8*/ 	.word	0x0500000f


	//   ....[154]....
        /*02ac*/ 	.word	0x0500000f


	//   ....[155]....
        /*02b0*/ 	.word	0x0500000f


	//   ....[156]....
        /*02b4*/ 	.word	0x0500000f


	//   ....[157]....
        /*02b8*/ 	.word	0x0500000f


	//   ....[158]....
        /*02bc*/ 	.word	0x0500000f


	//   ....[159]....
        /*02c0*/ 	.word	0x0500000f


	//   ....[160]....
        /*02c4*/ 	.word	0x0500000f


	//   ....[161]....
        /*02c8*/ 	.word	0x0500000f


	//   ....[162]....
        /*02cc*/ 	.word	0x0500000f


	//   ....[163]....
        /*02d0*/ 	.word	0x0500000f


	//   ....[164]....
        /*02d4*/ 	.word	0x0500000f


	//   ....[165]....
        /*02d8*/ 	.word	0x0500000f


	//   ....[166]....
        /*02dc*/ 	.word	0x0500000f


	//   ....[167]....
        /*02e0*/ 	.word	0x0500000f


	//   ....[168]....
        /*02e4*/ 	.word	0x0500000f


	//   ....[169]....
        /*02e8*/ 	.word	0x0500000f


	//   ....[170]....
        /*02ec*/ 	.word	0x0500000f


	//   ....[171]....
        /*02f0*/ 	.word	0x0500000f


	//   ....[172]....
        /*02f4*/ 	.word	0x0500000f


	//   ....[173]....
        /*02f8*/ 	.word	0x0500000f


	//   ....[174]....
        /*02fc*/ 	.word	0x0500000f


	//   ....[175]....
        /*0300*/ 	.word	0x0500000f


	//   ....[176]....
        /*0304*/ 	.word	0x0500000f


	//   ....[177]....
        /*0308*/ 	.word	0x0500000f


	//   ....[178]....
        /*030c*/ 	.word	0x0500000f


	//   ....[179]....
        /*0310*/ 	.word	0x0500000f


	//   ....[180]....
        /*0314*/ 	.word	0x0500000f


	//   ....[181]....
        /*0318*/ 	.word	0x0500000f


	//   ....[182]....
        /*031c*/ 	.word	0x0500000f


	//   ....[183]....
        /*0320*/ 	.word	0x0500000f


	//   ....[184]....
        /*0324*/ 	.word	0x0500000f


	//   ....[185]....
        /*0328*/ 	.word	0x0500000f


	//   ....[186]....
        /*032c*/ 	.word	0x0500000f


	//   ....[187]....
        /*0330*/ 	.word	0x0500000f


	//   ....[188]....
        /*0334*/ 	.word	0x0500000f


	//   ....[189]....
        /*0338*/ 	.word	0x0500000f


	//   ....[190]....
        /*033c*/ 	.word	0x0500000f


	//   ....[191]....
        /*0340*/ 	.word	0x0500000f


	//   ....[192]....
        /*0344*/ 	.word	0x0500000f


	//   ....[193]....
        /*0348*/ 	.word	0x0500000f


	//   ....[194]....
        /*034c*/ 	.word	0x0500000f


	//   ....[195]....
        /*0350*/ 	.word	0x0500000f


	//   ....[196]....
        /*0354*/ 	.word	0x0500000f


	//   ....[197]....
        /*0358*/ 	.word	0x0500000f


	//   ....[198]....
        /*035c*/ 	.word	0x0500000f


	//   ....[199]....
        /*0360*/ 	.word	0x0500000f


	//   ....[200]....
        /*0364*/ 	.word	0x0500000f


	//   ....[201]....
        /*0368*/ 	.word	0x0500000f


	//   ....[202]....
        /*036c*/ 	.word	0x0500000f


	//   ....[203]....
        /*0370*/ 	.word	0x0500000f


	//   ....[204]....
        /*0374*/ 	.word	0x0500000f


	//----- nvinfo : EIATTR_COOP_GROUP_INSTR_OFFSETS
	.align		4
.L_166:
        /*0378*/ 	.byte	0x04, 0x28
        /*037a*/ 	.short	(.L_168 - .L_167)


	//   ....[0]....
.L_167:
        /*037c*/ 	.word	0x00000070


	//   ....[1]....
        /*0380*/ 	.word	0x00000080


	//   ....[2]....
        /*0384*/ 	.word	0x000002c0


	//   ....[3]....
        /*0388*/ 	.word	0x00000420


	//   ....[4]....
        /*038c*/ 	.word	0x00000540


	//   ....[5]....
        /*0390*/ 	.word	0x000006a0


	//   ....[6]....
        /*0394*/ 	.word	0x00001510


	//   ....[7]....
        /*0398*/ 	.word	0x00001ef0


	//   ....[8]....
        /*039c*/ 	.word	0x00002b00


	//   ....[9]....
        /*03a0*/ 	.word	0x000032f0


	//   ....[10]....
        /*03a4*/ 	.word	0x00003420


	//   ....[11]....
        /*03a8*/ 	.word	0x00003cb0


	//   ....[12]....
        /*03ac*/ 	.word	0x00003d10


	//   ....[13]....
        /*03b0*/ 	.word	0x00005580


	//   ....[14]....
        /*03b4*/ 	.word	0x00005780


	//   ....[15]....
        /*03b8*/ 	.word	0x00006360


	//   ....[16]....
        /*03bc*/ 	.word	0x000063b0


	//   ....[17]....
        /*03c0*/ 	.word	0x00006ce0


	//   ....[18]....
        /*03c4*/ 	.word	0x00006d50


	//   ....[19]....
        /*03c8*/ 	.word	0x00008cc0


	//   ....[20]....
        /*03cc*/ 	.word	0x00008cd0


	//   ....[21]....
        /*03d0*/ 	.word	0x00008d10


	//   ....[22]....
        /*03d4*/ 	.word	0x00008d20


	//   ....[23]....
        /*03d8*/ 	.word	0x0000aa10


	//   ....[24]....
        /*03dc*/ 	.word	0x0000ac10


	//   ....[25]....
        /*03e0*/ 	.word	0x0000b7f0


	//   ....[26]....
        /*03e4*/ 	.word	0x0000b840


	//   ....[27]....
        /*03e8*/ 	.word	0x0000c170


	//   ....[28]....
        /*03ec*/ 	.word	0x0000c1e0


	//   ....[29]....
        /*03f0*/ 	.word	0x0000d330


	//   ....[30]....
        /*03f4*/ 	.word	0x0000d360


	//   ....[31]....
        /*03f8*/ 	.word	0x0000d410


	//   ....[32]....
        /*03fc*/ 	.word	0x0000d420


	//   ....[33]....
        /*0400*/ 	.word	0x0000e3d0


	//   ....[34]....
        /*0404*/ 	.word	0x0000e410


	//   ....[35]....
        /*0408*/ 	.word	0x0000e450


	//   ....[36]....
        /*040c*/ 	.word	0x0000e470


	//   ....[37]....
        /*0410*/ 	.word	0x0000e4a0


	//   ....[38]....
        /*0414*/ 	.word	0x0000e4b0


	//   ....[39]....
        /*0418*/ 	.word	0x0000eaf0


	//   ....[40]....
        /*041c*/ 	.word	0x0000eb00


	//   ....[41]....
        /*0420*/ 	.word	0x0000f530


	//   ....[42]....
        /*0424*/ 	.word	0x00010ab0


	//   ....[43]....
        /*0428*/ 	.word	0x00010ae0


	//   ....[44]....
        /*042c*/ 	.word	0x00010af0


	//   ....[45]....
        /*0430*/ 	.word	0x00010b00


	//   ....[46]....
        /*0434*/ 	.word	0x00010b10


	//   ....[47]....
        /*0438*/ 	.word	0x00010b20


	//   ....[48]....
        /*043c*/ 	.word	0x00010b30


	//   ....[49]....
        /*0440*/ 	.word	0x00010b50


	//   ....[50]....
        /*0444*/ 	.word	0x00010bc0


	//   ....[51]....
        /*0448*/ 	.word	0x00010c50


	//   ....[52]....
        /*044c*/ 	.word	0x00010ca0


	//   ....[53]....
        /*0450*/ 	.word	0x00010cb0


	//   ....[54]....
        /*0454*/ 	.word	0x00010ce0


	//   ....[55]....
        /*0458*/ 	.word	0x00010d30


	//   ....[56]....
        /*045c*/ 	.word	0x00010d70


	//   ....[57]....
        /*0460*/ 	.word	0x00010d90


	//   ....[58]....
        /*0464*/ 	.word	0x00011410


	//   ....[59]....
        /*0468*/ 	.word	0x00011440


	//   ....[60]....
        /*046c*/ 	.word	0x00011470


	//   ....[61]....
        /*0470*/ 	.word	0x000114a0


	//   ....[62]....
        /*0474*/ 	.word	0x000114b0


	//   ....[63]....
        /*0478*/ 	.word	0x00011540


	//   ....[64]....
        /*047c*/ 	.word	0x00011560


	//   ....[65]....
        /*0480*/ 	.word	0x00011570


	//   ....[66]....
        /*0484*/ 	.word	0x00011650


	//   ....[67]....
        /*0488*/ 	.word	0x00011670


	//   ....[68]....
        /*048c*/ 	.word	0x00011680


	//   ....[69]....
        /*0490*/ 	.word	0x000116d0


	//   ....[70]....
        /*0494*/ 	.word	0x00011770


	//   ....[71]....
        /*0498*/ 	.word	0x00011790


	//   ....[72]....
        /*049c*/ 	.word	0x000117a0


	//   ....[73]....
        /*04a0*/ 	.word	0x000117e0


	//   ....[74]....
        /*04a4*/ 	.word	0x00011f00


	//   ....[75]....
        /*04a8*/ 	.word	0x00011f30


	//   ....[76]....
        /*04ac*/ 	.word	0x00011f40


	//   ....[77]....
        /*04b0*/ 	.word	0x00011f50


	//   ....[78]....
        /*04b4*/ 	.word	0x00011f80


	//   ....[79]....
        /*04b8*/ 	.word	0x00011fc0


	//   ....[80]....
        /*04bc*/ 	.word	0x00011fd0


	//   ....[81]....
        /*04c0*/ 	.word	0x00011ff0


	//   ....[82]....
        /*04c4*/ 	.word	0x00012050


	//   ....[83]....
        /*04c8*/ 	.word	0x00012060


	//   ....[84]....
        /*04cc*/ 	.word	0x00012080


	//   ....[85]....
        /*04d0*/ 	.word	0x000120e0


	//   ....[86]....
        /*04d4*/ 	.word	0x00012100


	//   ....[87]....
        /*04d8*/ 	.word	0x00012110


	//   ....[88]....
        /*04dc*/ 	.word	0x00012140


	//   ....[89]....
        /*04e0*/ 	.word	0x00012150


	//   ....[90]....
        /*04e4*/ 	.word	0x000123d0


	//   ....[91]....
        /*04e8*/ 	.word	0x000123f0


	//   ....[92]....
        /*04ec*/ 	.word	0x00012400


	//   ....[93]....
        /*04f0*/ 	.word	0x00012420


	//   ....[94]....
        /*04f4*/ 	.word	0x00012490


	//   ....[95]....
        /*04f8*/ 	.word	0x000124c0


	//   ....[96]....
        /*04fc*/ 	.word	0x00012510


	//   ....[97]....
        /*0500*/ 	.word	0x00012540


	//   ....[98]....
        /*0504*/ 	.word	0x00012590


	//   ....[99]....
        /*0508*/ 	.word	0x000125c0


	//   ....[100]....
        /*050c*/ 	.word	0x00012610


	//   ....[101]....
        /*0510*/ 	.word	0x00012640


	//   ....[102]....
        /*0514*/ 	.word	0x00012690


	//   ....[103]....
        /*0518*/ 	.word	0x000126c0


	//   ....[104]....
        /*051c*/ 	.word	0x00012710


	//   ....[105]....
        /*0520*/ 	.word	0x00012740


	//   ....[106]....
        /*0524*/ 	.word	0x00012ba0


	//   ....[107]....
        /*0528*/ 	.word	0x00012bd0


	//   ....[108]....
        /*052c*/ 	.word	0x00012c00


	//   ....[109]....
        /*0530*/ 	.word	0x00012c30


	//   ....[110]....
        /*0534*/ 	.word	0x00012c60


	//   ....[111]....
        /*0538*/ 	.word	0x00012c70


	//   ....[112]....
        /*053c*/ 	.word	0x00012c90


	//   ....[113]....
        /*0540*/ 	.word	0x00012cb0


	//   ....[114]....
        /*0544*/ 	.word	0x00012cd0


	//   ....[115]....
        /*0548*/ 	.word	0x00012cf0


	//   ....[116]....
        /*054c*/ 	.word	0x00012d70


	//   ....[117]....
        /*0550*/ 	.word	0x00012d90


	//   ....[118]....
        /*0554*/ 	.word	0x00012dc0


	//   ....[119]....
        /*0558*/ 	.word	0x00012de0


	//   ....[120]....
        /*055c*/ 	.word	0x00012f90


	//   ....[121]....
        /*0560*/ 	.word	0x00012fa0


	//   ....[122]....
        /*0564*/ 	.word	0x00013200


	//   ....[123]....
        /*0568*/ 	.word	0x00013820


	//   ....[124]....
        /*056c*/ 	.word	0x00013910


	//   ....[125]....
        /*0570*/ 	.word	0x000139b0


	//   ....[126]....
        /*0574*/ 	.word	0x00013a10


	//   ....[127]....
        /*0578*/ 	.word	0x00013ae0


	//   ....[128]....
        /*057c*/ 	.word	0x00013b50


	//   ....[129]....
        /*0580*/ 	.word	0x00013c10


	//   ....[130]....
        /*0584*/ 	.word	0x00013c80


	//   ....[131]....
        /*0588*/ 	.word	0x00013d60


	//   ....[132]....
        /*058c*/ 	.word	0x00013de0


	//   ....[133]....
        /*0590*/ 	.word	0x00013eb0


	//   ....[134]....
        /*0594*/ 	.word	0x00013f30


	//   ....[135]....
        /*0598*/ 	.word	0x00013ff0


	//   ....[136]....
        /*059c*/ 	.word	0x00014070


	//   ....[137]....
        /*05a0*/ 	.word	0x00014140


	//   ....[138]....
        /*05a4*/ 	.word	0x000141c0


	//   ....[139]....
        /*05a8*/ 	.word	0x00014280


	//   ....[140]....
        /*05ac*/ 	.word	0x00014310


	//   ....[141]....
        /*05b0*/ 	.word	0x00014370


	//   ....[142]....
        /*05b4*/ 	.word	0x00014410


	//   ....[143]....
        /*05b8*/ 	.word	0x000144e0


	//   ....[144]....
        /*05bc*/ 	.word	0x00014550


	//   ....[145]....
        /*05c0*/ 	.word	0x00014640


	//   ....[146]....
        /*05c4*/ 	.word	0x000146a0


	//   ....[147]....
        /*05c8*/ 	.word	0x00014770


	//   ....[148]....
        /*05cc*/ 	.word	0x000147e0


	//   ....[149]....
        /*05d0*/ 	.word	0x000148d0


	//   ....[150]....
        /*05d4*/ 	.word	0x00014930


	//   ....[151]....
        /*05d8*/ 	.word	0x00014a00


	//   ....[152]....
        /*05dc*/ 	.word	0x00014a70


	//   ....[153]....
        /*05e0*/ 	.word	0x00014b50


	//   ....[154]....
        /*05e4*/ 	.word	0x00014bb0


	//   ....[155]....
        /*05e8*/ 	.word	0x00014c60


	//   ....[156]....
        /*05ec*/ 	.word	0x00014da0


	//   ....[157]....
        /*05f0*/ 	.word	0x00014e50


	//   ....[158]....
        /*05f4*/ 	.word	0x00014f20


	//   ....[159]....
        /*05f8*/ 	.word	0x00014f70


	//   ....[160]....
        /*05fc*/ 	.word	0x00015050


	//   ....[161]....
        /*0600*/ 	.word	0x000150a0


	//   ....[162]....
        /*0604*/ 	.word	0x00015170


	//   ....[163]....
        /*0608*/ 	.word	0x000151c0


	//   ....[164]....
        /*060c*/ 	.word	0x000152a0


	//   ....[165]....
        /*0610*/ 	.word	0x000152f0


	//   ....[166]....
        /*0614*/ 	.word	0x000153d0


	//   ....[167]....
        /*0618*/ 	.word	0x00015420


	//   ....[168]....
        /*061c*/ 	.word	0x000154f0


	//   ....[169]....
        /*0620*/ 	.word	0x00015540


	//   ....[170]....
        /*0624*/ 	.word	0x00015620


	//   ....[171]....
        /*0628*/ 	.word	0x00015670


	//   ....[172]....
        /*062c*/ 	.word	0x00015760


	//   ....[173]....
        /*0630*/ 	.word	0x00015800


	//   ....[174]....
        /*0634*/ 	.word	0x00015860


	//   ....[175]....
        /*0638*/ 	.word	0x00015920


	//   ....[176]....
        /*063c*/ 	.word	0x000159c0


	//   ....[177]....
        /*0640*/ 	.word	0x00015a80


	//   ....[178]....
        /*0644*/ 	.word	0x00015b20


	//   ....[179]....
        /*0648*/ 	.word	0x00015be0


	//   ....[180]....
        /*064c*/ 	.word	0x00015c80


	//   ....[181]....
        /*0650*/ 	.word	0x00015d40


	//   ....[182]....
        /*0654*/ 	.word	0x00015de0


	//   ....[183]....
        /*0658*/ 	.word	0x00015ea0


	//   ....[184]....
        /*065c*/ 	.word	0x00015f40


	//   ....[185]....
        /*0660*/ 	.word	0x00016000


	//   ....[186]....
        /*0664*/ 	.word	0x000160a0


	//   ....[187]....
        /*0668*/ 	.word	0x00016160


	//   ....[188]....
        /*066c*/ 	.word	0x00016280


	//   ....[189]....
        /*0670*/ 	.word	0x00016320


	//   ....[190]....
        /*0674*/ 	.word	0x000163d0


	//   ....[191]....
        /*0678*/ 	.word	0x000164a0


	//   ....[192]....
        /*067c*/ 	.word	0x00016510


	//   ....[193]....
        /*0680*/ 	.word	0x000165e0


	//   ....[194]....
        /*0684*/ 	.word	0x00016650


	//   ....[195]....
        /*0688*/ 	.word	0x00016730


	//   ....[196]....
        /*068c*/ 	.word	0x000167a0


	//   ....[197]....
        /*0690*/ 	.word	0x00016880


	//   ....[198]....
        /*0694*/ 	.word	0x00016900


	//   ....[199]....
        /*0698*/ 	.word	0x000169e0


	//   ....[200]....
        /*069c*/ 	.word	0x00016a50


	//   ....[201]....
        /*06a0*/ 	.word	0x00016b20


	//   ....[202]....
        /*06a4*/ 	.word	0x00016b90


	//   ....[203]....
        /*06a8*/ 	.word	0x00016c50


	//   ....[204]....
        /*06ac*/ 	.word	0x00016d30


	//----- nvinfo : EIATTR_REG_RECONFIG
	.align		4
.L_168:
        /*06b0*/ 	.byte	0x01, 0x54
	.zero		2


	//----- nvinfo : EIATTR_SYSCALL_OFFSETS
	.align		4
        /*06b4*/ 	.byte	0x04, 0x46
        /*06b6*/ 	.short	(.L_170 - .L_169)


	//   ....[0]....
.L_169:
        /*06b8*/ 	.word	0x000016d0


	//   ....[1]....
        /*06bc*/ 	.word	0x000100f0


	//   ....[2]....
        /*06c0*/ 	.word	0x00010230


	//   ....[3]....
        /*06c4*/ 	.word	0x00010320


	//   ....[4]....
        /*06c8*/ 	.word	0x00011170


	//----- nvinfo : EIATTR_MBARRIER_INSTR_OFFSETS
	.align		4
.L_170:
        /*06cc*/ 	.byte	0x04, 0x39
        /*06ce*/ 	.short	(.L_172 - .L_171)


	//   ....[0]....
.L_171:
        /*06d0*/ 	.word	0x00000170
        /*06d4*/ 	.word	0x000000ff
        /*06d8*/ 	.word	0x00028800
        /*06dc*/ 	.short	0x0100
        /*06de*/ 	.byte	0x08
	.zero		1


	//   ....[1]....
        /*06e0*/ 	.word	0x00000180
        /*06e4*/ 	.word	0x000000ff
        /*06e8*/ 	.word	0x00028820
        /*06ec*/ 	.short	0x0100
        /*06ee*/ 	.byte	0x08
	.zero		1


	//   ....[2]....
        /*06f0*/ 	.word	0x00000270
        /*06f4*/ 	.word	0x000000ff
        /*06f8*/ 	.word	0x00028830
        /*06fc*/ 	.short	0x0100
        /*06fe*/ 	.byte	0x08
	.zero		1


	//   ....[3]....
        /*0700*/ 	.word	0x00000280
        /*0704*/ 	.word	0x000000ff
        /*0708*/ 	.word	0x00028840
        /*070c*/ 	.short	0x0100
        /*070e*/ 	.byte	0x08
	.zero		1


	//   ....[4]....
        /*0710*/ 	.word	0x00000290
        /*0714*/ 	.word	0x000000ff
        /*0718*/ 	.word	0x00028838
        /*071c*/ 	.short	0x0100
        /*071e*/ 	.byte	0x08
	.zero		1


	//   ....[5]....
        /*0720*/ 	.word	0x000002a0
        /*0724*/ 	.word	0x000000ff
        /*0728*/ 	.word	0x00028848
        /*072c*/ 	.short	0x0100
        /*072e*/ 	.byte	0x08
	.zero		1


	//   ....[6]....
        /*0730*/ 	.word	0x000003d0
        /*0734*/ 	.word	0x000000ff
        /*0738*/ 	.word	0x00028850
        /*073c*/ 	.short	0x0100
        /*073e*/ 	.byte	0x08
	.zero		1


	//   ....[7]....
        /*0740*/ 	.word	0x000003e0
        /*0744*/ 	.word	0x000000ff
        /*0748*/ 	.word	0x00028860
        /*074c*/ 	.short	0x0100
        /*074e*/ 	.byte	0x08
	.zero		1


	//   ....[8]....
        /*0750*/ 	.word	0x000003f0
        /*0754*/ 	.word	0x000000ff
        /*0758*/ 	.word	0x00028858
        /*075c*/ 	.short	0x0100
        /*075e*/ 	.byte	0x08
	.zero		1


	//   ....[9]....
        /*0760*/ 	.word	0x00000400
        /*0764*/ 	.word	0x000000ff
        /*0768*/ 	.word	0x00028868
        /*076c*/ 	.short	0x0100
        /*076e*/ 	.byte	0x08
	.zero		1


	//   ....[10]....
        /*0770*/ 	.word	0x000004f0
        /*0774*/ 	.word	0x000000ff
        /*0778*/ 	.word	0x00028870
        /*077c*/ 	.short	0x0100
        /*077e*/ 	.byte	0x06
	.zero		1


	//   ....[11]....
        /*0780*/ 	.word	0x00000500
        /*0784*/ 	.word	0x000000ff
        /*0788*/ 	.word	0x00028880
        /*078c*/ 	.short	0x0100
        /*078e*/ 	.byte	0x06
	.zero		1


	//   ....[12]....
        /*0790*/ 	.word	0x00000510
        /*0794*/ 	.word	0x000000ff
        /*0798*/ 	.word	0x00028878
        /*079c*/ 	.short	0x0100
        /*079e*/ 	.byte	0x06
	.zero		1


	//   ....[13]....
        /*07a0*/ 	.word	0x00000520
        /*07a4*/ 	.word	0x000000ff
        /*07a8*/ 	.word	0x00028888
        /*07ac*/ 	.short	0x0100
        /*07ae*/ 	.byte	0x06
	.zero		1


	//   ....[14]....
        /*07b0*/ 	.word	0x00000650
        /*07b4*/ 	.word	0x000000ff
        /*07b8*/ 	.word	0x00028890
        /*07bc*/ 	.short	0x0100
        /*07be*/ 	.byte	0x08
	.zero		1


	//   ....[15]....
        /*07c0*/ 	.word	0x00000660
        /*07c4*/ 	.word	0x000000ff
        /*07c8*/ 	.word	0x000288a0
        /*07cc*/ 	.short	0x0100
        /*07ce*/ 	.byte	0x08
	.zero		1


	//   ....[16]....
        /*07d0*/ 	.word	0x00000670
        /*07d4*/ 	.word	0x000000ff
        /*07d8*/ 	.word	0x00028898
        /*07dc*/ 	.short	0x0100
        /*07de*/ 	.byte	0x08
	.zero		1


	//   ....[17]....
        /*07e0*/ 	.word	0x00000680
        /*07e4*/ 	.word	0x000000ff
        /*07e8*/ 	.word	0x000288a8
        /*07ec*/ 	.short	0x0100
        /*07ee*/ 	.byte	0x08
	.zero		1


	//   ....[18]....
        /*07f0*/ 	.word	0x000007c0
        /*07f4*/ 	.word	0x000000ff
        /*07f8*/ 	.word	0x000288b0
        /*07fc*/ 	.short	0x0100
        /*07fe*/ 	.byte	0x08
	.zero		1


	//   ....[19]....
        /*0800*/ 	.word	0x000007d0
        /*0804*/ 	.word	0x000000ff
        /*0808*/ 	.word	0x000288c0
        /*080c*/ 	.short	0x0100
        /*080e*/ 	.byte	0x08
	.zero		1


	//   ....[20]....
        /*0810*/ 	.word	0x000007e0
        /*0814*/ 	.word	0x000000ff
        /*0818*/ 	.word	0x000288b8
        /*081c*/ 	.short	0x0100
        /*081e*/ 	.byte	0x08
	.zero		1


	//   ....[21]....
        /*0820*/ 	.word	0x000007f0
        /*0824*/ 	.word	0x000000ff
        /*0828*/ 	.word	0x000288c8
        /*082c*/ 	.short	0x0100
        /*082e*/ 	.byte	0x08
	.zero		1


	//   ....[22]....
        /*0830*/ 	.word	0x000016f0
        /*0834*/ 	.word	0x000000ff
        /*0838*/ 	.word	0x00028800
        /*083c*/ 	.short	0x010a
        /*083e*/ 	.byte	0x28
	.zero		1


	//   ....[23]....
        /*0840*/ 	.word	0x00001760
        /*0844*/ 	.word	0x000000ff
        /*0848*/ 	.word	0x00028830
        /*084c*/ 	.short	0x010a
        /*084e*/ 	.byte	0x28
	.zero		1


	//   ....[24]....
        /*0850*/ 	.word	0x000017c0
        /*0854*/ 	.word	0x000000ff
        /*0858*/ 	.word	0x00028830
        /*085c*/ 	.short	0x010a
        /*085e*/ 	.byte	0x28
	.zero		1


	//   ....[25]....
        /*0860*/ 	.word	0x00001f10
        /*0864*/ 	.word	0x000000ff
        /*0868*/ 	.word	0x00000000
        /*086c*/ 	.short	0x0101
        /*086e*/ 	.byte	0x06
	.zero		1


	//   ....[26]....
        /*0870*/ 	.word	0x00004d40
        /*0874*/ 	.word	0x000000ff
        /*0878*/ 	.word	0x00028830
        /*087c*/ 	.short	0x010a
        /*087e*/ 	.byte	0x06
	.zero		1


	//   ....[27]....
        /*0880*/ 	.word	0x00004d80
        /*0884*/ 	.word	0x000000ff
        /*0888*/ 	.word	0x00028830
        /*088c*/ 	.short	0x010a
        /*088e*/ 	.byte	0x06
	.zero		1


	//   ....[28]....
        /*0890*/ 	.word	0x000050f0
        /*0894*/ 	.word	0x000000ff
        /*0898*/ 	.word	0x00028850
        /*089c*/ 	.short	0x010a
        /*089e*/ 	.byte	0x06
	.zero		1


	//   ....[29]....
        /*08a0*/ 	.word	0x00005130
        /*08a4*/ 	.word	0x000000ff
        /*08a8*/ 	.word	0x00028850
        /*08ac*/ 	.short	0x010a
        /*08ae*/ 	.byte	0x06
	.zero		1


	//   ....[30]....
        /*08b0*/ 	.word	0x00005550
        /*08b4*/ 	.word	0x000000ff
        /*08b8*/ 	.word	0x00000000
        /*08bc*/ 	.short	0x0101
        /*08be*/ 	.byte	0x06
	.zero		1


	//   ....[31]....
        /*08c0*/ 	.word	0x000077f0
        /*08c4*/ 	.word	0x000000ff
        /*08c8*/ 	.word	0x00000000
        /*08cc*/ 	.short	0x0101
        /*08ce*/ 	.byte	0x06
	.zero		1


	//   ....[32]....
        /*08d0*/ 	.word	0x00008160
        /*08d4*/ 	.word	0x000000ff
        /*08d8*/ 	.word	0x00028830
        /*08dc*/ 	.short	0x010a
        /*08de*/ 	.byte	0x06
	.zero		1


	//   ....[33]....
        /*08e0*/ 	.word	0x000081a0
        /*08e4*/ 	.word	0x000000ff
        /*08e8*/ 	.word	0x00028830
        /*08ec*/ 	.short	0x010a
        /*08ee*/ 	.byte	0x06
	.zero		1


	//   ....[34]....
        /*08f0*/ 	.word	0x00008510
        /*08f4*/ 	.word	0x000000ff
        /*08f8*/ 	.word	0x00028850
        /*08fc*/ 	.short	0x010a
        /*08fe*/ 	.byte	0x06
	.zero		1


	//   ....[35]....
        /*0900*/ 	.word	0x00008550
        /*0904*/ 	.word	0x000000ff
        /*0908*/ 	.word	0x00028850
        /*090c*/ 	.short	0x010a
        /*090e*/ 	.byte	0x06
	.zero		1


	//   ....[36]....
        /*0910*/ 	.word	0x00008950
        /*0914*/ 	.word	0x000000ff
        /*0918*/ 	.word	0x00000000
        /*091c*/ 	.short	0x0101
        /*091e*/ 	.byte	0x06
	.zero		1


	//   ....[37]....
        /*0920*/ 	.word	0x00009b00
        /*0924*/ 	.word	0x000000ff
        /*0928*/ 	.word	0x00000000
        /*092c*/ 	.short	0x0101
        /*092e*/ 	.byte	0x06
	.zero		1


	//   ....[38]....
        /*0930*/ 	.word	0x0000a230
        /*0934*/ 	.word	0x000000ff
        /*0938*/ 	.word	0x00028830
        /*093c*/ 	.short	0x010a
        /*093e*/ 	.byte	0x06
	.zero		1


	//   ....[39]....
        /*0940*/ 	.word	0x0000a270
        /*0944*/ 	.word	0x000000ff
        /*0948*/ 	.word	0x00028830
        /*094c*/ 	.short	0x010a
        /*094e*/ 	.byte	0x06
	.zero		1


	//   ....[40]....
        /*0950*/ 	.word	0x0000a5a0
        /*0954*/ 	.word	0x000000ff
        /*0958*/ 	.word	0x00028850
        /*095c*/ 	.short	0x010a
        /*095e*/ 	.byte	0x06
	.zero		1


	//   ....[41]....
        /*0960*/ 	.word	0x0000a5e0
        /*0964*/ 	.word	0x000000ff
        /*0968*/ 	.word	0x00028850
        /*096c*/ 	.short	0x010a
        /*096e*/ 	.byte	0x06
	.zero		1


	//   ....[42]....
        /*0970*/ 	.word	0x0000a9e0
        /*0974*/ 	.word	0x000000ff
        /*0978*/ 	.word	0x00000000
        /*097c*/ 	.short	0x0101
        /*097e*/ 	.byte	0x06
	.zero		1


	//   ....[43]....
        /*0980*/ 	.word	0x0000cc80
        /*0984*/ 	.word	0x000000ff
        /*0988*/ 	.word	0x00000000
        /*098c*/ 	.short	0x0101
        /*098e*/ 	.byte	0x06
	.zero		1


	//   ....[44]....
        /*0990*/ 	.word	0x0000d280
        /*0994*/ 	.word	0x000000ff
        /*0998*/ 	.word	0x00028850
        /*099c*/ 	.short	0x010a
        /*099e*/ 	.byte	0x05
	.zero		1


	//   ....[45]....
        /*09a0*/ 	.word	0x0000d2c0
        /*09a4*/ 	.word	0x000000ff
        /*09a8*/ 	.word	0x00028850
        /*09ac*/ 	.short	0x010a
        /*09ae*/ 	.byte	0x05
	.zero		1


	//   ....[46]....
        /*09b0*/ 	.word	0x0000d870
        /*09b4*/ 	.word	0x000000ff
        /*09b8*/ 	.word	0x00000000
        /*09bc*/ 	.short	0x0101
        /*09be*/ 	.byte	0x04
	.zero		1


	//   ....[47]....
        /*09c0*/ 	.word	0x0000e490
        /*09c4*/ 	.word	0x000000ff
        /*09c8*/ 	.word	0x00000000
        /*09cc*/ 	.short	0x0101
        /*09ce*/ 	.byte	0x04
	.zero		1


	//   ....[48]....
        /*09d0*/ 	.word	0x000107e0
        /*09d4*/ 	.word	0x000000ff
        /*09d8*/ 	.word	0x00028840
        /*09dc*/ 	.short	0x010a
        /*09de*/ 	.byte	0x2e
	.zero		1


	//   ....[49]....
        /*09e0*/ 	.word	0x00010f30
        /*09e4*/ 	.word	0x000000ff
        /*09e8*/ 	.word	0x00028830
        /*09ec*/ 	.short	0x0107
        /*09ee*/ 	.byte	0x2e
	.zero		1


	//   ....[50]....
        /*09f0*/ 	.word	0x00010fa0
        /*09f4*/ 	.word	0x000000ff
        /*09f8*/ 	.word	0x00028830
        /*09fc*/ 	.short	0x0101
        /*09fe*/ 	.byte	0x2e
	.zero		1


	//   ....[51]....
        /*0a00*/ 	.word	0x00011930
        /*0a04*/ 	.word	0x000000ff
        /*0a08*/ 	.word	0x00028800
        /*0a0c*/ 	.short	0x0107
        /*0a0e*/ 	.byte	0x2e
	.zero		1


	//   ....[52]....
        /*0a10*/ 	.word	0x00011970
        /*0a14*/ 	.word	0x000000ff
        /*0a18*/ 	.word	0x00028800
        /*0a1c*/ 	.short	0x0101
        /*0a1e*/ 	.byte	0x2e
	.zero		1


	//   ....[53]....
        /*0a20*/ 	.word	0x000119a0
        /*0a24*/ 	.word	0x000000ff
        /*0a28*/ 	.word	0x00028820
        /*0a2c*/ 	.short	0x010a
        /*0a2e*/ 	.byte	0x2e
	.zero		1


	//   ....[54]....
        /*0a30*/ 	.word	0x00011d00
        /*0a34*/ 	.word	0x00000022
        /*0a38*/ 	.word	0x00028840
        /*0a3c*/ 	.short	0x010a
        /*0a3e*/ 	.byte	0x3f
	.zero		1


	//   ....[55]....
        /*0a40*/ 	.word	0x00012260
        /*0a44*/ 	.word	0x00000022
        /*0a48*/ 	.word	0x00028830
        /*0a4c*/ 	.short	0x0107
        /*0a4e*/ 	.byte	0x3f
	.zero		1


	//   ....[56]....
        /*0a50*/ 	.word	0x00012310
        /*0a54*/ 	.word	0x00000022
        /*0a58*/ 	.word	0x00028830
        /*0a5c*/ 	.short	0x0101
        /*0a5e*/ 	.byte	0x3f
	.zero		1


	//   ....[57]....
        /*0a60*/ 	.word	0x00012370
        /*0a64*/ 	.word	0x00000000
        /*0a68*/ 	.word	0x00028860
        /*0a6c*/ 	.short	0x010a
        /*0a6e*/ 	.byte	0x3f
	.zero		1


	//   ....[58]....
        /*0a70*/ 	.word	0x000128c0
        /*0a74*/ 	.word	0x00000000
        /*0a78*/ 	.word	0x00028850
        /*0a7c*/ 	.short	0x0107
        /*0a7e*/ 	.byte	0x3f
	.zero		1


	//   ....[59]....
        /*0a80*/ 	.word	0x000129a0
        /*0a84*/ 	.word	0x00000000
        /*0a88*/ 	.word	0x00028850
        /*0a8c*/ 	.short	0x0101
        /*0a8e*/ 	.byte	0x3f
	.zero		1


	//   ....[60]....
        /*0a90*/ 	.word	0x00012b30
        /*0a94*/ 	.word	0x00000000
        /*0a98*/ 	.word	0x00028860
        /*0a9c*/ 	.short	0x010a
        /*0a9e*/ 	.byte	0x3f
	.zero		1


	//   ....[61]....
        /*0aa0*/ 	.word	0x00013070
        /*0aa4*/ 	.word	0x00000000
        /*0aa8*/ 	.word	0x00028850
        /*0aac*/ 	.short	0x0107
        /*0aae*/ 	.byte	0x3f
	.zero		1


	//   ....[62]....
        /*0ab0*/ 	.word	0x00013120
        /*0ab4*/ 	.word	0x00000000
        /*0ab8*/ 	.word	0x00028850
        /*0abc*/ 	.short	0x0101
        /*0abe*/ 	.byte	0x3f
	.zero		1


	//   ....[63]....
        /*0ac0*/ 	.word	0x000131c0
        /*0ac4*/ 	.word	0x00000007
        /*0ac8*/ 	.word	0x00028820
        /*0acc*/ 	.short	0x010a
        /*0ace*/ 	.byte	0x3f
	.zero		1


	//   ....[64]....
        /*0ad0*/ 	.word	0x000132f0
        /*0ad4*/ 	.word	0x00000005
        /*0ad8*/ 	.word	0x00028840
        /*0adc*/ 	.short	0x010a
        /*0ade*/ 	.byte	0x3f
	.zero		1


	//   ....[65]....
        /*0ae0*/ 	.word	0x00013390
        /*0ae4*/ 	.word	0x00000007
        /*0ae8*/ 	.word	0x00028840
        /*0aec*/ 	.short	0x010a
        /*0aee*/ 	.byte	0x3f
	.zero		1


	//   ....[66]....
        /*0af0*/ 	.word	0x000133d0
        /*0af4*/ 	.word	0x00000005
        /*0af8*/ 	.word	0x00028860
        /*0afc*/ 	.short	0x010a
        /*0afe*/ 	.byte	0x3f
	.zero		1


	//   ....[67]....
        /*0b00*/ 	.word	0x00013410
        /*0b04*/ 	.word	0x00000007
        /*0b08*/ 	.word	0x00028860
        /*0b0c*/ 	.short	0x010a
        /*0b0e*/ 	.byte	0x3f
	.zero		1


	//   ....[68]....
        /*0b10*/ 	.word	0x00013480
        /*0b14*/ 	.word	0x00000003
        /*0b18*/ 	.word	0x00028800
        /*0b1c*/ 	.short	0x010a
        /*0b1e*/ 	.byte	0x3f
	.zero		1


	//   ....[69]....
        /*0b20*/ 	.word	0x000134e0
        /*0b24*/ 	.word	0x00000003
        /*0b28*/ 	.word	0x00028830
        /*0b2c*/ 	.short	0x010a
        /*0b2e*/ 	.byte	0x3f
	.zero		1


	//   ....[70]....
        /*0b30*/ 	.word	0x00013540
        /*0b34*/ 	.word	0x00000007
        /*0b38*/ 	.word	0x00028830
        /*0b3c*/ 	.short	0x010a
        /*0b3e*/ 	.byte	0x3f
	.zero		1


	//   ....[71]....
        /*0b40*/ 	.word	0x000135a0
        /*0b44*/ 	.word	0x00000007
        /*0b48*/ 	.word	0x00028850
        /*0b4c*/ 	.short	0x010a
        /*0b4e*/ 	.byte	0x3f
	.zero		1


	//   ....[72]....
        /*0b50*/ 	.word	0x00013600
        /*0b54*/ 	.word	0x00000007
        /*0b58*/ 	.word	0x00028830
        /*0b5c*/ 	.short	0x010a
        /*0b5e*/ 	.byte	0x3f
	.zero		1


	//   ....[73]....
        /*0b60*/ 	.word	0x00013660
        /*0b64*/ 	.word	0x00000007
        /*0b68*/ 	.word	0x00028850
        /*0b6c*/ 	.short	0x010a
        /*0b6e*/ 	.byte	0x3f
	.zero		1


	//   ....[74]....
        /*0b70*/ 	.word	0x000136c0
        /*0b74*/ 	.word	0x00000007
        /*0b78*/ 	.word	0x00028830
        /*0b7c*/ 	.short	0x010a
        /*0b7e*/ 	.byte	0x3f
	.zero		1


	//   ....[75]....
        /*0b80*/ 	.word	0x00013720
        /*0b84*/ 	.word	0x00000007
        /*0b88*/ 	.word	0x00028850
        /*0b8c*/ 	.short	0x010a
        /*0b8e*/ 	.byte	0x3f
	.zero		1


	//   ....[76]....
        /*0b90*/ 	.word	0x00013780
        /*0b94*/ 	.word	0x00000003
        /*0b98*/ 	.word	0x00028850
        /*0b9c*/ 	.short	0x010a
        /*0b9e*/ 	.byte	0x3f
	.zero		1


	//   ....[77]....
        /*0ba0*/ 	.word	0x00013860
        /*0ba4*/ 	.word	0x0000000a
        /*0ba8*/ 	.word	0x00028840
        /*0bac*/ 	.short	0x010a
        /*0bae*/ 	.byte	0x3f
	.zero		1


	//   ....[78]....
        /*0bb0*/ 	.word	0x00014ca0
        /*0bb4*/ 	.word	0x00000003
        /*0bb8*/ 	.word	0x00028820
        /*0bbc*/ 	.short	0x010a
        /*0bbe*/ 	.byte	0x3f
	.zero		1


	//   ....[79]....
        /*0bc0*/ 	.word	0x00014cf0
        /*0bc4*/ 	.word	0x00000022
        /*0bc8*/ 	.word	0x00028840
        /*0bcc*/ 	.short	0x010a
        /*0bce*/ 	.byte	0x3f
	.zero		1


	//   ....[80]....
        /*0bd0*/ 	.word	0x000156b0
        /*0bd4*/ 	.word	0x00000000
        /*0bd8*/ 	.word	0x00028860
        /*0bdc*/ 	.short	0x010a
        /*0bde*/ 	.byte	0x3f
	.zero		1


	//   ....[81]....
        /*0be0*/ 	.word	0x000161d0
        /*0be4*/ 	.word	0x00000000
        /*0be8*/ 	.word	0x00028860
        /*0bec*/ 	.short	0x010a
        /*0bee*/ 	.byte	0x3f
	.zero		1


	//   ....[82]....
        /*0bf0*/ 	.word	0x00016c80
        /*0bf4*/ 	.word	0x00000007
        /*0bf8*/ 	.word	0x00028820
        /*0bfc*/ 	.short	0x010a
        /*0bfe*/ 	.byte	0x3f
	.zero		1


	//   ....[83]....
        /*0c00*/ 	.word	0x00016df0
        /*0c04*/ 	.word	0x00000005
        /*0c08*/ 	.word	0x00028840
        /*0c0c*/ 	.short	0x010a
        /*0c0e*/ 	.byte	0x3f
	.zero		1


	//   ....[84]....
        /*0c10*/ 	.word	0x00016e40
        /*0c14*/ 	.word	0x00000007
        /*0c18*/ 	.word	0x00028840
        /*0c1c*/ 	.short	0x010a
        /*0c1e*/ 	.byte	0x3f
	.zero		1


	//   ....[85]....
        /*0c20*/ 	.word	0x00016e90
        /*0c24*/ 	.word	0x00000005
        /*0c28*/ 	.word	0x00028860
        /*0c2c*/ 	.short	0x010a
        /*0c2e*/ 	.byte	0x3f
	.zero		1


	//----- nvinfo : EIATTR_NUM_MBARRIERS
	.align		4
.L_172:
        /*0c30*/ 	.byte	0x03, 0x38
        /*0c32*/ 	.short	0x0016


	//----- nvinfo : EIATTR_EXIT_INSTR_OFFSETS
	.align		4
        /*0c34*/ 	.byte	0x04, 0x1c
        /*0c36*/ 	.short	(.L_174 - .L_173)


	//   ....[0]....
.L_173:
        /*0c38*/ 	.word	0x00013460


	//----- nvinfo : EIATTR_MAX_THREADS
	.align		4
.L_174:
        /*0c3c*/ 	.byte	0x04, 0x05
        /*0c3e*/ 	.short	(.L_176 - .L_175)
.L_175:
        /*0c40*/ 	.word	0x00000180
        /*0c44*/ 	.word	0x00000001
        /*0c48*/ 	.word	0x00000001


	//----- nvinfo : EIATTR_CRS_STACK_SIZE
	.align		4
.L_176:
        /*0c4c*/ 	.byte	0x04, 0x1e
        /*0c4e*/ 	.short	(.L_178 - .L_177)
.L_177:
        /*0c50*/ 	.word	0x00000000


	//----- nvinfo : EIATTR_CBANK_PARAM_SIZE
	.align		4
.L_178:
        /*0c54*/ 	.byte	0x03, 0x19
        /*0c56*/ 	.short	0x0a70


	//----- nvinfo : EIATTR_PARAM_CBANK
	.align		4
        /*0c58*/ 	.byte	0x04, 0x0a
        /*0c5a*/ 	.short	(.L_180 - .L_179)
	.align		4
.L_179:
        /*0c5c*/ 	.word	index@(.nv.constant0._ZN7cutlass13device_kernelIN5flash11enable_sm90INS1_16FlashAttnFwdSm90INS1_25CollectiveMainloopFwdSm90ILi2EN4cute5tupleIJNS5_1CILi1EEES8_S8_EEENS6_IJNS7_ILi128EEESA_SA_EEELi128ENS_10bfloat16_tEfNS_4arch4Sm90ELb0ELb1ELb0ELb0ELb1ELb0ELb0ELb1ELb1ELb1ELb1ELb0EEENS1_21CollectiveEpilogueFwdISB_S9_SC_SE_Li256ELb0ELb1ELb1ELb0EEENS1_19SingleTileSchedulerILb0ELb1ELb1ELi128EEEEEEEEEvNT_6ParamsE)
        /*0c60*/ 	.short	0x0210
        /*0c62*/ 	.short	0x0a70


	//----- nvinfo : EIATTR_SW_WAR
	.align		4
.L_180:
        /*0c64*/ 	.byte	0x04, 0x36
        /*0c66*/ 	.short	(.L_182 - .L_181)
.L_181:
        /*0c68*/ 	.word	0x00000008
.L_182:


//--------------------- .nv.info._ZN7cutlass13device_kernelIN5flash11enable_sm90INS1_16FlashAttnFwdSm90INS1_25CollectiveMainloopFwdSm90ILi2EN4cute5tupleIJNS5_1CILi1EEES8_S8_EEENS6_IJNS7_ILi128EEESA_SA_EEELi128ENS_10bfloat16_tEfNS_4arch4Sm90ELb0ELb1ELb0ELb1ELb1ELb0ELb0ELb1ELb1ELb1ELb1ELb0EEENS1_21CollectiveEpilogueFwdISB_S9_SC_SE_Li256ELb1ELb1ELb1ELb0EEENS1_36VarlenDynamicPersistentTileSchedulerILi128ELi128ELi256ELi128ELb1ELb1ELb1ELb1ELb0ELb1EEEEEEEEEvNT_6ParamsE --------------------------
	.section	.nv.info._ZN7cutlass13device_kernelIN5flash11enable_sm90INS1_16FlashAttnFwdSm90INS1_25CollectiveMainloopFwdSm90ILi2EN4cute5tupleIJNS5_1CILi1EEES8_S8_EEENS6_IJNS7_ILi128EEESA_SA_EEELi128ENS_10bfloat16_tEfNS_4arch4Sm90ELb0ELb1ELb0ELb1ELb1ELb0ELb0ELb1ELb1ELb1ELb1ELb0EEENS1_21CollectiveEpilogueFwdISB_S9_SC_SE_Li256ELb1ELb1ELb1ELb0EEENS1_36VarlenDynamicPersistentTileSchedulerILi128ELi128ELi256ELi128ELb1ELb1ELb1ELb1ELb0ELb1EEEEEEEEEvNT_6ParamsE,"",@"SHT_CUDA_INFO"
	.sectionflags	@""
	.align	4


	//----- nvinfo : EIATTR_CUDA_API_VERSION
	.align		4
        /*0000*/ 	.byte	0x04, 0x37
        /*0002*/ 	.short	(.L_184 - .L_183)
.L_183:
        /*0004*/ 	.word	0x00000082


	//----- nvinfo : EIATTR_KPARAM_INFO
	.align		4
.L_184:
        /*0008*/ 	.byte	0x04, 0x17
        /*000a*/ 	.short	(.L_186 - .L_185)
.L_185:
        /*000c*/ 	.word	0x00000000
        /*0010*/ 	.short	0x0000
        /*0012*/ 	.short	0x0070
        /*0014*/ 	.byte	0x00, 0xf0, 0x01, 0x2a


	//----- nvinfo : EIATTR_SPARSE_MMA_MASK
	.align		4
.L_186:
        /*0018*/ 	.byte	0x03, 0x50
        /*001a*/ 	.short	0x0000


	//----- nvinfo : EIATTR_MAXREG_COUNT
	.align		4
        /*001c*/ 	.byte	0x03, 0x1b
        /*001e*/ 	.short	0x00a8


	//----- nvinfo : EIATTR_NUM_BARRIERS
	.align		4
        /*0020*/ 	.byte	0x02, 0x4c
        /*0022*/ 	.byte	0x10
	.zero		1


	//----- nvinfo : EIATTR_EXTERNS
	.align		4
        /*0024*/ 	.byte	0x04, 0x0f
        /*0026*/ 	.short	(.L_188 - .L_187)


	//   ....[0]....
	.align		4
.L_187:
        /*0028*/ 	.word	index@(__assertfail)


	//----- nvinfo : EIATTR_ANNOTATIONS
	.align		4
.L_188:
        /*002c*/ 	.byte	0x04, 0x55
        /*002e*/ 	.short	(.L_190 - .L_189)


	//   ....[0]....
.L_189:
        /* <DEDUP_REMOVED lines=11> */


	//----- nvinfo : EIATTR_MERCURY_ISA_VERSION
	.align		4
.L_190:
        /*00c8*/ 	.byte	0x03, 0x5f
        /*00ca*/ 	.short	0x0101


	//----- nvinfo : EIATTR_UNUSED_LOAD_BYTE_OFFSET
	.align		4
        /*00cc*/ 	.byte	0x04, 0x44
        /*00ce*/ 	.short	(.L_192 - .L_191)


	//   ....[0]....
.L_191:
        /*00d0*/ 	.word	0x00000980
        /*00d4*/ 	.word	0x0000fff0


	//   ....[1]....
        /*00d8*/ 	.word	0x0000e410
        /*00dc*/ 	.word	0x0000fff0


	//----- nvinfo : EIATTR_INT_WARP_WIDE_INSTR_OFFSETS
	.align		4
.L_192:
        /*00e0*/ 	.byte	0x04, 0x31
        /*00e2*/ 	.short	(.L_194 - .L_193)


	//   ....[0]....
.L_193:
        /*00e4*/ 	.word	0x000000c0


	//   ....[1]....
        /*00e8*/ 	.word	0x000000d0


	//   ....[2]....
        /*00ec*/ 	.word	0x00000170


	//   ....[3]....
        /*00f0*/ 	.word	0x00012f50


	//   ....[4]....
        /*00f4*/ 	.word	0x00012fe0


	//   ....[5]....
        /*00f8*/ 	.word	0x00015dd0


	//   ....[6]....
        /*00fc*/ 	.word	0x00015e60


	//----- nvinfo : EIATTR_COOP_GROUP_MASK_REGIDS
	.align		4
.L_194:
        /*0100*/ 	.byte	0x04, 0x29
        /*0102*/ 	.short	(.L_196 - .L_195)


	//   ....[0]....
.L_195:
        /*0104*/ 	.word	0xffffffff


	//   ....[1]....
        /*0108*/ 	.word	0xffffffff


	//   ....[2]....
        /*010c*/ 	.word	0xffffffff


	//   ....[3]....
        /*0110*/ 	.word	0xffffffff


	//   ....[4]....
        /*0114*/ 	.word	0xffffffff


	//   ....[5]....
        /*0118*/ 	.word	0xffffffff


	//   ....[6]....
        /*011c*/ 	.word	0xffffffff


	//   ....[7]....
        /*0120*/ 	.word	0xffffffff


	//   ....[8]....
        /*0124*/ 	.word	0xffffffff


	//   ....[9]....
        /*0128*/ 	.word	0xffffffff


	//   ....[10]....
        /*012c*/ 	.word	0xffffffff


	//   ....[11]....
        /*0130*/ 	.word	0xffffffff


	//   ....[12]....
        /*0134*/ 	.word	0xffffffff


	//   ....[13]....
        /*0138*/ 	.word	0xffffffff


	//   ....[14]....
        /*013c*/ 	.word	0xffffffff


	//   ....[15]....
        /*0140*/ 	.word	0xffffffff


	//   ....[16]....
        /*0144*/ 	.word	0xffffffff


	//   ....[17]....
        /*0148*/ 	.word	0xffffffff


	//   ....[18]....
        /*014c*/ 	.word	0xffffffff


	//   ....[19]....
        /*0150*/ 	.word	0xffffffff


	//   ....[20]....
        /*0154*/ 	.word	0xffffffff


	//   ....[21]....
        /*0158*/ 	.word	0xffffffff


	//   ....[22]....
        /*015c*/ 	.word	0xffffffff


	//   ....[23]....
        /*0160*/ 	.word	0xffffffff


	//   ....[24]....
        /*0164*/ 	.word	0xffffffff


	//   ....[25]....
        /*0168*/ 	.word	0xffffffff


	//   ....[26]....
        /*016c*/ 	.word	0xffffffff


	//   ....[27]....
        /*0170*/ 	.word	0xffffffff


	//   ....[28]....
        /*0174*/ 	.word	0xffffffff


	//   ....[29]....
        /*0178*/ 	.word	0xffffffff


	//   ....[30]....
        /*017c*/ 	.word	0xffffffff


	//   ....[31]....
        /*0180*/ 	.word	0xffffffff


	//   ....[32]....
        /*0184*/ 	.word	0xffffffff


	//   ....[33]....
        /*0188*/ 	.word	0xffffffff


	//   ....[34]....
        /*018c*/ 	.word	0xffffffff


	//   ....[35]....
        /*0190*/ 	.word	0xffffffff


	//   ....[36]....
        /*0194*/ 	.word	0xffffffff


	//   ....[37]....
        /*0198*/ 	.word	0xffffffff


	//   ....[38]....
        /*019c*/ 	.word	0xffffffff


	//   ....[39]....
        /*01a0*/ 	.word	0xffffffff


	//   ....[40]....
        /*01a4*/ 	.word	0xffffffff


	//   ....[41]....
        /*01a8*/ 	.word	0xffffffff


	//   ....[42]....
        /*01ac*/ 	.word	0xffffffff


	//   ....[43]....
        /*01b0*/ 	.word	0xffffffff


	//   ....[44]....
        /*01b4*/ 	.word	0xffffffff


	//   ....[45]....
        /*01b8*/ 	.word	0xffffffff


	//   ....[46]....
        /*01bc*/ 	.word	0xffffffff


	//   ....[47]....
        /*01c0*/ 	.word	0xffffffff


	//   ....[48]....
        /*01c4*/ 	.word	0xffffffff


	//   ....[49]....
        /*01c8*/ 	.word	0xffffffff


	//   ....[50]....
        /*01cc*/ 	.word	0xffffffff


	//   ....[51]....
        /*01d0*/ 	.word	0xffffffff


	//   ....[52]....
        /*01d4*/ 	.word	0xffffffff


	//   ....[53]....
        /*01d8*/ 	.word	0xffffffff


	//   ....[54]....
        /*01dc*/ 	.word	0xffffffff


	//   ....[55]....
        /*01e0*/ 	.word	0xffffffff


	//   ....[56]....
        /*01e4*/ 	.word	0xffffffff


	//   ....[57]....
        /*01e8*/ 	.word	0xffffffff


	//   ....[58]....
        /*01ec*/ 	.word	0xffffffff


	//   ....[59]....
        /*01f0*/ 	.word	0xffffffff


	//   ....[60]....
        /*01f4*/ 	.word	0xffffffff


	//   ....[61]....
        /*01f8*/ 	.word	0xffffffff


	//   ....[62]....
        /*01fc*/ 	.word	0xffffffff


	//   ....[63]....
        /*0200*/ 	.word	0xffffffff


	//   ....[64]....
        /*0204*/ 	.word	0xffffffff


	//   ....[65]....
        /*0208*/ 	.word	0xffffffff


	//   ....[66]....
        /*020c*/ 	.word	0xffffffff


	//   ....[67]....
        /*0210*/ 	.word	0xffffffff


	//   ....[68]....
        /*0214*/ 	.word	0xffffffff


	//   ....[69]....
        /*0218*/ 	.word	0xffffffff


	//   ....[70]....
        /*021c*/ 	.word	0xffffffff


	//   ....[71]....
        /*0220*/ 	.word	0xffffffff


	//   ....[72]....
        /*0224*/ 	.word	0xffffffff


	//   ....[73]....
        /*0228*/ 	.word	0xffffffff


	//   ....[74]....
        /*022c*/ 	.word	0xffffffff


	//   ....[75]....
        /*0230*/ 	.word	0xffffffff


	//   ....[76]....
        /*0234*/ 	.word	0xffffffff


	//   ....[77]....
        /*0238*/ 	.word	0xffffffff


	//   ....[78]....
        /*023c*/ 	.word	0xffffffff


	//   ....[79]....
        /*0240*/ 	.word	0xffffffff


	//   ....[80]....
        /*0244*/ 	.word	0xffffffff


	//   ....[81]....
        /*0248*/ 	.word	0xffffffff


	//   ....[82]....
        /*024c*/ 	.word	0xffffffff


	//   ....[83]....
        /*0250*/ 	.word	0xffffffff


	//   ....[84]....
        /*0254*/ 	.word	0xffffffff


	//   ....[85]....
        /*0258*/ 	.word	0xffffffff


	//   ....[86]....
        /*025c*/ 	.word	0xffffffff


	//   ....[87]....
        /*0260*/ 	.word	0xffffffff


	//   ....[88]....
        /*0264*/ 	.word	0xffffffff


	//   ....[89]....
        /*0268*/ 	.word	0xffffffff


	//   ....[90]....
        /*026c*/ 	.word	0xffffffff


	//   ....[91]....
        /*0270*/ 	.word	0xffffffff


	//   ....[92]....
        /*0274*/ 	.word	0xffffffff


	//   ....[93]....
        /*0278*/ 	.word	0xffffffff


	//   ....[94]....
        /*027c*/ 	.word	0xffffffff


	//   ....[95]....
        /*0280*/ 	.word	0xffffffff


	//   ....[96]....
        /*0284*/ 	.word	0xffffffff


	//   ....[97]....
        /*0288*/ 	.word	0xffffffff


	//   ....[98]....
        /*028c*/ 	.word	0xffffffff


	//   ....[99]....
        /*0290*/ 	.word	0xffffffff


	//   ....[100]....
        /*0294*/ 	.word	0xffffffff


	//   ....[101]....
        /*0298*/ 	.word	0xffffffff


	//   ....[102]....
        /*029c*/ 	.word	0xffffffff


	//   ....[103]....
        /*02a0*/ 	.word	0xffffffff


	//   ....[104]....
        /*02a4*/ 	.word	0xffffffff


	//   ....[105]....
        /*02a8*/ 	.word	0xffffffff


	//   ....[106]....
        /*02ac*/ 	.word	0xffffffff


	//   ....[107]....
        /*02b0*/ 	.word	0xffffffff


	//   ....[108]....
        /*02b4*/ 	.word	0xffffffff


	//   ....[109]....
        /*02b8*/ 	.word	0xffffffff


	//   ....[110]....
        /*02bc*/ 	.word	0xffffffff


	//   ....[111]....
        /*02c0*/ 	.word	0xffffffff


	//   ....[112]....
        /*02c4*/ 	.word	0xffffffff


	//   ....[113]....
        /*02c8*/ 	.word	0xffffffff


	//   ....[114]....
        /*02cc*/ 	.word	0xffffffff


	//   ....[115]....
        /*02d0*/ 	.word	0xffffffff


	//   ....[116]....
        /*02d4*/ 	.word	0xffffffff


	//   ....[117]....
        /*02d8*/ 	.word	0xffffffff


	//   ....[118]....
        /*02dc*/ 	.word	0xffffffff


	//   ....[119]....
        /*02e0*/ 	.word	0xffffffff


	//   ....[120]....
        /*02e4*/ 	.word	0xffffffff


	//   ....[121]....
        /*02e8*/ 	.word	0xffffffff


	//   ....[122]....
        /*02ec*/ 	.word	0xffffffff


	//   ....[123]....
        /*02f0*/ 	.word	0xffffffff


	//   ....[124]....
        /*02f4*/ 	.word	0xffffffff


	//   ....[125]....
        /*02f8*/ 	.word	0xffffffff


	//   ....[126]....
        /*02fc*/ 	.word	0xffffffff


	//   ....[127]....
        /*0300*/ 	.word	0xffffffff


	//   ....[128]....
        /*0304*/ 	.word	0xffffffff


	//   ....[129]....
        /*0308*/ 	.word	0xffffffff


	//   ....[130]....
        /*030c*/ 	.word	0xffffffff


	//   ....[131]....
        /*0310*/ 	.word	0xffffffff


	//   ....[132]....
        /*0314*/ 	.word	0xffffffff


	//   ....[133]....
        /*0318*/ 	.word	0xffffffff


	//   ....[134]....
        /*031c*/ 	.word	0xffffffff


	//   ....[135]....
        /*0320*/ 	.word	0xffffffff


	//   ....[136]....
        /*0324*/ 	.word	0xffffffff


	//   ....[137]....
        /*0328*/ 	.word	0xffffffff


	//   ....[138]....
        /*032c*/ 	.word	0xffffffff


	//   ....[139]....
        /*0330*/ 	.word	0xffffffff


	//   ....[140]....
        /*0334*/ 	.word	0xffffffff


	//   ....[141]....
        /*0338*/ 	.word	0xffffffff


	//   ....[142]....
        /*033c*/ 	.word	0xffffffff


	//   ....[143]....
        /*0340*/ 	.word	0xffffffff


	//   ....[144]....
        /*0344*/ 	.word	0xffffffff


	//   ....[145]....
        /*0348*/ 	.word	0xffffffff


	//   ....[146]....
        /*034c*/ 	.word	0xffffffff


	//   ....[147]....
        /*0350*/ 	.word	0xffffffff


	//   ....[148]....
        /*0354*/ 	.word	0xffffffff


	//   ....[149]....
        /*0358*/ 	.word	0xffffffff


	//   ....[150]....
        /*035c*/ 	.word	0xffffffff


	//   ....[151]....
        /*0360*/ 	.word	0xffffffff


	//   ....[152]....
        /*0364*/ 	.word	0xffffffff


	//   ....[153]....
        /*0368*/ 	.word	0xffffffff


	//   ....[154]....
        /*036c*/ 	.word	0xffffffff


	//   ....[155]....
        /*0370*/ 	.word	0xffffffff


	//   ....[156]....
        /*0374*/ 	.word	0xffffffff


	//   ....[157]....
        /*0378*/ 	.word	0xffffffff


	//   ....[158]....
        /*037c*/ 	.word	0xffffffff


	//   ....[159]....
        /*0380*/ 	.word	0xffffffff


	//   ....[160]....
        /*0384*/ 	.word	0xffffffff


	//   ....[161]....
        /*0388*/ 	.word	0xffffffff


	//   ....[162]....
        /*038c*/ 	.word	0xffffffff


	//   ....[163]....
        /*0390*/ 	.word	0xffffffff


	//   ....[164]....
        /*0394*/ 	.word	0xffffffff


	//   ....[165]....
        /*0398*/ 	.word	0xffffffff


	//   ....[166]....
        /*039c*/ 	.word	0xffffffff


	//   ....[167]....
        /*03a0*/ 	.word	0xffffffff


	//   ....[168]....
        /*03a4*/ 	.word	0xffffffff


	//   ....[169]....
        /*03a8*/ 	.word	0xffffffff


	//   ....[170]....
        /*03ac*/ 	.word	0xffffffff


	//   ....[171]....
        /*03b0*/ 	.word	0xffffffff


	//   ....[172]....
        /*03b4*/ 	.word	0xffffffff


	//   ....[173]....
        /*03b8*/ 	.word	0x0500000f


	//   ....[174]....
        /*03bc*/ 	.word	0x0500000f


	//   ....[175]....
        /*03c0*/ 	.word	0x0500000f


	//   ....[176]....
        /*03c4*/ 	.word	0x0500000f


	//   ....[177]....
        /*03c8*/ 	.word	0x0500000f


	//   ....[178]....
        /*03cc*/ 	.word	0x0500000f


	//   ....[179]....
        /*03d0*/ 	.word	0x0500000f


	//   ....[180]....
        /*03d4*/ 	.word	0x0500000f


	//   ....[181]....
        /*03d8*/ 	.word	0x0500000f


	//   ....[182]....
        /*03dc*/ 	.word	0x0500000f


	//   ....[183]....
        /*03e0*/ 	.word	0x0500000f


	//   ....[184]....
        /*03e4*/ 	.word	0x0500000f


	//   ....[185]....
        /*03e8*/ 	.word	0x0500000f


	//   ....[186]....
        /*03ec*/ 	.word	0x0500000f


	//   ....[187]....
        /*03f0*/ 	.word	0x0500000f


	//   ....[188]....
        /*03f4*/ 	.word	0x0500000f


	//   ....[189]....
        /*03f8*/ 	.word	0x0500000f


	//   ....[190]....
        /*03fc*/ 	.word	0x0500000f


	//   ....[191]....
        /*0400*/ 	.word	0x0500000f


	//   ....[192]....
        /*0404*/ 	.word	0x0500000f


	//   ....[193]....
        /*0408*/ 	.word	0x0500000f


	//   ....[194]....
        /*040c*/ 	.word	0x0500000f


	//   ....[195]....
        /*0410*/ 	.word	0x0500000f


	//   ....[196]....
        /*0414*/ 	.word	0x0500000f


	//   ....[197]....
        /*0418*/ 	.word	0x0500000f


	//   ....[198]....
        /*041c*/ 	.word	0x0500000f


	//   ....[199]....
        /*0420*/ 	.word	0x0500000f


	//   ....[200]....
        /*0424*/ 	.word	0x0500000f


	//   ....[201]....
        /*0428*/ 	.word	0x0500000f


	//   ....[202]....
        /*042c*/ 	.word	0x0500000f


	//   ....[203]....
        /*0430*/ 	.word	0x0500000f


	//   ....[204]....
        /*0434*/ 	.word	0x0500000f


	//   ....[205]....
        /*0438*/ 	.word	0x0500000f


	//   ....[206]....
        /*043c*/ 	.word	0x0500000f


	//   ....[207]....
        /*0440*/ 	.word	0x0500000f


	//   ....[208]....
        /*0444*/ 	.word	0x0500000f


	//   ....[209]....
        /*0448*/ 	.word	0x0500000f


	//   ....[210]....
        /*044c*/ 	.word	0x0500000f


	//   ....[211]....
        /*0450*/ 	.word	0x0500000f


	//   ....[212]....
        /*0454*/ 	.word	0x0500000f


	//   ....[213]....
        /*0458*/ 	.word	0x0500000f


	//   ....[214]....
        /*045c*/ 	.word	0x0500000f


	//   ....[215]....
        /*0460*/ 	.word	0x0500000f


	//   ....[216]....
        /*0464*/ 	.word	0x0500000f


	//   ....[217]....
        /*0468*/ 	.word	0x0500000f


	//   ....[218]....
        /*046c*/ 	.word	0x0500000f


	//   ....[219]....
        /*0470*/ 	.word	0x0500000f


	//   ....[220]....
        /*0474*/ 	.word	0x0500000f


	//   ....[221]....
        /*0478*/ 	.word	0x0500000f


	//   ....[222]....
        /*047c*/ 	.word	0x0500000f


	//   ....[223]....
        /*0480*/ 	.word	0x0500000f


	//   ....[224]....
        /*0484*/ 	.word	0x0500000f


	//   ....[225]....
        /*0488*/ 	.word	0x0500000f


	//   ....[226]....
        /*048c*/ 	.word	0x0500000f


	//   ....[227]....
        /*0490*/ 	.word	0x0500000f


	//   ....[228]....
        /*0494*/ 	.word	0x0500000f


	//   ....[229]....
        /*0498*/ 	.word	0x0500000f


	//   ....[230]....
        /*049c*/ 	.word	0x0500000f


	//   ....[231]....
        /*04a0*/ 	.word	0x0500000f


	//   ....[232]....
        /*04a4*/ 	.word	0x0500000f


	//   ....[233]....
        /*04a8*/ 	.word	0x0500000f


	//   ....[234]....
        /*04ac*/ 	.word	0x0500000f


	//   ....[235]....
        /*04b0*/ 	.word	0x0500000f


	//   ....[236]....
        /*04b4*/ 	.word	0x0500000f


	//   ....[237]....
        /*04b8*/ 	.word	0x0500000f


	//   ....[238]....
        /*04bc*/ 	.word	0x0500000f


	//   ....[239]....
        /*04c0*/ 	.word	0x0500000f


	//   ....[240]....
        /*04c4*/ 	.word	0x0500000f


	//   ....[241]....
        /*04c8*/ 	.word	0x0500000f


	//   ....[242]....
        /*04cc*/ 	.word	0x0500000f


	//   ....[243]....
        /*04d0*/ 	.word	0x0500000f


	//   ....[244]....
        /*04d4*/ 	.word	0x0500000f


	//   ....[245]....
        /*04d8*/ 	.word	0x0500000f


	//   ....[246]....
        /*04dc*/ 	.word	0x0500000f


	//   ....[247]....
        /*04e0*/ 	.word	0x0500000f


	//   ....[248]....
        /*04e4*/ 	.word	0x0500000f


	//   ....[249]....
        /*04e8*/ 	.word	0x0500000f


	//   ....[250]....
        /*04ec*/ 	.word	0x0500000f


	//   ....[251]....
        /*04f0*/ 	.word	0x0500000f


	//   ....[252]....
        /*04f4*/ 	.word	0x0500000f


	//   ....[253]....
        /*04f8*/ 	.word	0x0500000f


	//   ....[254]....
        /*04fc*/ 	.word	0x0500000f


	//   ....[255]....
        /*0500*/ 	.word	0x0500000f


	//   ....[0]....
        /*0504*/ 	.word	0x0500000f


	//   ....[1]....
        /*0508*/ 	.word	0x0500000f


	//   ....[2]....
        /*050c*/ 	.word	0x0500000f


	//   ....[3]....
        /*0510*/ 	.word	0x0500000f


	//   ....[4]....
        /*0514*/ 	.word	0x0500000f


	//   ....[5]....
        /*0518*/ 	.word	0x0500000f


	//   ....[6]....
        /*051c*/ 	.word	0x0500000f


	//   ....[7]....
        /*0520*/ 	.word	0x0500000f


	//   ....[8]....
        /*0524*/ 	.word	0x0500000f


	//   ....[9]....
        /*0528*/ 	.word	0x0500000f


	//   ....[10]....
        /*052c*/ 	.word	0x0500000f


	//   ....[11]....
        /*0530*/ 	.word	0x0500000f


	//   ....[12]....
        /*0534*/ 	.word	0x0500000f


	//   ....[13]....
        /*0538*/ 	.word	0x0500000f


	//   ....[14]....
        /*053c*/ 	.word	0x0500000f


	//   ....[15]....
        /*0540*/ 	.word	0x0500000f


	//   ....[16]....
        /*0544*/ 	.word	0x0500000f


	//----- nvinfo : EIATTR_COOP_GROUP_INSTR_OFFSETS
	.align		4
.L_196:
        /*0548*/ 	.byte	0x04, 0x28
        /*054a*/ 	.short	(.L_198 - .L_197)


	//   ....[0]....
.L_197:
        /*054c*/ 	.word	0x00000080


	//   ....[1]....
        /*0550*/ 	.word	0x00000090


	//   ....[2]....
        /*0554*/ 	.word	0x000002d0


	//   ....[3]....
        /*0558*/ 	.word	0x00000430


	//   ....[4]....
        /*055c*/ 	.word	0x00000550


	//   ....[5]....
        /*0560*/ 	.word	0x000006b0


	//   ....[6]....
        /*0564*/ 	.word	0x00001e40


	//   ....[7]....
        /*0568*/ 	.word	0x000026f0


	//   ....[8]....
        /*056c*/ 	.word	0x00003270


	//   ....[9]....
        /*0570*/ 	.word	0x00003ac0


	//   ....[10]....
        /*0574*/ 	.word	0x00003bd0


	//   ....[11]....
        /*0578*/ 	.word	0x00004410


	//   ....[12]....
        /*057c*/ 	.word	0x00004480


	//   ....[13]....
        /*0580*/ 	.word	0x00005d20


	//   ....[14]....
        /*0584*/ 	.word	0x00005f10


	//   ....[15]....
        /*0588*/ 	.word	0x00006b00


	//   ....[16]....
        /*058c*/ 	.word	0x00006c00


	//   ....[17]....
        /*0590*/ 	.word	0x00007440


	//   ....[18]....
        /*0594*/ 	.word	0x000074a0


	//   ....[19]....
        /*0598*/ 	.word	0x00009450


	//   ....[20]....
        /*059c*/ 	.word	0x00009460


	//   ....[21]....
        /*05a0*/ 	.word	0x00009490


	//   ....[22]....
        /*05a4*/ 	.word	0x000094a0


	//   ....[23]....
        /*05a8*/ 	.word	0x0000b1c0


	//   ....[24]....
        /*05ac*/ 	.word	0x0000b3b0


	//   ....[25]....
        /*05b0*/ 	.word	0x0000bfa0


	//   ....[26]....
        /*05b4*/ 	.word	0x0000c0a0


	//   ....[27]....
        /*05b8*/ 	.word	0x0000c8e0


	//   ....[28]....
        /*05bc*/ 	.word	0x0000c940


	//   ....[29]....
        /*05c0*/ 	.word	0x0000dab0


	//   ....[30]....
        /*05c4*/ 	.word	0x0000dae0


	//   ....[31]....
        /*05c8*/ 	.word	0x0000dbc0


	//   ....[32]....
        /*05cc*/ 	.word	0x0000dbd0


	//   ....[33]....
        /*05d0*/ 	.word	0x0000ef40


	//   ....[34]....
        /*05d4*/ 	.word	0x0000ef80


	//   ....[35]....
        /*05d8*/ 	.word	0x0000efb0


	//   ....[36]....
        /*05dc*/ 	.word	0x0000efe0


	//   ....[37]....
        /*05e0*/ 	.word	0x0000f6c0


	//   ....[38]....
        /*05e4*/ 	.word	0x0000f6f0


	//   ....[39]....
        /*05e8*/ 	.word	0x0000f7b0


	//   ....[40]....
        /*05ec*/ 	.word	0x0000f7d0


	//   ....[41]....
        /*05f0*/ 	.word	0x0000f890


	//   ....[42]....
        /*05f4*/ 	.word	0x0000f8b0


	//   ....[43]....
        /*05f8*/ 	.word	0x0000f980


	//   ....[44]....
        /*05fc*/ 	.word	0x0000f9a0


	//   ....[45]....
        /*0600*/ 	.word	0x0000fd30


	//   ....[46]....
        /*0604*/ 	.word	0x0000fd60


	//   ....[47]....
        /*0608*/ 	.word	0x000101a0


	//   ....[48]....
        /*060c*/ 	.word	0x000101b0


	//   ....[49]....
        /*0610*/ 	.word	0x00010ee0


	//   ....[50]....
        /*0614*/ 	.word	0x00010f00


	//   ....[51]....
        /*0618*/ 	.word	0x00010fc0


	//   ....[52]....
        /*061c*/ 	.word	0x00010fe0


	//   ....[53]....
        /*0620*/ 	.word	0x000110a0


	//   ....[54]....
        /*0624*/ 	.word	0x000110c0


	//   ....[55]....
        /*0628*/ 	.word	0x00011190


	//   ....[56]....
        /*062c*/ 	.word	0x000111b0


	//   ....[57]....
        /*0630*/ 	.word	0x00011310


	//   ....[58]....
        /*0634*/ 	.word	0x00011500


	//   ....[59]....
        /*0638*/ 	.word	0x00011530


	//   ....[60]....
        /*063c*/ 	.word	0x00011560


	//   ....[61]....
        /*0640*/ 	.word	0x00011590


	//   ....[62]....
        /*0644*/ 	.word	0x000115c0


	//   ....[63]....
        /*0648*/ 	.word	0x000115f0


	//   ....[64]....
        /*064c*/ 	.word	0x00011760


	//   ....[65]....
        /*0650*/ 	.word	0x00011790


	//   ....[66]....
        /*0654*/ 	.word	0x000117c0


	//   ....[67]....
        /*0658*/ 	.word	0x000117f0


	//   ....[68]....
        /*065c*/ 	.word	0x00011820


	//   ....[69]....
        /*0660*/ 	.word	0x00011850


	//   ....[70]....
        /*0664*/ 	.word	0x000118e0


	//   ....[71]....
        /*0668*/ 	.word	0x00011910


	//   ....[72]....
        /*066c*/ 	.word	0x00011920


	//   ....[73]....
        /*0670*/ 	.word	0x00011960


	//   ....[74]....
        /*0674*/ 	.word	0x00013a50


	//   ....[75]....
        /*0678*/ 	.word	0x00013a70


	//   ....[76]....
        /*067c*/ 	.word	0x00013b10


	//   ....[77]....
        /*0680*/ 	.word	0x00013b30


	//   ....[78]....
        /*0684*/ 	.word	0x00013bc0


	//   ....[79]....
        /*0688*/ 	.word	0x00013be0


	//   ....[80]....
        /*068c*/ 	.word	0x00013c70


	//   ....[81]....
        /*0690*/ 	.word	0x00013c90


	//   ....[82]....
        /*0694*/ 	.word	0x00013d20


	//   ....[83]....
        /*0698*/ 	.word	0x00013d40


	//   ....[84]....
        /*069c*/ 	.word	0x00013dd0


	//   ....[85]....
        /*06a0*/ 	.word	0x00013df0


	//   ....[86]....
        /*06a4*/ 	.word	0x00013e80


	//   ....[87]....
        /*06a8*/ 	.word	0x00013ea0


	//   ....[88]....
        /*06ac*/ 	.word	0x00013eb0


	//   ....[89]....
        /*06b0*/ 	.word	0x00013f30


	//   ....[90]....
        /*06b4*/ 	.word	0x00014640


	//   ....[91]....
        /*06b8*/ 	.word	0x00014670


	//   ....[92]....
        /*06bc*/ 	.word	0x000146d0


	//   ....[93]....
        /*06c0*/ 	.word	0x00014720


	//   ....[94]....
        /*06c4*/ 	.word	0x00014770


	//   ....[95]....
        /*06c8*/ 	.word	0x000147c0


	//   ....[96]....
        /*06cc*/ 	.word	0x00014810


	//   ....[97]....
        /*06d0*/ 	.word	0x00014860


	//   ....[98]....
        /*06d4*/ 	.word	0x000148b0


	//   ....[99]....
        /*06d8*/ 	.word	0x00014900


	//   ....[100]....
        /*06dc*/ 	.word	0x00014950


	//   ....[101]....
        /*06e0*/ 	.word	0x000149a0


	//   ....[102]....
        /*06e4*/ 	.word	0x000149f0


	//   ....[103]....
        /*06e8*/ 	.word	0x00014a30


	//   ....[104]....
        /*06ec*/ 	.word	0x00014a50


	//   ....[105]....
        /*06f0*/ 	.word	0x00014a90


	//   ....[106]....
        /*06f4*/ 	.word	0x000151c0


	//   ....[107]....
        /*06f8*/ 	.word	0x000151f0


	//   ....[108]....
        /*06fc*/ 	.word	0x00015250


	//   ....[109]....
        /*0700*/ 	.word	0x00015260


	//   ....[110]....
        /*0704*/ 	.word	0x000152b0


	//   ....[111]....
        /*0708*/ 	.word	0x000152c0


	//   ....[112]....
        /*070c*/ 	.word	0x00015310


	//   ....[113]....
        /*0710*/ 	.word	0x00015320


	//   ....[114]....
        /*0714*/ 	.word	0x00015370


	//   ....[115]....
        /*0718*/ 	.word	0x00015380


	//   ....[116]....
        /*071c*/ 	.word	0x000153d0


	//   ....[117]....
        /*0720*/ 	.word	0x000153e0


	//   ....[118]....
        /*0724*/ 	.word	0x00015430


	//   ....[119]....
        /*0728*/ 	.word	0x00015440


	//   ....[120]....
        /*072c*/ 	.word	0x00015450


	//   ....[121]....
        /*0730*/ 	.word	0x000154a0


	//   ....[122]....
        /*0734*/ 	.word	0x000156f0


	//   ....[123]....
        /*0738*/ 	.word	0x00015710


	//   ....[124]....
        /*073c*/ 	.word	0x00015720


	//   ....[125]....
        /*0740*/ 	.word	0x00015790


	//   ....[126]....
        /*0744*/ 	.word	0x000157a0


	//   ....[127]....
        /*0748*/ 	.word	0x00015810


	//   ....[128]....
        /*074c*/ 	.word	0x00015820


	//   ....[129]....
        /*0750*/ 	.word	0x00015890


	//   ....[130]....
        /*0754*/ 	.word	0x000158a0


	//   ....[131]....
        /*0758*/ 	.word	0x00015910


	//   ....[132]....
        /*075c*/ 	.word	0x00015920


	//   ....[133]....
        /*0760*/ 	.word	0x00015990


	//   ....[134]....
        /*0764*/ 	.word	0x000159a0


	//   ....[135]....
        /*0768*/ 	.word	0x00015a10


	//   ....[136]....
        /*076c*/ 	.word	0x00015a20


	//   ....[137]....
        /*0770*/ 	.word	0x00015a30


	//   ....[138]....
        /*0774*/ 	.word	0x00015fa0


	//   ....[139]....
        /*0778*/ 	.word	0x00015fe0


	//   ....[140]....
        /*077c*/ 	.word	0x00016020


	//   ....[141]....
        /*0780*/ 	.word	0x00016040


	//   ....[142]....
        /*0784*/ 	.word	0x00016050


	//   ....[143]....
        /*0788*/ 	.word	0x00016070


	//   ....[144]....
        /*078c*/ 	.word	0x000160e0


	//   ....[145]....
        /*0790*/ 	.word	0x00016100


	//   ....[146]....
        /*0794*/ 	.word	0x00016160


	//   ....[147]....
        /*0798*/ 	.word	0x00016180


	//   ....[148]....
        /*079c*/ 	.word	0x000161e0


	//   ....[149]....
        /*07a0*/ 	.word	0x00016200


	//   ....[150]....
        /*07a4*/ 	.word	0x00016260


	//   ....[151]....
        /*07a8*/ 	.word	0x00016280


	//   ....[152]....
        /*07ac*/ 	.word	0x000162d0


	//   ....[153]....
        /*07b0*/ 	.word	0x000162f0


	//   ....[154]....
        /*07b4*/ 	.word	0x00016740


	//   ....[155]....
        /*07b8*/ 	.word	0x00016750


	//   ....[156]....
        /*07bc*/ 	.word	0x00016790


	//   ....[157]....
        /*07c0*/ 	.word	0x000167d0


	//   ....[158]....
        /*07c4*/ 	.word	0x00016800


	//   ....[159]....
        /*07c8*/ 	.word	0x00016830


	//   ....[160]....
        /*07cc*/ 	.word	0x00016860


	//   ....[161]....
        /*07d0*/ 	.word	0x00016890


	//   ....[162]....
        /*07d4*/ 	.word	0x00016a40


	//   ....[163]....
        /*07d8*/ 	.word	0x00016a70


	//   ....[164]....
        /*07dc*/ 	.word	0x00016aa0


	//   ....[165]....
        /*07e0*/ 	.word	0x00016ad0


	//   ....[166]....
        /*07e4*/ 	.word	0x00016b00


	//   ....[167]....
        /*07e8*/ 	.word	0x00016b30


	//   ....[168]....
        /*07ec*/ 	.word	0x00016bf0


	//   ....[169]....
        /*07f0*/ 	.word	0x00016c10


	//   ....[170]....
        /*07f4*/ 	.word	0x00016c30


	//   ....[171]....
        /*07f8*/ 	.word	0x00016c90


	//   ....[172]....
        /*07fc*/ 	.word	0x000176b0


	//   ....[173]....
        /*0800*/ 	.word	0x00017d30


	//   ....[174]....
        /*0804*/ 	.word	0x00017e20


	//   ....[175]....
        /*0808*/ 	.word	0x00017ec0


	//   ....[176]....
        /*080c*/ 	.word	0x00017f20


	//   ....[177]....
        /*0810*/ 	.word	0x00018020


	//   ....[178]....
        /*0814*/ 	.word	0x00018090


	//   ....[179]....
        /*0818*/ 	.word	0x00018190


	//   ....[180]....
        /*081c*/ 	.word	0x00018200


	//   ....[181]....
        /*0820*/ 	.word	0x00018300


	//   ....[182]....
        /*0824*/ 	.word	0x00018370


	//   ....[183]....
        /*0828*/ 	.word	0x00018470


	//   ....[184]....
        /*082c*/ 	.word	0x000184e0


	//   ....[185]....
        /*0830*/ 	.word	0x000185e0


	//   ....[186]....
        /*0834*/ 	.word	0x00018650


	//   ....[187]....
        /*0838*/ 	.word	0x00018750


	//   ....[188]....
        /*083c*/ 	.word	0x000187c0


	//   ....[189]....
        /*0840*/ 	.word	0x00018860


	//   ....[190]....
        /*0844*/ 	.word	0x00018960


	//   ....[191]....
        /*0848*/ 	.word	0x000189d0


	//   ....[192]....
        /*084c*/ 	.word	0x00018a50


	//   ....[193]....
        /*0850*/ 	.word	0x00018b10


	//   ....[194]....
        /*0854*/ 	.word	0x00018b90


	//   ....[195]....
        /*0858*/ 	.word	0x00018c60


	//   ....[196]....
        /*085c*/ 	.word	0x00018ce0


	//   ....[197]....
        /*0860*/ 	.word	0x00018db0


	//   ....[198]....
        /*0864*/ 	.word	0x00018e30


	//   ....[199]....
        /*0868*/ 	.word	0x00018f00


	//   ....[200]....
        /*086c*/ 	.word	0x00018f80


	//   ....[201]....
        /*0870*/ 	.word	0x00019050


	//   ....[202]....
        /*0874*/ 	.word	0x000190d0


	//   ....[203]....
        /*0878*/ 	.word	0x00019190


	//   ....[204]....
        /*087c*/ 	.word	0x00019210


	//   ....[205]....
        /*0880*/ 	.word	0x000192c0


	//   ....[206]....
        /*0884*/ 	.word	0x000193f0


	//   ....[207]....
        /*0888*/ 	.word	0x00019490


	//   ....[208]....
        /*088c*/ 	.word	0x00019500


	//   ....[209]....
        /*0890*/ 	.word	0x000195c0


	//   ....[210]....
        /*0894*/ 	.word	0x00019620


	//   ....[211]....
        /*0898*/ 	.word	0x000196e0


	//   ....[212]....
        /*089c*/ 	.word	0x00019740


	//   ....[213]....
        /*08a0*/ 	.word	0x00019800


	//   ....[214]....
        /*08a4*/ 	.word	0x00019860


	//   ....[215]....
        /*08a8*/ 	.word	0x00019920


	//   ....[216]....
        /*08ac*/ 	.word	0x00019980


	//   ....[217]....
        /*08b0*/ 	.word	0x00019a40


	//   ....[218]....
        /*08b4*/ 	.word	0x00019aa0


	//   ....[219]....
        /*08b8*/ 	.word	0x00019b60


	//   ....[220]....
        /*08bc*/ 	.word	0x00019bc0


	//   ....[221]....
        /*08c0*/ 	.word	0x00019c80


	//   ....[222]....
        /*08c4*/ 	.word	0x00019d70


	//   ....[223]....
        /*08c8*/ 	.word	0x00019e10


	//   ....[224]....
        /*08cc*/ 	.word	0x00019e70


	//   ....[225]....
        /*08d0*/ 	.word	0x00019f50


	//   ....[226]....
        /*08d4*/ 	.word	0x00019fb0


	//   ....[227]....
        /*08d8*/ 	.word	0x0001a090


	//   ....[228]....
        /*08dc*/ 	.word	0x0001a0f0


	//   ....[229]....
        /*08e0*/ 	.word	0x0001a1d0


	//   ....[230]....
        /*08e4*/ 	.word	0x0001a230


	//   ....[231]....
        /*08e8*/ 	.word	0x0001a310


	//   ....[232]....
        /*08ec*/ 	.word	0x0001a370


	//   ....[233]....
        /*08f0*/ 	.word	0x0001a450


	//   ....[234]....
        /*08f4*/ 	.word	0x0001a4b0


	//   ....[235]....
        /*08f8*/ 	.word	0x0001a590


	//   ....[236]....
        /*08fc*/ 	.word	0x0001a5f0


	//   ....[237]....
        /*0900*/ 	.word	0x0001a6c0


	//   ....[238]....
        /*0904*/ 	.word	0x0001a7e0


	//   ....[239]....
        /*0908*/ 	.word	0x0001a880


	//   ....[240]....
        /*090c*/ 	.word	0x0001a940


	//   ....[241]....
        /*0910*/ 	.word	0x0001aa10


	//   ....[242]....
        /*0914*/ 	.word	0x0001aa70


	//   ....[243]....
        /*0918*/ 	.word	0x0001ab50


	//   ....[244]....
        /*091c*/ 	.word	0x0001abb0


	//   ....[245]....
        /*0920*/ 	.word	0x0001ac80


	//   ....[246]....
        /*0924*/ 	.word	0x0001ace0


	//   ....[247]....
        /*0928*/ 	.word	0x0001adb0


	//   ....[248]....
        /*092c*/ 	.word	0x0001ae10


	//   ....[249]....
        /*0930*/ 	.word	0x0001aef0


	//   ....[250]....
        /*0934*/ 	.word	0x0001af50


	//   ....[251]....
        /*0938*/ 	.word	0x0001b020


	//   ....[252]....
        /*093c*/ 	.word	0x0001b080


	//   ....[253]....
        /*0940*/ 	.word	0x0001b140


	//   ....[254]....
        /*0944*/ 	.word	0x0001b1d0


	//   ....[255]....
        /*0948*/ 	.word	0x0001b270


	//   ....[0]....
        /*094c*/ 	.word	0x0001b3e0


	//   ....[1]....
        /*0950*/ 	.word	0x0001b450


	//   ....[2]....
        /*0954*/ 	.word	0x0001b4d0


	//   ....[3]....
        /*0958*/ 	.word	0x0001b540


	//   ....[4]....
        /*095c*/ 	.word	0x0001b5b0


	//   ....[5]....
        /*0960*/ 	.word	0x0001b630


	//   ....[6]....
        /*0964*/ 	.word	0x0001b6b0


	//   ....[7]....
        /*0968*/ 	.word	0x0001b740


	//   ....[8]....
        /*096c*/ 	.word	0x0001b7b0


	//   ....[9]....
        /*0970*/ 	.word	0x0001b820


	//   ....[10]....
        /*0974*/ 	.word	0x0001b890


	//   ....[11]....
        /*0978*/ 	.word	0x0001b910


	//   ....[12]....
        /*097c*/ 	.word	0x0001b980


	//   ....[13]....
        /*0980*/ 	.word	0x0001ba10


	//   ....[14]....
        /*0984*/ 	.word	0x0001ba70


	//   ....[15]....
        /*0988*/ 	.word	0x0001bb00


	//   ....[16]....
        /*098c*/ 	.word	0x0001bc30


	//----- nvinfo : EIATTR_REG_RECONFIG
	.align		4
.L_198:
        /*0990*/ 	.byte	0x01, 0x54
	.zero		2


	//----- nvinfo : EIATTR_SYSCALL_OFFSETS
	.align		4
        /*0994*/ 	.byte	0x04, 0x46
        /*0996*/ 	.short	(.L_200 - .L_199)


	//   ....[0]....
.L_199:
        /*0998*/ 	.word	0x00002020


	//   ....[1]....
        /*099c*/ 	.word	0x00013140


	//   ....[2]....
        /*09a0*/ 	.word	0x00013290


	//   ....[3]....
        /*09a4*/ 	.word	0x00013380


	//   ....[4]....
        /*09a8*/ 	.word	0x00014280


	//----- nvinfo : EIATTR_MBARRIER_INSTR_OFFSETS
	.align		4
.L_200:
        /*09ac*/ 	.byte	0x04, 0x39
        /*09ae*/ 	.short	(.L_202 - .L_201)


	//   ....[0]....
.L_201:
        /*09b0*/ 	.word	0x00000180
        /*09b4*/ 	.word	0x000000ff
        /*09b8*/ 	.word	0x00028800
        /*09bc*/ 	.short	0x0100
        /*09be*/ 	.byte	0x08
	.zero		1


	//   ....[1]....
        /*09c0*/ 	.word	0x00000190
        /*09c4*/ 	.word	0x000000ff
        /*09c8*/ 	.word	0x00028820
        /*09cc*/ 	.short	0x0100
        /*09ce*/ 	.byte	0x08
	.zero		1


	//   ....[2]....
        /*09d0*/ 	.word	0x00000280
        /*09d4*/ 	.word	0x000000ff
        /*09d8*/ 	.word	0x00028830
        /*09dc*/ 	.short	0x0100
        /*09de*/ 	.byte	0x08
	.zero		1


	//   ....[3]....
        /*09e0*/ 	.word	0x00000290
        /*09e4*/ 	.word	0x000000ff
        /*09e8*/ 	.word	0x00028840
        /*09ec*/ 	.short	0x0100
        /*09ee*/ 	.byte	0x08
	.zero		1


	//   ....[4]....
        /*09f0*/ 	.word	0x000002a0
        /*09f4*/ 	.word	0x000000ff
        /*09f8*/ 	.word	0x00028838
        /*09fc*/ 	.short	0x0100
        /*09fe*/ 	.byte	0x08
	.zero		1


	//   ....[5]....
        /*0a00*/ 	.word	0x000002b0
        /*0a04*/ 	.word	0x000000ff
        /*0a08*/ 	.word	0x00028848
        /*0a0c*/ 	.short	0x0100
        /*0a0e*/ 	.byte	0x08
	.zero		1


	//   ....[6]....
        /*0a10*/ 	.word	0x000003e0
        /*0a14*/ 	.word	0x000000ff
        /*0a18*/ 	.word	0x00028850
        /*0a1c*/ 	.short	0x0100
        /*0a1e*/ 	.byte	0x08
	.zero		1


	//   ....[7]....
        /*0a20*/ 	.word	0x000003f0
        /*0a24*/ 	.word	0x000000ff
        /*0a28*/ 	.word	0x00028860
        /*0a2c*/ 	.short	0x0100
        /*0a2e*/ 	.byte	0x08
	.zero		1


	//   ....[8]....
        /*0a30*/ 	.word	0x00000400
        /*0a34*/ 	.word	0x000000ff
        /*0a38*/ 	.word	0x00028858
        /*0a3c*/ 	.short	0x0100
        /*0a3e*/ 	.byte	0x08
	.zero		1


	//   ....[9]....
        /*0a40*/ 	.word	0x00000410
        /*0a44*/ 	.word	0x000000ff
        /*0a48*/ 	.word	0x00028868
        /*0a4c*/ 	.short	0x0100
        /*0a4e*/ 	.byte	0x08
	.zero		1


	//   ....[10]....
        /*0a50*/ 	.word	0x00000500
        /*0a54*/ 	.word	0x000000ff
        /*0a58*/ 	.word	0x00028870
        /*0a5c*/ 	.short	0x0100
        /*0a5e*/ 	.byte	0x06
	.zero		1


	//   ....[11]....
        /*0a60*/ 	.word	0x00000510
        /*0a64*/ 	.word	0x000000ff
        /*0a68*/ 	.word	0x00028880
        /*0a6c*/ 	.short	0x0100
        /*0a6e*/ 	.byte	0x06
	.zero		1


	//   ....[12]....
        /*0a70*/ 	.word	0x00000520
        /*0a74*/ 	.word	0x000000ff
        /*0a78*/ 	.word	0x00028878
        /*0a7c*/ 	.short	0x0100
        /*0a7e*/ 	.byte	0x06
	.zero		1


	//   ....[13]....
        /*0a80*/ 	.word	0x00000530
        /*0a84*/ 	.word	0x000000ff
        /*0a88*/ 	.word	0x00028888
        /*0a8c*/ 	.short	0x0100
        /*0a8e*/ 	.byte	0x06
	.zero		1


	//   ....[14]....
        /*0a90*/ 	.word	0x00000660
        /*0a94*/ 	.word	0x000000ff
        /*0a98*/ 	.word	0x00028890
        /*0a9c*/ 	.short	0x0100
        /*0a9e*/ 	.byte	0x08
	.zero		1


	//   ....[15]....
        /*0aa0*/ 	.word	0x00000670
        /*0aa4*/ 	.word	0x000000ff
        /*0aa8*/ 	.word	0x000288a0
        /*0aac*/ 	.short	0x0100
        /*0aae*/ 	.byte	0x08
	.zero		1


	//   ....[16]....
        /*0ab0*/ 	.word	0x00000680
        /*0ab4*/ 	.word	0x000000ff
        /*0ab8*/ 	.word	0x00028898
        /*0abc*/ 	.short	0x0100
        /*0abe*/ 	.byte	0x08
	.zero		1


	//   ....[17]....
        /*0ac0*/ 	.word	0x00000690
        /*0ac4*/ 	.word	0x000000ff
        /*0ac8*/ 	.word	0x000288a8
        /*0acc*/ 	.short	0x0100
        /*0ace*/ 	.byte	0x08
	.zero		1


	//   ....[18]....
        /*0ad0*/ 	.word	0x000007d0
        /*0ad4*/ 	.word	0x000000ff
        /*0ad8*/ 	.word	0x000288b0
        /*0adc*/ 	.short	0x0100
        /*0ade*/ 	.byte	0x08
	.zero		1


	//   ....[19]....
        /*0ae0*/ 	.word	0x000007e0
        /*0ae4*/ 	.word	0x000000ff
        /*0ae8*/ 	.word	0x000288c0
        /*0aec*/ 	.short	0x0100
        /*0aee*/ 	.byte	0x08
	.zero		1


	//   ....[20]....
        /*0af0*/ 	.word	0x000007f0
        /*0af4*/ 	.word	0x000000ff
        /*0af8*/ 	.word	0x000288b8
        /*0afc*/ 	.short	0x0100
        /*0afe*/ 	.byte	0x08
	.zero		1


	//   ....[21]....
        /*0b00*/ 	.word	0x00000800
        /*0b04*/ 	.word	0x000000ff
        /*0b08*/ 	.word	0x000288c8
        /*0b0c*/ 	.short	0x0100
        /*0b0e*/ 	.byte	0x08
	.zero		1


	//   ....[22]....
        /*0b10*/ 	.word	0x000020b0
        /*0b14*/ 	.word	0x000000ff
        /*0b18*/ 	.word	0x00028800
        /*0b1c*/ 	.short	0x010a
        /*0b1e*/ 	.byte	0x28
	.zero		1


	//   ....[23]....
        /*0b20*/ 	.word	0x00002130
        /*0b24*/ 	.word	0x00000003
        /*0b28*/ 	.word	0x00028830
        /*0b2c*/ 	.short	0x010a
        /*0b2e*/ 	.byte	0x3f
	.zero		1


	//   ....[24]....
        /*0b30*/ 	.word	0x00002170
        /*0b34*/ 	.word	0x00000003
        /*0b38*/ 	.word	0x00028830
        /*0b3c*/ 	.short	0x010a
        /*0b3e*/ 	.byte	0x3f
	.zero		1


	//   ....[25]....
        /*0b40*/ 	.word	0x000026d0
        /*0b44*/ 	.word	0x000000ff
        /*0b48*/ 	.word	0x00000000
        /*0b4c*/ 	.short	0x0101
        /*0b4e*/ 	.byte	0x06
	.zero		1


	//   ....[26]....
        /*0b50*/ 	.word	0x000054b0
        /*0b54*/ 	.word	0x000000ff
        /*0b58*/ 	.word	0x00028830
        /*0b5c*/ 	.short	0x010a
        /*0b5e*/ 	.byte	0x06
	.zero		1


	//   ....[27]....
        /*0b60*/ 	.word	0x000054f0
        /*0b64*/ 	.word	0x000000ff
        /*0b68*/ 	.word	0x00028830
        /*0b6c*/ 	.short	0x010a
        /*0b6e*/ 	.byte	0x06
	.zero		1


	//   ....[28]....
        /*0b70*/ 	.word	0x00005870
        /*0b74*/ 	.word	0x000000ff
        /*0b78*/ 	.word	0x00028850
        /*0b7c*/ 	.short	0x010a
        /*0b7e*/ 	.byte	0x06
	.zero		1


	//   ....[29]....
        /*0b80*/ 	.word	0x000058b0
        /*0b84*/ 	.word	0x000000ff
        /*0b88*/ 	.word	0x00028850
        /*0b8c*/ 	.short	0x010a
        /*0b8e*/ 	.byte	0x06
	.zero		1


	//   ....[30]....
        /*0b90*/ 	.word	0x00005ce0
        /*0b94*/ 	.word	0x000000ff
        /*0b98*/ 	.word	0x00000000
        /*0b9c*/ 	.short	0x0101
        /*0b9e*/ 	.byte	0x06
	.zero		1


	//   ....[31]....
        /*0ba0*/ 	.word	0x00007f80
        /*0ba4*/ 	.word	0x000000ff
        /*0ba8*/ 	.word	0x00000000
        /*0bac*/ 	.short	0x0101
        /*0bae*/ 	.byte	0x07
	.zero		1


	//   ....[32]....
        /*0bb0*/ 	.word	0x000088b0
        /*0bb4*/ 	.word	0x000000ff
        /*0bb8*/ 	.word	0x00028830
        /*0bbc*/ 	.short	0x010a
        /*0bbe*/ 	.byte	0x06
	.zero		1


	//   ....[33]....
        /*0bc0*/ 	.word	0x000088f0
        /*0bc4*/ 	.word	0x000000ff
        /*0bc8*/ 	.word	0x00028830
        /*0bcc*/ 	.short	0x010a
        /*0bce*/ 	.byte	0x06
	.zero		1


	//   ....[34]....
        /*0bd0*/ 	.word	0x00008c70
        /*0bd4*/ 	.word	0x000000ff
        /*0bd8*/ 	.word	0x00028850
        /*0bdc*/ 	.short	0x010a
        /*0bde*/ 	.byte	0x06
	.zero		1


	//   ....[35]....
        /*0be0*/ 	.word	0x00008cb0
        /*0be4*/ 	.word	0x000000ff
        /*0be8*/ 	.word	0x00028850
        /*0bec*/ 	.short	0x010a
        /*0bee*/ 	.byte	0x06
	.zero		1


	//   ....[36]....
        /*0bf0*/ 	.word	0x000090f0
        /*0bf4*/ 	.word	0x000000ff
        /*0bf8*/ 	.word	0x00000000
        /*0bfc*/ 	.short	0x0101
        /*0bfe*/ 	.byte	0x07
	.zero		1


	//   ....[37]....
        /*0c00*/ 	.word	0x0000a280
        /*0c04*/ 	.word	0x000000ff
        /*0c08*/ 	.word	0x00000000
        /*0c0c*/ 	.short	0x0101
        /*0c0e*/ 	.byte	0x07
	.zero		1


	//   ....[38]....
        /*0c10*/ 	.word	0x0000a980
        /*0c14*/ 	.word	0x000000ff
        /*0c18*/ 	.word	0x00028830
        /*0c1c*/ 	.short	0x010a
        /*0c1e*/ 	.byte	0x06
	.zero		1


	//   ....[39]....
        /*0c20*/ 	.word	0x0000a9c0
        /*0c24*/ 	.word	0x000000ff
        /*0c28*/ 	.word	0x00028830
        /*0c2c*/ 	.short	0x010a
        /*0c2e*/ 	.byte	0x06
	.zero		1


	//   ....[40]....
        /*0c30*/ 	.word	0x0000ad10
        /*0c34*/ 	.word	0x000000ff
        /*0c38*/ 	.word	0x00028850
        /*0c3c*/ 	.short	0x010a
        /*0c3e*/ 	.byte	0x06
	.zero		1


	//   ....[41]....
        /*0c40*/ 	.word	0x0000ad50
        /*0c44*/ 	.word	0x000000ff
        /*0c48*/ 	.word	0x00028850
        /*0c4c*/ 	.short	0x010a
        /*0c4e*/ 	.byte	0x06
	.zero		1


	//   ....[42]....
        /*0c50*/ 	.word	0x0000b180
        /*0c54*/ 	.word	0x000000ff
        /*0c58*/ 	.word	0x00000000
        /*0c5c*/ 	.short	0x0101
        /*0c5e*/ 	.byte	0x06
	.zero		1


	//   ....[43]....
        /*0c60*/ 	.word	0x0000d420
        /*0c64*/ 	.word	0x000000ff
        /*0c68*/ 	.word	0x00000000
        /*0c6c*/ 	.short	0x0101
        /*0c6e*/ 	.byte	0x07
	.zero		1


	//   ....[44]....
        /*0c70*/ 	.word	0x0000da20
        /*0c74*/ 	.word	0x000000ff
        /*0c78*/ 	.word	0x00028850
        /*0c7c*/ 	.short	0x010a
        /*0c7e*/ 	.byte	0x05
	.zero		1


	//   ....[45]....
        /*0c80*/ 	.word	0x0000da60
        /*0c84*/ 	.word	0x000000ff
        /*0c88*/ 	.word	0x00028850
        /*0c8c*/ 	.short	0x010a
        /*0c8e*/ 	.byte	0x05
	.zero		1


	//   ....[46]....
        /*0c90*/ 	.word	0x0000dff0
        /*0c94*/ 	.word	0x000000ff
        /*0c98*/ 	.word	0x00000000
        /*0c9c*/ 	.short	0x0101
        /*0c9e*/ 	.byte	0x04
	.zero		1


	//   ....[47]....
        /*0ca0*/ 	.word	0x0000f6b0
        /*0ca4*/ 	.word	0x00000000
        /*0ca8*/ 	.word	0x00000000
        /*0cac*/ 	.short	0x0101
        /*0cae*/ 	.byte	0x3f
	.zero		1


	//   ....[48]....
        /*0cb0*/ 	.word	0x0000fd50
        /*0cb4*/ 	.word	0x00000006
        /*0cb8*/ 	.word	0x00000000
        /*0cbc*/ 	.short	0x0101
        /*0cbe*/ 	.byte	0x3f
	.zero		1


	//   ....[49]....
        /*0cc0*/ 	.word	0x00013880
        /*0cc4*/ 	.word	0x00000007
        /*0cc8*/ 	.word	0x00028840
        /*0ccc*/ 	.short	0x010a
        /*0cce*/ 	.byte	0x3f
	.zero		1


	//   ....[50]....
        /*0cd0*/ 	.word	0x00013fe0
        /*0cd4*/ 	.word	0x00000007
        /*0cd8*/ 	.word	0x00028830
        /*0cdc*/ 	.short	0x0107
        /*0cde*/ 	.byte	0x3f
	.zero		1


	//   ....[51]....
        /*0ce0*/ 	.word	0x000140a0
        /*0ce4*/ 	.word	0x00000007
        /*0ce8*/ 	.word	0x00028830
        /*0cec*/ 	.short	0x0101
        /*0cee*/ 	.byte	0x3f
	.zero		1


	//   ....[52]....
        /*0cf0*/ 	.word	0x00014b80
        /*0cf4*/ 	.word	0x00000016
        /*0cf8*/ 	.word	0x00028800
        /*0cfc*/ 	.short	0x0107
        /*0cfe*/ 	.byte	0x3f
	.zero		1


	//   ....[53]....
        /*0d00*/ 	.word	0x00014c90
        /*0d04*/ 	.word	0x00000016
        /*0d08*/ 	.word	0x00028800
        /*0d0c*/ 	.short	0x0101
        /*0d0e*/ 	.byte	0x3f
	.zero		1


	//   ....[54]....
        /*0d10*/ 	.word	0x00014cb0
        /*0d14*/ 	.word	0x00000016
        /*0d18*/ 	.word	0x00028820
        /*0d1c*/ 	.short	0x010a
        /*0d1e*/ 	.byte	0x3f
	.zero		1


	//   ....[55]....
        /*0d20*/ 	.word	0x00015030
        /*0d24*/ 	.word	0x00000006
        /*0d28*/ 	.word	0x00028840
        /*0d2c*/ 	.short	0x010a
        /*0d2e*/ 	.byte	0x3f
	.zero		1


	//   ....[56]....
        /*0d30*/ 	.word	0x00015530
        /*0d34*/ 	.word	0x00000006
        /*0d38*/ 	.word	0x00028830
        /*0d3c*/ 	.short	0x0107
        /*0d3e*/ 	.byte	0x3f
	.zero		1


	//   ....[57]....
        /*0d40*/ 	.word	0x000155e0
        /*0d44*/ 	.word	0x00000006
        /*0d48*/ 	.word	0x00028830
        /*0d4c*/ 	.short	0x0101
        /*0d4e*/ 	.byte	0x3f
	.zero		1


	//   ....[58]....
        /*0d50*/ 	.word	0x00015650
        /*0d54*/ 	.word	0x00000006
        /*0d58*/ 	.word	0x00028860
        /*0d5c*/ 	.short	0x010a
        /*0d5e*/ 	.byte	0x3f
	.zero		1


	//   ....[59]....
        /*0d60*/ 	.word	0x00015be0
        /*0d64*/ 	.word	0x00000006
        /*0d68*/ 	.word	0x00028850
        /*0d6c*/ 	.short	0x0107
        /*0d6e*/ 	.byte	0x3f
	.zero		1


	//   ....[60]....
        /*0d70*/ 	.word	0x00015d00
        /*0d74*/ 	.word	0x00000006
        /*0d78*/ 	.word	0x00028850
        /*0d7c*/ 	.short	0x0101
        /*0d7e*/ 	.byte	0x3f
	.zero		1


	//   ....[61]....
        /*0d80*/ 	.word	0x00015f00
        /*0d84*/ 	.word	0x00000000
        /*0d88*/ 	.word	0x00028860
        /*0d8c*/ 	.short	0x010a
        /*0d8e*/ 	.byte	0x3f
	.zero		1


	//   ....[62]....
        /*0d90*/ 	.word	0x00016430
        /*0d94*/ 	.word	0x00000000
        /*0d98*/ 	.word	0x00028850
        /*0d9c*/ 	.short	0x0107
        /*0d9e*/ 	.byte	0x3f
	.zero		1


	//   ....[63]....
        /*0da0*/ 	.word	0x000164e0
        /*0da4*/ 	.word	0x00000000
        /*0da8*/ 	.word	0x00028850
        /*0dac*/ 	.short	0x0101
        /*0dae*/ 	.byte	0x3f
	.zero		1


	//   ....[64]....
        /*0db0*/ 	.word	0x00017630
        /*0db4*/ 	.word	0x00000004
        /*0db8*/ 	.word	0x00028820
        /*0dbc*/ 	.short	0x010a
        /*0dbe*/ 	.byte	0x3f
	.zero		1


	//   ....[65]....
        /*0dc0*/ 	.word	0x000177d0
        /*0dc4*/ 	.word	0x00000005
        /*0dc8*/ 	.word	0x00028840
        /*0dcc*/ 	.short	0x010a
        /*0dce*/ 	.byte	0x3f
	.zero		1


	//   ....[66]....
        /*0dd0*/ 	.word	0x00017870
        /*0dd4*/ 	.word	0x00000019
        /*0dd8*/ 	.word	0x00028840
        /*0ddc*/ 	.short	0x010a
        /*0dde*/ 	.byte	0x3f
	.zero		1


	//   ....[67]....
        /*0de0*/ 	.word	0x000178b0
        /*0de4*/ 	.word	0x00000005
        /*0de8*/ 	.word	0x00028860
        /*0dec*/ 	.short	0x010a
        /*0dee*/ 	.byte	0x3f
	.zero		1


	//   ....[68]....
        /*0df0*/ 	.word	0x000178f0
        /*0df4*/ 	.word	0x00000019
        /*0df8*/ 	.word	0x00028860
        /*0dfc*/ 	.short	0x010a
        /*0dfe*/ 	.byte	0x3f
	.zero		1


	//   ....[69]....
        /*0e00*/ 	.word	0x00017960
        /*0e04*/ 	.word	0x00000003
        /*0e08*/ 	.word	0x00028800
        /*0e0c*/ 	.short	0x010a
        /*0e0e*/ 	.byte	0x3f
	.zero		1


	//   ....[70]....
        /*0e10*/ 	.word	0x000179b0
        /*0e14*/ 	.word	0x00000003
        /*0e18*/ 	.word	0x00028830
        /*0e1c*/ 	.short	0x010a
        /*0e1e*/ 	.byte	0x3f
	.zero		1


	//   ....[71]....
        /*0e20*/ 	.word	0x00017a10
        /*0e24*/ 	.word	0x00000005
        /*0e28*/ 	.word	0x00028830
        /*0e2c*/ 	.short	0x010a
        /*0e2e*/ 	.byte	0x3f
	.zero		1


	//   ....[72]....
        /*0e30*/ 	.word	0x00017a70
        /*0e34*/ 	.word	0x00000005
        /*0e38*/ 	.word	0x00028850
        /*0e3c*/ 	.short	0x010a
        /*0e3e*/ 	.byte	0x3f
	.zero		1


	//   ....[73]....
        /*0e40*/ 	.word	0x00017ad0
        /*0e44*/ 	.word	0x00000009
        /*0e48*/ 	.word	0x00028830
        /*0e4c*/ 	.short	0x010a
        /*0e4e*/ 	.byte	0x3f
	.zero		1


	//   ....[74]....
        /*0e50*/ 	.word	0x00017b30
        /*0e54*/ 	.word	0x00000009
        /*0e58*/ 	.word	0x00028850
        /*0e5c*/ 	.short	0x010a
        /*0e5e*/ 	.byte	0x3f
	.zero		1


	//   ....[75]....
        /*0e60*/ 	.word	0x00017b90
        /*0e64*/ 	.word	0x00000005
        /*0e68*/ 	.word	0x00028830
        /*0e6c*/ 	.short	0x010a
        /*0e6e*/ 	.byte	0x3f
	.zero		1


	//   ....[76]....
        /*0e70*/ 	.word	0x00017bf0
        /*0e74*/ 	.word	0x00000005
        /*0e78*/ 	.word	0x00028850
        /*0e7c*/ 	.short	0x010a
        /*0e7e*/ 	.byte	0x3f
	.zero		1


	//   ....[77]....
        /*0e80*/ 	.word	0x00017c50
        /*0e84*/ 	.word	0x00000006
        /*0e88*/ 	.word	0x00028850
        /*0e8c*/ 	.short	0x010a
        /*0e8e*/ 	.byte	0x3f
	.zero		1


	//   ....[78]....
        /*0e90*/ 	.word	0x00017d70
        /*0e94*/ 	.word	0x00000007
        /*0e98*/ 	.word	0x00028840
        /*0e9c*/ 	.short	0x010a
        /*0e9e*/ 	.byte	0x3f
	.zero		1


	//   ....[79]....
        /*0ea0*/ 	.word	0x000192f0
        /*0ea4*/ 	.word	0x00000016
        /*0ea8*/ 	.word	0x00028820
        /*0eac*/ 	.short	0x010a
        /*0eae*/ 	.byte	0x3f
	.zero		1


	//   ....[80]....
        /*0eb0*/ 	.word	0x00019340
        /*0eb4*/ 	.word	0x00000006
        /*0eb8*/ 	.word	0x00028840
        /*0ebc*/ 	.short	0x010a
        /*0ebe*/ 	.byte	0x3f
	.zero		1


	//   ....[81]....
        /*0ec0*/ 	.word	0x00019cc0
        /*0ec4*/ 	.word	0x00000006
        /*0ec8*/ 	.word	0x00028860
        /*0ecc*/ 	.short	0x010a
        /*0ece*/ 	.byte	0x3f
	.zero		1


	//   ....[82]....
        /*0ed0*/ 	.word	0x0001a730
        /*0ed4*/ 	.word	0x00000000
        /*0ed8*/ 	.word	0x00028860
        /*0edc*/ 	.short	0x010a
        /*0ede*/ 	.byte	0x3f
	.zero		1


	//   ....[83]....
        /*0ee0*/ 	.word	0x0001bb50
        /*0ee4*/ 	.word	0x00000004
        /*0ee8*/ 	.word	0x00028820
        /*0eec*/ 	.short	0x010a
        /*0eee*/ 	.byte	0x3f
	.zero		1


	//   ....[84]....
        /*0ef0*/ 	.word	0x0001bcf0
        /*0ef4*/ 	.word	0x00000005
        /*0ef8*/ 	.word	0x00028840
        /*0efc*/ 	.short	0x010a
        /*0efe*/ 	.byte	0x3f
	.zero		1


	//   ....[85]....
        /*0f00*/ 	.word	0x0001bd40
        /*0f04*/ 	.word	0x00000019
        /*0f08*/ 	.word	0x00028840
        /*0f0c*/ 	.short	0x010a
        /*0f0e*/ 	.byte	0x3f
	.zero		1


	//   ....[86]....
        /*0f10*/ 	.word	0x0001bd90
        /*0f14*/ 	.word	0x00000005
        /*0f18*/ 	.word	0x00028860
        /*0f1c*/ 	.short	0x010a
        /*0f1e*/ 	.byte	0x3f
	.zero		1


	//----- nvinfo : EIATTR_NUM_MBARRIERS
	.align		4
.L_202:
        /*0f20*/ 	.byte	0x03, 0x38
        /*0f22*/ 	.short	0x0016


	//----- nvinfo : EIATTR_EXIT_INSTR_OFFSETS
	.align		4
        /*0f24*/ 	.byte	0x04, 0x1c
        /*0f26*/ 	.short	(.L_204 - .L_203)


	//   ....[0]....
.L_203:
        /*0f28*/ 	.word	0x000009c0


	//   ....[1]....
        /*0f2c*/ 	.word	0x000112b0


	//   ....[2]....
        /*0f30*/ 	.word	0x00017940


	//----- nvinfo : EIATTR_MAX_THREADS
	.align		4
.L_204:
        /*0f34*/ 	.byte	0x04, 0x05
        /*0f36*/ 	.short	(.L_206 - .L_205)
.L_205:
        /*0f38*/ 	.word	0x00000180
        /*0f3c*/ 	.word	0x00000001
        /*0f40*/ 	.word	0x00000001


	//----- nvinfo : EIATTR_CRS_STACK_SIZE
	.align		4
.L_206:
        /*0f44*/ 	.byte	0x04, 0x1e
        /*0f46*/ 	.short	(.L_208 - .L_207)
.L_207:
        /*0f48*/ 	.word	0x00000000


	//----- nvinfo : EIATTR_CBANK_PARAM_SIZE
	.align		4
.L_208:
        /*0f4c*/ 	.byte	0x03, 0x19
        /*0f4e*/ 	.short	0x0af0


	//----- nvinfo : EIATTR_PARAM_CBANK
	.align		4
        /*0f50*/ 	.byte	0x04, 0x0a
        /*0f52*/ 	.short	(.L_210 - .L_209)
	.align		4
.L_209:
        /*0f54*/ 	.word	index@(.nv.constant0._ZN7cutlass13device_kernelIN5flash11enable_sm90INS1_16FlashAttnFwdSm90INS1_25CollectiveMainloopFwdSm90ILi2EN4cute5tupleIJNS5_1CILi1EEES8_S8_EEENS6_IJNS7_ILi128EEESA_SA_EEELi128ENS_10bfloat16_tEfNS_4arch4Sm90ELb0ELb1ELb0ELb1ELb1ELb0ELb0ELb1ELb1ELb1ELb1ELb0EEENS1_21CollectiveEpilogueFwdISB_S9_SC_SE_Li256ELb1ELb1ELb1ELb0EEENS1_36VarlenDynamicPersistentTileSchedulerILi128ELi128ELi256ELi128ELb1ELb1ELb1ELb1ELb0ELb1EEEEEEEEEvNT_6ParamsE)
        /*0f58*/ 	.short	0x0210
        /*0f5a*/ 	.short	0x0af0


	//----- nvinfo : EIATTR_SW_WAR
	.align		4
.L_210:
        /*0f5c*/ 	.byte	0x04, 0x36
        /*0f5e*/ 	.short	(.L_212 - .L_211)
.L_211:
        /*0f60*/ 	.word	0x00000008
.L_212:


//--------------------- .nv.info._ZN7cutlass13device_kernelIN5flash11enable_sm90INS1_16FlashAttnFwdSm90INS1_25CollectiveMainloopFwdSm90ILi2EN4cute5tupleIJNS5_1CILi1EEES8_S8_EEENS6_IJNS7_ILi128EEESA_SA_EEELi128ENS_10bfloat16_tEfNS_4arch4Sm90ELb0ELb1ELb0ELb1ELb1ELb1ELb0ELb1ELb1ELb1ELb1ELb0EEENS1_21CollectiveEpilogueFwdISB_S9_SC_SE_Li256ELb1ELb1ELb1ELb0EEENS1_36VarlenDynamicPersistentTileSchedulerILi128ELi128ELi256ELi128ELb1ELb1ELb1ELb1ELb0ELb1EEEEEEEEEvNT_6ParamsE --------------------------
	.section	.nv.info._ZN7cutlass13device_kernelIN5flash11enable_sm90INS1_16FlashAttnFwdSm90INS1_25CollectiveMainloopFwdSm90ILi2EN4cute5tupleIJNS5_1CILi1EEES8_S8_EEENS6_IJNS7_ILi128EEESA_SA_EEELi128ENS_10bfloat16_tEfNS_4arch4Sm90ELb0ELb1ELb0ELb1ELb1ELb1ELb0ELb1ELb1ELb1ELb1ELb0EEENS1_21CollectiveEpilogueFwdISB_S9_SC_SE_Li256ELb1ELb1ELb1ELb0EEENS1_36VarlenDynamicPersistentTileSchedulerILi128ELi128ELi256ELi128ELb1ELb1ELb1ELb1ELb0ELb1EEEEEEEEEvNT_6ParamsE,"",@"SHT_CUDA_INFO"
	.sectionflags	@""
	.align	4


	//----- nvinfo : EIATTR_CUDA_API_VERSION
	.align		4
        /*0000*/ 	.byte	0x04, 0x37
        /*0002*/ 	.short	(.L_214 - .L_213)
.L_213:
        /*0004*/ 	.word	0x00000082


	//----- nvinfo : EIATTR_KPARAM_INFO
	.align		4
.L_214:
        /*0008*/ 	.byte	0x04, 0x17
        /*000a*/ 	.short	(.L_216 - .L_215)
.L_215:
        /*000c*/ 	.word	0x00000000
        /*0010*/ 	.short	0x0000
        /*0012*/ 	.short	0x0070
        /*0014*/ 	.byte	0x00, 0xf0, 0x01, 0x2a


	//----- nvinfo : EIATTR_SPARSE_MMA_MASK
	.align		4
.L_216:
        /*0018*/ 	.byte	0x03, 0x50
        /*001a*/ 	.short	0x0000


	//----- nvinfo : EIATTR_MAXREG_COUNT
	.align		4
        /*001c*/ 	.byte	0x03, 0x1b
        /*001e*/ 	.short	0x00a8


	//----- nvinfo : EIATTR_NUM_BARRIERS
	.align		4
        /*0020*/ 	.byte	0x02, 0x4c
        /*0022*/ 	.byte	0x10
	.zero		1


	//----- nvinfo : EIATTR_EXTERNS
	.align		4
        /*0024*/ 	.byte	0x04, 0x0f
        /*0026*/ 	.short	(.L_218 - .L_217)


	//   ....[0]....
	.align		4
.L_217:
        /*0028*/ 	.word	index@(__assertfail)


	//----- nvinfo : EIATTR_ANNOTATIONS
	.align		4
.L_218:
        /*002c*/ 	.byte	0x04, 0x55
        /*002e*/ 	.short	(.L_220 - .L_219)


	//   ....[0]....
.L_219:
        /* <DEDUP_REMOVED lines=21> */


	//----- nvinfo : EIATTR_MERCURY_ISA_VERSION
	.align		4
.L_220:
        /*0170*/ 	.byte	0x03, 0x5f
        /*0172*/ 	.short	0x0101


	//----- nvinfo : EIATTR_UNUSED_LOAD_BYTE_OFFSET
	.align		4
        /*0174*/ 	.byte	0x04, 0x44
        /*0176*/ 	.short	(.L_222 - .L_221)


	//   ....[0]....
.L_221:
        /*0178*/ 	.word	0x00000a60
        /*017c*/ 	.word	0x0000fff0


	//   ....[1]....
        /*0180*/ 	.word	0x0001bca0
        /*0184*/ 	.word	0x0000fff0


	//----- nvinfo : EIATTR_INT_WARP_WIDE_INSTR_OFFSETS
	.align		4
.L_222:
        /*0188*/ 	.byte	0x04, 0x31
        /*018a*/ 	.short	(.L_224 - .L_223)


	//   ....[0]....
.L_223:
        /*018c*/ 	.word	0x00000130


	//   ....[1]....
        /*0190*/ 	.word	0x00000170


	//   ....[2]....
        /*0194*/ 	.word	0x000001e0


	//   ....[3]....
        /*0198*/ 	.word	0x00022230


	//   ....[4]....
        /*019c*/ 	.word	0x000222c0


	//   ....[5]....
        /*01a0*/ 	.word	0x00025120


	//   ....[6]....
        /*01a4*/ 	.word	0x000251b0


	//----- nvinfo : EIATTR_COOP_GROUP_MASK_REGIDS
	.align		4
.L_224:
        /*01a8*/ 	.byte	0x04, 0x29
        /*01aa*/ 	.short	(.L_226 - .L_225)


	//   ....[0]....
.L_225:
        /*01ac*/ 	.word	0xffffffff


	//   ....[1]....
        /*01b0*/ 	.word	0xffffffff


	//   ....[2]....
        /*01b4*/ 	.word	0xffffffff


	//   ....[3]....
        /*01b8*/ 	.word	0xffffffff


	//   ....[4]....
        /*01bc*/ 	.word	0xffffffff


	//   ....[5]....
        /*01c0*/ 	.word	0xffffffff


	//   ....[6]....
        /*01c4*/ 	.word	0xffffffff


	//   ....[7]....
        /*01c8*/ 	.word	0xffffffff


	//   ....[8]....
        /*01cc*/ 	.word	0xffffffff


	//   ....[9]....
        /*01d0*/ 	.word	0xffffffff


	//   ....[10]....
        /*01d4*/ 	.word	0xffffffff


	//   ....[11]....
        /*01d8*/ 	.word	0xffffffff


	//   ....[12]....
        /*01dc*/ 	.word	0xffffffff


	//   ....[13]....
        /*01e0*/ 	.word	0xffffffff


	//   ....[14]....
        /*01e4*/ 	.word	0xffffffff


	//   ....[15]....
        /*01e8*/ 	.word	0xffffffff


	//   ....[16]....
        /*01ec*/ 	.word	0xffffffff


	//   ....[17]....
        /*01f0*/ 	.word	0xffffffff


	//   ....[18]....
        /*01f4*/ 	.word	0xffffffff


	//   ....[19]....
        /*01f8*/ 	.word	0xffffffff


	//   ....[20]....
        /*01fc*/ 	.word	0xffffffff


	//   ....[21]....
        /*0200*/ 	.word	0xffffffff


	//   ....[22]....
        /*0204*/ 	.word	0xffffffff


	//   ....[23]....
        /*0208*/ 	.word	0xffffffff


	//   ....[24]....
        /*020c*/ 	.word	0xffffffff


	//   ....[25]....
        /*0210*/ 	.word	0xffffffff


	//   ....[26]....
        /*0214*/ 	.word	0xffffffff


	//   ....[27]....
        /*0218*/ 	.word	0xffffffff


	//   ....[28]....
        /*021c*/ 	.word	0xffffffff


	//   ....[29]....
        /*0220*/ 	.word	0xffffffff


	//   ....[30]....
        /*0224*/ 	.word	0xffffffff


	//   ....[31]....
        /*0228*/ 	.word	0xffffffff


	//   ....[32]....
        /*022c*/ 	.word	0xffffffff


	//   ....[33]....
        /*0230*/ 	.word	0xffffffff


	//   ....[34]....
        /*0234*/ 	.word	0xffffffff


	//   ....[35]....
        /*0238*/ 	.word	0xffffffff


	//   ....[36]....
        /*023c*/ 	.word	0xffffffff


	//   ....[37]....
        /*0240*/ 	.word	0xffffffff


	//   ....[38]....
        /*0244*/ 	.word	0xffffffff


	//   ....[39]....
        /*0248*/ 	.word	0xffffffff


	//   ....[40]....
        /*024c*/ 	.word	0xffffffff


	//   ....[41]....
        /*0250*/ 	.word	0xffffffff


	//   ....[42]....
        /*0254*/ 	.word	0xffffffff


	//   ....[43]....
        /*0258*/ 	.word	0xffffffff


	//   ....[44]....
        /*025c*/ 	.word	0xffffffff


	//   ....[45]....
        /*0260*/ 	.word	0xffffffff


	//   ....[46]....
        /*0264*/ 	.word	0xffffffff


	//   ....[47]....
        /*0268*/ 	.word	0xffffffff


	//   ....[48]....
        /*026c*/ 	.word	0xffffffff


	//   ....[49]....
        /*0270*/ 	.word	0xffffffff


	//   ....[50]....
        /*0274*/ 	.word	0xffffffff


	//   ....[51]....
        /*0278*/ 	.word	0xffffffff


	//   ....[52]....
        /*027c*/ 	.word	0xffffffff


	//   ....[53]....
        /*0280*/ 	.word	0xffffffff


	//   ....[54]....
        /*0284*/ 	.word	0xffffffff


	//   ....[55]....
        /*0288*/ 	.word	0xffffffff


	//   ....[56]....
        /*028c*/ 	.word	0xffffffff


	//   ....[57]....
        /*0290*/ 	.word	0xffffffff


	//   ....[58]....
        /*0294*/ 	.word	0xffffffff


	//   ....[59]....
        /*0298*/ 	.word	0xffffffff


	//   ....[60]....
        /*029c*/ 	.word	0xffffffff


	//   ....[61]....
        /*02a0*/ 	.word	0xffffffff


	//   ....[62]....
        /*02a4*/ 	.word	0xffffffff


	//   ....[63]....
        /*02a8*/ 	.word	0xffffffff


	//   ....[64]....
        /*02ac*/ 	.word	0xffffffff


	//   ....[65]....
        /*02b0*/ 	.word	0xffffffff


	//   ....[66]....
        /*02b4*/ 	.word	0xffffffff


	//   ....[67]....
        /*02b8*/ 	.word	0xffffffff


	//   ....[68]....
        /*02bc*/ 	.word	0xffffffff


	//   ....[69]....
        /*02c0*/ 	.word	0xffffffff


	//   ....[70]....
        /*02c4*/ 	.word	0xffffffff


	//   ....[71]....
        /*02c8*/ 	.word	0xffffffff


	//   ....[72]....
        /*02cc*/ 	.word	0xffffffff


	//   ....[73]....
        /*02d0*/ 	.word	0xffffffff


	//   ....[74]....
        /*02d4*/ 	.word	0xffffffff


	//   ....[75]....
        /*02d8*/ 	.word	0xffffffff


	//   ....[76]....
        /*02dc*/ 	.word	0xffffffff


	//   ....[77]....
        /*02e0*/ 	.word	0xffffffff


	//   ....[78]....
        /*02e4*/ 	.word	0xffffffff


	//   ....[79]....
        /*02e8*/ 	.word	0xffffffff


	//   ....[80]....
        /*02ec*/ 	.word	0xffffffff


	//   ....[81]....
        /*02f0*/ 	.word	0xffffffff


	//   ....[82]....
        /*02f4*/ 	.word	0xffffffff


	//   ....[83]....
        /*02f8*/ 	.word	0xffffffff


	//   ....[84]....
        /*02fc*/ 	.word	0xffffffff


	//   ....[85]....
        /*0300*/ 	.word	0xffffffff


	//   ....[86]....
        /*0304*/ 	.word	0xffffffff


	//   ....[87]....
        /*0308*/ 	.word	0xffffffff


	//   ....[88]....
        /*030c*/ 	.word	0xffffffff


	//   ....[89]....
        /*0310*/ 	.word	0xffffffff


	//   ....[90]....
        /*0314*/ 	.word	0xffffffff


	//   ....[91]....
        /*0318*/ 	.word	0xffffffff


	//   ....[92]....
        /*031c*/ 	.word	0xffffffff


	//   ....[93]....
        /*0320*/ 	.word	0xffffffff


	//   ....[94]....
        /*0324*/ 	.word	0xffffffff


	//   ....[95]....
        /*0328*/ 	.word	0xffffffff


	//   ....[96]....
        /*032c*/ 	.word	0xffffffff


	//   ....[97]....
        /*0330*/ 	.word	0xffffffff


	//   ....[98]....
        /*0334*/ 	.word	0xffffffff


	//   ....[99]....
        /*0338*/ 	.word	0xffffffff


	//   ....[100]....
        /*033c*/ 	.word	0xffffffff


	//   ....[101]....
        /*0340*/ 	.word	0xffffffff


	//   ....[102]....
        /*0344*/ 	.word	0xffffffff


	//   ....[103]....
        /*0348*/ 	.word	0xffffffff


	//   ....[104]....
        /*034c*/ 	.word	0xffffffff


	//   ....[105]....
        /*0350*/ 	.word	0xffffffff


	//   ....[106]....
        /*0354*/ 	.word	0xffffffff


	//   ....[107]....
        /*0358*/ 	.word	0xffffffff


	//   ....[108]....
        /*035c*/ 	.word	0xffffffff


	//   ....[109]....
        /*0360*/ 	.word	0xffffffff


	//   ....[110]....
        /*0364*/ 	.word	0xffffffff


	//   ....[111]....
        /*0368*/ 	.word	0xffffffff


	//   ....[112]....
        /*036c*/ 	.word	0xffffffff


	//   ....[113]....
        /*0370*/ 	.word	0xffffffff


	//   ....[114]....
        /*0374*/ 	.word	0xffffffff


	//   ....[115]....
        /*0378*/ 	.word	0xffffffff


	//   ....[116]....
        /*037c*/ 	.word	0xffffffff


	//   ....[117]....
        /*0380*/ 	.word	0xffffffff


	//   ....[118]....
        /*0384*/ 	.word	0xffffffff


	//   ....[119]....
        /*0388*/ 	.word	0xffffffff


	//   ....[120]....
        /*038c*/ 	.word	0xffffffff


	//   ....[121]....
        /*0390*/ 	.word	0xffffffff


	//   ....[122]....
        /*0394*/ 	.word	0xffffffff


	//   ....[123]....
        /*0398*/ 	.word	0xffffffff


	//   ....[124]....
        /*039c*/ 	.word	0xffffffff


	//   ....[125]....
        /*03a0*/ 	.word	0xffffffff


	//   ....[126]....
        /*03a4*/ 	.word	0xffffffff


	//   ....[127]....
        /*03a8*/ 	.word	0xffffffff


	//   ....[128]....
        /*03ac*/ 	.word	0xffffffff


	//   ....[129]....
        /*03b0*/ 	.word	0xffffffff


	//   ....[130]....
        /*03b4*/ 	.word	0xffffffff


	//   ....[131]....
        /*03b8*/ 	.word	0xffffffff


	//   ....[132]....
        /*03bc*/ 	.word	0xffffffff


	//   ....[133]....
        /*03c0*/ 	.word	0xffffffff


	//   ....[134]....
        /*03c4*/ 	.word	0xffffffff


	//   ....[135]....
        /*03c8*/ 	.word	0xffffffff


	//   ....[136]....
        /*03cc*/ 	.word	0xffffffff


	//   ....[137]....
        /*03d0*/ 	.word	0xffffffff


	//   ....[138]....
        /*03d4*/ 	.word	0xffffffff


	//   ....[139]....
        /*03d8*/ 	.word	0xffffffff


	//   ....[140]....
        /*03dc*/ 	.word	0xffffffff


	//   ....[141]....
        /*03e0*/ 	.word	0xffffffff


	//   ....[142]....
        /*03e4*/ 	.word	0xffffffff


	//   ....[143]....
        /*03e8*/ 	.word	0xffffffff


	//   ....[144]....
        /*03ec*/ 	.word	0xffffffff


	//   ....[145]....
        /*03f0*/ 	.word	0xffffffff


	//   ....[146]....
        /*03f4*/ 	.word	0xffffffff


	//   ....[147]....
        /*03f8*/ 	.word	0xffffffff


	//   ....[148]....
        /*03fc*/ 	.word	0xffffffff


	//   ....[149]....
        /*0400*/ 	.word	0xffffffff


	//   ....[150]....
        /*0404*/ 	.word	0xffffffff


	//   ....[151]....
        /*0408*/ 	.word	0xffffffff


	//   ....[152]....
        /*040c*/ 	.word	0xffffffff


	//   ....[153]....
        /*0410*/ 	.word	0xffffffff


	//   ....[154]....
        /*0414*/ 	.word	0xffffffff


	//   ....[155]....
        /*0418*/ 	.word	0xffffffff


	//   ....[156]....
        /*041c*/ 	.word	0xffffffff


	//   ....[157]....
        /*0420*/ 	.word	0xffffffff


	//   ....[158]....
        /*0424*/ 	.word	0xffffffff


	//   ....[159]....
        /*0428*/ 	.word	0xffffffff


	//   ....[160]....
        /*042c*/ 	.word	0xffffffff


	//   ....[161]....
        /*0430*/ 	.word	0xffffffff


	//   ....[162]....
        /*0434*/ 	.word	0xffffffff


	//   ....[163]....
        /*0438*/ 	.word	0xffffffff


	//   ....[164]....
        /*043c*/ 	.word	0xffffffff


	//   ....[165]....
        /*0440*/ 	.word	0xffffffff


	//   ....[166]....
        /*0444*/ 	.word	0xffffffff


	//   ....[167]....
        /*0448*/ 	.word	0xffffffff


	//   ....[168]....
        /*044c*/ 	.word	0xffffffff


	//   ....[169]....
        /*0450*/ 	.word	0xffffffff


	//   ....[170]....
        /*0454*/ 	.word	0xffffffff


	//   ....[171]....
        /*0458*/ 	.word	0xffffffff


	//   ....[172]....
        /*045c*/ 	.word	0xffffffff


	//   ....[173]....
        /*0460*/ 	.word	0xffffffff


	//   ....[174]....
        /*0464*/ 	.word	0xffffffff


	//   ....[175]....
        /*0468*/ 	.word	0xffffffff


	//   ....[176]....
        /*046c*/ 	.word	0xffffffff


	//   ....[177]....
        /*0470*/ 	.word	0xffffffff


	//   ....[178]....
        /*0474*/ 	.word	0xffffffff


	//   ....[179]....
        /*0478*/ 	.word	0xffffffff


	//   ....[180]....
        /*047c*/ 	.word	0xffffffff


	//   ....[181]....
        /*0480*/ 	.word	0xffffffff


	//   ....[182]....
        /*0484*/ 	.word	0xffffffff


	//   ....[183]....
        /*0488*/ 	.word	0xffffffff


	//   ....[184]....
        /*048c*/ 	.word	0xffffffff


	//   ....[185]....
        /*0490*/ 	.word	0xffffffff


	//   ....[186]....
        /*0494*/ 	.word	0xffffffff


	//   ....[187]....
        /*0498*/ 	.word	0xffffffff


	//   ....[188]....
        /*049c*/ 	.word	0xffffffff


	//   ....[189]....
        /*04a0*/ 	.word	0xffffffff


	//   ....[190]....
        /*04a4*/ 	.word	0xffffffff


	//   ....[191]....
        /*04a8*/ 	.word	0xffffffff


	//   ....[192]....
        /*04ac*/ 	.word	0xffffffff


	//   ....[193]....
        /*04b0*/ 	.word	0xffffffff


	//   ....[194]....
        /*04b4*/ 	.word	0xffffffff


	//   ....[195]....
        /*04b8*/ 	.word	0xffffffff


	//   ....[196]....
        /*04bc*/ 	.word	0xffffffff


	//   ....[197]....
        /*04c0*/ 	.word	0xffffffff


	//   ....[198]....
        /*04c4*/ 	.word	0xffffffff


	//   ....[199]....
        /*04c8*/ 	.word	0xffffffff


	//   ....[200]....
        /*04cc*/ 	.word	0xffffffff


	//   ....[201]....
        /*04d0*/ 	.word	0xffffffff


	//   ....[202]....
        /*04d4*/ 	.word	0xffffffff


	//   ....[203]....
        /*04d8*/ 	.word	0xffffffff


	//   ....[204]....
        /*04dc*/ 	.word	0xffffffff


	//   ....[205]....
        /*04e0*/ 	.word	0xffffffff


	//   ....[206]....
        /*04e4*/ 	.word	0xffffffff


	//   ....[207]....
        /*04e8*/ 	.word	0xffffffff


	//   ....[208]....
        /*04ec*/ 	.word	0xffffffff


	//   ....[209]....
        /*04f0*/ 	.word	0xffffffff


	//   ....[210]....
        /*04f4*/ 	.word	0xffffffff


	//   ....[211]....
        /*04f8*/ 	.word	0xffffffff


	//   ....[212]....
        /*04fc*/ 	.word	0xffffffff


	//   ....[213]....
        /*0500*/ 	.word	0xffffffff


	//   ....[214]....
        /*0504*/ 	.word	0xffffffff


	//   ....[215]....
        /*0508*/ 	.word	0xffffffff


	//   ....[216]....
        /*050c*/ 	.word	0xffffffff


	//   ....[217]....
        /*0510*/ 	.word	0xffffffff


	//   ....[218]....
        /*0514*/ 	.word	0xffffffff


	//   ....[219]....
        /*0518*/ 	.word	0xffffffff


	//   ....[220]....
        /*051c*/ 	.word	0xffffffff


	//   ....[221]....
        /*0520*/ 	.word	0xffffffff


	//   ....[222]....
        /*0524*/ 	.word	0xffffffff


	//   ....[223]....
        /*0528*/ 	.word	0xffffffff


	//   ....[224]....
        /*052c*/ 	.word	0xffffffff


	//   ....[225]....
        /*0530*/ 	.word	0xffffffff


	//   ....[226]....
        /*0534*/ 	.word	0xffffffff


	//   ....[227]....
        /*0538*/ 	.word	0xffffffff


	//   ....[228]....
        /*053c*/ 	.word	0xffffffff


	//   ....[229]....
        /*0540*/ 	.word	0xffffffff


	//   ....[230]....
        /*0544*/ 	.word	0xffffffff


	//   ....[231]....
        /*0548*/ 	.word	0xffffffff


	//   ....[232]....
        /*054c*/ 	.word	0xffffffff


	//   ....[233]....
        /*0550*/ 	.word	0xffffffff


	//   ....[234]....
        /*0554*/ 	.word	0xffffffff


	//   ....[235]....
        /*0558*/ 	.word	0xffffffff


	//   ....[236]....
        /*055c*/ 	.word	0xffffffff


	//   ....[237]....
        /*0560*/ 	.word	0xffffffff


	//   ....[238]....
        /*0564*/ 	.word	0xffffffff


	//   ....[239]....
        /*0568*/ 	.word	0x0500000f


	//   ....[240]....
        /*056c*/ 	.word	0x0500000f


	//   ....[241]....
        /*0570*/ 	.word	0x0500000f


	//   ....[242]....
        /*0574*/ 	.word	0x0500000f


	//   ....[243]....
        /*0578*/ 	.word	0x0500000f


	//   ....[244]....
        /*057c*/ 	.word	0x0500000f


	//   ....[245]....
        /*0580*/ 	.word	0x0500000f


	//   ....[246]....
        /*0584*/ 	.word	0x0500000f


	//   ....[247]....
        /*0588*/ 	.word	0x0500000f


	//   ....[248]....
        /*058c*/ 	.word	0x0500000f


	//   ....[249]....
        /*0590*/ 	.word	0x0500000f


	//   ....[250]....
        /*0594*/ 	.word	0x0500000f


	//   ....[251]....
        /*0598*/ 	.word	0x0500000f


	//   ....[252]....
        /*059c*/ 	.word	0x0500000f


	//   ....[253]....
        /*05a0*/ 	.word	0x0500000f


	//   ....[254]....
        /*05a4*/ 	.word	0x0500000f


	//   ....[255]....
        /*05a8*/ 	.word	0x0500000f


	//   ....[0]....
        /*05ac*/ 	.word	0x0500000f


	//   ....[1]....
        /*05b0*/ 	.word	0x0500000f


	//   ....[2]....
        /*05b4*/ 	.word	0x0500000f


	//   ....[3]....
        /*05b8*/ 	.word	0x0500000f


	//   ....[4]....
        /*05bc*/ 	.word	0x0500000f


	//   ....[5]....
        /*05c0*/ 	.word	0x0500000f


	//   ....[6]....
        /*05c4*/ 	.word	0x0500000f


	//   ....[7]....
        /*05c8*/ 	.word	0x0500000f


	//   ....[8]....
        /*05cc*/ 	.word	0x0500000f


	//   ....[9]....
        /*05d0*/ 	.word	0x0500000f


	//   ....[10]....
        /*05d4*/ 	.word	0x0500000f


	//   ....[11]....
        /*05d8*/ 	.word	0x0500000f


	//   ....[12]....
        /*05dc*/ 	.word	0x0500000f


	//   ....[13]....
        /*05e0*/ 	.word	0x0500000f


	//   ....[14]....
        /*05e4*/ 	.word	0x0500000f


	//   ....[15]....
        /*05e8*/ 	.word	0x0500000f


	//   ....[16]....
        /*05ec*/ 	.word	0x0500000f


	//   ....[17]....
        /*05f0*/ 	.word	0x0500000f


	//   ....[18]....
        /*05f4*/ 	.word	0x0500000f


	//   ....[19]....
        /*05f8*/ 	.word	0x0500000f


	//   ....[20]....
        /*05fc*/ 	.word	0x0500000f


	//   ....[21]....
        /*0600*/ 	.word	0x0500000f


	//   ....[22]....
        /*0604*/ 	.word	0x0500000f


	//   ....[23]....
        /*0608*/ 	.word	0x0500000f


	//   ....[24]....
        /*060c*/ 	.word	0x0500000f


	//   ....[25]....
        /*0610*/ 	.word	0x0500000f


	//   ....[26]....
        /*0614*/ 	.word	0x0500000f


	//   ....[27]....
        /*0618*/ 	.word	0x0500000f


	//   ....[28]....
        /*061c*/ 	.word	0x0500000f


	//   ....[29]....
        /*0620*/ 	.word	0x0500000f


	//   ....[30]....
        /*0624*/ 	.word	0x0500000f


	//   ....[31]....
        /*0628*/ 	.word	0x0500000f


	//   ....[32]....
        /*062c*/ 	.word	0x0500000f


	//   ....[33]....
        /*0630*/ 	.word	0x0500000f


	//   ....[34]....
        /*0634*/ 	.word	0x0500000f


	//   ....[35]....
        /*0638*/ 	.word	0x0500000f


	//   ....[36]....
        /*063c*/ 	.word	0x0500000f


	//   ....[37]....
        /*0640*/ 	.word	0x0500000f


	//   ....[38]....
        /*0644*/ 	.word	0x0500000f


	//   ....[39]....
        /*0648*/ 	.word	0x0500000f


	//   ....[40]....
        /*064c*/ 	.word	0x0500000f


	//   ....[41]....
        /*0650*/ 	.word	0x0500000f


	//   ....[42]....
        /*0654*/ 	.word	0x0500000f


	//   ....[43]....
        /*0658*/ 	.word	0x0500000f


	//   ....[44]....
        /*065c*/ 	.word	0x0500000f


	//   ....[45]....
        /*0660*/ 	.word	0x0500000f


	//   ....[46]....
        /*0664*/ 	.word	0x0500000f


	//   ....[47]....
        /*0668*/ 	.word	0x0500000f


	//   ....[48]....
        /*066c*/ 	.word	0x0500000f


	//   ....[49]....
        /*0670*/ 	.word	0x0500000f


	//   ....[50]....
        /*0674*/ 	.word	0x0500000f


	//   ....[51]....
        /*0678*/ 	.word	0x0500000f


	//   ....[52]....
        /*067c*/ 	.word	0x0500000f


	//   ....[53]....
        /*0680*/ 	.word	0x0500000f


	//   ....[54]....
        /*0684*/ 	.word	0x0500000f


	//   ....[55]....
        /*0688*/ 	.word	0x0500000f


	//   ....[56]....
        /*068c*/ 	.word	0x0500000f


	//   ....[57]....
        /*0690*/ 	.word	0x0500000f


	//   ....[58]....
        /*0694*/ 	.word	0x0500000f


	//   ....[59]....
        /*0698*/ 	.word	0x0500000f


	//   ....[60]....
        /*069c*/ 	.word	0x0500000f


	//   ....[61]....
        /*06a0*/ 	.word	0x0500000f


	//   ....[62]....
        /*06a4*/ 	.word	0x0500000f


	//   ....[63]....
        /*06a8*/ 	.word	0x0500000f


	//   ....[64]....
        /*06ac*/ 	.word	0x0500000f


	//   ....[65]....
        /*06b0*/ 	.word	0x0500000f


	//   ....[66]....
        /*06b4*/ 	.word	0x0500000f


	//   ....[67]....
        /*06b8*/ 	.word	0x0500000f


	//   ....[68]....
        /*06bc*/ 	.word	0x0500000f


	//   ....[69]....
        /*06c0*/ 	.word	0x0500000f


	//   ....[70]....
        /*06c4*/ 	.word	0x0500000f


	//   ....[71]....
        /*06c8*/ 	.word	0x0500000f


	//   ....[72]....
        /*06cc*/ 	.word	0x0500000f


	//   ....[73]....
        /*06d0*/ 	.word	0x0500000f


	//   ....[74]....
        /*06d4*/ 	.word	0x0500000f


	//   ....[75]....
        /*06d8*/ 	.word	0x0500000f


	//   ....[76]....
        /*06dc*/ 	.word	0x0500000f


	//   ....[77]....
        /*06e0*/ 	.word	0x0500000f


	//   ....[78]....
        /*06e4*/ 	.word	0x0500000f


	//   ....[79]....
        /*06e8*/ 	.word	0x0500000f


	//   ....[80]....
        /*06ec*/ 	.word	0x0500000f


	//   ....[81]....
        /*06f0*/ 	.word	0x0500000f


	//   ....[82]....
        /*06f4*/ 	.word	0x0500000f


	//   ....[83]....
        /*06f8*/ 	.word	0x0500000f


	//   ....[84]....
        /*06fc*/ 	.word	0x0500000f


	//   ....[85]....
        /*0700*/ 	.word	0x0500000f


	//   ....[86]....
        /*0704*/ 	.word	0x0500000f


	//   ....[87]....
        /*0708*/ 	.word	0x0500000f


	//   ....[88]....
        /*070c*/ 	.word	0x0500000f


	//   ....[89]....
        /*0710*/ 	.word	0x0500000f


	//   ....[90]....
        /*0714*/ 	.word	0x0500000f


	//   ....[91]....
        /*0718*/ 	.word	0x0500000f


	//   ....[92]....
        /*071c*/ 	.word	0x0500000f


	//   ....[93]....
        /*0720*/ 	.word	0x0500000f


	//   ....[94]....
        /*0724*/ 	.word	0x0500000f


	//   ....[95]....
        /*0728*/ 	.word	0x0500000f


	//   ....[96]....
        /*072c*/ 	.word	0x0500000f


	//   ....[97]....
        /*0730*/ 	.word	0x0500000f


	//   ....[98]....
        /*0734*/ 	.word	0x0500000f


	//   ....[99]....
        /*0738*/ 	.word	0x0500000f


	//   ....[100]....
        /*073c*/ 	.word	0x0500000f


	//   ....[101]....
        /*0740*/ 	.word	0x0500000f


	//   ....[102]....
        /*0744*/ 	.word	0x0500000f


	//   ....[103]....
        /*0748*/ 	.word	0x0500000f


	//   ....[104]....
        /*074c*/ 	.word	0x0500000f


	//   ....[105]....
        /*0750*/ 	.word	0x0500000f


	//   ....[106]....
        /*0754*/ 	.word	0x0500000f


	//   ....[107]....
        /*0758*/ 	.word	0x0500000f


	//   ....[108]....
        /*075c*/ 	.word	0x0500000f


	//   ....[109]....
        /*0760*/ 	.word	0x0500000f


	//   ....[110]....
        /*0764*/ 	.word	0x0500000f


	//   ....[111]....
        /*0768*/ 	.word	0x0500000f


	//   ....[112]....
        /*076c*/ 	.word	0x0500000f


	//   ....[113]....
        /*0770*/ 	.word	0x0500000f


	//   ....[114]....
        /*0774*/ 	.word	0x0500000f


	//   ....[115]....
        /*0778*/ 	.word	0x0500000f


	//   ....[116]....
        /*077c*/ 	.word	0x0500000f


	//   ....[117]....
        /*0780*/ 	.word	0x0500000f


	//   ....[118]....
        /*0784*/ 	.word	0x0500000f


	//   ....[119]....
        /*0788*/ 	.word	0x0500000f


	//   ....[120]....
        /*078c*/ 	.word	0x0500000f


	//   ....[121]....
        /*0790*/ 	.word	0x0500000f


	//   ....[122]....
        /*0794*/ 	.word	0x0500000f


	//   ....[123]....
        /*0798*/ 	.word	0x0500000f


	//   ....[124]....
        /*079c*/ 	.word	0x0500000f


	//   ....[125]....
        /*07a0*/ 	.word	0x0500000f


	//   ....[126]....
        /*07a4*/ 	.word	0x0500000f


	//   ....[127]....
        /*07a8*/ 	.word	0x0500000f


	//   ....[128]....
        /*07ac*/ 	.word	0x0500000f


	//   ....[129]....
        /*07b0*/ 	.word	0x0500000f


	//   ....[130]....
        /*07b4*/ 	.word	0x0500000f


	//   ....[131]....
        /*07b8*/ 	.word	0x0500000f


	//   ....[132]....
        /*07bc*/ 	.word	0x0500000f


	//   ....[133]....
        /*07c0*/ 	.word	0x0500000f


	//   ....[134]....
        /*07c4*/ 	.word	0x0500000f


	//   ....[135]....
        /*07c8*/ 	.word	0x0500000f


	//   ....[136]....
        /*07cc*/ 	.word	0x0500000f


	//   ....[137]....
        /*07d0*/ 	.word	0x0500000f


	//   ....[138]....
        /*07d4*/ 	.word	0x0500000f


	//   ....[139]....
        /*07d8*/ 	.word	0x0500000f


	//   ....[140]....
        /*07dc*/ 	.word	0x0500000f


	//   ....[141]....
        /*07e0*/ 	.word	0x0500000f


	//   ....[142]....
        /*07e4*/ 	.word	0x0500000f


	//   ....[143]....
        /*07e8*/ 	.word	0x0500000f


	//   ....[144]....
        /*07ec*/ 	.word	0x0500000f


	//   ....[145]....
        /*07f0*/ 	.word	0x0500000f


	//   ....[146]....
        /*07f4*/ 	.word	0x0500000f


	//   ....[147]....
        /*07f8*/ 	.word	0x0500000f


	//   ....[148]....
        /*07fc*/ 	.word	0x0500000f


	//   ....[149]....
        /*0800*/ 	.word	0x0500000f


	//   ....[150]....
        /*0804*/ 	.word	0x0500000f


	//   ....[151]....
        /*0808*/ 	.word	0x0500000f


	//   ....[152]....
        /*080c*/ 	.word	0x0500000f


	//   ....[153]....
        /*0810*/ 	.word	0x0500000f


	//   ....[154]....
        /*0814*/ 	.word	0x0500000f


	//   ....[155]....
        /*0818*/ 	.word	0x0500000f


	//   ....[156]....
        /*081c*/ 	.word	0x0500000f


	//   ....[157]....
        /*0820*/ 	.word	0x0500000f


	//   ....[158]....
        /*0824*/ 	.word	0x0500000f


	//   ....[159]....
        /*0828*/ 	.word	0x0500000f


	//   ....[160]....
        /*082c*/ 	.word	0x0500000f


	//----- nvinfo : EIATTR_COOP_GROUP_INSTR_OFFSETS
	.align		4
.L_226:
        /*0830*/ 	.byte	0x04, 0x28
        /*0832*/ 	.short	(.L_228 - .L_227)


	//   ....[0]....
.L_227:
        /*0834*/ 	.word	0x00000070


	//   ....[1]....
        /*0838*/ 	.word	0x00000140


	//   ....[2]....
        /*083c*/ 	.word	0x00000190


	//   ....[3]....
        /*0840*/ 	.word	0x000003c0


	//   ....[4]....
        /*0844*/ 	.word	0x00000520


	//   ....[5]....
        /*0848*/ 	.word	0x00000640


	//   ....[6]....
        /*084c*/ 	.word	0x000007a0


	//   ....[7]....
        /*0850*/ 	.word	0x00003850


	//   ....[8]....
        /*0854*/ 	.word	0x00003860


	//   ....[9]....
        /*0858*/ 	.word	0x00003fd0


	//   ....[10]....
        /*085c*/ 	.word	0x00003fe0


	//   ....[11]....
        /*0860*/ 	.word	0x00004750


	//   ....[12]....
        /*0864*/ 	.word	0x00004760


	//   ....[13]....
        /*0868*/ 	.word	0x00004ec0


	//   ....[14]....
        /*086c*/ 	.word	0x00004ed0


	//   ....[15]....
        /*0870*/ 	.word	0x00006050


	//   ....[16]....
        /*0874*/ 	.word	0x00006060


	//   ....[17]....
        /*0878*/ 	.word	0x00006840


	//   ....[18]....
        /*087c*/ 	.word	0x00006850


	//   ....[19]....
        /*0880*/ 	.word	0x00007060


	//   ....[20]....
        /*0884*/ 	.word	0x00007070


	//   ....[21]....
        /*0888*/ 	.word	0x00007850


	//   ....[22]....
        /*088c*/ 	.word	0x00007860


	//   ....[23]....
        /*0890*/ 	.word	0x00008270


	//   ....[24]....
        /*0894*/ 	.word	0x00008280


	//   ....[25]....
        /*0898*/ 	.word	0x00008390


	//   ....[26]....
        /*089c*/ 	.word	0x000083a0


	//   ....[27]....
        /*08a0*/ 	.word	0x000084c0


	//   ....[28]....
        /*08a4*/ 	.word	0x000084d0


	//   ....[29]....
        /*08a8*/ 	.word	0x000085f0


	//   ....[30]....
        /*08ac*/ 	.word	0x00008600


	//   ....[31]....
        /*08b0*/ 	.word	0x00008980


	//   ....[32]....
        /*08b4*/ 	.word	0x000089a0


	//   ....[33]....
        /*08b8*/ 	.word	0x00008a80


	//   ....[34]....
        /*08bc*/ 	.word	0x00008aa0


	//   ....[35]....
        /*08c0*/ 	.word	0x00008b80


	//   ....[36]....
        /*08c4*/ 	.word	0x00008ba0


	//   ....[37]....
        /*08c8*/ 	.word	0x00008c80


	//   ....[38]....
        /*08cc*/ 	.word	0x00008ca0


	//   ....[39]....
        /*08d0*/ 	.word	0x00009810


	//   ....[40]....
        /*08d4*/ 	.word	0x00009f30


	//   ....[41]....
        /*08d8*/ 	.word	0x00009f40


	//   ....[42]....
        /*08dc*/ 	.word	0x00009f50


	//   ....[43]....
        /*08e0*/ 	.word	0x00009f60


	//   ....[44]....
        /*08e4*/ 	.word	0x0000a2a0


	//   ....[45]....
        /*08e8*/ 	.word	0x0000a2b0


	//   ....[46]....
        /*08ec*/ 	.word	0x0000a2c0


	//   ....[47]....
        /*08f0*/ 	.word	0x0000a2d0


	//   ....[48]....
        /*08f4*/ 	.word	0x0000a5f0


	//   ....[49]....
        /*08f8*/ 	.word	0x0000a600


	//   ....[50]....
        /*08fc*/ 	.word	0x0000a610


	//   ....[51]....
        /*0900*/ 	.word	0x0000a620


	//   ....[52]....
        /*0904*/ 	.word	0x0000a960


	//   ....[53]....
        /*0908*/ 	.word	0x0000a970


	//   ....[54]....
        /*090c*/ 	.word	0x0000a980


	//   ....[55]....
        /*0910*/ 	.word	0x0000a990


	//   ....[56]....
        /*0914*/ 	.word	0x0000c8c0


	//   ....[57]....
        /*0918*/ 	.word	0x0000c8e0


	//   ....[58]....
        /*091c*/ 	.word	0x0000c8f0


	//   ....[59]....
        /*0920*/ 	.word	0x0000c900


	//   ....[60]....
        /*0924*/ 	.word	0x0000ca10


	//   ....[61]....
        /*0928*/ 	.word	0x0000ca60


	//   ....[62]....
        /*092c*/ 	.word	0x0000ca90


	//   ....[63]....
        /*0930*/ 	.word	0x0000cad0


	//   ....[64]....
        /*0934*/ 	.word	0x0000ce50


	//   ....[65]....
        /*0938*/ 	.word	0x0000ce70


	//   ....[66]....
        /*093c*/ 	.word	0x0000ce90


	//   ....[67]....
        /*0940*/ 	.word	0x0000cea0


	//   ....[68]....
        /*0944*/ 	.word	0x0000cf70


	//   ....[69]....
        /*0948*/ 	.word	0x0000cf90


	//   ....[70]....
        /*094c*/ 	.word	0x0000cfa0


	//   ....[71]....
        /*0950*/ 	.word	0x0000d020


	//   ....[72]....
        /*0954*/ 	.word	0x0000f750


	//   ....[73]....
        /*0958*/ 	.word	0x0000f960


	//   ....[74]....
        /*095c*/ 	.word	0x000109a0


	//   ....[75]....
        /*0960*/ 	.word	0x00010ab0


	//   ....[76]....
        /*0964*/ 	.word	0x000113d0


	//   ....[77]....
        /*0968*/ 	.word	0x00011430


	//   ....[78]....
        /*096c*/ 	.word	0x00012f20


	//   ....[79]....
        /*0970*/ 	.word	0x00013140


	//   ....[80]....
        /*0974*/ 	.word	0x00013de0


	//   ....[81]....
        /*0978*/ 	.word	0x00013f40


	//   ....[82]....
        /*097c*/ 	.word	0x000145f0


	//   ....[83]....
        /*0980*/ 	.word	0x00014670


	//   ....[84]....
        /*0984*/ 	.word	0x00016910


	//   ....[85]....
        /*0988*/ 	.word	0x00016920


	//   ....[86]....
        /*098c*/ 	.word	0x00016950


	//   ....[87]....
        /*0990*/ 	.word	0x00016960


	//   ....[88]....
        /*0994*/ 	.word	0x00018920


	//   ....[89]....
        /*0998*/ 	.word	0x00018b40


	//   ....[90]....
        /*099c*/ 	.word	0x000197e0


	//   ....[91]....
        /*09a0*/ 	.word	0x00019940


	//   ....[92]....
        /*09a4*/ 	.word	0x0001a000


	//   ....[93]....
        /*09a8*/ 	.word	0x0001a060


	//   ....[94]....
        /*09ac*/ 	.word	0x0001b290


	//   ....[95]....
        /*09b0*/ 	.word	0x0001b5e0


	//   ....[96]....
        /*09b4*/ 	.word	0x0001b5f0


	//   ....[97]....
        /*09b8*/ 	.word	0x0001b620


	//   ....[98]....
        /*09bc*/ 	.word	0x0001c750


	//   ....[99]....
        /*09c0*/ 	.word	0x0001c770


	//   ....[100]....
        /*09c4*/ 	.word	0x0001c780


	//   ....[101]....
        /*09c8*/ 	.word	0x0001c790


	//   ....[102]....
        /*09cc*/ 	.word	0x0001ce60


	//   ....[103]....
        /*09d0*/ 	.word	0x0001ce70


	//   ....[104]....
        /*09d4*/ 	.word	0x0001cf70


	//   ....[105]....
        /*09d8*/ 	.word	0x0001cf80


	//   ....[106]....
        /*09dc*/ 	.word	0x0001d090


	//   ....[107]....
        /*09e0*/ 	.word	0x0001d0a0


	//   ....[108]....
        /*09e4*/ 	.word	0x0001d1b0


	//   ....[109]....
        /*09e8*/ 	.word	0x0001d1c0


	//   ....[110]....
        /*09ec*/ 	.word	0x0001d670


	//   ....[111]....
        /*09f0*/ 	.word	0x0001d680


	//   ....[112]....
        /*09f4*/ 	.word	0x0001dbb0


	//   ....[113]....
        /*09f8*/ 	.word	0x0001dbc0


	//   ....[114]....
        /*09fc*/ 	.word	0x0001e890


	//   ....[115]....
        /*0a00*/ 	.word	0x0001e8a0


	//   ....[116]....
        /*0a04*/ 	.word	0x0001e9b0


	//   ....[117]....
        /*0a08*/ 	.word	0x0001e9c0


	//   ....[118]....
        /*0a0c*/ 	.word	0x0001ead0


	//   ....[119]....
        /*0a10*/ 	.word	0x0001eae0


	//   ....[120]....
        /*0a14*/ 	.word	0x0001ebf0


	//   ....[121]....
        /*0a18*/ 	.word	0x0001ec00


	//   ....[122]....
        /*0a1c*/ 	.word	0x0001ed70


	//   ....[123]....
        /*0a20*/ 	.word	0x0001ef60


	//   ....[124]....
        /*0a24*/ 	.word	0x0001ef90


	//   ....[125]....
        /*0a28*/ 	.word	0x0001efc0


	//   ....[126]....
        /*0a2c*/ 	.word	0x0001eff0


	//   ....[127]....
        /*0a30*/ 	.word	0x0001f020


	//   ....[128]....
        /*0a34*/ 	.word	0x0001f050


	//   ....[129]....
        /*0a38*/ 	.word	0x0001f1e0


	//   ....[130]....
        /*0a3c*/ 	.word	0x0001f210


	//   ....[131]....
        /*0a40*/ 	.word	0x0001f240


	//   ....[132]....
        /*0a44*/ 	.word	0x0001f270


	//   ....[133]....
        /*0a48*/ 	.word	0x0001f2a0


	//   ....[134]....
        /*0a4c*/ 	.word	0x0001f2d0


	//   ....[135]....
        /*0a50*/ 	.word	0x0001f360


	//   ....[136]....
        /*0a54*/ 	.word	0x0001f390


	//   ....[137]....
        /*0a58*/ 	.word	0x0001f3a0


	//   ....[138]....
        /*0a5c*/ 	.word	0x0001f3e0


	//   ....[139]....
        /*0a60*/ 	.word	0x00020b50


	//   ....[140]....
        /*0a64*/ 	.word	0x00022d20


	//   ....[141]....
        /*0a68*/ 	.word	0x00022d40


	//   ....[142]....
        /*0a6c*/ 	.word	0x00022de0


	//   ....[143]....
        /*0a70*/ 	.word	0x00022e00


	//   ....[144]....
        /*0a74*/ 	.word	0x00022e90


	//   ....[145]....
        /*0a78*/ 	.word	0x00022eb0


	//   ....[146]....
        /*0a7c*/ 	.word	0x00022f40


	//   ....[147]....
        /*0a80*/ 	.word	0x00022f60


	//   ....[148]....
        /*0a84*/ 	.word	0x00022ff0


	//   ....[149]....
        /*0a88*/ 	.word	0x00023010


	//   ....[150]....
        /*0a8c*/ 	.word	0x000230a0


	//   ....[151]....
        /*0a90*/ 	.word	0x000230c0


	//   ....[152]....
        /*0a94*/ 	.word	0x00023150


	//   ....[153]....
        /*0a98*/ 	.word	0x00023170


	//   ....[154]....
        /*0a9c*/ 	.word	0x00023180


	//   ....[155]....
        /*0aa0*/ 	.word	0x00023200


	//   ....[156]....
        /*0aa4*/ 	.word	0x00023960


	//   ....[157]....
        /*0aa8*/ 	.word	0x00023990


	//   ....[158]....
        /*0aac*/ 	.word	0x000239f0


	//   ....[159]....
        /*0ab0*/ 	.word	0x00023a40


	//   ....[160]....
        /*0ab4*/ 	.word	0x00023a90


	//   ....[161]....
        /*0ab8*/ 	.word	0x00023ae0


	//   ....[162]....
        /*0abc*/ 	.word	0x00023b30


	//   ....[163]....
        /*0ac0*/ 	.word	0x00023b80


	//   ....[164]....
        /*0ac4*/ 	.word	0x00023bd0


	//   ....[165]....
        /*0ac8*/ 	.word	0x00023c20


	//   ....[166]....
        /*0acc*/ 	.word	0x00023c70


	//   ....[167]....
        /*0ad0*/ 	.word	0x00023cc0


	//   ....[168]....
        /*0ad4*/ 	.word	0x00023d10


	//   ....[169]....
        /*0ad8*/ 	.word	0x00023d50


	//   ....[170]....
        /*0adc*/ 	.word	0x00023d70


	//   ....[171]....
        /*0ae0*/ 	.word	0x00023db0


	//   ....[172]....
        /*0ae4*/ 	.word	0x000244f0


	//   ....[173]....
        /*0ae8*/ 	.word	0x00024520


	//   ....[174]....
        /*0aec*/ 	.word	0x00024580


	//   ....[175]....
        /*0af0*/ 	.word	0x00024590


	//   ....[176]....
        /*0af4*/ 	.word	0x000245e0


	//   ....[177]....
        /*0af8*/ 	.word	0x000245f0


	//   ....[178]....
        /*0afc*/ 	.word	0x00024640


	//   ....[179]....
        /*0b00*/ 	.word	0x00024650


	//   ....[180]....
        /*0b04*/ 	.word	0x000246a0


	//   ....[181]....
        /*0b08*/ 	.word	0x000246b0


	//   ....[182]....
        /*0b0c*/ 	.word	0x00024700


	//   ....[183]....
        /*0b10*/ 	.word	0x00024710


	//   ....[184]....
        /*0b14*/ 	.word	0x00024760


	//   ....[185]....
        /*0b18*/ 	.word	0x00024770


	//   ....[186]....
        /*0b1c*/ 	.word	0x00024780


	//   ....[187]....
        /*0b20*/ 	.word	0x000247d0


	//   ....[188]....
        /*0b24*/ 	.word	0x00024a30


	//   ....[189]....
        /*0b28*/ 	.word	0x00024a50


	//   ....[190]....
        /*0b2c*/ 	.word	0x00024a60


	//   ....[191]....
        /*0b30*/ 	.word	0x00024ad0


	//   ....[192]....
        /*0b34*/ 	.word	0x00024ae0


	//   ....[193]....
        /*0b38*/ 	.word	0x00024b50


	//   ....[194]....
        /*0b3c*/ 	.word	0x00024b60


	//   ....[195]....
        /*0b40*/ 	.word	0x00024bd0


	//   ....[196]....
        /*0b44*/ 	.word	0x00024be0


	//   ....[197]....
        /*0b48*/ 	.word	0x00024c50


	//   ....[198]....
        /*0b4c*/ 	.word	0x00024c60


	//   ....[199]....
        /*0b50*/ 	.word	0x00024cd0


	//   ....[200]....
        /*0b54*/ 	.word	0x00024ce0


	//   ....[201]....
        /*0b58*/ 	.word	0x00024d50


	//   ....[202]....
        /*0b5c*/ 	.word	0x00024d60


	//   ....[203]....
        /*0b60*/ 	.word	0x00024d70


	//   ....[204]....
        /*0b64*/ 	.word	0x00025300


	//   ....[205]....
        /*0b68*/ 	.word	0x00025340


	//   ....[206]....
        /*0b6c*/ 	.word	0x00025380


	//   ....[207]....
        /*0b70*/ 	.word	0x000253a0


	//   ....[208]....
        /*0b74*/ 	.word	0x000253b0


	//   ....[209]....
        /*0b78*/ 	.word	0x000253d0


	//   ....[210]....
        /*0b7c*/ 	.word	0x00025440


	//   ....[211]....
        /*0b80*/ 	.word	0x00025460


	//   ....[212]....
        /*0b84*/ 	.word	0x000254c0


	//   ....[213]....
        /*0b88*/ 	.word	0x000254e0


	//   ....[214]....
        /*0b8c*/ 	.word	0x00025540


	//   ....[215]....
        /*0b90*/ 	.word	0x00025560


	//   ....[216]....
        /*0b94*/ 	.word	0x000255c0


	//   ....[217]....
        /*0b98*/ 	.word	0x000255e0


	//   ....[218]....
        /*0b9c*/ 	.word	0x00025630


	//   ....[219]....
        /*0ba0*/ 	.word	0x00025650


	//   ....[220]....
        /*0ba4*/ 	.word	0x00025a90


	//   ....[221]....
        /*0ba8*/ 	.word	0x00025ac0


	//   ....[222]....
        /*0bac*/ 	.word	0x00025b20


	//   ....[223]....
        /*0bb0*/ 	.word	0x00025b50


	//   ....[224]....
        /*0bb4*/ 	.word	0x00025b80


	//   ....[225]....
        /*0bb8*/ 	.word	0x00025bb0


	//   ....[226]....
        /*0bbc*/ 	.word	0x00025be0


	//   ....[227]....
        /*0bc0*/ 	.word	0x00025c10


	//   ....[228]....
        /*0bc4*/ 	.word	0x00025db0


	//   ....[229]....
        /*0bc8*/ 	.word	0x00025de0


	//   ....[230]....
        /*0bcc*/ 	.word	0x00025e10


	//   ....[231]....
        /*0bd0*/ 	.word	0x00025e40


	//   ....[232]....
        /*0bd4*/ 	.word	0x00025e70


	//   ....[233]....
        /*0bd8*/ 	.word	0x00025ea0


	//   ....[234]....
        /*0bdc*/ 	.word	0x00025f60


	//   ....[235]....
        /*0be0*/ 	.word	0x00025f80


	//   ....[236]....
        /*0be4*/ 	.word	0x00025fa0


	//   ....[237]....
        /*0be8*/ 	.word	0x00026000


	//   ....[238]....
        /*0bec*/ 	.word	0x00026a20


	//   ....[239]....
        /*0bf0*/ 	.word	0x00026d40


	//   ....[240]....
        /*0bf4*/ 	.word	0x00026dd0


	//   ....[241]....
        /*0bf8*/ 	.word	0x00026e70


	//   ....[242]....
        /*0bfc*/ 	.word	0x00026f00


	//   ....[243]....
        /*0c00*/ 	.word	0x00026fa0


	//   ....[244]....
        /*0c04*/ 	.word	0x00027030


	//   ....[245]....
        /*0c08*/ 	.word	0x000270d0


	//   ....[246]....
        /*0c0c*/ 	.word	0x00027160


	//   ....[247]....
        /*0c10*/ 	.word	0x00027250


	//   ....[248]....
        /*0c14*/ 	.word	0x000272e0


	//   ....[249]....
        /*0c18*/ 	.word	0x00027380


	//   ....[250]....
        /*0c1c*/ 	.word	0x00027410


	//   ....[251]....
        /*0c20*/ 	.word	0x000274b0


	//   ....[252]....
        /*0c24*/ 	.word	0x00027540


	//   ....[253]....
        /*0c28*/ 	.word	0x000275e0


	//   ....[254]....
        /*0c2c*/ 	.word	0x00027670


	//   ....[255]....
        /*0c30*/ 	.word	0x00027760


	//   ....[0]....
        /*0c34*/ 	.word	0x000277f0


	//   ....[1]....
        /*0c38*/ 	.word	0x00027880


	//   ....[2]....
        /*0c3c*/ 	.word	0x00027910


	//   ....[3]....
        /*0c40*/ 	.word	0x000279a0


	//   ....[4]....
        /*0c44*/ 	.word	0x00027a30


	//   ....[5]....
        /*0c48*/ 	.word	0x00027ac0


	//   ....[6]....
        /*0c4c*/ 	.word	0x00027b50


	//   ....[7]....
        /*0c50*/ 	.word	0x00027c30


	//   ....[8]....
        /*0c54*/ 	.word	0x00027ce0


	//   ....[9]....
        /*0c58*/ 	.word	0x00027d70


	//   ....[10]....
        /*0c5c*/ 	.word	0x00027dc0


	//   ....[11]....
        /*0c60*/ 	.word	0x00027e10


	//   ....[12]....
        /*0c64*/ 	.word	0x00027ea0


	//   ....[13]....
        /*0c68*/ 	.word	0x00027f30


	//   ....[14]....
        /*0c6c*/ 	.word	0x00027f80


	//   ....[15]....
        /*0c70*/ 	.word	0x00027fd0


	//   ....[16]....
        /*0c74*/ 	.word	0x00028060


	//   ....[17]....
        /*0c78*/ 	.word	0x000280f0


	//   ....[18]....
        /*0c7c*/ 	.word	0x00028140


	//   ....[19]....
        /*0c80*/ 	.word	0x00028190


	//   ....[20]....
        /*0c84*/ 	.word	0x00028220


	//   ....[21]....
        /*0c88*/ 	.word	0x000282b0


	//   ....[22]....
        /*0c8c*/ 	.word	0x00028300


	//   ....[23]....
        /*0c90*/ 	.word	0x00028350


	//   ....[24]....
        /*0c94*/ 	.word	0x00028440


	//   ....[25]....
        /*0c98*/ 	.word	0x000284f0


	//   ....[26]....
        /*0c9c*/ 	.word	0x00028570


	//   ....[27]....
        /*0ca0*/ 	.word	0x00028600


	//   ....[28]....
        /*0ca4*/ 	.word	0x00028760


	//   ....[29]....
        /*0ca8*/ 	.word	0x000288a0


	//   ....[30]....
        /*0cac*/ 	.word	0x00028920


	//   ....[31]....
        /*0cb0*/ 	.word	0x00028970


	//   ....[32]....
        /*0cb4*/ 	.word	0x00028a00


	//   ....[33]....
        /*0cb8*/ 	.word	0x00028aa0


	//   ....[34]....
        /*0cbc*/ 	.word	0x00028b20


	//   ....[35]....
        /*0cc0*/ 	.word	0x00028b90


	//   ....[36]....
        /*0cc4*/ 	.word	0x00028d00


	//   ....[37]....
        /*0cc8*/ 	.word	0x00028e30


	//   ....[38]....
        /*0ccc*/ 	.word	0x00028ea0


	//   ....[39]....
        /*0cd0*/ 	.word	0x00028ef0


	//   ....[40]....
        /*0cd4*/ 	.word	0x00029270


	//   ....[41]....
        /*0cd8*/ 	.word	0x000292c0


	//   ....[42]....
        /*0cdc*/ 	.word	0x00029350


	//   ....[43]....
        /*0ce0*/ 	.word	0x000293e0


	//   ....[44]....
        /*0ce4*/ 	.word	0x00029470


	//   ....[45]....
        /*0ce8*/ 	.word	0x00029500


	//   ....[46]....
        /*0cec*/ 	.word	0x00029590


	//   ....[47]....
        /*0cf0*/ 	.word	0x00029620


	//   ....[48]....
        /*0cf4*/ 	.word	0x000296a0


	//   ....[49]....
        /*0cf8*/ 	.word	0x000296f0


	//   ....[50]....
        /*0cfc*/ 	.word	0x00029780


	//   ....[51]....
        /*0d00*/ 	.word	0x00029810


	//   ....[52]....
        /*0d04*/ 	.word	0x00029890


	//   ....[53]....
        /*0d08*/ 	.word	0x000298e0


	//   ....[54]....
        /*0d0c*/ 	.word	0x00029970


	//   ....[55]....
        /*0d10*/ 	.word	0x00029a00


	//   ....[56]....
        /*0d14*/ 	.word	0x00029a90


	//   ....[57]....
        /*0d18*/ 	.word	0x00029b20


	//   ....[58]....
        /*0d1c*/ 	.word	0x00029bb0


	//   ....[59]....
        /*0d20*/ 	.word	0x00029c40


	//   ....[60]....
        /*0d24*/ 	.word	0x00029d00


	//   ....[61]....
        /*0d28*/ 	.word	0x00029fe0


	//   ....[62]....
        /*0d2c*/ 	.word	0x0002a0d0


	//   ....[63]....
        /*0d30*/ 	.word	0x0002a170


	//   ....[64]....
        /*0d34*/ 	.word	0x0002a1d0


	//   ....[65]....
        /*0d38*/ 	.word	0x0002a2d0


	//   ....[66]....
        /*0d3c*/ 	.word	0x0002a340


	//   ....[67]....
        /*0d40*/ 	.word	0x0002a440


	//   ....[68]....
        /*0d44*/ 	.word	0x0002a4b0


	//   ....[69]....
        /*0d48*/ 	.word	0x0002a5b0


	//   ....[70]....
        /*0d4c*/ 	.word	0x0002a620


	//   ....[71]....
        /*0d50*/ 	.word	0x0002a720


	//   ....[72]....
        /*0d54*/ 	.word	0x0002a790


	//   ....[73]....
        /*0d58*/ 	.word	0x0002a890


	//   ....[74]....
        /*0d5c*/ 	.word	0x0002a900


	//   ....[75]....
        /*0d60*/ 	.word	0x0002aa00


	//   ....[76]....
        /*0d64*/ 	.word	0x0002aa70


	//   ....[77]....
        /*0d68*/ 	.word	0x0002ab10


	//   ....[78]....
        /*0d6c*/ 	.word	0x0002ac10


	//   ....[79]....
        /*0d70*/ 	.word	0x0002ac80


	//   ....[80]....
        /*0d74*/ 	.word	0x0002ad00


	//   ....[81]....
        /*0d78*/ 	.word	0x0002adc0


	//   ....[82]....
        /*0d7c*/ 	.word	0x0002ae40


	//   ....[83]....
        /*0d80*/ 	.word	0x0002af10


	//   ....[84]....
        /*0d84*/ 	.word	0x0002af90


	//   ....[85]....
        /*0d88*/ 	.word	0x0002b060


	//   ....[86]....
        /*0d8c*/ 	.word	0x0002b0e0


	//   ....[87]....
        /*0d90*/ 	.word	0x0002b1b0


	//   ....[88]....
        /*0d94*/ 	.word	0x0002b230


	//   ....[89]....
        /*0d98*/ 	.word	0x0002b300


	//   ....[90]....
        /*0d9c*/ 	.word	0x0002b380


	//   ....[91]....
        /*0da0*/ 	.word	0x0002b440


	//   ....[92]....
        /*0da4*/ 	.word	0x0002b4c0


	//   ....[93]....
        /*0da8*/ 	.word	0x0002b570


	//   ....[94]....
        /*0dac*/ 	.word	0x0002b6a0


	//   ....[95]....
        /*0db0*/ 	.word	0x0002b740


	//   ....[96]....
        /*0db4*/ 	.word	0x0002b7b0


	//   ....[97]....
        /*0db8*/ 	.word	0x0002b870


	//   ....[98]....
        /*0dbc*/ 	.word	0x0002b8d0


	//   ....[99]....
        /*0dc0*/ 	.word	0x0002b990


	//   ....[100]....
        /*0dc4*/ 	.word	0x0002b9f0


	//   ....[101]....
        /*0dc8*/ 	.word	0x0002bab0


	//   ....[102]....
        /*0dcc*/ 	.word	0x0002bb10


	//   ....[103]....
        /*0dd0*/ 	.word	0x0002bbd0


	//   ....[104]....
        /*0dd4*/ 	.word	0x0002bc30


	//   ....[105]....
        /*0dd8*/ 	.word	0x0002bcf0


	//   ....[106]....
        /*0ddc*/ 	.word	0x0002bd50


	//   ....[107]....
        /*0de0*/ 	.word	0x0002be10


	//   ....[108]....
        /*0de4*/ 	.word	0x0002be70


	//   ....[109]....
        /*0de8*/ 	.word	0x0002bf30


	//   ....[110]....
        /*0dec*/ 	.word	0x0002c020


	//   ....[111]....
        /*0df0*/ 	.word	0x0002c0c0


	//   ....[112]....
        /*0df4*/ 	.word	0x0002c120


	//   ....[113]....
        /*0df8*/ 	.word	0x0002c200


	//   ....[114]....
        /*0dfc*/ 	.word	0x0002c260


	//   ....[115]....
        /*0e00*/ 	.word	0x0002c340


	//   ....[116]....
        /*0e04*/ 	.word	0x0002c3a0


	//   ....[117]....
        /*0e08*/ 	.word	0x0002c480


	//   ....[118]....
        /*0e0c*/ 	.word	0x0002c4e0


	//   ....[119]....
        /*0e10*/ 	.word	0x0002c5c0


	//   ....[120]....
        /*0e14*/ 	.word	0x0002c620


	//   ....[121]....
        /*0e18*/ 	.word	0x0002c700


	//   ....[122]....
        /*0e1c*/ 	.word	0x0002c760


	//   ....[123]....
        /*0e20*/ 	.word	0x0002c840


	//   ....[124]....
        /*0e24*/ 	.word	0x0002c8a0


	//   ....[125]....
        /*0e28*/ 	.word	0x0002c970


	//   ....[126]....
        /*0e2c*/ 	.word	0x0002ca90


	//   ....[127]....
        /*0e30*/ 	.word	0x0002cb30


	//   ....[128]....
        /*0e34*/ 	.word	0x0002cbf0


	//   ....[129]....
        /*0e38*/ 	.word	0x0002ccc0


	//   ....[130]....
        /*0e3c*/ 	.word	0x0002cd20


	//   ....[131]....
        /*0e40*/ 	.word	0x0002ce00


	//   ....[132]....
        /*0e44*/ 	.word	0x0002ce60


	//   ....[133]....
        /*0e48*/ 	.word	0x0002cf30


	//   ....[134]....
        /*0e4c*/ 	.word	0x0002cf90


	//   ....[135]....
        /*0e50*/ 	.word	0x0002d060


	//   ....[136]....
        /*0e54*/ 	.word	0x0002d0c0


	//   ....[137]....
        /*0e58*/ 	.word	0x0002d1a0


	//   ....[138]....
        /*0e5c*/ 	.word	0x0002d200


	//   ....[139]....
        /*0e60*/ 	.word	0x0002d2d0


	//   ....[140]....
        /*0e64*/ 	.word	0x0002d330


	//   ....[141]....
        /*0e68*/ 	.word	0x0002d3f0


	//   ....[142]....
        /*0e6c*/ 	.word	0x0002d480


	//   ....[143]....
        /*0e70*/ 	.word	0x0002d520


	//   ....[144]....
        /*0e74*/ 	.word	0x0002d6a0


	//   ....[145]....
        /*0e78*/ 	.word	0x0002d710


	//   ....[146]....
        /*0e7c*/ 	.word	0x0002d780


	//   ....[147]....
        /*0e80*/ 	.word	0x0002d7f0


	//   ....[148]....
        /*0e84*/ 	.word	0x0002d860


	//   ....[149]....
        /*0e88*/ 	.word	0x0002d8e0


	//   ....[150]....
        /*0e8c*/ 	.word	0x0002d960


	//   ....[151]....
        /*0e90*/ 	.word	0x0002d9f0


	//   ....[152]....
        /*0e94*/ 	.word	0x0002da60


	//   ....[153]....
        /*0e98*/ 	.word	0x0002dad0


	//   ....[154]....
        /*0e9c*/ 	.word	0x0002db40


	//   ....[155]....
        /*0ea0*/ 	.word	0x0002dbc0


	//   ....[156]....
        /*0ea4*/ 	.word	0x0002dc30


	//   ....[157]....
        /*0ea8*/ 	.word	0x0002dcc0


	//   ....[158]....
        /*0eac*/ 	.word	0x0002dd20


	//   ....[159]....
        /*0eb0*/ 	.word	0x0002ddb0


	//   ....[160]....
        /*0eb4*/ 	.word	0x0002dee0


	//----- nvinfo : EIATTR_REG_RECONFIG
	.align		4
.L_228:
        /*0eb8*/ 	.byte	0x01, 0x54
	.zero		2


	//----- nvinfo : EIATTR_SYSCALL_OFFSETS
	.align		4
        /*0ebc*/ 	.byte	0x04, 0x46
        /*0ebe*/ 	.short	(.L_230 - .L_229)


	//   ....[0]....
.L_229:
        /*0ec0*/ 	.word	0x00002060


	//   ....[1]....
        /*0ec4*/ 	.word	0x000021b0


	//   ....[2]....
        /*0ec8*/ 	.word	0x000099b0


	//   ....[3]....
        /*0ecc*/ 	.word	0x00009cd0


	//   ....[4]....
        /*0ed0*/ 	.word	0x00022420


	//   ....[5]....
        /*0ed4*/ 	.word	0x00022570


	//   ....[6]....
        /*0ed8*/ 	.word	0x00022660


	//   ....[7]....
        /*0edc*/ 	.word	0x000235e0


	//----- nvinfo : EIATTR_MBARRIER_INSTR_OFFSETS
	.align		4
.L_230:
        /*0ee0*/ 	.byte	0x04, 0x39
        /*0ee2*/ 	.short	(.L_232 - .L_231)


	//   ....[0]....
.L_231:
        /*0ee4*/ 	.word	0x00000270
        /*0ee8*/ 	.word	0x000000ff
        /*0eec*/ 	.word	0x00028800
        /*0ef0*/ 	.short	0x0100
        /*0ef2*/ 	.byte	0x08
	.zero		1


	//   ....[1]....
        /*0ef4*/ 	.word	0x00000280
        /*0ef8*/ 	.word	0x000000ff
        /*0efc*/ 	.word	0x00028820
        /*0f00*/ 	.short	0x0100
        /*0f02*/ 	.byte	0x08
	.zero		1


	//   ....[2]....
        /*0f04*/ 	.word	0x00000370
        /*0f08*/ 	.word	0x000000ff
        /*0f0c*/ 	.word	0x00028830
        /*0f10*/ 	.short	0x0100
        /*0f12*/ 	.byte	0x08
	.zero		1


	//   ....[3]....
        /*0f14*/ 	.word	0x00000380
        /*0f18*/ 	.word	0x000000ff
        /*0f1c*/ 	.word	0x00028840
        /*0f20*/ 	.short	0x0100
        /*0f22*/ 	.byte	0x08
	.zero		1


	//   ....[4]....
        /*0f24*/ 	.word	0x00000390
        /*0f28*/ 	.word	0x000000ff
        /*0f2c*/ 	.word	0x00028838
        /*0f30*/ 	.short	0x0100
        /*0f32*/ 	.byte	0x08
	.zero		1


	//   ....[5]....
        /*0f34*/ 	.word	0x000003a0
        /*0f38*/ 	.word	0x000000ff
        /*0f3c*/ 	.word	0x00028848
        /*0f40*/ 	.short	0x0100
        /*0f42*/ 	.byte	0x08
	.zero		1


	//   ....[6]....
        /*0f44*/ 	.word	0x000004d0
        /*0f48*/ 	.word	0x000000ff
        /*0f4c*/ 	.word	0x00028850
        /*0f50*/ 	.short	0x0100
        /*0f52*/ 	.byte	0x08
	.zero		1


	//   ....[7]....
        /*0f54*/ 	.word	0x000004e0
        /*0f58*/ 	.word	0x000000ff
        /*0f5c*/ 	.word	0x00028860
        /*0f60*/ 	.short	0x0100
        /*0f62*/ 	.byte	0x08
	.zero		1


	//   ....[8]....
        /*0f64*/ 	.word	0x000004f0
        /*0f68*/ 	.word	0x000000ff
        /*0f6c*/ 	.word	0x00028858
        /*0f70*/ 	.short	0x0100
        /*0f72*/ 	.byte	0x08
	.zero		1


	//   ....[9]....
        /*0f74*/ 	.word	0x00000500
        /*0f78*/ 	.word	0x000000ff
        /*0f7c*/ 	.word	0x00028868
        /*0f80*/ 	.short	0x0100
        /*0f82*/ 	.byte	0x08
	.zero		1


	//   ....[10]....
        /*0f84*/ 	.word	0x000005f0
        /*0f88*/ 	.word	0x000000ff
        /*0f8c*/ 	.word	0x00028870
        /*0f90*/ 	.short	0x0100
        /*0f92*/ 	.byte	0x06
	.zero		1


	//   ....[11]....
        /*0f94*/ 	.word	0x00000600
        /*0f98*/ 	.word	0x000000ff
        /*0f9c*/ 	.word	0x00028880
        /*0fa0*/ 	.short	0x0100
        /*0fa2*/ 	.byte	0x06
	.zero		1


	//   ....[12]....
        /*0fa4*/ 	.word	0x00000610
        /*0fa8*/ 	.word	0x000000ff
        /*0fac*/ 	.word	0x00028878
        /*0fb0*/ 	.short	0x0100
        /*0fb2*/ 	.byte	0x06
	.zero		1


	//   ....[13]....
        /*0fb4*/ 	.word	0x00000620
        /*0fb8*/ 	.word	0x000000ff
        /*0fbc*/ 	.word	0x00028888
        /*0fc0*/ 	.short	0x0100
        /*0fc2*/ 	.byte	0x06
	.zero		1


	//   ....[14]....
        /*0fc4*/ 	.word	0x00000750
        /*0fc8*/ 	.word	0x000000ff
        /*0fcc*/ 	.word	0x00028890
        /*0fd0*/ 	.short	0x0100
        /*0fd2*/ 	.byte	0x08
	.zero		1


	//   ....[15]....
        /*0fd4*/ 	.word	0x00000760
        /*0fd8*/ 	.word	0x000000ff
        /*0fdc*/ 	.word	0x000288a0
        /*0fe0*/ 	.short	0x0100
        /*0fe2*/ 	.byte	0x08
	.zero		1


	//   ....[16]....
        /*0fe4*/ 	.word	0x00000770
        /*0fe8*/ 	.word	0x000000ff
        /*0fec*/ 	.word	0x00028898
        /*0ff0*/ 	.short	0x0100
        /*0ff2*/ 	.byte	0x08
	.zero		1


	//   ....[17]....
        /*0ff4*/ 	.word	0x00000780
        /*0ff8*/ 	.word	0x000000ff
        /*0ffc*/ 	.word	0x000288a8
        /*1000*/ 	.short	0x0100
        /*1002*/ 	.byte	0x08
	.zero		1


	//   ....[18]....
        /*1004*/ 	.word	0x000008b0
        /*1008*/ 	.word	0x000000ff
        /*100c*/ 	.word	0x000288b0
        /*1010*/ 	.short	0x0100
        /*1012*/ 	.byte	0x08
	.zero		1


	//   ....[19]....
        /*1014*/ 	.word	0x000008c0
        /*1018*/ 	.word	0x000000ff
        /*101c*/ 	.word	0x000288c0
        /*1020*/ 	.short	0x0100
        /*1022*/ 	.byte	0x08
	.zero		1


	//   ....[20]....
        /*1024*/ 	.word	0x000008d0
        /*1028*/ 	.word	0x000000ff
        /*102c*/ 	.word	0x000288b8
        /*1030*/ 	.short	0x0100
        /*1032*/ 	.byte	0x08
	.zero		1


	//   ....[21]....
        /*1034*/ 	.word	0x000008e0
        /*1038*/ 	.word	0x000000ff
        /*103c*/ 	.word	0x000288c8
        /*1040*/ 	.short	0x0100
        /*1042*/ 	.byte	0x08
	.zero		1


	//   ....[22]....
        /*1044*/ 	.word	0x00003800
        /*1048*/ 	.word	0x00000059
        /*104c*/ 	.word	0x00028890
        /*1050*/ 	.short	0x010a
        /*1052*/ 	.byte	0x3f
	.zero		1


	//   ....[23]....
        /*1054*/ 	.word	0x00005ff0
        /*1058*/ 	.word	0x00000059
        /*105c*/ 	.word	0x00028890
        /*1060*/ 	.short	0x010a
        /*1062*/ 	.byte	0x3f
	.zero		1


	//   ....[24]....
        /*1064*/ 	.word	0x000080d0
        /*1068*/ 	.word	0x00000059
        /*106c*/ 	.word	0x00028890
        /*1070*/ 	.short	0x010a
        /*1072*/ 	.byte	0x3f
	.zero		1


	//   ....[25]....
        /*1074*/ 	.word	0x000087d0
        /*1078*/ 	.word	0x0000000b
        /*107c*/ 	.word	0x00000000
        /*1080*/ 	.short	0x0101
        /*1082*/ 	.byte	0x3f
	.zero		1


	//   ....[26]....
        /*1084*/ 	.word	0x00008810
        /*1088*/ 	.word	0x00000059
        /*108c*/ 	.word	0x000288b0
        /*1090*/ 	.short	0x010a
        /*1092*/ 	.byte	0x3f
	.zero		1


	//   ....[27]....
        /*1094*/ 	.word	0x00008e20
        /*1098*/ 	.word	0x00000059
        /*109c*/ 	.word	0x00000000
        /*10a0*/ 	.short	0x0101
        /*10a2*/ 	.byte	0x3f
	.zero		1


	//   ....[28]....
        /*10a4*/ 	.word	0x00009a50
        /*10a8*/ 	.word	0x00000012
        /*10ac*/ 	.word	0x00028800
        /*10b0*/ 	.short	0x010a
        /*10b2*/ 	.byte	0x3f
	.zero		1


	//   ....[29]....
        /*10b4*/ 	.word	0x00009aa0
        /*10b8*/ 	.word	0x00000012
        /*10bc*/ 	.word	0x00028800
        /*10c0*/ 	.short	0x010a
        /*10c2*/ 	.byte	0x3f
	.zero		1


	//   ....[30]....
        /*10c4*/ 	.word	0x0000ace0
        /*10c8*/ 	.word	0x00000012
        /*10cc*/ 	.word	0x00028800
        /*10d0*/ 	.short	0x010a
        /*10d2*/ 	.byte	0x3f
	.zero		1


	//   ....[31]....
        /*10d4*/ 	.word	0x0000d3f0
        /*10d8*/ 	.word	0x00000012
        /*10dc*/ 	.word	0x00028800
        /*10e0*/ 	.short	0x010a
        /*10e2*/ 	.byte	0x3f
	.zero		1


	//   ....[32]....
        /*10e4*/ 	.word	0x0000f010
        /*10e8*/ 	.word	0x00000008
        /*10ec*/ 	.word	0x00028830
        /*10f0*/ 	.short	0x010a
        /*10f2*/ 	.byte	0x3f
	.zero		1


	//   ....[33]....
        /*10f4*/ 	.word	0x0000f0b0
        /*10f8*/ 	.word	0x00000008
        /*10fc*/ 	.word	0x00028830
        /*1100*/ 	.short	0x010a
        /*1102*/ 	.byte	0x3f
	.zero		1


	//   ....[34]....
        /*1104*/ 	.word	0x0000f790
        /*1108*/ 	.word	0x00000000
        /*110c*/ 	.word	0x00000000
        /*1110*/ 	.short	0x0101
        /*1112*/ 	.byte	0x3f
	.zero		1


	//   ....[35]....
        /*1114*/ 	.word	0x00012490
        /*1118*/ 	.word	0x00000019
        /*111c*/ 	.word	0x00028830
        /*1120*/ 	.short	0x010a
        /*1122*/ 	.byte	0x3f
	.zero		1


	//   ....[36]....
        /*1124*/ 	.word	0x000124e0
        /*1128*/ 	.word	0x00000019
        /*112c*/ 	.word	0x00028830
        /*1130*/ 	.short	0x010a
        /*1132*/ 	.byte	0x3f
	.zero		1


	//   ....[37]....
        /*1134*/ 	.word	0x000129f0
        /*1138*/ 	.word	0x000000ce
        /*113c*/ 	.word	0x00028850
        /*1140*/ 	.short	0x010a
        /*1142*/ 	.byte	0x3f
	.zero		1


	//   ....[38]....
        /*1144*/ 	.word	0x00012a30
        /*1148*/ 	.word	0x000000ce
        /*114c*/ 	.word	0x00028850
        /*1150*/ 	.short	0x010a
        /*1152*/ 	.byte	0x3f
	.zero		1


	//   ....[39]....
        /*1154*/ 	.word	0x00012f60
        /*1158*/ 	.word	0x00000098
        /*115c*/ 	.word	0x00000000
        /*1160*/ 	.short	0x0101
        /*1162*/ 	.byte	0x3f
	.zero		1


	//   ....[40]....
        /*1164*/ 	.word	0x00015140
        /*1168*/ 	.word	0x00000037
        /*116c*/ 	.word	0x00000000
        /*1170*/ 	.short	0x0101
        /*1172*/ 	.byte	0x3f
	.zero		1


	//   ....[41]....
        /*1174*/ 	.word	0x00015ae0
        /*1178*/ 	.word	0x00000003
        /*117c*/ 	.word	0x00028830
        /*1180*/ 	.short	0x010a
        /*1182*/ 	.byte	0x3f
	.zero		1


	//   ....[42]....
        /*1184*/ 	.word	0x00015b30
        /*1188*/ 	.word	0x00000003
        /*118c*/ 	.word	0x00028830
        /*1190*/ 	.short	0x010a
        /*1192*/ 	.byte	0x3f
	.zero		1


	//   ....[43]....
        /*1194*/ 	.word	0x00016070
        /*1198*/ 	.word	0x00000003
        /*119c*/ 	.word	0x00028850
        /*11a0*/ 	.short	0x010a
        /*11a2*/ 	.byte	0x3f
	.zero		1


	//   ....[44]....
        /*11a4*/ 	.word	0x000160b0
        /*11a8*/ 	.word	0x00000003
        /*11ac*/ 	.word	0x00028850
        /*11b0*/ 	.short	0x010a
        /*11b2*/ 	.byte	0x3f
	.zero		1


	//   ....[45]....
        /*11b4*/ 	.word	0x00016ba0
        /*11b8*/ 	.word	0x0000001a
        /*11bc*/ 	.word	0x00000000
        /*11c0*/ 	.short	0x0101
        /*11c2*/ 	.byte	0x3f
	.zero		1


	//   ....[46]....
        /*11c4*/ 	.word	0x00017750
        /*11c8*/ 	.word	0x00000039
        /*11cc*/ 	.word	0x00000000
        /*11d0*/ 	.short	0x0101
        /*11d2*/ 	.byte	0x3f
	.zero		1


	//   ....[47]....
        /*11d4*/ 	.word	0x00017e70
        /*11d8*/ 	.word	0x00000003
        /*11dc*/ 	.word	0x00028830
        /*11e0*/ 	.short	0x010a
        /*11e2*/ 	.byte	0x3f
	.zero		1


	//   ....[48]....
        /*11e4*/ 	.word	0x00017ec0
        /*11e8*/ 	.word	0x00000003
        /*11ec*/ 	.word	0x00028830
        /*11f0*/ 	.short	0x010a
        /*11f2*/ 	.byte	0x3f
	.zero		1


	//   ....[49]....
        /*11f4*/ 	.word	0x00018400
        /*11f8*/ 	.word	0x00000003
        /*11fc*/ 	.word	0x00028850
        /*1200*/ 	.short	0x010a
        /*1202*/ 	.byte	0x3f
	.zero		1


	//   ....[50]....
        /*1204*/ 	.word	0x00018440
        /*1208*/ 	.word	0x00000003
        /*120c*/ 	.word	0x00028850
        /*1210*/ 	.short	0x010a
        /*1212*/ 	.byte	0x3f
	.zero		1


	//   ....[51]....
        /*1214*/ 	.word	0x00018940
        /*1218*/ 	.word	0x00000000
        /*121c*/ 	.word	0x00000000
        /*1220*/ 	.short	0x0101
        /*1222*/ 	.byte	0x3f
	.zero		1


	//   ....[52]....
        /*1224*/ 	.word	0x0001ab40
        /*1228*/ 	.word	0x00000037
        /*122c*/ 	.word	0x00000000
        /*1230*/ 	.short	0x0101
        /*1232*/ 	.byte	0x3f
	.zero		1


	//   ....[53]....
        /*1234*/ 	.word	0x0001b190
        /*1238*/ 	.word	0x0000000b
        /*123c*/ 	.word	0x00028850
        /*1240*/ 	.short	0x010a
        /*1242*/ 	.byte	0x3f
	.zero		1


	//   ....[54]....
        /*1244*/ 	.word	0x0001b210
        /*1248*/ 	.word	0x0000000b
        /*124c*/ 	.word	0x00028850
        /*1250*/ 	.short	0x010a
        /*1252*/ 	.byte	0x3f
	.zero		1


	//   ....[55]....
        /*1254*/ 	.word	0x0001b830
        /*1258*/ 	.word	0x00000000
        /*125c*/ 	.word	0x00000000
        /*1260*/ 	.short	0x0101
        /*1262*/ 	.byte	0x3f
	.zero		1


	//   ....[56]....
        /*1264*/ 	.word	0x0001cdd0
        /*1268*/ 	.word	0x00000003
        /*126c*/ 	.word	0x00000000
        /*1270*/ 	.short	0x0101
        /*1272*/ 	.byte	0x3f
	.zero		1


	//   ....[57]....
        /*1274*/ 	.word	0x0001d5e0
        /*1278*/ 	.word	0x00000008
        /*127c*/ 	.word	0x00000000
        /*1280*/ 	.short	0x0101
        /*1282*/ 	.byte	0x3f
	.zero		1


	//   ....[58]....
        /*1284*/ 	.word	0x00020c30
        /*1288*/ 	.word	0x00000016
        /*128c*/ 	.word	0x00028820
        /*1290*/ 	.short	0x010a
        /*1292*/ 	.byte	0x3f
	.zero		1


	//   ....[59]....
        /*1294*/ 	.word	0x00020cc0
        /*1298*/ 	.word	0x00000003
        /*129c*/ 	.word	0x000288a0
        /*12a0*/ 	.short	0x010a
        /*12a2*/ 	.byte	0x3f
	.zero		1


	//   ....[60]....
        /*12a4*/ 	.word	0x00021020
        /*12a8*/ 	.word	0x00000003
        /*12ac*/ 	.word	0x000288c0
        /*12b0*/ 	.short	0x010a
        /*12b2*/ 	.byte	0x3f
	.zero		1


	//   ....[61]....
        /*12b4*/ 	.word	0x00021450
        /*12b8*/ 	.word	0x0000000b
        /*12bc*/ 	.word	0x000288a0
        /*12c0*/ 	.short	0x010a
        /*12c2*/ 	.byte	0x3f
	.zero		1


	//   ....[62]....
        /*12c4*/ 	.word	0x00021790
        /*12c8*/ 	.word	0x0000000b
        /*12cc*/ 	.word	0x000288c0
        /*12d0*/ 	.short	0x010a
        /*12d2*/ 	.byte	0x3f
	.zero		1


	//   ....[63]....
        /*12d4*/ 	.word	0x00022b50
        /*12d8*/ 	.word	0x00000007
        /*12dc*/ 	.word	0x00028840
        /*12e0*/ 	.short	0x010a
        /*12e2*/ 	.byte	0x3f
	.zero		1


	//   ....[64]....
        /*12e4*/ 	.word	0x000232b0
        /*12e8*/ 	.word	0x00000007
        /*12ec*/ 	.word	0x00028830
        /*12f0*/ 	.short	0x0107
        /*12f2*/ 	.byte	0x3f
	.zero		1


	//   ....[65]....
        /*12f4*/ 	.word	0x00023380
        /*12f8*/ 	.word	0x00000007
        /*12fc*/ 	.word	0x00028830
        /*1300*/ 	.short	0x0101
        /*1302*/ 	.byte	0x3f
	.zero		1


	//   ....[66]....
        /*1304*/ 	.word	0x00023ea0
        /*1308*/ 	.word	0x00000016
        /*130c*/ 	.word	0x00028800
        /*1310*/ 	.short	0x0107
        /*1312*/ 	.byte	0x3f
	.zero		1


	//   ....[67]....
        /*1314*/ 	.word	0x00023fb0
        /*1318*/ 	.word	0x00000016
        /*131c*/ 	.word	0x00028800
        /*1320*/ 	.short	0x0101
        /*1322*/ 	.byte	0x3f
	.zero		1


	//   ....[68]....
        /*1324*/ 	.word	0x00023fd0
        /*1328*/ 	.word	0x00000016
        /*132c*/ 	.word	0x00028820
        /*1330*/ 	.short	0x010a
        /*1332*/ 	.byte	0x3f
	.zero		1


	//   ....[69]....
        /*1334*/ 	.word	0x00024360
        /*1338*/ 	.word	0x00000006
        /*133c*/ 	.word	0x00028840
        /*1340*/ 	.short	0x010a
        /*1342*/ 	.byte	0x3f
	.zero		1


	//   ....[70]....
        /*1344*/ 	.word	0x00024860
        /*1348*/ 	.word	0x00000006
        /*134c*/ 	.word	0x00028830
        /*1350*/ 	.short	0x0107
        /*1352*/ 	.byte	0x3f
	.zero		1


	//   ....[71]....
        /*1354*/ 	.word	0x00024920
        /*1358*/ 	.word	0x00000006
        /*135c*/ 	.word	0x00028830
        /*1360*/ 	.short	0x0101
        /*1362*/ 	.byte	0x3f
	.zero		1


	//   ....[72]....
        /*1364*/ 	.word	0x00024980
        /*1368*/ 	.word	0x00000006
        /*136c*/ 	.word	0x00028860
        /*1370*/ 	.short	0x010a
        /*1372*/ 	.byte	0x3f
	.zero		1


	//   ....[73]....
        /*1374*/ 	.word	0x00024eb0
        /*1378*/ 	.word	0x00000006
        /*137c*/ 	.word	0x00028850
        /*1380*/ 	.short	0x0107
        /*1382*/ 	.byte	0x3f
	.zero		1


	//   ....[74]....
        /*1384*/ 	.word	0x00025050
        /*1388*/ 	.word	0x00000006
        /*138c*/ 	.word	0x00028850
        /*1390*/ 	.short	0x0101
        /*1392*/ 	.byte	0x3f
	.zero		1


	//   ....[75]....
        /*1394*/ 	.word	0x00025260
        /*1398*/ 	.word	0x00000000
        /*139c*/ 	.word	0x00028860
        /*13a0*/ 	.short	0x010a
        /*13a2*/ 	.byte	0x3f
	.zero		1


	//   ....[76]....
        /*13a4*/ 	.word	0x00025790
        /*13a8*/ 	.word	0x00000000
        /*13ac*/ 	.word	0x00028850
        /*13b0*/ 	.short	0x0107
        /*13b2*/ 	.byte	0x3f
	.zero		1


	//   ....[77]....
        /*13b4*/ 	.word	0x00025850
        /*13b8*/ 	.word	0x00000000
        /*13bc*/ 	.word	0x00028850
        /*13c0*/ 	.short	0x0101
        /*13c2*/ 	.byte	0x3f
	.zero		1


	//   ....[78]....
        /*13c4*/ 	.word	0x000269a0
        /*13c8*/ 	.word	0x00000007
        /*13cc*/ 	.word	0x00028820
        /*13d0*/ 	.short	0x010a
        /*13d2*/ 	.byte	0x3f
	.zero		1


	//   ....[79]....
        /*13d4*/ 	.word	0x00026b10
        /*13d8*/ 	.word	0x00000005
        /*13dc*/ 	.word	0x00028840
        /*13e0*/ 	.short	0x010a
        /*13e2*/ 	.byte	0x3f
	.zero		1


	//   ....[80]....
        /*13e4*/ 	.word	0x00026bb0
        /*13e8*/ 	.word	0x00000003
        /*13ec*/ 	.word	0x00028840
        /*13f0*/ 	.short	0x010a
        /*13f2*/ 	.byte	0x3f
	.zero		1


	//   ....[81]....
        /*13f4*/ 	.word	0x00026bf0
        /*13f8*/ 	.word	0x00000005
        /*13fc*/ 	.word	0x00028860
        /*1400*/ 	.short	0x010a
        /*1402*/ 	.byte	0x3f
	.zero		1


	//   ....[82]....
        /*1404*/ 	.word	0x00026c30
        /*1408*/ 	.word	0x00000003
        /*140c*/ 	.word	0x00028860
        /*1410*/ 	.short	0x010a
        /*1412*/ 	.byte	0x3f
	.zero		1


	//   ....[83]....
        /*1414*/ 	.word	0x00026c90
        /*1418*/ 	.word	0x00000059
        /*141c*/ 	.word	0x00028890
        /*1420*/ 	.short	0x010a
        /*1422*/ 	.byte	0x3f
	.zero		1


	//   ....[84]....
        /*1424*/ 	.word	0x000271a0
        /*1428*/ 	.word	0x00000059
        /*142c*/ 	.word	0x00028890
        /*1430*/ 	.short	0x010a
        /*1432*/ 	.byte	0x3f
	.zero		1


	//   ....[85]....
        /*1434*/ 	.word	0x000276b0
        /*1438*/ 	.word	0x00000059
        /*143c*/ 	.word	0x00028890
        /*1440*/ 	.short	0x010a
        /*1442*/ 	.byte	0x3f
	.zero		1


	//   ....[86]....
        /*1444*/ 	.word	0x00027b80
        /*1448*/ 	.word	0x00000059
        /*144c*/ 	.word	0x000288b0
        /*1450*/ 	.short	0x010a
        /*1452*/ 	.byte	0x3f
	.zero		1


	//   ....[87]....
        /*1454*/ 	.word	0x00028380
        /*1458*/ 	.word	0x00000012
        /*145c*/ 	.word	0x00028800
        /*1460*/ 	.short	0x010a
        /*1462*/ 	.byte	0x3f
	.zero		1


	//   ....[88]....
        /*1464*/ 	.word	0x00028f50
        /*1468*/ 	.word	0x00000012
        /*146c*/ 	.word	0x00028800
        /*1470*/ 	.short	0x010a
        /*1472*/ 	.byte	0x3f
	.zero		1


	//   ....[89]....
        /*1474*/ 	.word	0x00028fa0
        /*1478*/ 	.word	0x00000008
        /*147c*/ 	.word	0x00028830
        /*1480*/ 	.short	0x010a
        /*1482*/ 	.byte	0x3f
	.zero		1


	//   ....[90]....
        /*1484*/ 	.word	0x00028ff0
        /*1488*/ 	.word	0x00000019
        /*148c*/ 	.word	0x00028830
        /*1490*/ 	.short	0x010a
        /*1492*/ 	.byte	0x3f
	.zero		1


	//   ....[91]....
        /*1494*/ 	.word	0x00029040
        /*1498*/ 	.word	0x000000ce
        /*149c*/ 	.word	0x00028850
        /*14a0*/ 	.short	0x010a
        /*14a2*/ 	.byte	0x3f
	.zero		1


	//   ....[92]....
        /*14a4*/ 	.word	0x00029090
        /*14a8*/ 	.word	0x00000003
        /*14ac*/ 	.word	0x00028830
        /*14b0*/ 	.short	0x010a
        /*14b2*/ 	.byte	0x3f
	.zero		1


	//   ....[93]....
        /*14b4*/ 	.word	0x000290e0
        /*14b8*/ 	.word	0x00000003
        /*14bc*/ 	.word	0x00028850
        /*14c0*/ 	.short	0x010a
        /*14c2*/ 	.byte	0x3f
	.zero		1


	//   ....[94]....
        /*14c4*/ 	.word	0x00029130
        /*14c8*/ 	.word	0x00000003
        /*14cc*/ 	.word	0x00028830
        /*14d0*/ 	.short	0x010a
        /*14d2*/ 	.byte	0x3f
	.zero		1


	//   ....[95]....
        /*14d4*/ 	.word	0x00029180
        /*14d8*/ 	.word	0x00000003
        /*14dc*/ 	.word	0x00028850
        /*14e0*/ 	.short	0x010a
        /*14e2*/ 	.byte	0x3f
	.zero		1


	//   ....[96]....
        /*14e4*/ 	.word	0x000291d0
        /*14e8*/ 	.word	0x0000000b
        /*14ec*/ 	.word	0x00028850
        /*14f0*/ 	.short	0x010a
        /*14f2*/ 	.byte	0x3f
	.zero		1


	//   ....[97]....
        /*14f4*/ 	.word	0x00029dc0
        /*14f8*/ 	.word	0x00000016
        /*14fc*/ 	.word	0x00028820
        /*1500*/ 	.short	0x010a
        /*1502*/ 	.byte	0x3f
	.zero		1


	//   ....[98]....
        /*1504*/ 	.word	0x00029e10
        /*1508*/ 	.word	0x00000003
        /*150c*/ 	.word	0x000288a0
        /*1510*/ 	.short	0x010a
        /*1512*/ 	.byte	0x3f
	.zero		1


	//   ....[99]....
        /*1514*/ 	.word	0x00029e60
        /*1518*/ 	.word	0x00000003
        /*151c*/ 	.word	0x000288c0
        /*1520*/ 	.short	0x010a
        /*1522*/ 	.byte	0x3f
	.zero		1


	//   ....[100]....
        /*1524*/ 	.word	0x00029eb0
        /*1528*/ 	.word	0x0000000b
        /*152c*/ 	.word	0x000288a0
        /*1530*/ 	.short	0x010a
        /*1532*/ 	.byte	0x3f
	.zero		1


	//   ....[101]....
        /*1534*/ 	.word	0x00029f00
        /*1538*/ 	.word	0x0000000b
        /*153c*/ 	.word	0x000288c0
        /*1540*/ 	.short	0x010a
        /*1542*/ 	.byte	0x3f
	.zero		1


	//   ....[102]....
        /*1544*/ 	.word	0x0002a020
        /*1548*/ 	.word	0x00000007
        /*154c*/ 	.word	0x00028840
        /*1550*/ 	.short	0x010a
        /*1552*/ 	.byte	0x3f
	.zero		1


	//   ....[103]....
        /*1554*/ 	.word	0x0002b5a0
        /*1558*/ 	.word	0x00000016
        /*155c*/ 	.word	0x00028820
        /*1560*/ 	.short	0x010a
        /*1562*/ 	.byte	0x3f
	.zero		1


	//   ....[104]....
        /*1564*/ 	.word	0x0002b5f0
        /*1568*/ 	.word	0x00000006
        /*156c*/ 	.word	0x00028840
        /*1570*/ 	.short	0x010a
        /*1572*/ 	.byte	0x3f
	.zero		1


	//   ....[105]....
        /*1574*/ 	.word	0x0002bf70
        /*1578*/ 	.word	0x00000006
        /*157c*/ 	.word	0x00028860
        /*1580*/ 	.short	0x010a
        /*1582*/ 	.byte	0x3f
	.zero		1


	//   ....[106]....
        /*1584*/ 	.word	0x0002c9e0
        /*1588*/ 	.word	0x00000000
        /*158c*/ 	.word	0x00028860
        /*1590*/ 	.short	0x010a
        /*1592*/ 	.byte	0x3f
	.zero		1


	//   ....[107]....
        /*1594*/ 	.word	0x0002de00
        /*1598*/ 	.word	0x00000007
        /*159c*/ 	.word	0x00028820
        /*15a0*/ 	.short	0x010a
        /*15a2*/ 	.byte	0x3f
	.zero		1


	//   ....[108]....
        /*15a4*/ 	.word	0x0002dfa0
        /*15a8*/ 	.word	0x00000005
        /*15ac*/ 	.word	0x00028840
        /*15b0*/ 	.short	0x010a
        /*15b2*/ 	.byte	0x3f
	.zero		1


	//   ....[109]....
        /*15b4*/ 	.word	0x0002dff0
        /*15b8*/ 	.word	0x00000003
        /*15bc*/ 	.word	0x00028840
        /*15c0*/ 	.short	0x010a
        /*15c2*/ 	.byte	0x3f
	.zero		1


	//   ....[110]....
        /*15c4*/ 	.word	0x0002e040
        /*15c8*/ 	.word	0x00000005
        /*15cc*/ 	.word	0x00028860
        /*15d0*/ 	.short	0x010a
        /*15d2*/ 	.byte	0x3f
	.zero		1


	//----- nvinfo : EIATTR_NUM_MBARRIERS
	.align		4
.L_232:
        /*15d4*/ 	.byte	0x03, 0x38
        /*15d6*/ 	.short	0x0016


	//----- nvinfo : EIATTR_EXIT_INSTR_OFFSETS
	.align		4
        /*15d8*/ 	.byte	0x04, 0x1c
        /*15da*/ 	.short	(.L_234 - .L_233)


	//   ....[0]....
.L_233:
        /*15dc*/ 	.word	0x00026c80


	//----- nvinfo : EIATTR_MAX_THREADS
	.align		4
.L_234:
        /*15e0*/ 	.byte	0x04, 0x05
        /*15e2*/ 	.short	(.L_236 - .L_235)
.L_235:
        /*15e4*/ 	.word	0x00000180
        /*15e8*/ 	.word	0x00000001
        /*15ec*/ 	.word	0x00000001


	//----- nvinfo : EIATTR_CRS_STACK_SIZE
	.align		4
.L_236:
        /*15f0*/ 	.byte	0x04, 0x1e
        /*15f2*/ 	.short	(.L_238 - .L_237)
.L_237:
        /*15f4*/ 	.word	0x00000000


	//----- nvinfo : EIATTR_CBANK_PARAM_SIZE
	.align		4
.L_238:
        /*15f8*/ 	.byte	0x03, 0x19
        /*15fa*/ 	.short	0x0af0


	//----- nvinfo : EIATTR_PARAM_CBANK
	.align		4
        /*15fc*/ 	.byte	0x04, 0x0a
        /*15fe*/ 	.short	(.L_240 - .L_239)
	.align		4
.L_239:
        /*1600*/ 	.word	index@(.nv.constant0._ZN7cutlass13device_kernelIN5flash11enable_sm90INS1_16FlashAttnFwdSm90INS1_25CollectiveMainloopFwdSm90ILi2EN4cute5tupleIJNS5_1CILi1EEES8_S8_EEENS6_IJNS7_ILi128EEESA_SA_EEELi128ENS_10bfloat16_tEfNS_4arch4Sm90ELb0ELb1ELb0ELb1ELb1ELb1ELb0ELb1ELb1ELb1ELb1ELb0EEENS1_21CollectiveEpilogueFwdISB_S9_SC_SE_Li256ELb1ELb1ELb1ELb0EEENS1_36VarlenDynamicPersistentTileSchedulerILi128ELi128ELi256ELi128ELb1ELb1ELb1ELb1ELb0ELb1EEEEEEEEEvNT_6ParamsE)
        /*1604*/ 	.short	0x0210
        /*1606*/ 	.short	0x0af0


	//----- nvinfo : EIATTR_SW_WAR
	.align		4
.L_240:
        /*1608*/ 	.byte	0x04, 0x36
        /*160a*/ 	.short	(.L_242 - .L_241)
.L_241:
        /*160c*/ 	.word	0x00000008
.L_242:


//--------------------- .nv.info._ZN7cutlass13device_kernelIN5flash11enable_sm90INS1_16FlashAttnFwdSm90INS1_25CollectiveMainloopFwdSm90ILi2EN4cute5tupleIJNS5_1CILi1EEES8_S8_EEENS6_IJNS7_ILi128EEESA_SA_EEELi128ENS_10bfloat16_tEfNS_4arch4Sm90ELb1ELb0ELb0ELb0ELb1ELb0ELb0ELb1ELb1ELb1ELb1ELb0EEENS1_21CollectiveEpilogueFwdISB_S9_SC_SE_Li256ELb0ELb1ELb1ELb0EEENS1_19SingleTileSchedulerILb0ELb1ELb1ELi128EEEEEEEEEvNT_6ParamsE --------------------------
	.section	.nv.info._ZN7cutlass13device_kernelIN5flash11enable_sm90INS1_16FlashAttnFwdSm90INS1_25CollectiveMainloopFwdSm90ILi2EN4cute5tupleIJNS5_1CILi1EEES8_S8_EEENS6_IJNS7_ILi128EEESA_SA_EEELi128ENS_10bfloat16_tEfNS_4arch4Sm90ELb1ELb0ELb0ELb0ELb1ELb0ELb0ELb1ELb1ELb1ELb1ELb0EEENS1_21CollectiveEpilogueFwdISB_S9_SC_SE_Li256ELb0ELb1ELb1ELb0EEENS1_19SingleTileSchedulerILb0ELb1ELb1ELi128EEEEEEEEEvNT_6ParamsE,"",@"SHT_CUDA_INFO"
	.sectionflags	@""
	.align	4


	//----- nvinfo : EIATTR_CUDA_API_VERSION
	.align		4
        /*0000*/ 	.byte	0x04, 0x37
        /*0002*/ 	.short	(.L_244 - .L_243)
.L_243:
        /*0004*/ 	.word	0x00000082


	//----- nvinfo : EIATTR_KPARAM_INFO
	.align		4
.L_244:
        /*0008*/ 	.byte	0x04, 0x17
        /*000a*/ 	.short	(.L_246 - .L_245)
.L_245:
        /*000c*/ 	.word	0x00000000
        /*0010*/ 	.short	0x0000
        /*0012*/ 	.short	0x0070
        /*0014*/ 	.byte	0x00, 0xf0, 0x01, 0x28


	//----- nvinfo : EIATTR_SPARSE_MMA_MASK
	.align		4
.L_246:
        /*0018*/ 	.byte	0x03, 0x50
        /*001a*/ 	.short	0x0000


	//----- nvinfo : EIATTR_MAXREG_COUNT
	.align		4
        /*001c*/ 	.byte	0x03, 0x1b
        /*001e*/ 	.short	0x00a8


	//----- nvinfo : EIATTR_NUM_BARRIERS
	.align		4
        /*0020*/ 	.byte	0x02, 0x4c
        /*0022*/ 	.byte	0x10
	.zero		1


	//----- nvinfo : EIATTR_EXTERNS
	.align		4
        /*0024*/ 	.byte	0x04, 0x0f
        /*0026*/ 	.short	(.L_248 - .L_247)


	//   ....[0]....
	.align		4
.L_247:
        /*0028*/ 	.word	index@(__assertfail)


	//----- nvinfo : EIATTR_MERCURY_ISA_VERSION
	.align		4
.L_248:
        /*002c*/ 	.byte	0x03, 0x5f
        /*002e*/ 	.short	0x0101


	//----- nvinfo : EIATTR_INT_WARP_WIDE_INSTR_OFFSETS
	.align		4
        /*0030*/ 	.byte	0x04, 0x31
        /*0032*/ 	.short	(.L_250 - .L_249)


	//   ....[0]....
.L_249:
        /*0034*/ 	.word	0x000000b0


	//   ....[1]....
        /*0038*/ 	.word	0x000000c0


	//   ....[2]....
        /*003c*/ 	.word	0x00000160


	//----- nvinfo : EIATTR_COOP_GROUP_MASK_REGIDS
	.align		4
.L_250:
        /*0040*/ 	.byte	0x04, 0x29
        /*0042*/ 	.short	(.L_252 - .L_251)


	//   ....[0]....
.L_251:
        /*0044*/ 	.word	0xffffffff


	//   ....[1]....
        /*0048*/ 	.word	0xffffffff


	//   ....[2]....
        /*004c*/ 	.word	0xffffffff


	//   ....[3]....
        /*0050*/ 	.word	0xffffffff


	//   ....[4]....
        /*0054*/ 	.word	0xffffffff


	//   ....[5]....
        /*0058*/ 	.word	0xffffffff


	//   ....[6]....
        /*005c*/ 	.word	0xffffffff


	//   ....[7]....
        /*0060*/ 	.word	0xffffffff


	//   ....[8]....
        /*0064*/ 	.word	0xffffffff


	//   ....[9]....
        /*0068*/ 	.word	0xffffffff


	//   ....[10]....
        /*006c*/ 	.word	0xffffffff


	//   ....[11]....
        /*0070*/ 	.word	0xffffffff


	//   ....[12]....
        /*0074*/ 	.word	0xffffffff


	//   ....[13]....
        /*0078*/ 	.word	0xffffffff


	//   ....[14]....
        /*007c*/ 	.word	0xffffffff


	//   ....[15]....
        /*0080*/ 	.word	0xffffffff


	//   ....[16]....
        /*0084*/ 	.word	0xffffffff


	//   ....[17]....
        /*0088*/ 	.word	0xffffffff


	//   ....[18]....
        /*008c*/ 	.word	0xffffffff


	//   ....[19]....
        /*0090*/ 	.word	0xffffffff


	//   ....[20]....
        /*0094*/ 	.word	0xffffffff


	//   ....[21]....
        /*0098*/ 	.word	0xffffffff


	//   ....[22]....
        /*009c*/ 	.word	0xffffffff


	//   ....[23]....
        /*00a0*/ 	.word	0xffffffff


	//   ....[24]....
        /*00a4*/ 	.word	0xffffffff


	//   ....[25]....
        /*00a8*/ 	.word	0xffffffff


	//   ....[26]....
        /*00ac*/ 	.word	0xffffffff


	//   ....[27]....
        /*00b0*/ 	.word	0xffffffff


	//   ....[28]....
        /*00b4*/ 	.word	0xffffffff


	//   ....[29]....
        /*00b8*/ 	.word	0xffffffff


	//   ....[30]....
        /*00bc*/ 	.word	0xffffffff


	//   ....[31]....
        /*00c0*/ 	.word	0xffffffff


	//   ....[32]....
        /*00c4*/ 	.word	0xffffffff


	//   ....[33]....
        /*00c8*/ 	.word	0xffffffff


	//   ....[34]....
        /*00cc*/ 	.word	0xffffffff


	//   ....[35]....
        /*00d0*/ 	.word	0xffffffff


	//   ....[36]....
        /*00d4*/ 	.word	0xffffffff


	//   ....[37]....
        /*00d8*/ 	.word	0xffffffff


	//   ....[38]....
        /*00dc*/ 	.word	0xffffffff


	//   ....[39]....
        /*00e0*/ 	.word	0xffffffff


	//   ....[40]....
        /*00e4*/ 	.word	0xffffffff


	//   ....[41]....
        /*00e8*/ 	.word	0xffffffff


	//   ....[42]....
        /*00ec*/ 	.word	0xffffffff


	//   ....[43]....
        /*00f0*/ 	.word	0xffffffff


	//   ....[44]....
        /*00f4*/ 	.word	0xffffffff


	//   ....[45]....
        /*00f8*/ 	.word	0xffffffff


	//   ....[46]....
        /*00fc*/ 	.word	0xffffffff


	//   ....[47]....
        /*0100*/ 	.word	0xffffffff


	//   ....[48]....
        /*0104*/ 	.word	0xffffffff


	//   ....[49]....
        /*0108*/ 	.word	0xffffffff


	//   ....[50]....
        /*010c*/ 	.word	0xffffffff


	//   ....[51]....
        /*0110*/ 	.word	0xffffffff


	//   ....[52]....
        /*0114*/ 	.word	0xffffffff


	//   ....[53]....
        /*0118*/ 	.word	0xffffffff


	//   ....[54]....
        /*011c*/ 	.word	0xffffffff


	//   ....[55]....
        /*0120*/ 	.word	0xffffffff


	//   ....[56]....
        /*0124*/ 	.word	0xffffffff


	//   ....[57]....
        /*0128*/ 	.word	0xffffffff


	//   ....[58]....
        /*012c*/ 	.word	0xffffffff


	//   ....[59]....
        /*0130*/ 	.word	0xffffffff


	//   ....[60]....
        /*0134*/ 	.word	0xffffffff


	//   ....[61]....
        /*0138*/ 	.word	0xffffffff


	//   ....[62]....
        /*013c*/ 	.word	0xffffffff


	//   ....[63]....
        /*0140*/ 	.word	0xffffffff


	//   ....[64]....
        /*0144*/ 	.word	0xffffffff


	//   ....[65]....
        /*0148*/ 	.word	0xffffffff


	//   ....[66]....
        /*014c*/ 	.word	0xffffffff


	//   ....[67]....
        /*0150*/ 	.word	0xffffffff


	//   ....[68]....
        /*0154*/ 	.word	0xffffffff


	//   ....[69]....
        /*0158*/ 	.word	0xffffffff


	//   ....[70]....
        /*015c*/ 	.word	0xffffffff


	//   ....[71]....
        /*0160*/ 	.word	0xffffffff


	//   ....[72]....
        /*0164*/ 	.word	0xffffffff


	//   ....[73]....
        /*0168*/ 	.word	0xffffffff


	//   ....[74]....
        /*016c*/ 	.word	0xffffffff


	//   ....[75]....
        /*0170*/ 	.word	0xffffffff


	//   ....[76]....
        /*0174*/ 	.word	0xffffffff


	//   ....[77]....
        /*0178*/ 	.word	0xffffffff


	//   ....[78]....
        /*017c*/ 	.word	0xffffffff


	//   ....[79]....
        /*0180*/ 	.word	0xffffffff


	//   ....[80]....
        /*0184*/ 	.word	0xffffffff


	//   ....[81]....
        /*0188*/ 	.word	0xffffffff


	//   ....[82]....
        /*018c*/ 	.word	0xffffffff


	//   ....[83]....
        /*0190*/ 	.word	0xffffffff


	//   ....[84]....
        /*0194*/ 	.word	0xffffffff


	//   ....[85]....
        /*0198*/ 	.word	0xffffffff


	//   ....[86]....
        /*019c*/ 	.word	0xffffffff


	//   ....[87]....
        /*01a0*/ 	.word	0xffffffff


	//   ....[88]....
        /*01a4*/ 	.word	0xffffffff


	//   ....[89]....
        /*01a8*/ 	.word	0xffffffff


	//   ....[90]....
        /*01ac*/ 	.word	0xffffffff


	//   ....[91]....
        /*01b0*/ 	.word	0xffffffff


	//   ....[92]....
        /*01b4*/ 	.word	0xffffffff


	//   ....[93]....
        /*01b8*/ 	.word	0xffffffff


	//   ....[94]....
        /*01bc*/ 	.word	0xffffffff


	//   ....[95]....
        /*01c0*/ 	.word	0xffffffff


	//   ....[96]....
        /*01c4*/ 	.word	0xffffffff


	//   ....[97]....
        /*01c8*/ 	.word	0xffffffff


	//   ....[98]....
        /*01cc*/ 	.word	0xffffffff


	//   ....[99]....
        /*01d0*/ 	.word	0xffffffff


	//   ....[100]....
        /*01d4*/ 	.word	0xffffffff


	//   ....[101]....
        /*01d8*/ 	.word	0xffffffff


	//   ....[102]....
        /*01dc*/ 	.word	0xffffffff


	//   ....[103]....
        /*01e0*/ 	.word	0xffffffff


	//   ....[104]....
        /*01e4*/ 	.word	0xffffffff


	//   ....[105]....
        /*01e8*/ 	.word	0xffffffff


	//   ....[106]....
        /*01ec*/ 	.word	0xffffffff


	//   ....[107]....
        /*01f0*/ 	.word	0xffffffff


	//   ....[108]....
        /*01f4*/ 	.word	0xffffffff


	//   ....[109]....
        /*01f8*/ 	.word	0xffffffff


	//   ....[110]....
        /*01fc*/ 	.word	0xffffffff


	//   ....[111]....
        /*0200*/ 	.word	0xffffffff


	//   ....[112]....
        /*0204*/ 	.word	0xffffffff


	//   ....[113]....
        /*0208*/ 	.word	0xffffffff


	//   ....[114]....
        /*020c*/ 	.word	0xffffffff


	//   ....[115]....
        /*0210*/ 	.word	0xffffffff


	//   ....[116]....
        /*0214*/ 	.word	0xffffffff


	//   ....[117]....
        /*0218*/ 	.word	0x0500000f


	//   ....[118]....
        /*021c*/ 	.word	0x0500000f


	//   ....[119]....
        /*0220*/ 	.word	0x0500000f


	//   ....[120]....
        /*0224*/ 	.word	0x0500000f


	//   ....[121]....
        /*0228*/ 	.word	0x0500000f


	//   ....[122]....
        /*022c*/ 	.word	0x0500000f


	//   ....[123]....
        /*0230*/ 	.word	0x0500000f


	//   ....[124]....
        /*0234*/ 	.word	0x0500000f


	//   ....[125]....
        /*0238*/ 	.word	0x0500000f


	//   ....[126]....
        /*023c*/ 	.word	0x0500000f


	//   ....[127]....
        /*0240*/ 	.word	0x0500000f


	//   ....[128]....
        /*0244*/ 	.word	0x0500000f


	//   ....[129]....
        /*0248*/ 	.word	0x0500000f


	//   ....[130]....
        /*024c*/ 	.word	0x0500000f


	//   ....[131]....
        /*0250*/ 	.word	0x0500000f


	//   ....[132]....
        /*0254*/ 	.word	0x0500000f


	//   ....[133]....
        /*0258*/ 	.word	0x0500000f


	//   ....[134]....
        /*025c*/ 	.word	0x0500000f


	//   ....[135]....
        /*0260*/ 	.word	0x0500000f


	//   ....[136]....
        /*0264*/ 	.word	0x0500000f


	//   ....[137]....
        /*0268*/ 	.word	0x0500000f


	//   ....[138]....
        /*026c*/ 	.word	0x0500000f


	//   ....[139]....
        /*0270*/ 	.word	0x0500000f


	//   ....[140]....
        /*0274*/ 	.word	0x0500000f


	//   ....[141]....
        /*0278*/ 	.word	0x0500000f


	//   ....[142]....
        /*027c*/ 	.word	0x0500000f


	//   ....[143]....
        /*0280*/ 	.word	0x0500000f


	//   ....[144]....
        /*0284*/ 	.word	0x0500000f


	//   ....[145]....
        /*0288*/ 	.word	0x0500000f


	//   ....[146]....
        /*028c*/ 	.word	0x0500000f


	//   ....[147]....
        /*0290*/ 	.word	0x0500000f


	//   ....[148]....
        /*0294*/ 	.word	0x0500000f


	//   ....[149]....
        /*0298*/ 	.word	0x0500000f


	//   ....[150]....
        /*029c*/ 	.word	0x0500000f


	//   ....[151]....
        /*02a0*/ 	.word	0x0500000f


	//   ....[152]....
        /*02a4*/ 	.word	0x0500000f


	//   ....[153]....
        /*02a8*/ 	.word	0x0500000f


	//   ....[154]....
        /*02ac*/ 	.word	0x0500000f


	//   ....[155]....
        /*02b0*/ 	.word	0x0500000f


	//   ....[156]....
        /*02b4*/ 	.word	0x0500000f


	//   ....[157]....
        /*02b8*/ 	.word	0x0500000f


	//   ....[158]....
        /*02bc*/ 	.word	0x0500000f


	//   ....[159]....
        /*02c0*/ 	.word	0x0500000f


	//   ....[160]....
        /*02c4*/ 	.word	0x0500000f


	//   ....[161]....
        /*02c8*/ 	.word	0x0500000f


	//   ....[162]....
        /*02cc*/ 	.word	0x0500000f


	//   ....[163]....
        /*02d0*/ 	.word	0x0500000f


	//   ....[164]....
        /*02d4*/ 	.word	0x0500000f


	//   ....[165]....
        /*02d8*/ 	.word	0x0500000f


	//   ....[166]....
        /*02dc*/ 	.word	0x0500000f


	//   ....[167]....
        /*02e0*/ 	.word	0x0500000f


	//   ....[168]....
        /*02e4*/ 	.word	0x0500000f


	//   ....[169]....
        /*02e8*/ 	.word	0x0500000f


	//   ....[170]....
        /*02ec*/ 	.word	0x0500000f


	//   ....[171]....
        /*02f0*/ 	.word	0x0500000f


	//   ....[172]....
        /*02f4*/ 	.word	0x0500000f


	//   ....[173]....
        /*02f8*/ 	.word	0x0500000f


	//   ....[174]....
        /*02fc*/ 	.word	0x0500000f


	//   ....[175]....
        /*0300*/ 	.word	0x0500000f


	//   ....[176]....
        /*0304*/ 	.word	0x0500000f


	//   ....[177]....
        /*0308*/ 	.word	0x0500000f


	//   ....[178]....
        /*030c*/ 	.word	0x0500000f


	//   ....[179]....
        /*0310*/ 	.word	0x0500000f


	//   ....[180]....
        /*0314*/ 	.word	0x0500000f


	//   ....[181]....
        /*0318*/ 	.word	0x0500000f


	//   ....[182]....
        /*031c*/ 	.word	0x0500000f


	//   ....[183]....
        /*0320*/ 	.word	0x0500000f


	//   ....[184]....
        /*0324*/ 	.word	0x0500000f


	//   ....[185]....
        /*0328*/ 	.word	0x0500000f


	//   ....[186]....
        /*032c*/ 	.word	0x0500000f


	//   ....[187]....
        /*0330*/ 	.word	0x0500000f


	//   ....[188]....
        /*0334*/ 	.word	0x0500000f


	//   ....[189]....
        /*0338*/ 	.word	0x0500000f


	//   ....[190]....
        /*033c*/ 	.word	0x0500000f


	//   ....[191]....
        /*0340*/ 	.word	0x0500000f


	//   ....[192]....
        /*0344*/ 	.word	0x0500000f


	//   ....[193]....
        /*0348*/ 	.word	0x0500000f


	//   ....[194]....
        /*034c*/ 	.word	0x0500000f


	//   ....[195]....
        /*0350*/ 	.word	0x0500000f


	//   ....[196]....
        /*0354*/ 	.word	0x0500000f


	//   ....[197]....
        /*0358*/ 	.word	0x0500000f


	//   ....[198]....
        /*035c*/ 	.word	0x0500000f


	//----- nvinfo : EIATTR_COOP_GROUP_INSTR_OFFSETS
	.align		4
.L_252:
        /*0360*/ 	.byte	0x04, 0x28
        /*0362*/ 	.short	(.L_254 - .L_253)


	//   ....[0]....
.L_253:
        /*0364*/ 	.word	0x00000070


	//   ....[1]....
        /*0368*/ 	.word	0x00000080


	//   ....[2]....
        /*036c*/ 	.word	0x000002c0


	//   ....[3]....
        /*0370*/ 	.word	0x00000420


	//   ....[4]....
        /*0374*/ 	.word	0x00000540


	//   ....[5]....
        /*0378*/ 	.word	0x000006a0


	//   ....[6]....
        /*037c*/ 	.word	0x00001170


	//   ....[7]....
        /*0380*/ 	.word	0x00001c10


	//   ....[8]....
        /*0384*/ 	.word	0x00001c50


	//   ....[9]....
        /*0388*/ 	.word	0x00002320


	//   ....[10]....
        /*038c*/ 	.word	0x00002410


	//   ....[11]....
        /*0390*/ 	.word	0x00002d70


	//   ....[12]....
        /*0394*/ 	.word	0x00002dc0


	//   ....[13]....
        /*0398*/ 	.word	0x000042a0


	//   ....[14]....
        /*039c*/ 	.word	0x000042c0


	//   ....[15]....
        /*03a0*/ 	.word	0x00004970


	//   ....[16]....
        /*03a4*/ 	.word	0x00004a60


	//   ....[17]....
        /*03a8*/ 	.word	0x000052b0


	//   ....[18]....
        /*03ac*/ 	.word	0x00005310


	//   ....[19]....
        /*03b0*/ 	.word	0x00007030


	//   ....[20]....
        /*03b4*/ 	.word	0x00007040


	//   ....[21]....
        /*03b8*/ 	.word	0x00007080


	//   ....[22]....
        /*03bc*/ 	.word	0x00007090


	//   ....[23]....
        /*03c0*/ 	.word	0x00008520


	//   ....[24]....
        /*03c4*/ 	.word	0x00008550


	//   ....[25]....
        /*03c8*/ 	.word	0x00008620


	//   ....[26]....
        /*03cc*/ 	.word	0x00008630


	//   ....[27]....
        /*03d0*/ 	.word	0x000095c0


	//   ....[28]....
        /*03d4*/ 	.word	0x00009600


	//   ....[29]....
        /*03d8*/ 	.word	0x00009640


	//   ....[30]....
        /*03dc*/ 	.word	0x00009680


	//   ....[31]....
        /*03e0*/ 	.word	0x000096c0


	//   ....[32]....
        /*03e4*/ 	.word	0x000096d0


	//   ....[33]....
        /*03e8*/ 	.word	0x00009d20


	//   ....[34]....
        /*03ec*/ 	.word	0x00009d30


	//   ....[35]....
        /*03f0*/ 	.word	0x0000a760


	//   ....[36]....
        /*03f4*/ 	.word	0x0000b940


	//   ....[37]....
        /*03f8*/ 	.word	0x0000b970


	//   ....[38]....
        /*03fc*/ 	.word	0x0000b980


	//   ....[39]....
        /*0400*/ 	.word	0x0000b990


	//   ....[40]....
        /*0404*/ 	.word	0x0000b9a0


	//   ....[41]....
        /*0408*/ 	.word	0x0000b9b0


	//   ....[42]....
        /*040c*/ 	.word	0x0000b9c0


	//   ....[43]....
        /*0410*/ 	.word	0x0000b9e0


	//   ....[44]....
        /*0414*/ 	.word	0x0000ba50


	//   ....[45]....
        /*0418*/ 	.word	0x0000ba80


	//   ....[46]....
        /*041c*/ 	.word	0x0000bb40


	//   ....[47]....
        /*0420*/ 	.word	0x0000bb70


	//   ....[48]....
        /*0424*/ 	.word	0x0000bbb0


	//   ....[49]....
        /*0428*/ 	.word	0x0000bbc0


	//   ....[50]....
        /*042c*/ 	.word	0x0000bc00


	//   ....[51]....
        /*0430*/ 	.word	0x0000bc30


	//   ....[52]....
        /*0434*/ 	.word	0x0000c2c0


	//   ....[53]....
        /*0438*/ 	.word	0x0000c2f0


	//   ....[54]....
        /*043c*/ 	.word	0x0000c320


	//   ....[55]....
        /*0440*/ 	.word	0x0000c350


	//   ....[56]....
        /*0444*/ 	.word	0x0000c370


	//   ....[57]....
        /*0448*/ 	.word	0x0000c3f0


	//   ....[58]....
        /*044c*/ 	.word	0x0000c420


	//   ....[59]....
        /*0450*/ 	.word	0x0000c430


	//   ....[60]....
        /*0454*/ 	.word	0x0000c510


	//   ....[61]....
        /*0458*/ 	.word	0x0000c530


	//   ....[62]....
        /*045c*/ 	.word	0x0000c540


	//   ....[63]....
        /*0460*/ 	.word	0x0000c590


	//   ....[64]....
        /*0464*/ 	.word	0x0000c630


	//   ....[65]....
        /*0468*/ 	.word	0x0000c650


	//   ....[66]....
        /*046c*/ 	.word	0x0000c660


	//   ....[67]....
        /*0470*/ 	.word	0x0000c6a0


	//   ....[68]....
        /*0474*/ 	.word	0x0000cdb0


	//   ....[69]....
        /*0478*/ 	.word	0x0000cde0


	//   ....[70]....
        /*047c*/ 	.word	0x0000cdf0


	//   ....[71]....
        /*0480*/ 	.word	0x0000ce00


	//   ....[72]....
        /*0484*/ 	.word	0x0000ce30


	//   ....[73]....
        /*0488*/ 	.word	0x0000ce70


	//   ....[74]....
        /*048c*/ 	.word	0x0000ce80


	//   ....[75]....
        /*0490*/ 	.word	0x0000cea0


	//   ....[76]....
        /*0494*/ 	.word	0x0000cf00


	//   ....[77]....
        /*0498*/ 	.word	0x0000cf10


	//   ....[78]....
        /*049c*/ 	.word	0x0000cf30


	//   ....[79]....
        /*04a0*/ 	.word	0x0000cf90


	//   ....[80]....
        /*04a4*/ 	.word	0x0000cfb0


	//   ....[81]....
        /*04a8*/ 	.word	0x0000cfc0


	//   ....[82]....
        /*04ac*/ 	.word	0x0000cff0


	//   ....[83]....
        /*04b0*/ 	.word	0x0000d000


	//   ....[84]....
        /*04b4*/ 	.word	0x0000d280


	//   ....[85]....
        /*04b8*/ 	.word	0x0000d2a0


	//   ....[86]....
        /*04bc*/ 	.word	0x0000d2b0


	//   ....[87]....
        /*04c0*/ 	.word	0x0000d2d0


	//   ....[88]....
        /*04c4*/ 	.word	0x0000d340


	//   ....[89]....
        /*04c8*/ 	.word	0x0000d370


	//   ....[90]....
        /*04cc*/ 	.word	0x0000d3c0


	//   ....[91]....
        /*04d0*/ 	.word	0x0000d3f0


	//   ....[92]....
        /*04d4*/ 	.word	0x0000d440


	//   ....[93]....
        /*04d8*/ 	.word	0x0000d470


	//   ....[94]....
        /*04dc*/ 	.word	0x0000d4c0


	//   ....[95]....
        /*04e0*/ 	.word	0x0000d4f0


	//   ....[96]....
        /*04e4*/ 	.word	0x0000d540


	//   ....[97]....
        /*04e8*/ 	.word	0x0000d570


	//   ....[98]....
        /*04ec*/ 	.word	0x0000d5c0


	//   ....[99]....
        /*04f0*/ 	.word	0x0000d5f0


	//   ....[100]....
        /*04f4*/ 	.word	0x0000da50


	//   ....[101]....
        /*04f8*/ 	.word	0x0000da80


	//   ....[102]....
        /*04fc*/ 	.word	0x0000dab0


	//   ....[103]....
        /*0500*/ 	.word	0x0000dae0


	//   ....[104]....
        /*0504*/ 	.word	0x0000db10


	//   ....[105]....
        /*0508*/ 	.word	0x0000db20


	//   ....[106]....
        /*050c*/ 	.word	0x0000db40


	//   ....[107]....
        /*0510*/ 	.word	0x0000db60


	//   ....[108]....
        /*0514*/ 	.word	0x0000db80


	//   ....[109]....
        /*0518*/ 	.word	0x0000dba0


	//   ....[110]....
        /*051c*/ 	.word	0x0000dc20


	//   ....[111]....
        /*0520*/ 	.word	0x0000dc40


	//   ....[112]....
        /*0524*/ 	.word	0x0000dc70


	//   ....[113]....
        /*0528*/ 	.word	0x0000dc90


	//   ....[114]....
        /*052c*/ 	.word	0x0000de40


	//   ....[115]....
        /*0530*/ 	.word	0x0000de50


	//   ....[116]....
        /*0534*/ 	.word	0x0000e0b0


	//   ....[117]....
        /*0538*/ 	.word	0x0000e610


	//   ....[118]....
        /*053c*/ 	.word	0x0000e700


	//   ....[119]....
        /*0540*/ 	.word	0x0000e7a0


	//   ....[120]....
        /*0544*/ 	.word	0x0000e800


	//   ....[121]....
        /*0548*/ 	.word	0x0000e8d0


	//   ....[122]....
        /*054c*/ 	.word	0x0000e940


	//   ....[123]....
        /*0550*/ 	.word	0x0000ea00


	//   ....[124]....
        /*0554*/ 	.word	0x0000ea70


	//   ....[125]....
        /*0558*/ 	.word	0x0000eb50


	//   ....[126]....
        /*055c*/ 	.word	0x0000ebd0


	//   ....[127]....
        /*0560*/ 	.word	0x0000eca0


	//   ....[128]....
        /*0564*/ 	.word	0x0000ed20


	//   ....[129]....
        /*0568*/ 	.word	0x0000ede0


	//   ....[130]....
        /*056c*/ 	.word	0x0000ee50


	//   ....[131]....
        /*0570*/ 	.word	0x0000ef30


	//   ....[132]....
        /*0574*/ 	.word	0x0000efb0


	//   ....[133]....
        /*0578*/ 	.word	0x0000f070


	//   ....[134]....
        /*057c*/ 	.word	0x0000f100


	//   ....[135]....
        /*0580*/ 	.word	0x0000f170


	//   ....[136]....
        /*0584*/ 	.word	0x0000f210


	//   ....[137]....
        /*0588*/ 	.word	0x0000f2e0


	//   ....[138]....
        /*058c*/ 	.word	0x0000f350


	//   ....[139]....
        /*0590*/ 	.word	0x0000f440


	//   ....[140]....
        /*0594*/ 	.word	0x0000f4a0


	//   ....[141]....
        /*0598*/ 	.word	0x0000f570


	//   ....[142]....
        /*059c*/ 	.word	0x0000f5e0


	//   ....[143]....
        /*05a0*/ 	.word	0x0000f6d0


	//   ....[144]....
        /*05a4*/ 	.word	0x0000f730


	//   ....[145]....
        /*05a8*/ 	.word	0x0000f7f0


	//   ....[146]....
        /*05ac*/ 	.word	0x0000f870


	//   ....[147]....
        /*05b0*/ 	.word	0x0000f940


	//   ....[148]....
        /*05b4*/ 	.word	0x0000f9b0


	//   ....[149]....
        /*05b8*/ 	.word	0x0000fa60


	//   ....[150]....
        /*05bc*/ 	.word	0x0000fba0


	//   ....[151]....
        /*05c0*/ 	.word	0x0000fc50


	//   ....[152]....
        /*05c4*/ 	.word	0x0000fd20


	//   ....[153]....
        /*05c8*/ 	.word	0x0000fd70


	//   ....[154]....
        /*05cc*/ 	.word	0x0000fe50


	//   ....[155]....
        /*05d0*/ 	.word	0x0000fea0


	//   ....[156]....
        /*05d4*/ 	.word	0x0000ff70


	//   ....[157]....
        /*05d8*/ 	.word	0x0000ffc0


	//   ....[158]....
        /*05dc*/ 	.word	0x000100a0


	//   ....[159]....
        /*05e0*/ 	.word	0x000100f0


	//   ....[160]....
        /*05e4*/ 	.word	0x000101d0


	//   ....[161]....
        /*05e8*/ 	.word	0x00010220


	//   ....[162]....
        /*05ec*/ 	.word	0x000102f0


	//   ....[163]....
        /*05f0*/ 	.word	0x00010340


	//   ....[164]....
        /*05f4*/ 	.word	0x00010420


	//   ....[165]....
        /*05f8*/ 	.word	0x00010470


	//   ....[166]....
        /*05fc*/ 	.word	0x00010560


	//   ....[167]....
        /*0600*/ 	.word	0x00010600


	//   ....[168]....
        /*0604*/ 	.word	0x00010660


	//   ....[169]....
        /*0608*/ 	.word	0x00010720


	//   ....[170]....
        /*060c*/ 	.word	0x000107c0


	//   ....[171]....
        /*0610*/ 	.word	0x00010880


	//   ....[172]....
        /*0614*/ 	.word	0x00010920


	//   ....[173]....
        /*0618*/ 	.word	0x000109e0


	//   ....[174]....
        /*061c*/ 	.word	0x00010a80


	//   ....[175]....
        /*0620*/ 	.word	0x00010b40


	//   ....[176]....
        /*0624*/ 	.word	0x00010be0


	//   ....[177]....
        /*0628*/ 	.word	0x00010ca0


	//   ....[178]....
        /*062c*/ 	.word	0x00010d40


	//   ....[179]....
        /*0630*/ 	.word	0x00010e00


	//   ....[180]....
        /*0634*/ 	.word	0x00010ea0


	//   ....[181]....
        /*0638*/ 	.word	0x00010f60


	//   ....[182]....
        /*063c*/ 	.word	0x00011080


	//   ....[183]....
        /*0640*/ 	.word	0x00011120


	//   ....[184]....
        /*0644*/ 	.word	0x000111d0


	//   ....[185]....
        /*0648*/ 	.word	0x000112a0


	//   ....[186]....
        /*064c*/ 	.word	0x00011310


	//   ....[187]....
        /*0650*/ 	.word	0x000113e0


	//   ....[188]....
        /*0654*/ 	.word	0x00011450


	//   ....[189]....
        /*0658*/ 	.word	0x00011530


	//   ....[190]....
        /*065c*/ 	.word	0x000115a0


	//   ....[191]....
        /*0660*/ 	.word	0x00011680


	//   ....[192]....
        /*0664*/ 	.word	0x00011700


	//   ....[193]....
        /*0668*/ 	.word	0x000117e0


	//   ....[194]....
        /*066c*/ 	.word	0x00011850


	//   ....[195]....
        /*0670*/ 	.word	0x00011920


	//   ....[196]....
        /*0674*/ 	.word	0x00011990


	//   ....[197]....
        /*0678*/ 	.word	0x00011a50


	//   ....[198]....
        /*067c*/ 	.word	0x00011b30


	//----- nvinfo : EIATTR_REG_RECONFIG
	.align		4
.L_254:
        /*0680*/ 	.byte	0x01, 0x54
	.zero		2


	//----- nvinfo : EIATTR_SYSCALL_OFFSETS
	.align		4
        /*0684*/ 	.byte	0x04, 0x46
        /*0686*/ 	.short	(.L_256 - .L_255)


	//   ....[0]....
.L_255:
        /*0688*/ 	.word	0x00001330


	//   ....[1]....
        /*068c*/ 	.word	0x0000af80


	//   ....[2]....
        /*0690*/ 	.word	0x0000b0c0


	//   ....[3]....
        /*0694*/ 	.word	0x0000b1b0


	//   ....[4]....
        /*0698*/ 	.word	0x0000c000


	//----- nvinfo : EIATTR_MBARRIER_INSTR_OFFSETS
	.align		4
.L_256:
        /*069c*/ 	.byte	0x04, 0x39
        /*069e*/ 	.short	(.L_258 - .L_257)


	//   ....[0]....
.L_257:
        /*06a0*/ 	.word	0x00000170
        /*06a4*/ 	.word	0x000000ff
        /*06a8*/ 	.word	0x00028800
        /*06ac*/ 	.short	0x0100
        /*06ae*/ 	.byte	0x08
	.zero		1


	//   ....[1]....
        /*06b0*/ 	.word	0x00000180
        /*06b4*/ 	.word	0x000000ff
        /*06b8*/ 	.word	0x00028820
        /*06bc*/ 	.short	0x0100
        /*06be*/ 	.byte	0x08
	.zero		1


	//   ....[2]....
        /*06c0*/ 	.word	0x00000270
        /*06c4*/ 	.word	0x000000ff
        /*06c8*/ 	.word	0x00028830
        /*06cc*/ 	.short	0x0100
        /*06ce*/ 	.byte	0x08
	.zero		1


	//   ....[3]....
        /*06d0*/ 	.word	0x00000280
        /*06d4*/ 	.word	0x000000ff
        /*06d8*/ 	.word	0x00028840
        /*06dc*/ 	.short	0x0100
        /*06de*/ 	.byte	0x08
	.zero		1


	//   ....[4]....
        /*06e0*/ 	.word	0x00000290
        /*06e4*/ 	.word	0x000000ff
        /*06e8*/ 	.word	0x00028838
        /*06ec*/ 	.short	0x0100
        /*06ee*/ 	.byte	0x08
	.zero		1


	//   ....[5]....
        /*06f0*/ 	.word	0x000002a0
        /*06f4*/ 	.word	0x000000ff
        /*06f8*/ 	.word	0x00028848
        /*06fc*/ 	.short	0x0100
        /*06fe*/ 	.byte	0x08
	.zero		1


	//   ....[6]....
        /*0700*/ 	.word	0x000003d0
        /*0704*/ 	.word	0x000000ff
        /*0708*/ 	.word	0x00028850
        /*070c*/ 	.short	0x0100
        /*070e*/ 	.byte	0x08
	.zero		1


	//   ....[7]....
        /*0710*/ 	.word	0x000003e0
        /*0714*/ 	.word	0x000000ff
        /*0718*/ 	.word	0x00028860
        /*071c*/ 	.short	0x0100
        /*071e*/ 	.byte	0x08
	.zero		1


	//   ....[8]....
        /*0720*/ 	.word	0x000003f0
        /*0724*/ 	.word	0x000000ff
        /*0728*/ 	.word	0x00028858
        /*072c*/ 	.short	0x0100
        /*072e*/ 	.byte	0x08
	.zero		1


	//   ....[9]....
        /*0730*/ 	.word	0x00000400
        /*0734*/ 	.word	0x000000ff
        /*0738*/ 	.word	0x00028868
        /*073c*/ 	.short	0x0100
        /*073e*/ 	.byte	0x08
	.zero		1


	//   ....[10]....
        /*0740*/ 	.word	0x000004f0
        /*0744*/ 	.word	0x000000ff
        /*0748*/ 	.word	0x00028870
        /*074c*/ 	.short	0x0100
        /*074e*/ 	.byte	0x06
	.zero		1


	//   ....[11]....
        /*0750*/ 	.word	0x00000500
        /*0754*/ 	.word	0x000000ff
        /*0758*/ 	.word	0x00028880
        /*075c*/ 	.short	0x0100
        /*075e*/ 	.byte	0x06
	.zero		1


	//   ....[12]....
        /*0760*/ 	.word	0x00000510
        /*0764*/ 	.word	0x000000ff
        /*0768*/ 	.word	0x00028878
        /*076c*/ 	.short	0x0100
        /*076e*/ 	.byte	0x06
	.zero		1


	//   ....[13]....
        /*0770*/ 	.word	0x00000520
        /*0774*/ 	.word	0x000000ff
        /*0778*/ 	.word	0x00028888
        /*077c*/ 	.short	0x0100
        /*077e*/ 	.byte	0x06
	.zero		1


	//   ....[14]....
        /*0780*/ 	.word	0x00000650
        /*0784*/ 	.word	0x000000ff
        /*0788*/ 	.word	0x00028890
        /*078c*/ 	.short	0x0100
        /*078e*/ 	.byte	0x08
	.zero		1


	//   ....[15]....
        /*0790*/ 	.word	0x00000660
        /*0794*/ 	.word	0x000000ff
        /*0798*/ 	.word	0x000288a0
        /*079c*/ 	.short	0x0100
        /*079e*/ 	.byte	0x08
	.zero		1


	//   ....[16]....
        /*07a0*/ 	.word	0x00000670
        /*07a4*/ 	.word	0x000000ff
        /*07a8*/ 	.word	0x00028898
        /*07ac*/ 	.short	0x0100
        /*07ae*/ 	.byte	0x08
	.zero		1


	//   ....[17]....
        /*07b0*/ 	.word	0x00000680
        /*07b4*/ 	.word	0x000000ff
        /*07b8*/ 	.word	0x000288a8
        /*07bc*/ 	.short	0x0100
        /*07be*/ 	.byte	0x08
	.zero		1


	//   ....[18]....
        /*07c0*/ 	.word	0x000007c0
        /*07c4*/ 	.word	0x000000ff
        /*07c8*/ 	.word	0x000288b0
        /*07cc*/ 	.short	0x0100
        /*07ce*/ 	.byte	0x08
	.zero		1


	//   ....[19]....
        /*07d0*/ 	.word	0x000007d0
        /*07d4*/ 	.word	0x000000ff
        /*07d8*/ 	.word	0x000288c0
        /*07dc*/ 	.short	0x0100
        /*07de*/ 	.byte	0x08
	.zero		1


	//   ....[20]....
        /*07e0*/ 	.word	0x000007e0
        /*07e4*/ 	.word	0x000000ff
        /*07e8*/ 	.word	0x000288b8
        /*07ec*/ 	.short	0x0100
        /*07ee*/ 	.byte	0x08
	.zero		1


	//   ....[21]....
        /*07f0*/ 	.word	0x000007f0
        /*07f4*/ 	.word	0x000000ff
        /*07f8*/ 	.word	0x000288c8
        /*07fc*/ 	.short	0x0100
        /*07fe*/ 	.byte	0x08
	.zero		1


	//   ....[22]....
        /*0800*/ 	.word	0x00001350
        /*0804*/ 	.word	0x000000ff
        /*0808*/ 	.word	0x00028800
        /*080c*/ 	.short	0x010a
        /*080e*/ 	.byte	0x29
	.zero		1


	//   ....[23]....
        /*0810*/ 	.word	0x000013c0
        /*0814*/ 	.word	0x000000ff
        /*0818*/ 	.word	0x00028830
        /*081c*/ 	.short	0x010a
        /*081e*/ 	.byte	0x29
	.zero		1


	//   ....[24]....
        /*0820*/ 	.word	0x00001420
        /*0824*/ 	.word	0x000000ff
        /*0828*/ 	.word	0x00028830
        /*082c*/ 	.short	0x010a
        /*082e*/ 	.byte	0x29
	.zero		1


	//   ....[25]....
        /*0830*/ 	.word	0x00001a90
        /*0834*/ 	.word	0x000000ff
        /*0838*/ 	.word	0x00000000
        /*083c*/ 	.short	0x0101
        /*083e*/ 	.byte	0x06
	.zero		1


	//   ....[26]....
        /*0840*/ 	.word	0x00003ad0
        /*0844*/ 	.word	0x000000ff
        /*0848*/ 	.word	0x00028830
        /*084c*/ 	.short	0x010a
        /*084e*/ 	.byte	0x04
	.zero		1


	//   ....[27]....
        /*0850*/ 	.word	0x00003b10
        /*0854*/ 	.word	0x000000ff
        /*0858*/ 	.word	0x00028830
        /*085c*/ 	.short	0x010a
        /*085e*/ 	.byte	0x04
	.zero		1


	//   ....[28]....
        /*0860*/ 	.word	0x00003e80
        /*0864*/ 	.word	0x000000ff
        /*0868*/ 	.word	0x00028850
        /*086c*/ 	.short	0x010a
        /*086e*/ 	.byte	0x04
	.zero		1


	//   ....[29]....
        /*0870*/ 	.word	0x00003ec0
        /*0874*/ 	.word	0x000000ff
        /*0878*/ 	.word	0x00028850
        /*087c*/ 	.short	0x010a
        /*087e*/ 	.byte	0x04
	.zero		1


	//   ....[30]....
        /*0880*/ 	.word	0x00004320
        /*0884*/ 	.word	0x000000ff
        /*0888*/ 	.word	0x00000000
        /*088c*/ 	.short	0x0101
        /*088e*/ 	.byte	0x04
	.zero		1


	//   ....[31]....
        /*0890*/ 	.word	0x00005e10
        /*0894*/ 	.word	0x000000ff
        /*0898*/ 	.word	0x00000000
        /*089c*/ 	.short	0x0101
        /*089e*/ 	.byte	0x04
	.zero		1


	//   ....[32]....
        /*08a0*/ 	.word	0x00006510
        /*08a4*/ 	.word	0x000000ff
        /*08a8*/ 	.word	0x00028830
        /*08ac*/ 	.short	0x010a
        /*08ae*/ 	.byte	0x04
	.zero		1


	//   ....[33]....
        /*08b0*/ 	.word	0x00006550
        /*08b4*/ 	.word	0x000000ff
        /*08b8*/ 	.word	0x00028830
        /*08bc*/ 	.short	0x010a
        /*08be*/ 	.byte	0x04
	.zero		1


	//   ....[34]....
        /*08c0*/ 	.word	0x00006880
        /*08c4*/ 	.word	0x000000ff
        /*08c8*/ 	.word	0x00028850
        /*08cc*/ 	.short	0x010a
        /*08ce*/ 	.byte	0x04
	.zero		1


	//   ....[35]....
        /*08d0*/ 	.word	0x000068c0
        /*08d4*/ 	.word	0x000000ff
        /*08d8*/ 	.word	0x00028850
        /*08dc*/ 	.short	0x010a
        /*08de*/ 	.byte	0x04
	.zero		1


	//   ....[36]....
        /*08e0*/ 	.word	0x00006cc0
        /*08e4*/ 	.word	0x000000ff
        /*08e8*/ 	.word	0x00000000
        /*08ec*/ 	.short	0x0101
        /*08ee*/ 	.byte	0x04
	.zero		1


	//   ....[37]....
        /*08f0*/ 	.word	0x00007e90
        /*08f4*/ 	.word	0x000000ff
        /*08f8*/ 	.word	0x00000000
        /*08fc*/ 	.short	0x0101
        /*08fe*/ 	.byte	0x04
	.zero		1


	//   ....[38]....
        /*0900*/ 	.word	0x00008490
        /*0904*/ 	.word	0x000000ff
        /*0908*/ 	.word	0x00028850
        /*090c*/ 	.short	0x010a
        /*090e*/ 	.byte	0x05
	.zero		1


	//   ....[39]....
        /*0910*/ 	.word	0x000084d0
        /*0914*/ 	.word	0x000000ff
        /*0918*/ 	.word	0x00028850
        /*091c*/ 	.short	0x010a
        /*091e*/ 	.byte	0x05
	.zero		1


	//   ....[40]....
        /*0920*/ 	.word	0x00008aa0
        /*0924*/ 	.word	0x000000ff
        /*0928*/ 	.word	0x00000000
        /*092c*/ 	.short	0x0101
        /*092e*/ 	.byte	0x04
	.zero		1


	//   ....[41]....
        /*0930*/ 	.word	0x000096e0
        /*0934*/ 	.word	0x000000ff
        /*0938*/ 	.word	0x00000000
        /*093c*/ 	.short	0x0101
        /*093e*/ 	.byte	0x04
	.zero		1


	//   ....[42]....
        /*0940*/ 	.word	0x0000b670
        /*0944*/ 	.word	0x000000ff
        /*0948*/ 	.word	0x00028840
        /*094c*/ 	.short	0x010a
        /*094e*/ 	.byte	0x2f
	.zero		1


	//   ....[43]....
        /*0950*/ 	.word	0x0000bdc0
        /*0954*/ 	.word	0x000000ff
        /*0958*/ 	.word	0x00028830
        /*095c*/ 	.short	0x0107
        /*095e*/ 	.byte	0x2f
	.zero		1


	//   ....[44]....
        /*0960*/ 	.word	0x0000be30
        /*0964*/ 	.word	0x000000ff
        /*0968*/ 	.word	0x00028830
        /*096c*/ 	.short	0x0101
        /*096e*/ 	.byte	0x2f
	.zero		1


	//   ....[45]....
        /*0970*/ 	.word	0x0000c7f0
        /*0974*/ 	.word	0x000000ff
        /*0978*/ 	.word	0x00028800
        /*097c*/ 	.short	0x0107
        /*097e*/ 	.byte	0x2f
	.zero		1


	//   ....[46]....
        /*0980*/ 	.word	0x0000c830
        /*0984*/ 	.word	0x000000ff
        /*0988*/ 	.word	0x00028800
        /*098c*/ 	.short	0x0101
        /*098e*/ 	.byte	0x2f
	.zero		1


	//   ....[47]....
        /*0990*/ 	.word	0x0000c860
        /*0994*/ 	.word	0x000000ff
        /*0998*/ 	.word	0x00028820
        /*099c*/ 	.short	0x010a
        /*099e*/ 	.byte	0x2f
	.zero		1


	//   ....[48]....
        /*09a0*/ 	.word	0x0000cbb0
        /*09a4*/ 	.word	0x00000022
        /*09a8*/ 	.word	0x00028840
        /*09ac*/ 	.short	0x010a
        /*09ae*/ 	.byte	0x3f
	.zero		1


	//   ....[49]....
        /*09b0*/ 	.word	0x0000d110
        /*09b4*/ 	.word	0x00000022
        /*09b8*/ 	.word	0x00028830
        /*09bc*/ 	.short	0x0107
        /*09be*/ 	.byte	0x3f
	.zero		1


	//   ....[50]....
        /*09c0*/ 	.word	0x0000d1c0
        /*09c4*/ 	.word	0x00000022
        /*09c8*/ 	.word	0x00028830
        /*09cc*/ 	.short	0x0101
        /*09ce*/ 	.byte	0x3f
	.zero		1


	//   ....[51]....
        /*09d0*/ 	.word	0x0000d220
        /*09d4*/ 	.word	0x00000000
        /*09d8*/ 	.word	0x00028860
        /*09dc*/ 	.short	0x010a
        /*09de*/ 	.byte	0x3f
	.zero		1


	//   ....[52]....
        /*09e0*/ 	.word	0x0000d770
        /*09e4*/ 	.word	0x00000000
        /*09e8*/ 	.word	0x00028850
        /*09ec*/ 	.short	0x0107
        /*09ee*/ 	.byte	0x3f
	.zero		1


	//   ....[53]....
        /*09f0*/ 	.word	0x0000d870
        /*09f4*/ 	.word	0x00000000
        /*09f8*/ 	.word	0x00028850
        /*09fc*/ 	.short	0x0101
        /*09fe*/ 	.byte	0x3f
	.zero		1


	//   ....[54]....
        /*0a00*/ 	.word	0x0000d9f0
        /*0a04*/ 	.word	0x00000000
        /*0a08*/ 	.word	0x00028860
        /*0a0c*/ 	.short	0x010a
        /*0a0e*/ 	.byte	0x3f
	.zero		1


	//   ....[55]....
        /*0a10*/ 	.word	0x0000df20
        /*0a14*/ 	.word	0x00000000
        /*0a18*/ 	.word	0x00028850
        /*0a1c*/ 	.short	0x0107
        /*0a1e*/ 	.byte	0x3f
	.zero		1


	//   ....[56]....
        /*0a20*/ 	.word	0x0000dfd0
        /*0a24*/ 	.word	0x00000000
        /*0a28*/ 	.word	0x00028850
        /*0a2c*/ 	.short	0x0101
        /*0a2e*/ 	.byte	0x3f
	.zero		1


	//   ....[57]....
        /*0a30*/ 	.word	0x0000e070
        /*0a34*/ 	.word	0x00000007
        /*0a38*/ 	.word	0x00028820
        /*0a3c*/ 	.short	0x010a
        /*0a3e*/ 	.byte	0x3f
	.zero		1


	//   ....[58]....
        /*0a40*/ 	.word	0x0000e1a0
        /*0a44*/ 	.word	0x00000005
        /*0a48*/ 	.word	0x00028840
        /*0a4c*/ 	.short	0x010a
        /*0a4e*/ 	.byte	0x3f
	.zero		1


	//   ....[59]....
        /*0a50*/ 	.word	0x0000e240
        /*0a54*/ 	.word	0x00000007
        /*0a58*/ 	.word	0x00028840
        /*0a5c*/ 	.short	0x010a
        /*0a5e*/ 	.byte	0x3f
	.zero		1


	//   ....[60]....
        /*0a60*/ 	.word	0x0000e280
        /*0a64*/ 	.word	0x00000005
        /*0a68*/ 	.word	0x00028860
        /*0a6c*/ 	.short	0x010a
        /*0a6e*/ 	.byte	0x3f
	.zero		1


	//   ....[61]....
        /*0a70*/ 	.word	0x0000e2c0
        /*0a74*/ 	.word	0x00000007
        /*0a78*/ 	.word	0x00028860
        /*0a7c*/ 	.short	0x010a
        /*0a7e*/ 	.byte	0x3f
	.zero		1


	//   ....[62]....
        /*0a80*/ 	.word	0x0000e330
        /*0a84*/ 	.word	0x00000003
        /*0a88*/ 	.word	0x00028800
        /*0a8c*/ 	.short	0x010a
        /*0a8e*/ 	.byte	0x3f
	.zero		1


	//   ....[63]....
        /*0a90*/ 	.word	0x0000e390
        /*0a94*/ 	.word	0x00000003
        /*0a98*/ 	.word	0x00028830
        /*0a9c*/ 	.short	0x010a
        /*0a9e*/ 	.byte	0x3f
	.zero		1


	//   ....[64]....
        /*0aa0*/ 	.word	0x0000e3f0
        /*0aa4*/ 	.word	0x00000007
        /*0aa8*/ 	.word	0x00028830
        /*0aac*/ 	.short	0x010a
        /*0aae*/ 	.byte	0x3f
	.zero		1


	//   ....[65]....
        /*0ab0*/ 	.word	0x0000e450
        /*0ab4*/ 	.word	0x00000007
        /*0ab8*/ 	.word	0x00028850
        /*0abc*/ 	.short	0x010a
        /*0abe*/ 	.byte	0x3f
	.zero		1


	//   ....[66]....
        /*0ac0*/ 	.word	0x0000e4b0
        /*0ac4*/ 	.word	0x00000007
        /*0ac8*/ 	.word	0x00028830
        /*0acc*/ 	.short	0x010a
        /*0ace*/ 	.byte	0x3f
	.zero		1


	//   ....[67]....
        /*0ad0*/ 	.word	0x0000e510
        /*0ad4*/ 	.word	0x00000007
        /*0ad8*/ 	.word	0x00028850
        /*0adc*/ 	.short	0x010a
        /*0ade*/ 	.byte	0x3f
	.zero		1


	//   ....[68]....
        /*0ae0*/ 	.word	0x0000e570
        /*0ae4*/ 	.word	0x00000003
        /*0ae8*/ 	.word	0x00028850
        /*0aec*/ 	.short	0x010a
        /*0aee*/ 	.byte	0x3f
	.zero		1


	//   ....[69]....
        /*0af0*/ 	.word	0x0000e650
        /*0af4*/ 	.word	0x0000000a
        /*0af8*/ 	.word	0x00028840
        /*0afc*/ 	.short	0x010a
        /*0afe*/ 	.byte	0x3f
	.zero		1


	//   ....[70]....
        /*0b00*/ 	.word	0x0000faa0
        /*0b04*/ 	.word	0x00000003
        /*0b08*/ 	.word	0x00028820
        /*0b0c*/ 	.short	0x010a
        /*0b0e*/ 	.byte	0x3f
	.zero		1


	//   ....[71]....
        /*0b10*/ 	.word	0x0000faf0
        /*0b14*/ 	.word	0x00000022
        /*0b18*/ 	.word	0x00028840
        /*0b1c*/ 	.short	0x010a
        /*0b1e*/ 	.byte	0x3f
	.zero		1


	//   ....[72]....
        /*0b20*/ 	.word	0x000104b0
        /*0b24*/ 	.word	0x00000000
        /*0b28*/ 	.word	0x00028860
        /*0b2c*/ 	.short	0x010a
        /*0b2e*/ 	.byte	0x3f
	.zero		1


	//   ....[73]....
        /*0b30*/ 	.word	0x00010fd0
        /*0b34*/ 	.word	0x00000000
        /*0b38*/ 	.word	0x00028860
        /*0b3c*/ 	.short	0x010a
        /*0b3e*/ 	.byte	0x3f
	.zero		1


	//   ....[74]....
        /*0b40*/ 	.word	0x00011a80
        /*0b44*/ 	.word	0x00000007
        /*0b48*/ 	.word	0x00028820
        /*0b4c*/ 	.short	0x010a
        /*0b4e*/ 	.byte	0x3f
	.zero		1


	//   ....[75]....
        /*0b50*/ 	.word	0x00011bf0
        /*0b54*/ 	.word	0x00000005
        /*0b58*/ 	.word	0x00028840
        /*0b5c*/ 	.short	0x010a
        /*0b5e*/ 	.byte	0x3f
	.zero		1


	//   ....[76]....
        /*0b60*/ 	.word	0x00011c40
        /*0b64*/ 	.word	0x00000007
        /*0b68*/ 	.word	0x00028840
        /*0b6c*/ 	.short	0x010a
        /*0b6e*/ 	.byte	0x3f
	.zero		1


	//   ....[77]....
        /*0b70*/ 	.word	0x00011c90
        /*0b74*/ 	.word	0x00000005
        /*0b78*/ 	.word	0x00028860
        /*0b7c*/ 	.short	0x010a
        /*0b7e*/ 	.byte	0x3f
	.zero		1


	//----- nvinfo : EIATTR_NUM_MBARRIERS
	.align		4
.L_258:
        /*0b80*/ 	.byte	0x03, 0x38
        /*0b82*/ 	.short	0x0016


	//----- nvinfo : EIATTR_EXIT_INSTR_OFFSETS
	.align		4
        /*0b84*/ 	.byte	0x04, 0x1c
        /*0b86*/ 	.short	(.L_260 - .L_259)


	//   ....[0]....
.L_259:
        /*0b88*/ 	.word	0x0000e310


	//----- nvinfo : EIATTR_MAX_THREADS
	.align		4
.L_260:
        /*0b8c*/ 	.byte	0x04, 0x05
        /*0b8e*/ 	.short	(.L_262 - .L_261)
.L_261:
        /*0b90*/ 	.word	0x00000180
        /*0b94*/ 	.word	0x00000001
        /*0b98*/ 	.word	0x00000001


	//----- nvinfo : EIATTR_CRS_STACK_SIZE
	.align		4
.L_262:
        /*0b9c*/ 	.byte	0x04, 0x1e
        /*0b9e*/ 	.short	(.L_264 - .L_263)
.L_263:
        /*0ba0*/ 	.word	0x00000000


	//----- nvinfo : EIATTR_CBANK_PARAM_SIZE
	.align		4
.L_264:
        /*0ba4*/ 	.byte	0x03, 0x19
        /*0ba6*/ 	.short	0x0a70


	//----- nvinfo : EIATTR_PARAM_CBANK
	.align		4
        /*0ba8*/ 	.byte	0x04, 0x0a
        /*0baa*/ 	.short	(.L_266 - .L_265)
	.align		4
.L_265:
        /*0bac*/ 	.word	index@(.nv.constant0._ZN7cutlass13device_kernelIN5flash11enable_sm90INS1_16FlashAttnFwdSm90INS1_25CollectiveMainloopFwdSm90ILi2EN4cute5tupleIJNS5_1CILi1EEES8_S8_EEENS6_IJNS7_ILi128EEESA_SA_EEELi128ENS_10bfloat16_tEfNS_4arch4Sm90ELb1ELb0ELb0ELb0ELb1ELb0ELb0ELb1ELb1ELb1ELb1ELb0EEENS1_21CollectiveEpilogueFwdISB_S9_SC_SE_Li256ELb0ELb1ELb1ELb0EEENS1_19SingleTileSchedulerILb0ELb1ELb1ELi128EEEEEEEEEvNT_6ParamsE)
        /*0bb0*/ 	.short	0x0210
        /*0bb2*/ 	.short	0x0a70


	//----- nvinfo : EIATTR_SW_WAR
	.align		4
.L_266:
        /*0bb4*/ 	.byte	0x04, 0x36
        /*0bb6*/ 	.short	(.L_268 - .L_267)
.L_267:
        /*0bb8*/ 	.word	0x00000008
.L_268:


//--------------------- .nv.info._ZN7cutlass13device_kernelIN5flash11enable_sm90INS1_16FlashAttnFwdSm90INS1_25CollectiveMainloopFwdSm90ILi2EN4cute5tupleIJNS5_1CILi1EEES8_S8_EEENS6_IJNS7_ILi128EEESA_SA_EEELi128ENS_10bfloat16_tEfNS_4arch4Sm90ELb1ELb0ELb0ELb1ELb1ELb0ELb0ELb1ELb1ELb1ELb1ELb0EEENS1_21CollectiveEpilogueFwdISB_S9_SC_SE_Li256ELb1ELb1ELb1ELb0EEENS1_36VarlenDynamicPersistentTileSchedulerILi128ELi128ELi256ELi128ELb1ELb1ELb1ELb1ELb1ELb1EEEEEEEEEvNT_6ParamsE --------------------------
	.section	.nv.info._ZN7cutlass13device_kernelIN5flash11enable_sm90INS1_16FlashAttnFwdSm90INS1_25CollectiveMainloopFwdSm90ILi2EN4cute5tupleIJNS5_1CILi1EEES8_S8_EEENS6_IJNS7_ILi128EEESA_SA_EEELi128ENS_10bfloat16_tEfNS_4arch4Sm90ELb1ELb0ELb0ELb1ELb1ELb0ELb0ELb1ELb1ELb1ELb1ELb0EEENS1_21CollectiveEpilogueFwdISB_S9_SC_SE_Li256ELb1ELb1ELb1ELb0EEENS1_36VarlenDynamicPersistentTileSchedulerILi128ELi128ELi256ELi128ELb1ELb1ELb1ELb1ELb1ELb1EEEEEEEEEvNT_6ParamsE,"",@"SHT_CUDA_INFO"
	.sectionflags	@""
	.align	4


	//----- nvinfo : EIATTR_CUDA_API_VERSION
	.align		4
        /*0000*/ 	.byte	0x04, 0x37
        /*0002*/ 	.short	(.L_270 - .L_269)
.L_269:
        /*0004*/ 	.word	0x00000082


	//----- nvinfo : EIATTR_KPARAM_INFO
	.align		4
.L_270:
        /*0008*/ 	.byte	0x04, 0x17
        /*000a*/ 	.short	(.L_272 - .L_271)
.L_271:
        /*000c*/ 	.word	0x00000000
        /*0010*/ 	.short	0x0000
        /*0012*/ 	.short	0x0070
        /*0014*/ 	.byte	0x00, 0xf0, 0x01, 0x2a


	//----- nvinfo : EIATTR_SPARSE_MMA_MASK
	.align		4
.L_272:
        /*0018*/ 	.byte	0x03, 0x50
        /*001a*/ 	.short	0x0000


	//----- nvinfo : EIATTR_MAXREG_COUNT
	.align		4
        /*001c*/ 	.byte	0x03, 0x1b
        /*001e*/ 	.short	0x00a8


	//----- nvinfo : EIATTR_NUM_BARRIERS
	.align		4
        /*0020*/ 	.byte	0x02, 0x4c
        /*0022*/ 	.byte	0x10
	.zero		1


	//----- nvinfo : EIATTR_EXTERNS
	.align		4
        /*0024*/ 	.byte	0x04, 0x0f
        /*0026*/ 	.short	(.L_274 - .L_273)


	//   ....[0]....
	.align		4
.L_273:
        /*0028*/ 	.word	index@(__assertfail)


	//----- nvinfo : EIATTR_ANNOTATIONS
	.align		4
.L_274:
        /*002c*/ 	.byte	0x04, 0x55
        /*002e*/ 	.short	(.L_276 - .L_275)


	//   ....[0]....
.L_275:
        /* <DEDUP_REMOVED lines=14> */


	//----- nvinfo : EIATTR_MERCURY_ISA_VERSION
	.align		4
.L_276:
        /*00f8*/ 	.byte	0x03, 0x5f
        /*00fa*/ 	.short	0x0101


	//----- nvinfo : EIATTR_UNUSED_LOAD_BYTE_OFFSET
	.align		4
        /*00fc*/ 	.byte	0x04, 0x44
        /*00fe*/ 	.short	(.L_278 - .L_277)


	//   ....[0]....
.L_277:
        /*0100*/ 	.word	0x00000970
        /*0104*/ 	.word	0x0000fff0


	//   ....[1]....
        /*0108*/ 	.word	0x000095c0
        /*010c*/ 	.word	0x0000fff0


	//----- nvinfo : EIATTR_INT_WARP_WIDE_INSTR_OFFSETS
	.align		4
.L_278:
        /*0110*/ 	.byte	0x04, 0x31
        /*0112*/ 	.short	(.L_280 - .L_279)


	//   ....[0]....
.L_279:
        /*0114*/ 	.word	0x000000c0


	//   ....[1]....
        /*0118*/ 	.word	0x000000d0


	//   ....[2]....
        /*011c*/ 	.word	0x00000170


	//   ....[3]....
        /*0120*/ 	.word	0x0000de00


	//   ....[4]....
        /*0124*/ 	.word	0x0000de90


	//   ....[5]....
        /*0128*/ 	.word	0x00010cd0


	//   ....[6]....
        /*012c*/ 	.word	0x00010d60


	//----- nvinfo : EIATTR_COOP_GROUP_MASK_REGIDS
	.align		4
.L_280:
        /*0130*/ 	.byte	0x04, 0x29
        /*0132*/ 	.short	(.L_282 - .L_281)


	//   ....[0]....
.L_281:
        /*0134*/ 	.word	0xffffffff


	//   ....[1]....
        /*0138*/ 	.word	0xffffffff


	//   ....[2]....
        /*013c*/ 	.word	0xffffffff


	//   ....[3]....
        /*0140*/ 	.word	0xffffffff


	//   ....[4]....
        /*0144*/ 	.word	0xffffffff


	//   ....[5]....
        /*0148*/ 	.word	0xffffffff


	//   ....[6]....
        /*014c*/ 	.word	0xffffffff


	//   ....[7]....
        /*0150*/ 	.word	0xffffffff


	//   ....[8]....
        /*0154*/ 	.word	0xffffffff


	//   ....[9]....
        /*0158*/ 	.word	0xffffffff


	//   ....[10]....
        /*015c*/ 	.word	0xffffffff


	//   ....[11]....
        /*0160*/ 	.word	0xffffffff


	//   ....[12]....
        /*0164*/ 	.word	0xffffffff


	//   ....[13]....
        /*0168*/ 	.word	0xffffffff


	//   ....[14]....
        /*016c*/ 	.word	0xffffffff


	//   ....[15]....
        /*0170*/ 	.word	0xffffffff


	//   ....[16]....
        /*0174*/ 	.word	0xffffffff


	//   ....[17]....
        /*0178*/ 	.word	0xffffffff


	//   ....[18]....
        /*017c*/ 	.word	0xffffffff


	//   ....[19]....
        /*0180*/ 	.word	0xffffffff


	//   ....[20]....
        /*0184*/ 	.word	0xffffffff


	//   ....[21]....
        /*0188*/ 	.word	0xffffffff


	//   ....[22]....
        /*018c*/ 	.word	0xffffffff


	//   ....[23]....
        /*0190*/ 	.word	0xffffffff


	//   ....[24]....
        /*0194*/ 	.word	0xffffffff


	//   ....[25]....
        /*0198*/ 	.word	0xffffffff


	//   ....[26]....
        /*019c*/ 	.word	0xffffffff


	//   ....[27]....
        /*01a0*/ 	.word	0xffffffff


	//   ....[28]....
        /*01a4*/ 	.word	0xffffffff


	//   ....[29]....
        /*01a8*/ 	.word	0xffffffff


	//   ....[30]....
        /*01ac*/ 	.word	0xffffffff


	//   ....[31]....
        /*01b0*/ 	.word	0xffffffff


	//   ....[32]....
        /*01b4*/ 	.word	0xffffffff


	//   ....[33]....
        /*01b8*/ 	.word	0xffffffff


	//   ....[34]....
        /*01bc*/ 	.word	0xffffffff


	//   ....[35]....
        /*01c0*/ 	.word	0xffffffff


	//   ....[36]....
        /*01c4*/ 	.word	0xffffffff


	//   ....[37]....
        /*01c8*/ 	.word	0xffffffff


	//   ....[38]....
        /*01cc*/ 	.word	0xffffffff


	//   ....[39]....
        /*01d0*/ 	.word	0xffffffff


	//   ....[40]....
        /*01d4*/ 	.word	0xffffffff


	//   ....[41]....
        /*01d8*/ 	.word	0xffffffff


	//   ....[42]....
        /*01dc*/ 	.word	0xffffffff


	//   ....[43]....
        /*01e0*/ 	.word	0xffffffff


	//   ....[44]....
        /*01e4*/ 	.word	0xffffffff


	//   ....[45]....
        /*01e8*/ 	.word	0xffffffff


	//   ....[46]....
        /*01ec*/ 	.word	0xffffffff


	//   ....[47]....
        /*01f0*/ 	.word	0xffffffff


	//   ....[48]....
        /*01f4*/ 	.word	0xffffffff


	//   ....[49]....
        /*01f8*/ 	.word	0xffffffff


	//   ....[50]....
        /*01fc*/ 	.word	0xffffffff


	//   ....[51]....
        /*0200*/ 	.word	0xffffffff


	//   ....[52]....
        /*0204*/ 	.word	0xffffffff


	//   ....[53]....
        /*0208*/ 	.word	0xffffffff


	//   ....[54]....
        /*020c*/ 	.word	0xffffffff


	//   ....[55]....
        /*0210*/ 	.word	0xffffffff


	//   ....[56]....
        /*0214*/ 	.word	0xffffffff


	//   ....[57]....
        /*0218*/ 	.word	0xffffffff


	//   ....[58]....
        /*021c*/ 	.word	0xffffffff


	//   ....[59]....
        /*0220*/ 	.word	0xffffffff


	//   ....[60]....
        /*0224*/ 	.word	0xffffffff


	//   ....[61]....
        /*0228*/ 	.word	0xffffffff


	//   ....[62]....
        /*022c*/ 	.word	0xffffffff


	//   ....[63]....
        /*0230*/ 	.word	0xffffffff


	//   ....[64]....
        /*0234*/ 	.word	0xffffffff


	//   ....[65]....
        /*0238*/ 	.word	0xffffffff


	//   ....[66]....
        /*023c*/ 	.word	0xffffffff


	//   ....[67]....
        /*0240*/ 	.word	0xffffffff


	//   ....[68]....
        /*0244*/ 	.word	0xffffffff


	//   ....[69]....
        /*0248*/ 	.word	0xffffffff


	//   ....[70]....
        /*024c*/ 	.word	0xffffffff


	//   ....[71]....
        /*0250*/ 	.word	0xffffffff


	//   ....[72]....
        /*0254*/ 	.word	0xffffffff


	//   ....[73]....
        /*0258*/ 	.word	0xffffffff


	//   ....[74]....
        /*025c*/ 	.word	0xffffffff


	//   ....[75]....
        /*0260*/ 	.word	0xffffffff


	//   ....[76]....
        /*0264*/ 	.word	0xffffffff


	//   ....[77]....
        /*0268*/ 	.word	0xffffffff


	//   ....[78]....
        /*026c*/ 	.word	0xffffffff


	//   ....[79]....
        /*0270*/ 	.word	0xffffffff


	//   ....[80]....
        /*0274*/ 	.word	0xffffffff


	//   ....[81]....
        /*0278*/ 	.word	0xffffffff


	//   ....[82]....
        /*027c*/ 	.word	0xffffffff


	//   ....[83]....
        /*0280*/ 	.word	0xffffffff


	//   ....[84]....
        /*0284*/ 	.word	0xffffffff


	//   ....[85]....
        /*0288*/ 	.word	0xffffffff


	//   ....[86]....
        /*028c*/ 	.word	0xffffffff


	//   ....[87]....
        /*0290*/ 	.word	0xffffffff


	//   ....[88]....
        /*0294*/ 	.word	0xffffffff


	//   ....[89]....
        /*0298*/ 	.word	0xffffffff


	//   ....[90]....
        /*029c*/ 	.word	0xffffffff


	//   ....[91]....
        /*02a0*/ 	.word	0xffffffff


	//   ....[92]....
        /*02a4*/ 	.word	0xffffffff


	//   ....[93]....
        /*02a8*/ 	.word	0xffffffff


	//   ....[94]....
        /*02ac*/ 	.word	0xffffffff


	//   ....[95]....
        /*02b0*/ 	.word	0xffffffff


	//   ....[96]....
        /*02b4*/ 	.word	0xffffffff


	//   ....[97]....
        /*02b8*/ 	.word	0xffffffff


	//   ....[98]....
        /*02bc*/ 	.word	0xffffffff


	//   ....[99]....
        /*02c0*/ 	.word	0xffffffff


	//   ....[100]....
        /*02c4*/ 	.word	0xffffffff


	//   ....[101]....
        /*02c8*/ 	.word	0xffffffff


	//   ....[102]....
        /*02cc*/ 	.word	0xffffffff


	//   ....[103]....
        /*02d0*/ 	.word	0xffffffff


	//   ....[104]....
        /*02d4*/ 	.word	0xffffffff


	//   ....[105]....
        /*02d8*/ 	.word	0xffffffff


	//   ....[106]....
        /*02dc*/ 	.word	0xffffffff


	//   ....[107]....
        /*02e0*/ 	.word	0xffffffff


	//   ....[108]....
        /*02e4*/ 	.word	0xffffffff


	//   ....[109]....
        /*02e8*/ 	.word	0xffffffff


	//   ....[110]....
        /*02ec*/ 	.word	0xffffffff


	//   ....[111]....
        /*02f0*/ 	.word	0xffffffff


	//   ....[112]....
        /*02f4*/ 	.word	0xffffffff


	//   ....[113]....
        /*02f8*/ 	.word	0xffffffff


	//   ....[114]....
        /*02fc*/ 	.word	0xffffffff


	//   ....[115]....
        /*0300*/ 	.word	0xffffffff


	//   ....[116]....
        /*0304*/ 	.word	0xffffffff


	//   ....[117]....
        /*0308*/ 	.word	0xffffffff


	//   ....[118]....
        /*030c*/ 	.word	0xffffffff


	//   ....[119]....
        /*0310*/ 	.word	0xffffffff


	//   ....[120]....
        /*0314*/ 	.word	0xffffffff


	//   ....[121]....
        /*0318*/ 	.word	0xffffffff


	//   ....[122]....
        /*031c*/ 	.word	0xffffffff


	//   ....[123]....
        /*0320*/ 	.word	0xffffffff


	//   ....[124]....
        /*0324*/ 	.word	0xffffffff


	//   ....[125]....
        /*0328*/ 	.word	0xffffffff


	//   ....[126]....
        /*032c*/ 	.word	0xffffffff


	//   ....[127]....
        /*0330*/ 	.word	0xffffffff


	//   ....[128]....
        /*0334*/ 	.word	0xffffffff


	//   ....[129]....
        /*0338*/ 	.word	0xffffffff


	//   ....[130]....
        /*033c*/ 	.word	0xffffffff


	//   ....[131]....
        /*0340*/ 	.word	0xffffffff


	//   ....[132]....
        /*0344*/ 	.word	0xffffffff


	//   ....[133]....
        /*0348*/ 	.word	0xffffffff


	//   ....[134]....
        /*034c*/ 	.word	0xffffffff


	//   ....[135]....
        /*0350*/ 	.word	0xffffffff


	//   ....[136]....
        /*0354*/ 	.word	0xffffffff


	//   ....[137]....
        /*0358*/ 	.word	0xffffffff


	//   ....[138]....
        /*035c*/ 	.word	0xffffffff


	//   ....[139]....
        /*0360*/ 	.word	0xffffffff


	//   ....[140]....
        /*0364*/ 	.word	0xffffffff


	//   ....[141]....
        /*0368*/ 	.word	0xffffffff


	//   ....[142]....
        /*036c*/ 	.word	0xffffffff


	//   ....[143]....
        /*0370*/ 	.word	0xffffffff


	//   ....[144]....
        /*0374*/ 	.word	0xffffffff


	//   ....[145]....
        /*0378*/ 	.word	0xffffffff


	//   ....[146]....
        /*037c*/ 	.word	0xffffffff


	//   ....[147]....
        /*0380*/ 	.word	0xffffffff


	//   ....[148]....
        /*0384*/ 	.word	0xffffffff


	//   ....[149]....
        /*0388*/ 	.word	0xffffffff


	//   ....[150]....
        /*038c*/ 	.word	0xffffffff


	//   ....[151]....
        /*0390*/ 	.word	0xffffffff


	//   ....[152]....
        /*0394*/ 	.word	0xffffffff


	//   ....[153]....
        /*0398*/ 	.word	0xffffffff


	//   ....[154]....
        /*039c*/ 	.word	0xffffffff


	//   ....[155]....
        /*03a0*/ 	.word	0xffffffff


	//   ....[156]....
        /*03a4*/ 	.word	0xffffffff


	//   ....[157]....
        /*03a8*/ 	.word	0xffffffff


	//   ....[158]....
        /*03ac*/ 	.word	0xffffffff


	//   ....[159]....
        /*03b0*/ 	.word	0xffffffff


	//   ....[160]....
        /*03b4*/ 	.word	0xffffffff


	//   ....[161]....
        /*03b8*/ 	.word	0xffffffff


	//   ....[162]....
        /*03bc*/ 	.word	0xffffffff


	//   ....[163]....
        /*03c0*/ 	.word	0xffffffff


	//   ....[164]....
        /*03c4*/ 	.word	0xffffffff


	//   ....[165]....
        /*03c8*/ 	.word	0xffffffff


	//   ....[166]....
        /*03cc*/ 	.word	0xffffffff


	//   ....[167]....
        /*03d0*/ 	.word	0x0500000f


	//   ....[168]....
        /*03d4*/ 	.word	0x0500000f


	//   ....[169]....
        /*03d8*/ 	.word	0x0500000f


	//   ....[170]....
        /*03dc*/ 	.word	0x0500000f


	//   ....[171]....
        /*03e0*/ 	.word	0x0500000f


	//   ....[172]....
        /*03e4*/ 	.word	0x0500000f


	//   ....[173]....
        /*03e8*/ 	.word	0x0500000f


	//   ....[174]....
        /*03ec*/ 	.word	0x0500000f


	//   ....[175]....
        /*03f0*/ 	.word	0x0500000f


	//   ....[176]....
        /*03f4*/ 	.word	0x0500000f


	//   ....[177]....
        /*03f8*/ 	.word	0x0500000f


	//   ....[178]....
        /*03fc*/ 	.word	0x0500000f


	//   ....[179]....
        /*0400*/ 	.word	0x0500000f


	//   ....[180]....
        /*0404*/ 	.word	0x0500000f


	//   ....[181]....
        /*0408*/ 	.word	0x0500000f


	//   ....[182]....
        /*040c*/ 	.word	0x0500000f


	//   ....[183]....
        /*0410*/ 	.word	0x0500000f


	//   ....[184]....
        /*0414*/ 	.word	0x0500000f


	//   ....[185]....
        /*0418*/ 	.word	0x0500000f


	//   ....[186]....
        /*041c*/ 	.word	0x0500000f


	//   ....[187]....
        /*0420*/ 	.word	0x0500000f


	//   ....[188]....
        /*0424*/ 	.word	0x0500000f


	//   ....[189]....
        /*0428*/ 	.word	0x0500000f


	//   ....[190]....
        /*042c*/ 	.word	0x0500000f


	//   ....[191]....
        /*0430*/ 	.word	0x0500000f


	//   ....[192]....
        /*0434*/ 	.word	0x0500000f


	//   ....[193]....
        /*0438*/ 	.word	0x0500000f


	//   ....[194]....
        /*043c*/ 	.word	0x0500000f


	//   ....[195]....
        /*0440*/ 	.word	0x0500000f


	//   ....[196]....
        /*0444*/ 	.word	0x0500000f


	//   ....[197]....
        /*0448*/ 	.word	0x0500000f


	//   ....[198]....
        /*044c*/ 	.word	0x0500000f


	//   ....[199]....
        /*0450*/ 	.word	0x0500000f


	//   ....[200]....
        /*0454*/ 	.word	0x0500000f


	//   ....[201]....
        /*0458*/ 	.word	0x0500000f


	//   ....[202]....
        /*045c*/ 	.word	0x0500000f


	//   ....[203]....
        /*0460*/ 	.word	0x0500000f


	//   ....[204]....
        /*0464*/ 	.word	0x0500000f


	//   ....[205]....
        /*0468*/ 	.word	0x0500000f


	//   ....[206]....
        /*046c*/ 	.word	0x0500000f


	//   ....[207]....
        /*0470*/ 	.word	0x0500000f


	//   ....[208]....
        /*0474*/ 	.word	0x0500000f


	//   ....[209]....
        /*0478*/ 	.word	0x0500000f


	//   ....[210]....
        /*047c*/ 	.word	0x0500000f


	//   ....[211]....
        /*0480*/ 	.word	0x0500000f


	//   ....[212]....
        /*0484*/ 	.word	0x0500000f


	//   ....[213]....
        /*0488*/ 	.word	0x0500000f


	//   ....[214]....
        /*048c*/ 	.word	0x0500000f


	//   ....[215]....
        /*0490*/ 	.word	0x0500000f


	//   ....[216]....
        /*0494*/ 	.word	0x0500000f


	//   ....[217]....
        /*0498*/ 	.word	0x0500000f


	//   ....[218]....
        /*049c*/ 	.word	0x0500000f


	//   ....[219]....
        /*04a0*/ 	.word	0x0500000f


	//   ....[220]....
        /*04a4*/ 	.word	0x0500000f


	//   ....[221]....
        /*04a8*/ 	.word	0x0500000f


	//   ....[222]....
        /*04ac*/ 	.word	0x0500000f


	//   ....[223]....
        /*04b0*/ 	.word	0x0500000f


	//   ....[224]....
        /*04b4*/ 	.word	0x0500000f


	//   ....[225]....
        /*04b8*/ 	.word	0x0500000f


	//   ....[226]....
        /*04bc*/ 	.word	0x0500000f


	//   ....[227]....
        /*04c0*/ 	.word	0x0500000f


	//   ....[228]....
        /*04c4*/ 	.word	0x0500000f


	//   ....[229]....
        /*04c8*/ 	.word	0x0500000f


	//   ....[230]....
        /*04cc*/ 	.word	0x0500000f


	//   ....[231]....
        /*04d0*/ 	.word	0x0500000f


	//   ....[232]....
        /*04d4*/ 	.word	0x0500000f


	//   ....[233]....
        /*04d8*/ 	.word	0x0500000f


	//   ....[234]....
        /*04dc*/ 	.word	0x0500000f


	//   ....[235]....
        /*04e0*/ 	.word	0x0500000f


	//   ....[236]....
        /*04e4*/ 	.word	0x0500000f


	//   ....[237]....
        /*04e8*/ 	.word	0x0500000f


	//   ....[238]....
        /*04ec*/ 	.word	0x0500000f


	//   ....[239]....
        /*04f0*/ 	.word	0x0500000f


	//   ....[240]....
        /*04f4*/ 	.word	0x0500000f


	//   ....[241]....
        /*04f8*/ 	.word	0x0500000f


	//   ....[242]....
        /*04fc*/ 	.word	0x0500000f


	//   ....[243]....
        /*0500*/ 	.word	0x0500000f


	//   ....[244]....
        /*0504*/ 	.word	0x0500000f


	//   ....[245]....
        /*0508*/ 	.word	0x0500000f


	//   ....[246]....
        /*050c*/ 	.word	0x0500000f


	//   ....[247]....
        /*0510*/ 	.word	0x0500000f


	//   ....[248]....
        /*0514*/ 	.word	0x0500000f


	//   ....[249]....
        /*0518*/ 	.word	0x0500000f


	//   ....[250]....
        /*051c*/ 	.word	0x0500000f


	//   ....[251]....
        /*0520*/ 	.word	0x0500000f


	//   ....[252]....
        /*0524*/ 	.word	0x0500000f


	//   ....[253]....
        /*0528*/ 	.word	0x0500000f


	//   ....[254]....
        /*052c*/ 	.word	0x0500000f


	//   ....[255]....
        /*0530*/ 	.word	0x0500000f


	//   ....[0]....
        /*0534*/ 	.word	0x0500000f


	//   ....[1]....
        /*0538*/ 	.word	0x0500000f


	//   ....[2]....
        /*053c*/ 	.word	0x0500000f


	//   ....[3]....
        /*0540*/ 	.word	0x0500000f


	//   ....[4]....
        /*0544*/ 	.word	0x0500000f


	//   ....[5]....
        /*0548*/ 	.word	0x0500000f


	//   ....[6]....
        /*054c*/ 	.word	0x0500000f


	//   ....[7]....
        /*0550*/ 	.word	0x0500000f


	//   ....[8]....
        /*0554*/ 	.word	0x0500000f


	//   ....[9]....
        /*0558*/ 	.word	0x0500000f


	//   ....[10]....
        /*055c*/ 	.word	0x0500000f


	//----- nvinfo : EIATTR_COOP_GROUP_INSTR_OFFSETS
	.align		4
.L_282:
        /*0560*/ 	.byte	0x04, 0x28
        /*0562*/ 	.short	(.L_284 - .L_283)


	//   ....[0]....
.L_283:
        /*0564*/ 	.word	0x00000080


	//   ....[1]....
        /*0568*/ 	.word	0x00000090


	//   ....[2]....
        /*056c*/ 	.word	0x000002d0


	//   ....[3]....
        /*0570*/ 	.word	0x00000430


	//   ....[4]....
        /*0574*/ 	.word	0x00000550


	//   ....[5]....
        /*0578*/ 	.word	0x000006b0


	//   ....[6]....
        /*057c*/ 	.word	0x00001a90


	//   ....[7]....
        /*0580*/ 	.word	0x00002390


	//   ....[8]....
        /*0584*/ 	.word	0x000023e0


	//   ....[9]....
        /*0588*/ 	.word	0x00002b90


	//   ....[10]....
        /*058c*/ 	.word	0x00002c20


	//   ....[11]....
        /*0590*/ 	.word	0x000035a0


	//   ....[12]....
        /*0594*/ 	.word	0x000035f0


	//   ....[13]....
        /*0598*/ 	.word	0x000049f0


	//   ....[14]....
        /*059c*/ 	.word	0x00004a10


	//   ....[15]....
        /*05a0*/ 	.word	0x000050c0


	//   ....[16]....
        /*05a4*/ 	.word	0x000051a0


	//   ....[17]....
        /*05a8*/ 	.word	0x000059b0


	//   ....[18]....
        /*05ac*/ 	.word	0x00005a20


	//   ....[19]....
        /*05b0*/ 	.word	0x00007790


	//   ....[20]....
        /*05b4*/ 	.word	0x000077a0


	//   ....[21]....
        /*05b8*/ 	.word	0x000077d0


	//   ....[22]....
        /*05bc*/ 	.word	0x000077e0


	//   ....[23]....
        /*05c0*/ 	.word	0x00008c70


	//   ....[24]....
        /*05c4*/ 	.word	0x00008ca0


	//   ....[25]....
        /*05c8*/ 	.word	0x00008d70


	//   ....[26]....
        /*05cc*/ 	.word	0x00008d80


	//   ....[27]....
        /*05d0*/ 	.word	0x0000a0f0


	//   ....[28]....
        /*05d4*/ 	.word	0x0000a130


	//   ....[29]....
        /*05d8*/ 	.word	0x0000a160


	//   ....[30]....
        /*05dc*/ 	.word	0x0000a190


	//   ....[31]....
        /*05e0*/ 	.word	0x0000a860


	//   ....[32]....
        /*05e4*/ 	.word	0x0000a880


	//   ....[33]....
        /*05e8*/ 	.word	0x0000a950


	//   ....[34]....
        /*05ec*/ 	.word	0x0000a970


	//   ....[35]....
        /*05f0*/ 	.word	0x0000aa30


	//   ....[36]....
        /*05f4*/ 	.word	0x0000aa50


	//   ....[37]....
        /*05f8*/ 	.word	0x0000ab20


	//   ....[38]....
        /*05fc*/ 	.word	0x0000ab40


	//   ....[39]....
        /*0600*/ 	.word	0x0000af00


	//   ....[40]....
        /*0604*/ 	.word	0x0000af10


	//   ....[41]....
        /*0608*/ 	.word	0x0000b340


	//   ....[42]....
        /*060c*/ 	.word	0x0000b350


	//   ....[43]....
        /*0610*/ 	.word	0x0000c040


	//   ....[44]....
        /*0614*/ 	.word	0x0000c070


	//   ....[45]....
        /*0618*/ 	.word	0x0000c140


	//   ....[46]....
        /*061c*/ 	.word	0x0000c160


	//   ....[47]....
        /*0620*/ 	.word	0x0000c220


	//   ....[48]....
        /*0624*/ 	.word	0x0000c240


	//   ....[49]....
        /*0628*/ 	.word	0x0000c310


	//   ....[50]....
        /*062c*/ 	.word	0x0000c330


	//   ....[51]....
        /*0630*/ 	.word	0x0000c470


	//   ....[52]....
        /*0634*/ 	.word	0x0000c680


	//   ....[53]....
        /*0638*/ 	.word	0x0000c6b0


	//   ....[54]....
        /*063c*/ 	.word	0x0000c6e0


	//   ....[55]....
        /*0640*/ 	.word	0x0000c710


	//   ....[56]....
        /*0644*/ 	.word	0x0000c740


	//   ....[57]....
        /*0648*/ 	.word	0x0000c770


	//   ....[58]....
        /*064c*/ 	.word	0x0000c8e0


	//   ....[59]....
        /*0650*/ 	.word	0x0000c910


	//   ....[60]....
        /*0654*/ 	.word	0x0000c940


	//   ....[61]....
        /*0658*/ 	.word	0x0000c970


	//   ....[62]....
        /*065c*/ 	.word	0x0000c9a0


	//   ....[63]....
        /*0660*/ 	.word	0x0000c9d0


	//   ....[64]....
        /*0664*/ 	.word	0x0000ca60


	//   ....[65]....
        /*0668*/ 	.word	0x0000ca90


	//   ....[66]....
        /*066c*/ 	.word	0x0000caa0


	//   ....[67]....
        /*0670*/ 	.word	0x0000cae0


	//   ....[68]....
        /*0674*/ 	.word	0x0000e900


	//   ....[69]....
        /*0678*/ 	.word	0x0000e920


	//   ....[70]....
        /*067c*/ 	.word	0x0000e9c0


	//   ....[71]....
        /*0680*/ 	.word	0x0000e9e0


	//   ....[72]....
        /*0684*/ 	.word	0x0000ea70


	//   ....[73]....
        /*0688*/ 	.word	0x0000ea90


	//   ....[74]....
        /*068c*/ 	.word	0x0000eb20


	//   ....[75]....
        /*0690*/ 	.word	0x0000eb40


	//   ....[76]....
        /*0694*/ 	.word	0x0000ebd0


	//   ....[77]....
        /*0698*/ 	.word	0x0000ebf0


	//   ....[78]....
        /*069c*/ 	.word	0x0000ec80


	//   ....[79]....
        /*06a0*/ 	.word	0x0000eca0


	//   ....[80]....
        /*06a4*/ 	.word	0x0000ed30


	//   ....[81]....
        /*06a8*/ 	.word	0x0000ed50


	//   ....[82]....
        /*06ac*/ 	.word	0x0000ed60


	//   ....[83]....
        /*06b0*/ 	.word	0x0000ede0


	//   ....[84]....
        /*06b4*/ 	.word	0x0000f520


	//   ....[85]....
        /*06b8*/ 	.word	0x0000f550


	//   ....[86]....
        /*06bc*/ 	.word	0x0000f5b0


	//   ....[87]....
        /*06c0*/ 	.word	0x0000f600


	//   ....[88]....
        /*06c4*/ 	.word	0x0000f650


	//   ....[89]....
        /*06c8*/ 	.word	0x0000f6a0


	//   ....[90]....
        /*06cc*/ 	.word	0x0000f6f0


	//   ....[91]....
        /*06d0*/ 	.word	0x0000f740


	//   ....[92]....
        /*06d4*/ 	.word	0x0000f790


	//   ....[93]....
        /*06d8*/ 	.word	0x0000f7e0


	//   ....[94]....
        /*06dc*/ 	.word	0x0000f830


	//   ....[95]....
        /*06e0*/ 	.word	0x0000f880


	//   ....[96]....
        /*06e4*/ 	.word	0x0000f8d0


	//   ....[97]....
        /*06e8*/ 	.word	0x0000f910


	//   ....[98]....
        /*06ec*/ 	.word	0x0000f930


	//   ....[99]....
        /*06f0*/ 	.word	0x0000f970


	//   ....[100]....
        /*06f4*/ 	.word	0x000100a0


	//   ....[101]....
        /*06f8*/ 	.word	0x000100d0


	//   ....[102]....
        /*06fc*/ 	.word	0x00010130


	//   ....[103]....
        /*0700*/ 	.word	0x00010140


	//   ....[104]....
        /*0704*/ 	.word	0x00010190


	//   ....[105]....
        /*0708*/ 	.word	0x000101a0


	//   ....[106]....
        /*070c*/ 	.word	0x000101f0


	//   ....[107]....
        /*0710*/ 	.word	0x00010200


	//   ....[108]....
        /*0714*/ 	.word	0x00010250


	//   ....[109]....
        /*0718*/ 	.word	0x00010260


	//   ....[110]....
        /*071c*/ 	.word	0x000102b0


	//   ....[111]....
        /*0720*/ 	.word	0x000102c0


	//   ....[112]....
        /*0724*/ 	.word	0x00010310


	//   ....[113]....
        /*0728*/ 	.word	0x00010320


	//   ....[114]....
        /*072c*/ 	.word	0x00010330


	//   ....[115]....
        /*0730*/ 	.word	0x00010380


	//   ....[116]....
        /*0734*/ 	.word	0x000105e0


	//   ....[117]....
        /*0738*/ 	.word	0x00010600


	//   ....[118]....
        /*073c*/ 	.word	0x00010610


	//   ....[119]....
        /*0740*/ 	.word	0x00010680


	//   ....[120]....
        /*0744*/ 	.word	0x00010690


	//   ....[121]....
        /*0748*/ 	.word	0x00010700


	//   ....[122]....
        /*074c*/ 	.word	0x00010710


	//   ....[123]....
        /*0750*/ 	.word	0x00010780


	//   ....[124]....
        /*0754*/ 	.word	0x00010790


	//   ....[125]....
        /*0758*/ 	.word	0x00010800


	//   ....[126]....
        /*075c*/ 	.word	0x00010810


	//   ....[127]....
        /*0760*/ 	.word	0x00010880


	//   ....[128]....
        /*0764*/ 	.word	0x00010890


	//   ....[129]....
        /*0768*/ 	.word	0x00010900


	//   ....[130]....
        /*076c*/ 	.word	0x00010910


	//   ....[131]....
        /*0770*/ 	.word	0x00010920


	//   ....[132]....
        /*0774*/ 	.word	0x00010eb0


	//   ....[133]....
        /*0778*/ 	.word	0x00010ef0


	//   ....[134]....
        /*077c*/ 	.word	0x00010f30


	//   ....[135]....
        /*0780*/ 	.word	0x00010f50


	//   ....[136]....
        /*0784*/ 	.word	0x00010f60


	//   ....[137]....
        /*0788*/ 	.word	0x00010f80


	//   ....[138]....
        /*078c*/ 	.word	0x00010ff0


	//   ....[139]....
        /*0790*/ 	.word	0x00011010


	//   ....[140]....
        /*0794*/ 	.word	0x00011070


	//   ....[141]....
        /*0798*/ 	.word	0x00011090


	//   ....[142]....
        /*079c*/ 	.word	0x000110f0


	//   ....[143]....
        /*07a0*/ 	.word	0x00011110


	//   ....[144]....
        /*07a4*/ 	.word	0x00011170


	//   ....[145]....
        /*07a8*/ 	.word	0x00011190


	//   ....[146]....
        /*07ac*/ 	.word	0x000111e0


	//   ....[147]....
        /*07b0*/ 	.word	0x00011200


	//   ....[148]....
        /*07b4*/ 	.word	0x00011660


	//   ....[149]....
        /*07b8*/ 	.word	0x00011670


	//   ....[150]....
        /*07bc*/ 	.word	0x000116b0


	//   ....[151]....
        /*07c0*/ 	.word	0x000116f0


	//   ....[152]....
        /*07c4*/ 	.word	0x00011720


	//   ....[153]....
        /*07c8*/ 	.word	0x00011750


	//   ....[154]....
        /*07cc*/ 	.word	0x00011780


	//   ....[155]....
        /*07d0*/ 	.word	0x000117b0


	//   ....[156]....
        /*07d4*/ 	.word	0x00011960


	//   ....[157]....
        /*07d8*/ 	.word	0x00011990


	//   ....[158]....
        /*07dc*/ 	.word	0x000119c0


	//   ....[159]....
        /*07e0*/ 	.word	0x000119f0


	//   ....[160]....
        /*07e4*/ 	.word	0x00011a20


	//   ....[161]....
        /*07e8*/ 	.word	0x00011a50


	//   ....[162]....
        /*07ec*/ 	.word	0x00011b10


	//   ....[163]....
        /*07f0*/ 	.word	0x00011b30


	//   ....[164]....
        /*07f4*/ 	.word	0x00011b50


	//   ....[165]....
        /*07f8*/ 	.word	0x00011bb0


	//   ....[166]....
        /*07fc*/ 	.word	0x000125d0


	//   ....[167]....
        /*0800*/ 	.word	0x00012b70


	//   ....[168]....
        /*0804*/ 	.word	0x00012c60


	//   ....[169]....
        /*0808*/ 	.word	0x00012d00


	//   ....[170]....
        /*080c*/ 	.word	0x00012d60


	//   ....[171]....
        /*0810*/ 	.word	0x00012e60


	//   ....[172]....
        /*0814*/ 	.word	0x00012ed0


	//   ....[173]....
        /*0818*/ 	.word	0x00012fd0


	//   ....[174]....
        /*081c*/ 	.word	0x00013040


	//   ....[175]....
        /*0820*/ 	.word	0x00013140


	//   ....[176]....
        /*0824*/ 	.word	0x000131b0


	//   ....[177]....
        /*0828*/ 	.word	0x000132b0


	//   ....[178]....
        /*082c*/ 	.word	0x00013320


	//   ....[179]....
        /*0830*/ 	.word	0x00013420


	//   ....[180]....
        /*0834*/ 	.word	0x00013490


	//   ....[181]....
        /*0838*/ 	.word	0x00013590


	//   ....[182]....
        /*083c*/ 	.word	0x00013600


	//   ....[183]....
        /*0840*/ 	.word	0x000136a0


	//   ....[184]....
        /*0844*/ 	.word	0x000137a0


	//   ....[185]....
        /*0848*/ 	.word	0x00013810


	//   ....[186]....
        /*084c*/ 	.word	0x00013890


	//   ....[187]....
        /*0850*/ 	.word	0x00013950


	//   ....[188]....
        /*0854*/ 	.word	0x000139d0


	//   ....[189]....
        /*0858*/ 	.word	0x00013aa0


	//   ....[190]....
        /*085c*/ 	.word	0x00013b20


	//   ....[191]....
        /*0860*/ 	.word	0x00013bf0


	//   ....[192]....
        /*0864*/ 	.word	0x00013c70


	//   ....[193]....
        /*0868*/ 	.word	0x00013d40


	//   ....[194]....
        /*086c*/ 	.word	0x00013dc0


	//   ....[195]....
        /*0870*/ 	.word	0x00013e90


	//   ....[196]....
        /*0874*/ 	.word	0x00013f10


	//   ....[197]....
        /*0878*/ 	.word	0x00013fd0


	//   ....[198]....
        /*087c*/ 	.word	0x00014050


	//   ....[199]....
        /*0880*/ 	.word	0x00014100


	//   ....[200]....
        /*0884*/ 	.word	0x00014230


	//   ....[201]....
        /*0888*/ 	.word	0x000142d0


	//   ....[202]....
        /*088c*/ 	.word	0x00014340


	//   ....[203]....
        /*0890*/ 	.word	0x00014400


	//   ....[204]....
        /*0894*/ 	.word	0x00014460


	//   ....[205]....
        /*0898*/ 	.word	0x00014520


	//   ....[206]....
        /*089c*/ 	.word	0x00014580


	//   ....[207]....
        /*08a0*/ 	.word	0x00014640


	//   ....[208]....
        /*08a4*/ 	.word	0x000146a0


	//   ....[209]....
        /*08a8*/ 	.word	0x00014760


	//   ....[210]....
        /*08ac*/ 	.word	0x000147c0


	//   ....[211]....
        /*08b0*/ 	.word	0x00014880


	//   ....[212]....
        /*08b4*/ 	.word	0x000148e0


	//   ....[213]....
        /*08b8*/ 	.word	0x000149a0


	//   ....[214]....
        /*08bc*/ 	.word	0x00014a00


	//   ....[215]....
        /*08c0*/ 	.word	0x00014ac0


	//   ....[216]....
        /*08c4*/ 	.word	0x00014bb0


	//   ....[217]....
        /*08c8*/ 	.word	0x00014c50


	//   ....[218]....
        /*08cc*/ 	.word	0x00014cb0


	//   ....[219]....
        /*08d0*/ 	.word	0x00014d90


	//   ....[220]....
        /*08d4*/ 	.word	0x00014df0


	//   ....[221]....
        /*08d8*/ 	.word	0x00014ed0


	//   ....[222]....
        /*08dc*/ 	.word	0x00014f30


	//   ....[223]....
        /*08e0*/ 	.word	0x00015010


	//   ....[224]....
        /*08e4*/ 	.word	0x00015070


	//   ....[225]....
        /*08e8*/ 	.word	0x00015150


	//   ....[226]....
        /*08ec*/ 	.word	0x000151b0


	//   ....[227]....
        /*08f0*/ 	.word	0x00015290


	//   ....[228]....
        /*08f4*/ 	.word	0x000152f0


	//   ....[229]....
        /*08f8*/ 	.word	0x000153d0


	//   ....[230]....
        /*08fc*/ 	.word	0x00015430


	//   ....[231]....
        /*0900*/ 	.word	0x00015500


	//   ....[232]....
        /*0904*/ 	.word	0x00015620


	//   ....[233]....
        /*0908*/ 	.word	0x000156c0


	//   ....[234]....
        /*090c*/ 	.word	0x00015780


	//   ....[235]....
        /*0910*/ 	.word	0x00015850


	//   ....[236]....
        /*0914*/ 	.word	0x000158b0


	//   ....[237]....
        /*0918*/ 	.word	0x00015990


	//   ....[238]....
        /*091c*/ 	.word	0x000159f0


	//   ....[239]....
        /*0920*/ 	.word	0x00015ac0


	//   ....[240]....
        /*0924*/ 	.word	0x00015b20


	//   ....[241]....
        /*0928*/ 	.word	0x00015bf0


	//   ....[242]....
        /*092c*/ 	.word	0x00015c50


	//   ....[243]....
        /*0930*/ 	.word	0x00015d30


	//   ....[244]....
        /*0934*/ 	.word	0x00015d90


	//   ....[245]....
        /*0938*/ 	.word	0x00015e60


	//   ....[246]....
        /*093c*/ 	.word	0x00015ec0


	//   ....[247]....
        /*0940*/ 	.word	0x00015f80


	//   ....[248]....
        /*0944*/ 	.word	0x00016010


	//   ....[249]....
        /*0948*/ 	.word	0x000160b0


	//   ....[250]....
        /*094c*/ 	.word	0x00016220


	//   ....[251]....
        /*0950*/ 	.word	0x00016290


	//   ....[252]....
        /*0954*/ 	.word	0x00016310


	//   ....[253]....
        /*0958*/ 	.word	0x00016380


	//   ....[254]....
        /*095c*/ 	.word	0x000163f0


	//   ....[255]....
        /*0960*/ 	.word	0x00016470


	//   ....[0]....
        /*0964*/ 	.word	0x000164f0


	//   ....[1]....
        /*0968*/ 	.word	0x00016580


	//   ....[2]....
        /*096c*/ 	.word	0x000165f0


	//   ....[3]....
        /*0970*/ 	.word	0x00016660


	//   ....[4]....
        /*0974*/ 	.word	0x000166d0


	//   ....[5]....
        /*0978*/ 	.word	0x00016750


	//   ....[6]....
        /*097c*/ 	.word	0x000167c0


	//   ....[7]....
        /*0980*/ 	.word	0x00016850


	//   ....[8]....
        /*0984*/ 	.word	0x000168b0


	//   ....[9]....
        /*0988*/ 	.word	0x00016940


	//   ....[10]....
        /*098c*/ 	.word	0x00016a70


	//----- nvinfo : EIATTR_REG_RECONFIG
	.align		4
.L_284:
        /*0990*/ 	.byte	0x01, 0x54
	.zero		2


	//----- nvinfo : EIATTR_SYSCALL_OFFSETS
	.align		4
        /*0994*/ 	.byte	0x04, 0x46
        /*0996*/ 	.short	(.L_286 - .L_285)


	//   ....[0]....
.L_285:
        /*0998*/ 	.word	0x00001c70


	//   ....[1]....
        /*099c*/ 	.word	0x0000dff0


	//   ....[2]....
        /*09a0*/ 	.word	0x0000e140


	//   ....[3]....
        /*09a4*/ 	.word	0x0000e230


	//   ....[4]....
        /*09a8*/ 	.word	0x0000f190


	//----- nvinfo : EIATTR_MBARRIER_INSTR_OFFSETS
	.align		4
.L_286:
        /*09ac*/ 	.byte	0x04, 0x39
        /*09ae*/ 	.short	(.L_288 - .L_287)


	//   ....[0]....
.L_287:
        /*09b0*/ 	.word	0x00000180
        /*09b4*/ 	.word	0x000000ff
        /*09b8*/ 	.word	0x00028800
        /*09bc*/ 	.short	0x0100
        /*09be*/ 	.byte	0x08
	.zero		1


	//   ....[1]....
        /*09c0*/ 	.word	0x00000190
        /*09c4*/ 	.word	0x000000ff
        /*09c8*/ 	.word	0x00028820
        /*09cc*/ 	.short	0x0100
        /*09ce*/ 	.byte	0x08
	.zero		1


	//   ....[2]....
        /*09d0*/ 	.word	0x00000280
        /*09d4*/ 	.word	0x000000ff
        /*09d8*/ 	.word	0x00028830
        /*09dc*/ 	.short	0x0100
        /*09de*/ 	.byte	0x08
	.zero		1


	//   ....[3]....
        /*09e0*/ 	.word	0x00000290
        /*09e4*/ 	.word	0x000000ff
        /*09e8*/ 	.word	0x00028840
        /*09ec*/ 	.short	0x0100
        /*09ee*/ 	.byte	0x08
	.zero		1


	//   ....[4]....
        /*09f0*/ 	.word	0x000002a0
        /*09f4*/ 	.word	0x000000ff
        /*09f8*/ 	.word	0x00028838
        /*09fc*/ 	.short	0x0100
        /*09fe*/ 	.byte	0x08
	.zero		1


	//   ....[5]....
        /*0a00*/ 	.word	0x000002b0
        /*0a04*/ 	.word	0x000000ff
        /*0a08*/ 	.word	0x00028848
        /*0a0c*/ 	.short	0x0100
        /*0a0e*/ 	.byte	0x08
	.zero		1


	//   ....[6]....
        /*0a10*/ 	.word	0x000003e0
        /*0a14*/ 	.word	0x000000ff
        /*0a18*/ 	.word	0x00028850
        /*0a1c*/ 	.short	0x0100
        /*0a1e*/ 	.byte	0x08
	.zero		1


	//   ....[7]....
        /*0a20*/ 	.word	0x000003f0
        /*0a24*/ 	.word	0x000000ff
        /*0a28*/ 	.word	0x00028860
        /*0a2c*/ 	.short	0x0100
        /*0a2e*/ 	.byte	0x08
	.zero		1


	//   ....[8]....
        /*0a30*/ 	.word	0x00000400
        /*0a34*/ 	.word	0x000000ff
        /*0a38*/ 	.word	0x00028858
        /*0a3c*/ 	.short	0x0100
        /*0a3e*/ 	.byte	0x08
	.zero		1


	//   ....[9]....
        /*0a40*/ 	.word	0x00000410
        /*0a44*/ 	.word	0x000000ff
        /*0a48*/ 	.word	0x00028868
        /*0a4c*/ 	.short	0x0100
        /*0a4e*/ 	.byte	0x08
	.zero		1


	//   ....[10]....
        /*0a50*/ 	.word	0x00000500
        /*0a54*/ 	.word	0x000000ff
        /*0a58*/ 	.word	0x00028870
        /*0a5c*/ 	.short	0x0100
        /*0a5e*/ 	.byte	0x06
	.zero		1


	//   ....[11]....
        /*0a60*/ 	.word	0x00000510
        /*0a64*/ 	.word	0x000000ff
        /*0a68*/ 	.word	0x00028880
        /*0a6c*/ 	.short	0x0100
        /*0a6e*/ 	.byte	0x06
	.zero		1


	//   ....[12]....
        /*0a70*/ 	.word	0x00000520
        /*0a74*/ 	.word	0x000000ff
        /*0a78*/ 	.word	0x00028878
        /*0a7c*/ 	.short	0x0100
        /*0a7e*/ 	.byte	0x06
	.zero		1


	//   ....[13]....
        /*0a80*/ 	.word	0x00000530
        /*0a84*/ 	.word	0x000000ff
        /*0a88*/ 	.word	0x00028888
        /*0a8c*/ 	.short	0x0100
        /*0a8e*/ 	.byte	0x06
	.zero		1


	//   ....[14]....
        /*0a90*/ 	.word	0x00000660
        /*0a94*/ 	.word	0x000000ff
        /*0a98*/ 	.word	0x00028890
        /*0a9c*/ 	.short	0x0100
        /*0a9e*/ 	.byte	0x08
	.zero		1


	//   ....[15]....
        /*0aa0*/ 	.word	0x00000670
        /*0aa4*/ 	.word	0x000000ff
        /*0aa8*/ 	.word	0x000288a0
        /*0aac*/ 	.short	0x0100
        /*0aae*/ 	.byte	0x08
	.zero		1


	//   ....[16]....
        /*0ab0*/ 	.word	0x00000680
        /*0ab4*/ 	.word	0x000000ff
        /*0ab8*/ 	.word	0x00028898
        /*0abc*/ 	.short	0x0100
        /*0abe*/ 	.byte	0x08
	.zero		1


	//   ....[17]....
        /*0ac0*/ 	.word	0x00000690
        /*0ac4*/ 	.word	0x000000ff
        /*0ac8*/ 	.word	0x000288a8
        /*0acc*/ 	.short	0x0100
        /*0ace*/ 	.byte	0x08
	.zero		1


	//   ....[18]....
        /*0ad0*/ 	.word	0x000007d0
        /*0ad4*/ 	.word	0x000000ff
        /*0ad8*/ 	.word	0x000288b0
        /*0adc*/ 	.short	0x0100
        /*0ade*/ 	.byte	0x08
	.zero		1


	//   ....[19]....
        /*0ae0*/ 	.word	0x000007e0
        /*0ae4*/ 	.word	0x000000ff
        /*0ae8*/ 	.word	0x000288c0
        /*0aec*/ 	.short	0x0100
        /*0aee*/ 	.byte	0x08
	.zero		1


	//   ....[20]....
        /*0af0*/ 	.word	0x000007f0
        /*0af4*/ 	.word	0x000000ff
        /*0af8*/ 	.word	0x000288b8
        /*0afc*/ 	.short	0x0100
        /*0afe*/ 	.byte	0x08
	.zero		1


	//   ....[21]....
        /*0b00*/ 	.word	0x00000800
        /*0b04*/ 	.word	0x000000ff
        /*0b08*/ 	.word	0x000288c8
        /*0b0c*/ 	.short	0x0100
        /*0b0e*/ 	.byte	0x08
	.zero		1


	//   ....[22]....
        /*0b10*/ 	.word	0x00001cf0
        /*0b14*/ 	.word	0x000000ff
        /*0b18*/ 	.word	0x00028800
        /*0b1c*/ 	.short	0x010a
        /*0b1e*/ 	.byte	0x29
	.zero		1


	//   ....[23]....
        /*0b20*/ 	.word	0x00001d70
        /*0b24*/ 	.word	0x00000000
        /*0b28*/ 	.word	0x00028830
        /*0b2c*/ 	.short	0x010a
        /*0b2e*/ 	.byte	0x3f
	.zero		1


	//   ....[24]....
        /*0b30*/ 	.word	0x00001db0
        /*0b34*/ 	.word	0x00000000
        /*0b38*/ 	.word	0x00028830
        /*0b3c*/ 	.short	0x010a
        /*0b3e*/ 	.byte	0x3f
	.zero		1


	//   ....[25]....
        /*0b40*/ 	.word	0x00002500
        /*0b44*/ 	.word	0x000000ff
        /*0b48*/ 	.word	0x00000000
        /*0b4c*/ 	.short	0x0101
        /*0b4e*/ 	.byte	0x06
	.zero		1


	//   ....[26]....
        /*0b50*/ 	.word	0x00004200
        /*0b54*/ 	.word	0x000000ff
        /*0b58*/ 	.word	0x00028830
        /*0b5c*/ 	.short	0x010a
        /*0b5e*/ 	.byte	0x06
	.zero		1


	//   ....[27]....
        /*0b60*/ 	.word	0x00004240
        /*0b64*/ 	.word	0x000000ff
        /*0b68*/ 	.word	0x00028830
        /*0b6c*/ 	.short	0x010a
        /*0b6e*/ 	.byte	0x06
	.zero		1


	//   ....[28]....
        /*0b70*/ 	.word	0x000045b0
        /*0b74*/ 	.word	0x000000ff
        /*0b78*/ 	.word	0x00028850
        /*0b7c*/ 	.short	0x010a
        /*0b7e*/ 	.byte	0x06
	.zero		1


	//   ....[29]....
        /*0b80*/ 	.word	0x000045f0
        /*0b84*/ 	.word	0x000000ff
        /*0b88*/ 	.word	0x00028850
        /*0b8c*/ 	.short	0x010a
        /*0b8e*/ 	.byte	0x06
	.zero		1


	//   ....[30]....
        /*0b90*/ 	.word	0x00004a60
        /*0b94*/ 	.word	0x000000ff
        /*0b98*/ 	.word	0x00000000
        /*0b9c*/ 	.short	0x0101
        /*0b9e*/ 	.byte	0x06
	.zero		1


	//   ....[31]....
        /*0ba0*/ 	.word	0x00006540
        /*0ba4*/ 	.word	0x000000ff
        /*0ba8*/ 	.word	0x00000000
        /*0bac*/ 	.short	0x0101
        /*0bae*/ 	.byte	0x06
	.zero		1


	//   ....[32]....
        /*0bb0*/ 	.word	0x00006c30
        /*0bb4*/ 	.word	0x000000ff
        /*0bb8*/ 	.word	0x00028830
        /*0bbc*/ 	.short	0x010a
        /*0bbe*/ 	.byte	0x06
	.zero		1


	//   ....[33]....
        /*0bc0*/ 	.word	0x00006c70
        /*0bc4*/ 	.word	0x000000ff
        /*0bc8*/ 	.word	0x00028830
        /*0bcc*/ 	.short	0x010a
        /*0bce*/ 	.byte	0x06
	.zero		1


	//   ....[34]....
        /*0bd0*/ 	.word	0x00006fb0
        /*0bd4*/ 	.word	0x000000ff
        /*0bd8*/ 	.word	0x00028850
        /*0bdc*/ 	.short	0x010a
        /*0bde*/ 	.byte	0x06
	.zero		1


	//   ....[35]....
        /*0be0*/ 	.word	0x00006ff0
        /*0be4*/ 	.word	0x000000ff
        /*0be8*/ 	.word	0x00028850
        /*0bec*/ 	.short	0x010a
        /*0bee*/ 	.byte	0x06
	.zero		1


	//   ....[36]....
        /*0bf0*/ 	.word	0x00007430
        /*0bf4*/ 	.word	0x000000ff
        /*0bf8*/ 	.word	0x00000000
        /*0bfc*/ 	.short	0x0101
        /*0bfe*/ 	.byte	0x06
	.zero		1


	//   ....[37]....
        /*0c00*/ 	.word	0x000085e0
        /*0c04*/ 	.word	0x000000ff
        /*0c08*/ 	.word	0x00000000
        /*0c0c*/ 	.short	0x0101
        /*0c0e*/ 	.byte	0x06
	.zero		1


	//   ....[38]....
        /*0c10*/ 	.word	0x00008be0
        /*0c14*/ 	.word	0x000000ff
        /*0c18*/ 	.word	0x00028850
        /*0c1c*/ 	.short	0x010a
        /*0c1e*/ 	.byte	0x05
	.zero		1


	//   ....[39]....
        /*0c20*/ 	.word	0x00008c20
        /*0c24*/ 	.word	0x000000ff
        /*0c28*/ 	.word	0x00028850
        /*0c2c*/ 	.short	0x010a
        /*0c2e*/ 	.byte	0x05
	.zero		1


	//   ....[40]....
        /*0c30*/ 	.word	0x000091a0
        /*0c34*/ 	.word	0x000000ff
        /*0c38*/ 	.word	0x00000000
        /*0c3c*/ 	.short	0x0101
        /*0c3e*/ 	.byte	0x04
	.zero		1


	//   ....[41]....
        /*0c40*/ 	.word	0x0000a850
        /*0c44*/ 	.word	0x00000014
        /*0c48*/ 	.word	0x00000000
        /*0c4c*/ 	.short	0x0101
        /*0c4e*/ 	.byte	0x3f
	.zero		1


	//   ....[42]....
        /*0c50*/ 	.word	0x0000acf0
        /*0c54*/ 	.word	0x00000014
        /*0c58*/ 	.word	0x00000000
        /*0c5c*/ 	.short	0x0101
        /*0c5e*/ 	.byte	0x3f
	.zero		1


	//   ....[43]....
        /*0c60*/ 	.word	0x0000e730
        /*0c64*/ 	.word	0x00000007
        /*0c68*/ 	.word	0x00028840
        /*0c6c*/ 	.short	0x010a
        /*0c6e*/ 	.byte	0x3f
	.zero		1


	//   ....[44]....
        /*0c70*/ 	.word	0x0000ee90
        /*0c74*/ 	.word	0x00000007
        /*0c78*/ 	.word	0x00028830
        /*0c7c*/ 	.short	0x0107
        /*0c7e*/ 	.byte	0x3f
	.zero		1


	//   ....[45]....
        /*0c80*/ 	.word	0x0000ef60
        /*0c84*/ 	.word	0x00000007
        /*0c88*/ 	.word	0x00028830
        /*0c8c*/ 	.short	0x0101
        /*0c8e*/ 	.byte	0x3f
	.zero		1


	//   ....[46]....
        /*0c90*/ 	.word	0x0000fa60
        /*0c94*/ 	.word	0x00000016
        /*0c98*/ 	.word	0x00028800
        /*0c9c*/ 	.short	0x0107
        /*0c9e*/ 	.byte	0x3f
	.zero		1


	//   ....[47]....
        /*0ca0*/ 	.word	0x0000fb70
        /*0ca4*/ 	.word	0x00000016
        /*0ca8*/ 	.word	0x00028800
        /*0cac*/ 	.short	0x0101
        /*0cae*/ 	.byte	0x3f
	.zero		1


	//   ....[48]....
        /*0cb0*/ 	.word	0x0000fb90
        /*0cb4*/ 	.word	0x00000016
        /*0cb8*/ 	.word	0x00028820
        /*0cbc*/ 	.short	0x010a
        /*0cbe*/ 	.byte	0x3f
	.zero		1


	//   ....[49]....
        /*0cc0*/ 	.word	0x0000ff10
        /*0cc4*/ 	.word	0x00000006
        /*0cc8*/ 	.word	0x00028840
        /*0ccc*/ 	.short	0x010a
        /*0cce*/ 	.byte	0x3f
	.zero		1


	//   ....[50]....
        /*0cd0*/ 	.word	0x00010410
        /*0cd4*/ 	.word	0x00000006
        /*0cd8*/ 	.word	0x00028830
        /*0cdc*/ 	.short	0x0107
        /*0cde*/ 	.byte	0x3f
	.zero		1


	//   ....[51]....
        /*0ce0*/ 	.word	0x000104d0
        /*0ce4*/ 	.word	0x00000006
        /*0ce8*/ 	.word	0x00028830
        /*0cec*/ 	.short	0x0101
        /*0cee*/ 	.byte	0x3f
	.zero		1


	//   ....[52]....
        /*0cf0*/ 	.word	0x00010540
        /*0cf4*/ 	.word	0x00000006
        /*0cf8*/ 	.word	0x00028860
        /*0cfc*/ 	.short	0x010a
        /*0cfe*/ 	.byte	0x3f
	.zero		1


	//   ....[53]....
        /*0d00*/ 	.word	0x00010ad0
        /*0d04*/ 	.word	0x00000006
        /*0d08*/ 	.word	0x00028850
        /*0d0c*/ 	.short	0x0107
        /*0d0e*/ 	.byte	0x3f
	.zero		1


	//   ....[54]....
        /*0d10*/ 	.word	0x00010c00
        /*0d14*/ 	.word	0x00000006
        /*0d18*/ 	.word	0x00028850
        /*0d1c*/ 	.short	0x0101
        /*0d1e*/ 	.byte	0x3f
	.zero		1


	//   ....[55]....
        /*0d20*/ 	.word	0x00010e10
        /*0d24*/ 	.word	0x00000000
        /*0d28*/ 	.word	0x00028860
        /*0d2c*/ 	.short	0x010a
        /*0d2e*/ 	.byte	0x3f
	.zero		1


	//   ....[56]....
        /*0d30*/ 	.word	0x00011340
        /*0d34*/ 	.word	0x00000000
        /*0d38*/ 	.word	0x00028850
        /*0d3c*/ 	.short	0x0107
        /*0d3e*/ 	.byte	0x3f
	.zero		1


	//   ....[57]....
        /*0d40*/ 	.word	0x00011400
        /*0d44*/ 	.word	0x00000000
        /*0d48*/ 	.word	0x00028850
        /*0d4c*/ 	.short	0x0101
        /*0d4e*/ 	.byte	0x3f
	.zero		1


	//   ....[58]....
        /*0d50*/ 	.word	0x00012550
        /*0d54*/ 	.word	0x00000004
        /*0d58*/ 	.word	0x00028820
        /*0d5c*/ 	.short	0x010a
        /*0d5e*/ 	.byte	0x3f
	.zero		1


	//   ....[59]....
        /*0d60*/ 	.word	0x000126d0
        /*0d64*/ 	.word	0x00000005
        /*0d68*/ 	.word	0x00028840
        /*0d6c*/ 	.short	0x010a
        /*0d6e*/ 	.byte	0x3f
	.zero		1


	//   ....[60]....
        /*0d70*/ 	.word	0x00012770
        /*0d74*/ 	.word	0x00000019
        /*0d78*/ 	.word	0x00028840
        /*0d7c*/ 	.short	0x010a
        /*0d7e*/ 	.byte	0x3f
	.zero		1


	//   ....[61]....
        /*0d80*/ 	.word	0x000127b0
        /*0d84*/ 	.word	0x00000005
        /*0d88*/ 	.word	0x00028860
        /*0d8c*/ 	.short	0x010a
        /*0d8e*/ 	.byte	0x3f
	.zero		1


	//   ....[62]....
        /*0d90*/ 	.word	0x000127f0
        /*0d94*/ 	.word	0x00000019
        /*0d98*/ 	.word	0x00028860
        /*0d9c*/ 	.short	0x010a
        /*0d9e*/ 	.byte	0x3f
	.zero		1


	//   ....[63]....
        /*0da0*/ 	.word	0x00012860
        /*0da4*/ 	.word	0x00000003
        /*0da8*/ 	.word	0x00028800
        /*0dac*/ 	.short	0x010a
        /*0dae*/ 	.byte	0x3f
	.zero		1


	//   ....[64]....
        /*0db0*/ 	.word	0x000128b0
        /*0db4*/ 	.word	0x00000000
        /*0db8*/ 	.word	0x00028830
        /*0dbc*/ 	.short	0x010a
        /*0dbe*/ 	.byte	0x3f
	.zero		1


	//   ....[65]....
        /*0dc0*/ 	.word	0x00012910
        /*0dc4*/ 	.word	0x00000005
        /*0dc8*/ 	.word	0x00028830
        /*0dcc*/ 	.short	0x010a
        /*0dce*/ 	.byte	0x3f
	.zero		1


	//   ....[66]....
        /*0dd0*/ 	.word	0x00012970
        /*0dd4*/ 	.word	0x00000005
        /*0dd8*/ 	.word	0x00028850
        /*0ddc*/ 	.short	0x010a
        /*0dde*/ 	.byte	0x3f
	.zero		1


	//   ....[67]....
        /*0de0*/ 	.word	0x000129d0
        /*0de4*/ 	.word	0x00000005
        /*0de8*/ 	.word	0x00028830
        /*0dec*/ 	.short	0x010a
        /*0dee*/ 	.byte	0x3f
	.zero		1


	//   ....[68]....
        /*0df0*/ 	.word	0x00012a30
        /*0df4*/ 	.word	0x00000005
        /*0df8*/ 	.word	0x00028850
        /*0dfc*/ 	.short	0x010a
        /*0dfe*/ 	.byte	0x3f
	.zero		1


	//   ....[69]....
        /*0e00*/ 	.word	0x00012a90
        /*0e04*/ 	.word	0x00000007
        /*0e08*/ 	.word	0x00028850
        /*0e0c*/ 	.short	0x010a
        /*0e0e*/ 	.byte	0x3f
	.zero		1


	//   ....[70]....
        /*0e10*/ 	.word	0x00012bb0
        /*0e14*/ 	.word	0x00000007
        /*0e18*/ 	.word	0x00028840
        /*0e1c*/ 	.short	0x010a
        /*0e1e*/ 	.byte	0x3f
	.zero		1


	//   ....[71]....
        /*0e20*/ 	.word	0x00014130
        /*0e24*/ 	.word	0x00000016
        /*0e28*/ 	.word	0x00028820
        /*0e2c*/ 	.short	0x010a
        /*0e2e*/ 	.byte	0x3f
	.zero		1


	//   ....[72]....
        /*0e30*/ 	.word	0x00014180
        /*0e34*/ 	.word	0x00000006
        /*0e38*/ 	.word	0x00028840
        /*0e3c*/ 	.short	0x010a
        /*0e3e*/ 	.byte	0x3f
	.zero		1


	//   ....[73]....
        /*0e40*/ 	.word	0x00014b00
        /*0e44*/ 	.word	0x00000006
        /*0e48*/ 	.word	0x00028860
        /*0e4c*/ 	.short	0x010a
        /*0e4e*/ 	.byte	0x3f
	.zero		1


	//   ....[74]....
        /*0e50*/ 	.word	0x00015570
        /*0e54*/ 	.word	0x00000000
        /*0e58*/ 	.word	0x00028860
        /*0e5c*/ 	.short	0x010a
        /*0e5e*/ 	.byte	0x3f
	.zero		1


	//   ....[75]....
        /*0e60*/ 	.word	0x00016990
        /*0e64*/ 	.word	0x00000004
        /*0e68*/ 	.word	0x00028820
        /*0e6c*/ 	.short	0x010a
        /*0e6e*/ 	.byte	0x3f
	.zero		1


	//   ....[76]....
        /*0e70*/ 	.word	0x00016b30
        /*0e74*/ 	.word	0x00000005
        /*0e78*/ 	.word	0x00028840
        /*0e7c*/ 	.short	0x010a
        /*0e7e*/ 	.byte	0x3f
	.zero		1


	//   ....[77]....
        /*0e80*/ 	.word	0x00016b80
        /*0e84*/ 	.word	0x00000019
        /*0e88*/ 	.word	0x00028840
        /*0e8c*/ 	.short	0x010a
        /*0e8e*/ 	.byte	0x3f
	.zero		1


	//   ....[78]....
        /*0e90*/ 	.word	0x00016bd0
        /*0e94*/ 	.word	0x00000005
        /*0e98*/ 	.word	0x00028860
        /*0e9c*/ 	.short	0x010a
        /*0e9e*/ 	.byte	0x3f
	.zero		1


	//----- nvinfo : EIATTR_NUM_MBARRIERS
	.align		4
.L_288:
        /*0ea0*/ 	.byte	0x03, 0x38
        /*0ea2*/ 	.short	0x0016


	//----- nvinfo : EIATTR_EXIT_INSTR_OFFSETS
	.align		4
        /*0ea4*/ 	.byte	0x04, 0x1c
        /*0ea6*/ 	.short	(.L_290 - .L_289)


	//   ....[0]....
.L_289:
        /*0ea8*/ 	.word	0x000009b0


	//   ....[1]....
        /*0eac*/ 	.word	0x0000c420


	//   ....[2]....
        /*0eb0*/ 	.word	0x00012840


	//----- nvinfo : EIATTR_MAX_THREADS
	.align		4
.L_290:
        /*0eb4*/ 	.byte	0x04, 0x05
        /*0eb6*/ 	.short	(.L_292 - .L_291)
.L_291:
        /*0eb8*/ 	.word	0x00000180
        /*0ebc*/ 	.word	0x00000001
        /*0ec0*/ 	.word	0x00000001


	//----- nvinfo : EIATTR_CRS_STACK_SIZE
	.align		4
.L_292:
        /*0ec4*/ 	.byte	0x04, 0x1e
        /*0ec6*/ 	.short	(.L_294 - .L_293)
.L_293:
        /*0ec8*/ 	.word	0x00000000


	//----- nvinfo : EIATTR_CBANK_PARAM_SIZE
	.align		4
.L_294:
        /*0ecc*/ 	.byte	0x03, 0x19
        /*0ece*/ 	.short	0x0af0


	//----- nvinfo : EIATTR_PARAM_CBANK
	.align		4
        /*0ed0*/ 	.byte	0x04, 0x0a
        /*0ed2*/ 	.short	(.L_296 - .L_295)
	.align		4
.L_295:
        /*0ed4*/ 	.word	index@(.nv.constant0._ZN7cutlass13device_kernelIN5flash11enable_sm90INS1_16FlashAttnFwdSm90INS1_25CollectiveMainloopFwdSm90ILi2EN4cute5tupleIJNS5_1CILi1EEES8_S8_EEENS6_IJNS7_ILi128EEESA_SA_EEELi128ENS_10bfloat16_tEfNS_4arch4Sm90ELb1ELb0ELb0ELb1ELb1ELb0ELb0ELb1ELb1ELb1ELb1ELb0EEENS1_21CollectiveEpilogueFwdISB_S9_SC_SE_Li256ELb1ELb1ELb1ELb0EEENS1_36VarlenDynamicPersistentTileSchedulerILi128ELi128ELi256ELi128ELb1ELb1ELb1ELb1ELb1ELb1EEEEEEEEEvNT_6ParamsE)
        /*0ed8*/ 	.short	0x0210
        /*0eda*/ 	.short	0x0af0


	//----- nvinfo : EIATTR_SW_WAR
	.align		4
.L_296:
        /*0edc*/ 	.byte	0x04, 0x36
        /*0ede*/ 	.short	(.L_298 - .L_297)
.L_297:
        /*0ee0*/ 	.word	0x00000008
.L_298:


//--------------------- .nv.info._ZN7cutlass13device_kernelIN5flash11enable_sm90INS1_16FlashAttnFwdSm90INS1_25CollectiveMainloopFwdSm90ILi2EN4cute5tupleIJNS5_1CILi1EEES8_S8_EEENS6_IJNS7_ILi128EEESA_SA_EEELi128ENS_10bfloat16_tEfNS_4arch4Sm90ELb1ELb0ELb0ELb1ELb1ELb1ELb0ELb1ELb1ELb1ELb1ELb0EEENS1_21CollectiveEpilogueFwdISB_S9_SC_SE_Li256ELb1ELb1ELb1ELb0EEENS1_36VarlenDynamicPersistentTileSchedulerILi128ELi128ELi256ELi128ELb1ELb1ELb1ELb1ELb1ELb1EEEEEEEEEvNT_6ParamsE --------------------------
	.section	.nv.info._ZN7cutlass13device_kernelIN5flash11enable_sm90INS1_16FlashAttnFwdSm90INS1_25CollectiveMainloopFwdSm90ILi2EN4cute5tupleIJNS5_1CILi1EEES8_S8_EEENS6_IJNS7_ILi128EEESA_SA_EEELi128ENS_10bfloat16_tEfNS_4arch4Sm90ELb1ELb0ELb0ELb1ELb1ELb1ELb0ELb1ELb1ELb1ELb1ELb0EEENS1_21CollectiveEpilogueFwdISB_S9_SC_SE_Li256ELb1ELb1ELb1ELb0EEENS1_36VarlenDynamicPersistentTileSchedulerILi128ELi128ELi256ELi128ELb1ELb1ELb1ELb1ELb1ELb1EEEEEEEEEvNT_6ParamsE,"",@"SHT_CUDA_INFO"
	.sectionflags	@""
	.align	4


	//----- nvinfo : EIATTR_CUDA_API_VERSION
	.align		4
        /*0000*/ 	.byte	0x04, 0x37
        /*0002*/ 	.short	(.L_300 - .L_299)
.L_299:
        /*0004*/ 	.word	0x00000082


	//----- nvinfo : EIATTR_KPARAM_INFO
	.align		4
.L_300:
        /*0008*/ 	.byte	0x04, 0x17
        /*000a*/ 	.short	(.L_302 - .L_301)
.L_301:
        /*000c*/ 	.word	0x00000000
        /*0010*/ 	.short	0x0000
        /*0012*/ 	.short	0x0070
        /*0014*/ 	.byte	0x00, 0xf0, 0x01, 0x2a


	//----- nvinfo : EIATTR_SPARSE_MMA_MASK
	.align		4
.L_302:
        /*0018*/ 	.byte	0x03, 0x50
        /*001a*/ 	.short	0x0000


	//----- nvinfo : EIATTR_MAXREG_COUNT
	.align		4
        /*001c*/ 	.byte	0x03, 0x1b
        /*001e*/ 	.short	0x00a8


	//----- nvinfo : EIATTR_NUM_BARRIERS
	.align		4
        /*0020*/ 	.byte	0x02, 0x4c
        /*0022*/ 	.byte	0x10
	.zero		1


	//----- nvinfo : EIATTR_EXTERNS
	.align		4
        /*0024*/ 	.byte	0x04, 0x0f
        /*0026*/ 	.short	(.L_304 - .L_303)


	//   ....[0]....
	.align		4
.L_303:
        /*0028*/ 	.word	index@(__assertfail)


	//----- nvinfo : EIATTR_ANNOTATIONS
	.align		4
.L_304:
        /*002c*/ 	.byte	0x04, 0x55
        /*002e*/ 	.short	(.L_306 - .L_305)


	//   ....[0]....
.L_305:
        /* <DEDUP_REMOVED lines=18> */


	//----- nvinfo : EIATTR_MERCURY_ISA_VERSION
	.align		4
.L_306:
        /*0138*/ 	.byte	0x03, 0x5f
        /*013a*/ 	.short	0x0101


	//----- nvinfo : EIATTR_UNUSED_LOAD_BYTE_OFFSET
	.align		4
        /*013c*/ 	.byte	0x04, 0x44
        /*013e*/ 	.short	(.L_308 - .L_307)


	//   ....[0]....
.L_307:
        /*0140*/ 	.word	0x00000a60
        /*0144*/ 	.word	0x0000fff0


	//   ....[1]....
        /*0148*/ 	.word	0x000166d0
        /*014c*/ 	.word	0x0000fff0


	//----- nvinfo : EIATTR_INT_WARP_WIDE_INSTR_OFFSETS
	.align		4
.L_308:
        /*0150*/ 	.byte	0x04, 0x31
        /*0152*/ 	.short	(.L_310 - .L_309)


	//   ....[0]....
.L_309:
        /*0154*/ 	.word	0x00000130


	//   ....[1]....
        /*0158*/ 	.word	0x00000170


	//   ....[2]....
        /*015c*/ 	.word	0x000001e0


	//   ....[3]....
        /*0160*/ 	.word	0x0001c4e0


	//   ....[4]....
        /*0164*/ 	.word	0x0001c570


	//   ....[5]....
        /*0168*/ 	.word	0x0001f3c0


	//   ....[6]....
        /*016c*/ 	.word	0x0001f450


	//----- nvinfo : EIATTR_COOP_GROUP_MASK_REGIDS
	.align		4
.L_310:
        /*0170*/ 	.byte	0x04, 0x29
        /*0172*/ 	.short	(.L_312 - .L_311)


	//   ....[0]....
.L_311:
        /*0174*/ 	.word	0xffffffff


	//   ....[1]....
        /*0178*/ 	.word	0xffffffff


	//   ....[2]....
        /*017c*/ 	.word	0xffffffff


	//   ....[3]....
        /*0180*/ 	.word	0xffffffff


	//   ....[4]....
        /*0184*/ 	.word	0xffffffff


	//   ....[5]....
        /*0188*/ 	.word	0xffffffff


	//   ....[6]....
        /*018c*/ 	.word	0xffffffff


	//   ....[7]....
        /*0190*/ 	.word	0xffffffff


	//   ....[8]....
        /*0194*/ 	.word	0xffffffff


	//   ....[9]....
        /*0198*/ 	.word	0xffffffff


	//   ....[10]....
        /*019c*/ 	.word	0xffffffff


	//   ....[11]....
        /*01a0*/ 	.word	0xffffffff


	//   ....[12]....
        /*01a4*/ 	.word	0xffffffff


	//   ....[13]....
        /*01a8*/ 	.word	0xffffffff


	//   ....[14]....
        /*01ac*/ 	.word	0xffffffff


	//   ....[15]....
        /*01b0*/ 	.word	0xffffffff


	//   ....[16]....
        /*01b4*/ 	.word	0xffffffff


	//   ....[17]....
        /*01b8*/ 	.word	0xffffffff


	//   ....[18]....
        /*01bc*/ 	.word	0xffffffff


	//   ....[19]....
        /*01c0*/ 	.word	0xffffffff


	//   ....[20]....
        /*01c4*/ 	.word	0xffffffff


	//   ....[21]....
        /*01c8*/ 	.word	0xffffffff


	//   ....[22]....
        /*01cc*/ 	.word	0xffffffff


	//   ....[23]....
        /*01d0*/ 	.word	0xffffffff


	//   ....[24]....
        /*01d4*/ 	.word	0xffffffff


	//   ....[25]....
        /*01d8*/ 	.word	0xffffffff


	//   ....[26]....
        /*01dc*/ 	.word	0xffffffff


	//   ....[27]....
        /*01e0*/ 	.word	0xffffffff


	//   ....[28]....
        /*01e4*/ 	.word	0xffffffff


	//   ....[29]....
        /*01e8*/ 	.word	0xffffffff


	//   ....[30]....
        /*01ec*/ 	.word	0xffffffff


	//   ....[31]....
        /*01f0*/ 	.word	0xffffffff


	//   ....[32]....
        /*01f4*/ 	.word	0xffffffff


	//   ....[33]....
        /*01f8*/ 	.word	0xffffffff


	//   ....[34]....
        /*01fc*/ 	.word	0xffffffff


	//   ....[35]....
        /*0200*/ 	.word	0xffffffff


	//   ....[36]....
        /*0204*/ 	.word	0xffffffff


	//   ....[37]....
        /*0208*/ 	.word	0xffffffff


	//   ....[38]....
        /*020c*/ 	.word	0xffffffff


	//   ....[39]....
        /*0210*/ 	.word	0xffffffff


	//   ....[40]....
        /*0214*/ 	.word	0xffffffff


	//   ....[41]....
        /*0218*/ 	.word	0xffffffff


	//   ....[42]....
        /*021c*/ 	.word	0xffffffff


	//   ....[43]....
        /*0220*/ 	.word	0xffffffff


	//   ....[44]....
        /*0224*/ 	.word	0xffffffff


	//   ....[45]....
        /*0228*/ 	.word	0xffffffff


	//   ....[46]....
        /*022c*/ 	.word	0xffffffff


	//   ....[47]....
        /*0230*/ 	.word	0xffffffff


	//   ....[48]....
        /*0234*/ 	.word	0xffffffff


	//   ....[49]....
        /*0238*/ 	.word	0xffffffff


	//   ....[50]....
        /*023c*/ 	.word	0xffffffff


	//   ....[51]....
        /*0240*/ 	.word	0xffffffff


	//   ....[52]....
        /*0244*/ 	.word	0xffffffff


	//   ....[53]....
        /*0248*/ 	.word	0xffffffff


	//   ....[54]....
        /*024c*/ 	.word	0xffffffff


	//   ....[55]....
        /*0250*/ 	.word	0xffffffff


	//   ....[56]....
        /*0254*/ 	.word	0xffffffff


	//   ....[57]....
        /*0258*/ 	.word	0xffffffff


	//   ....[58]....
        /*025c*/ 	.word	0xffffffff


	//   ....[59]....
        /*0260*/ 	.word	0xffffffff


	//   ....[60]....
        /*0264*/ 	.word	0xffffffff


	//   ....[61]....
        /*0268*/ 	.word	0xffffffff


	//   ....[62]....
        /*026c*/ 	.word	0xffffffff


	//   ....[63]....
        /*0270*/ 	.word	0xffffffff


	//   ....[64]....
        /*0274*/ 	.word	0xffffffff


	//   ....[65]....
        /*0278*/ 	.word	0xffffffff


	//   ....[66]....
        /*027c*/ 	.word	0xffffffff


	//   ....[67]....
        /*0280*/ 	.word	0xffffffff


	//   ....[68]....
        /*0284*/ 	.word	0xffffffff


	//   ....[69]....
        /*0288*/ 	.word	0xffffffff


	//   ....[70]....
        /*028c*/ 	.word	0xffffffff


	//   ....[71]....
        /*0290*/ 	.word	0xffffffff


	//   ....[72]....
        /*0294*/ 	.word	0xffffffff


	//   ....[73]....
        /*0298*/ 	.word	0xffffffff


	//   ....[74]....
        /*029c*/ 	.word	0xffffffff


	//   ....[75]....
        /*02a0*/ 	.word	0xffffffff


	//   ....[76]....
        /*02a4*/ 	.word	0xffffffff


	//   ....[77]....
        /*02a8*/ 	.word	0xffffffff


	//   ....[78]....
        /*02ac*/ 	.word	0xffffffff


	//   ....[79]....
        /*02b0*/ 	.word	0xffffffff


	//   ....[80]....
        /*02b4*/ 	.word	0xffffffff


	//   ....[81]....
        /*02b8*/ 	.word	0xffffffff


	//   ....[82]....
        /*02bc*/ 	.word	0xffffffff


	//   ....[83]....
        /*02c0*/ 	.word	0xffffffff


	//   ....[84]....
        /*02c4*/ 	.word	0xffffffff


	//   ....[85]....
        /*02c8*/ 	.word	0xffffffff


	//   ....[86]....
        /*02cc*/ 	.word	0xffffffff


	//   ....[87]....
        /*02d0*/ 	.word	0xffffffff


	//   ....[88]....
        /*02d4*/ 	.word	0xffffffff


	//   ....[89]....
        /*02d8*/ 	.word	0xffffffff


	//   ....[90]....
        /*02dc*/ 	.word	0xffffffff


	//   ....[91]....
        /*02e0*/ 	.word	0xffffffff


	//   ....[92]....
        /*02e4*/ 	.word	0xffffffff


	//   ....[93]....
        /*02e8*/ 	.word	0xffffffff


	//   ....[94]....
        /*02ec*/ 	.word	0xffffffff


	//   ....[95]....
        /*02f0*/ 	.word	0xffffffff


	//   ....[96]....
        /*02f4*/ 	.word	0xffffffff


	//   ....[97]....
        /*02f8*/ 	.word	0xffffffff


	//   ....[98]....
        /*02fc*/ 	.word	0xffffffff


	//   ....[99]....
        /*0300*/ 	.word	0xffffffff


	//   ....[100]....
        /*0304*/ 	.word	0xffffffff


	//   ....[101]....
        /*0308*/ 	.word	0xffffffff


	//   ....[102]....
        /*030c*/ 	.word	0xffffffff


	//   ....[103]....
        /*0310*/ 	.word	0xffffffff


	//   ....[104]....
        /*0314*/ 	.word	0xffffffff


	//   ....[105]....
        /*0318*/ 	.word	0xffffffff


	//   ....[106]....
        /*031c*/ 	.word	0xffffffff


	//   ....[107]....
        /*0320*/ 	.word	0xffffffff


	//   ....[108]....
        /*0324*/ 	.word	0xffffffff


	//   ....[109]....
        /*0328*/ 	.word	0xffffffff


	//   ....[110]....
        /*032c*/ 	.word	0xffffffff


	//   ....[111]....
        /*0330*/ 	.word	0xffffffff


	//   ....[112]....
        /*0334*/ 	.word	0xffffffff


	//   ....[113]....
        /*0338*/ 	.word	0xffffffff


	//   ....[114]....
        /*033c*/ 	.word	0xffffffff


	//   ....[115]....
        /*0340*/ 	.word	0xffffffff


	//   ....[116]....
        /*0344*/ 	.word	0xffffffff


	//   ....[117]....
        /*0348*/ 	.word	0xffffffff


	//   ....[118]....
        /*034c*/ 	.word	0xffffffff


	//   ....[119]....
        /*0350*/ 	.word	0xffffffff


	//   ....[120]....
        /*0354*/ 	.word	0xffffffff


	//   ....[121]....
        /*0358*/ 	.word	0xffffffff


	//   ....[122]....
        /*035c*/ 	.word	0xffffffff


	//   ....[123]....
        /*0360*/ 	.word	0xffffffff


	//   ....[124]....
        /*0364*/ 	.word	0xffffffff


	//   ....[125]....
        /*0368*/ 	.word	0xffffffff


	//   ....[126]....
        /*036c*/ 	.word	0xffffffff


	//   ....[127]....
        /*0370*/ 	.word	0xffffffff


	//   ....[128]....
        /*0374*/ 	.word	0xffffffff


	//   ....[129]....
        /*0378*/ 	.word	0xffffffff


	//   ....[130]....
        /*037c*/ 	.word	0xffffffff


	//   ....[131]....
        /*0380*/ 	.word	0xffffffff


	//   ....[132]....
        /*0384*/ 	.word	0xffffffff


	//   ....[133]....
        /*0388*/ 	.word	0xffffffff


	//   ....[134]....
        /*038c*/ 	.word	0xffffffff


	//   ....[135]....
        /*0390*/ 	.word	0xffffffff


	//   ....[136]....
        /*0394*/ 	.word	0xffffffff


	//   ....[137]....
        /*0398*/ 	.word	0xffffffff


	//   ....[138]....
        /*039c*/ 	.word	0xffffffff


	//   ....[139]....
        /*03a0*/ 	.word	0xffffffff


	//   ....[140]....
        /*03a4*/ 	.word	0xffffffff


	//   ....[141]....
        /*03a8*/ 	.word	0xffffffff


	//   ....[142]....
        /*03ac*/ 	.word	0xffffffff


	//   ....[143]....
        /*03b0*/ 	.word	0xffffffff


	//   ....[144]....
        /*03b4*/ 	.word	0xffffffff


	//   ....[145]....
        /*03b8*/ 	.word	0xffffffff


	//   ....[146]....
        /*03bc*/ 	.word	0xffffffff


	//   ....[147]....
        /*03c0*/ 	.word	0xffffffff


	//   ....[148]....
        /*03c4*/ 	.word	0xffffffff


	//   ....[149]....
        /*03c8*/ 	.word	0xffffffff


	//   ....[150]....
        /*03cc*/ 	.word	0xffffffff


	//   ....[151]....
        /*03d0*/ 	.word	0xffffffff


	//   ....[152]....
        /*03d4*/ 	.word	0xffffffff


	//   ....[153]....
        /*03d8*/ 	.word	0xffffffff


	//   ....[154]....
        /*03dc*/ 	.word	0xffffffff


	//   ....[155]....
        /*03e0*/ 	.word	0xffffffff


	//   ....[156]....
        /*03e4*/ 	.word	0xffffffff


	//   ....[157]....
        /*03e8*/ 	.word	0xffffffff


	//   ....[158]....
        /*03ec*/ 	.word	0xffffffff


	//   ....[159]....
        /*03f0*/ 	.word	0xffffffff


	//   ....[160]....
        /*03f4*/ 	.word	0xffffffff


	//   ....[161]....
        /*03f8*/ 	.word	0xffffffff


	//   ....[162]....
        /*03fc*/ 	.word	0xffffffff


	//   ....[163]....
        /*0400*/ 	.word	0xffffffff


	//   ....[164]....
        /*0404*/ 	.word	0xffffffff


	//   ....[165]....
        /*0408*/ 	.word	0xffffffff


	//   ....[166]....
        /*040c*/ 	.word	0xffffffff


	//   ....[167]....
        /*0410*/ 	.word	0xffffffff


	//   ....[168]....
        /*0414*/ 	.word	0xffffffff


	//   ....[169]....
        /*0418*/ 	.word	0xffffffff


	//   ....[170]....
        /*041c*/ 	.word	0xffffffff


	//   ....[171]....
        /*0420*/ 	.word	0xffffffff


	//   ....[172]....
        /*0424*/ 	.word	0xffffffff


	//   ....[173]....
        /*0428*/ 	.word	0xffffffff


	//   ....[174]....
        /*042c*/ 	.word	0xffffffff


	//   ....[175]....
        /*0430*/ 	.word	0xffffffff


	//   ....[176]....
        /*0434*/ 	.word	0xffffffff


	//   ....[177]....
        /*0438*/ 	.word	0xffffffff


	//   ....[178]....
        /*043c*/ 	.word	0xffffffff


	//   ....[179]....
        /*0440*/ 	.word	0xffffffff


	//   ....[180]....
        /*0444*/ 	.word	0xffffffff


	//   ....[181]....
        /*0448*/ 	.word	0xffffffff


	//   ....[182]....
        /*044c*/ 	.word	0xffffffff


	//   ....[183]....
        /*0450*/ 	.word	0xffffffff


	//   ....[184]....
        /*0454*/ 	.word	0xffffffff


	//   ....[185]....
        /*0458*/ 	.word	0xffffffff


	//   ....[186]....
        /*045c*/ 	.word	0xffffffff


	//   ....[187]....
        /*0460*/ 	.word	0xffffffff


	//   ....[188]....
        /*0464*/ 	.word	0xffffffff


	//   ....[189]....
        /*0468*/ 	.word	0xffffffff


	//   ....[190]....
        /*046c*/ 	.word	0xffffffff


	//   ....[191]....
        /*0470*/ 	.word	0xffffffff


	//   ....[192]....
        /*0474*/ 	.word	0xffffffff


	//   ....[193]....
        /*0478*/ 	.word	0xffffffff


	//   ....[194]....
        /*047c*/ 	.word	0xffffffff


	//   ....[195]....
        /*0480*/ 	.word	0xffffffff


	//   ....[196]....
        /*0484*/ 	.word	0xffffffff


	//   ....[197]....
        /*0488*/ 	.word	0xffffffff


	//   ....[198]....
        /*048c*/ 	.word	0xffffffff


	//   ....[199]....
        /*0490*/ 	.word	0xffffffff


	//   ....[200]....
        /*0494*/ 	.word	0xffffffff


	//   ....[201]....
        /*0498*/ 	.word	0xffffffff


	//   ....[202]....
        /*049c*/ 	.word	0xffffffff


	//   ....[203]....
        /*04a0*/ 	.word	0xffffffff


	//   ....[204]....
        /*04a4*/ 	.word	0xffffffff


	//   ....[205]....
        /*04a8*/ 	.word	0xffffffff


	//   ....[206]....
        /*04ac*/ 	.word	0xffffffff


	//   ....[207]....
        /*04b0*/ 	.word	0xffffffff


	//   ....[208]....
        /*04b4*/ 	.word	0xffffffff


	//   ....[209]....
        /*04b8*/ 	.word	0xffffffff


	//   ....[210]....
        /*04bc*/ 	.word	0xffffffff


	//   ....[211]....
        /*04c0*/ 	.word	0xffffffff


	//   ....[212]....
        /*04c4*/ 	.word	0xffffffff


	//   ....[213]....
        /*04c8*/ 	.word	0xffffffff


	//   ....[214]....
        /*04cc*/ 	.word	0xffffffff


	//   ....[215]....
        /*04d0*/ 	.word	0xffffffff


	//   ....[216]....
        /*04d4*/ 	.word	0xffffffff


	//   ....[217]....
        /*04d8*/ 	.word	0xffffffff


	//   ....[218]....
        /*04dc*/ 	.word	0xffffffff


	//   ....[219]....
        /*04e0*/ 	.word	0xffffffff


	//   ....[220]....
        /*04e4*/ 	.word	0xffffffff


	//   ....[221]....
        /*04e8*/ 	.word	0xffffffff


	//   ....[222]....
        /*04ec*/ 	.word	0xffffffff


	//   ....[223]....
        /*04f0*/ 	.word	0xffffffff


	//   ....[224]....
        /*04f4*/ 	.word	0xffffffff


	//   ....[225]....
        /*04f8*/ 	.word	0xffffffff


	//   ....[226]....
        /*04fc*/ 	.word	0xffffffff


	//   ....[227]....
        /*0500*/ 	.word	0xffffffff


	//   ....[228]....
        /*0504*/ 	.word	0xffffffff


	//   ....[229]....
        /*0508*/ 	.word	0xffffffff


	//   ....[230]....
        /*050c*/ 	.word	0xffffffff


	//   ....[231]....
        /*0510*/ 	.word	0xffffffff


	//   ....[232]....
        /*0514*/ 	.word	0xffffffff


	//   ....[233]....
        /*0518*/ 	.word	0x0500000f


	//   ....[234]....
        /*051c*/ 	.word	0x0500000f


	//   ....[235]....
        /*0520*/ 	.word	0x0500000f


	//   ....[236]....
        /*0524*/ 	.word	0x0500000f


	//   ....[237]....
        /*0528*/ 	.word	0x0500000f


	//   ....[238]....
        /*052c*/ 	.word	0x0500000f


	//   ....[239]....
        /*0530*/ 	.word	0x0500000f


	//   ....[240]....
        /*0534*/ 	.word	0x0500000f


	//   ....[241]....
        /*0538*/ 	.word	0x0500000f


	//   ....[242]....
        /*053c*/ 	.word	0x0500000f


	//   ....[243]....
        /*0540*/ 	.word	0x0500000f


	//   ....[244]....
        /*0544*/ 	.word	0x0500000f


	//   ....[245]....
        /*0548*/ 	.word	0x0500000f


	//   ....[246]....
        /*054c*/ 	.word	0x0500000f


	//   ....[247]....
        /*0550*/ 	.word	0x0500000f


	//   ....[248]....
        /*0554*/ 	.word	0x0500000f


	//   ....[249]....
        /*0558*/ 	.word	0x0500000f


	//   ....[250]....
        /*055c*/ 	.word	0x0500000f


	//   ....[251]....
        /*0560*/ 	.word	0x0500000f


	//   ....[252]....
        /*0564*/ 	.word	0x0500000f


	//   ....[253]....
        /*0568*/ 	.word	0x0500000f


	//   ....[254]....
        /*056c*/ 	.word	0x0500000f


	//   ....[255]....
        /*0570*/ 	.word	0x0500000f


	//   ....[0]....
        /*0574*/ 	.word	0x0500000f


	//   ....[1]....
        /*0578*/ 	.word	0x0500000f


	//   ....[2]....
        /*057c*/ 	.word	0x0500000f


	//   ....[3]....
        /*0580*/ 	.word	0x0500000f


	//   ....[4]....
        /*0584*/ 	.word	0x0500000f


	//   ....[5]....
        /*0588*/ 	.word	0x0500000f


	//   ....[6]....
        /*058c*/ 	.word	0x0500000f


	//   ....[7]....
        /*0590*/ 	.word	0x0500000f


	//   ....[8]....
        /*0594*/ 	.word	0x0500000f


	//   ....[9]....
        /*0598*/ 	.word	0x0500000f


	//   ....[10]....
        /*059c*/ 	.word	0x0500000f


	//   ....[11]....
        /*05a0*/ 	.word	0x0500000f


	//   ....[12]....
        /*05a4*/ 	.word	0x0500000f


	//   ....[13]....
        /*05a8*/ 	.word	0x0500000f


	//   ....[14]....
        /*05ac*/ 	.word	0x0500000f


	//   ....[15]....
        /*05b0*/ 	.word	0x0500000f


	//   ....[16]....
        /*05b4*/ 	.word	0x0500000f


	//   ....[17]....
        /*05b8*/ 	.word	0x0500000f


	//   ....[18]....
        /*05bc*/ 	.word	0x0500000f


	//   ....[19]....
        /*05c0*/ 	.word	0x0500000f


	//   ....[20]....
        /*05c4*/ 	.word	0x0500000f


	//   ....[21]....
        /*05c8*/ 	.word	0x0500000f


	//   ....[22]....
        /*05cc*/ 	.word	0x0500000f


	//   ....[23]....
        /*05d0*/ 	.word	0x0500000f


	//   ....[24]....
        /*05d4*/ 	.word	0x0500000f


	//   ....[25]....
        /*05d8*/ 	.word	0x0500000f


	//   ....[26]....
        /*05dc*/ 	.word	0x0500000f


	//   ....[27]....
        /*05e0*/ 	.word	0x0500000f


	//   ....[28]....
        /*05e4*/ 	.word	0x0500000f


	//   ....[29]....
        /*05e8*/ 	.word	0x0500000f


	//   ....[30]....
        /*05ec*/ 	.word	0x0500000f


	//   ....[31]....
        /*05f0*/ 	.word	0x0500000f


	//   ....[32]....
        /*05f4*/ 	.word	0x0500000f


	//   ....[33]....
        /*05f8*/ 	.word	0x0500000f


	//   ....[34]....
        /*05fc*/ 	.word	0x0500000f


	//   ....[35]....
        /*0600*/ 	.word	0x0500000f


	//   ....[36]....
        /*0604*/ 	.word	0x0500000f


	//   ....[37]....
        /*0608*/ 	.word	0x0500000f


	//   ....[38]....
        /*060c*/ 	.word	0x0500000f


	//   ....[39]....
        /*0610*/ 	.word	0x0500000f


	//   ....[40]....
        /*0614*/ 	.word	0x0500000f


	//   ....[41]....
        /*0618*/ 	.word	0x0500000f


	//   ....[42]....
        /*061c*/ 	.word	0x0500000f


	//   ....[43]....
        /*0620*/ 	.word	0x0500000f


	//   ....[44]....
        /*0624*/ 	.word	0x0500000f


	//   ....[45]....
        /*0628*/ 	.word	0x0500000f


	//   ....[46]....
        /*062c*/ 	.word	0x0500000f


	//   ....[47]....
        /*0630*/ 	.word	0x0500000f


	//   ....[48]....
        /*0634*/ 	.word	0x0500000f


	//   ....[49]....
        /*0638*/ 	.word	0x0500000f


	//   ....[50]....
        /*063c*/ 	.word	0x0500000f


	//   ....[51]....
        /*0640*/ 	.word	0x0500000f


	//   ....[52]....
        /*0644*/ 	.word	0x0500000f


	//   ....[53]....
        /*0648*/ 	.word	0x0500000f


	//   ....[54]....
        /*064c*/ 	.word	0x0500000f


	//   ....[55]....
        /*0650*/ 	.word	0x0500000f


	//   ....[56]....
        /*0654*/ 	.word	0x0500000f


	//   ....[57]....
        /*0658*/ 	.word	0x0500000f


	//   ....[58]....
        /*065c*/ 	.word	0x0500000f


	//   ....[59]....
        /*0660*/ 	.word	0x0500000f


	//   ....[60]....
        /*0664*/ 	.word	0x0500000f


	//   ....[61]....
        /*0668*/ 	.word	0x0500000f


	//   ....[62]....
        /*066c*/ 	.word	0x0500000f


	//   ....[63]....
        /*0670*/ 	.word	0x0500000f


	//   ....[64]....
        /*0674*/ 	.word	0x0500000f


	//   ....[65]....
        /*0678*/ 	.word	0x0500000f


	//   ....[66]....
        /*067c*/ 	.word	0x0500000f


	//   ....[67]....
        /*0680*/ 	.word	0x0500000f


	//   ....[68]....
        /*0684*/ 	.word	0x0500000f


	//   ....[69]....
        /*0688*/ 	.word	0x0500000f


	//   ....[70]....
        /*068c*/ 	.word	0x0500000f


	//   ....[71]....
        /*0690*/ 	.word	0x0500000f


	//   ....[72]....
        /*0694*/ 	.word	0x0500000f


	//   ....[73]....
        /*0698*/ 	.word	0x0500000f


	//   ....[74]....
        /*069c*/ 	.word	0x0500000f


	//   ....[75]....
        /*06a0*/ 	.word	0x0500000f


	//   ....[76]....
        /*06a4*/ 	.word	0x0500000f


	//   ....[77]....
        /*06a8*/ 	.word	0x0500000f


	//   ....[78]....
        /*06ac*/ 	.word	0x0500000f


	//   ....[79]....
        /*06b0*/ 	.word	0x0500000f


	//   ....[80]....
        /*06b4*/ 	.word	0x0500000f


	//   ....[81]....
        /*06b8*/ 	.word	0x0500000f


	//   ....[82]....
        /*06bc*/ 	.word	0x0500000f


	//   ....[83]....
        /*06c0*/ 	.word	0x0500000f


	//   ....[84]....
        /*06c4*/ 	.word	0x0500000f


	//   ....[85]....
        /*06c8*/ 	.word	0x0500000f


	//   ....[86]....
        /*06cc*/ 	.word	0x0500000f


	//   ....[87]....
        /*06d0*/ 	.word	0x0500000f


	//   ....[88]....
        /*06d4*/ 	.word	0x0500000f


	//   ....[89]....
        /*06d8*/ 	.word	0x0500000f


	//   ....[90]....
        /*06dc*/ 	.word	0x0500000f


	//   ....[91]....
        /*06e0*/ 	.word	0x0500000f


	//   ....[92]....
        /*06e4*/ 	.word	0x0500000f


	//   ....[93]....
        /*06e8*/ 	.word	0x0500000f


	//   ....[94]....
        /*06ec*/ 	.word	0x0500000f


	//   ....[95]....
        /*06f0*/ 	.word	0x0500000f


	//   ....[96]....
        /*06f4*/ 	.word	0x0500000f


	//   ....[97]....
        /*06f8*/ 	.word	0x0500000f


	//   ....[98]....
        /*06fc*/ 	.word	0x0500000f


	//   ....[99]....
        /*0700*/ 	.word	0x0500000f


	//   ....[100]....
        /*0704*/ 	.word	0x0500000f


	//   ....[101]....
        /*0708*/ 	.word	0x0500000f


	//   ....[102]....
        /*070c*/ 	.word	0x0500000f


	//   ....[103]....
        /*0710*/ 	.word	0x0500000f


	//   ....[104]....
        /*0714*/ 	.word	0x0500000f


	//   ....[105]....
        /*0718*/ 	.word	0x0500000f


	//   ....[106]....
        /*071c*/ 	.word	0x0500000f


	//   ....[107]....
        /*0720*/ 	.word	0x0500000f


	//   ....[108]....
        /*0724*/ 	.word	0x0500000f


	//   ....[109]....
        /*0728*/ 	.word	0x0500000f


	//   ....[110]....
        /*072c*/ 	.word	0x0500000f


	//   ....[111]....
        /*0730*/ 	.word	0x0500000f


	//   ....[112]....
        /*0734*/ 	.word	0x0500000f


	//   ....[113]....
        /*0738*/ 	.word	0x0500000f


	//   ....[114]....
        /*073c*/ 	.word	0x0500000f


	//   ....[115]....
        /*0740*/ 	.word	0x0500000f


	//   ....[116]....
        /*0744*/ 	.word	0x0500000f


	//   ....[117]....
        /*0748*/ 	.word	0x0500000f


	//   ....[118]....
        /*074c*/ 	.word	0x0500000f


	//   ....[119]....
        /*0750*/ 	.word	0x0500000f


	//   ....[120]....
        /*0754*/ 	.word	0x0500000f


	//   ....[121]....
        /*0758*/ 	.word	0x0500000f


	//   ....[122]....
        /*075c*/ 	.word	0x0500000f


	//   ....[123]....
        /*0760*/ 	.word	0x0500000f


	//   ....[124]....
        /*0764*/ 	.word	0x0500000f


	//   ....[125]....
        /*0768*/ 	.word	0x0500000f


	//   ....[126]....
        /*076c*/ 	.word	0x0500000f


	//   ....[127]....
        /*0770*/ 	.word	0x0500000f


	//   ....[128]....
        /*0774*/ 	.word	0x0500000f


	//   ....[129]....
        /*0778*/ 	.word	0x0500000f


	//   ....[130]....
        /*077c*/ 	.word	0x0500000f


	//   ....[131]....
        /*0780*/ 	.word	0x0500000f


	//   ....[132]....
        /*0784*/ 	.word	0x0500000f


	//   ....[133]....
        /*0788*/ 	.word	0x0500000f


	//   ....[134]....
        /*078c*/ 	.word	0x0500000f


	//   ....[135]....
        /*0790*/ 	.word	0x0500000f


	//   ....[136]....
        /*0794*/ 	.word	0x0500000f


	//   ....[137]....
        /*0798*/ 	.word	0x0500000f


	//   ....[138]....
        /*079c*/ 	.word	0x0500000f


	//   ....[139]....
        /*07a0*/ 	.word	0x0500000f


	//   ....[140]....
        /*07a4*/ 	.word	0x0500000f


	//   ....[141]....
        /*07a8*/ 	.word	0x0500000f


	//   ....[142]....
        /*07ac*/ 	.word	0x0500000f


	//   ....[143]....
        /*07b0*/ 	.word	0x0500000f


	//   ....[144]....
        /*07b4*/ 	.word	0x0500000f


	//   ....[145]....
        /*07b8*/ 	.word	0x0500000f


	//   ....[146]....
        /*07bc*/ 	.word	0x0500000f


	//   ....[147]....
        /*07c0*/ 	.word	0x0500000f


	//   ....[148]....
        /*07c4*/ 	.word	0x0500000f


	//   ....[149]....
        /*07c8*/ 	.word	0x0500000f


	//   ....[150]....
        /*07cc*/ 	.word	0x0500000f


	//   ....[151]....
        /*07d0*/ 	.word	0x0500000f


	//   ....[152]....
        /*07d4*/ 	.word	0x0500000f


	//   ....[153]....
        /*07d8*/ 	.word	0x0500000f


	//   ....[154]....
        /*07dc*/ 	.word	0x0500000f


	//----- nvinfo : EIATTR_COOP_GROUP_INSTR_OFFSETS
	.align		4
.L_312:
        /*07e0*/ 	.byte	0x04, 0x28
        /*07e2*/ 	.short	(.L_314 - .L_313)


	//   ....[0]....
.L_313:
        /*07e4*/ 	.word	0x00000070


	//   ....[1]....
        /*07e8*/ 	.word	0x00000140


	//   ....[2]....
        /*07ec*/ 	.word	0x00000190


	//   ....[3]....
        /*07f0*/ 	.word	0x000003c0


	//   ....[4]....
        /*07f4*/ 	.word	0x00000520


	//   ....[5]....
        /*07f8*/ 	.word	0x00000640


	//   ....[6]....
        /*07fc*/ 	.word	0x000007a0


	//   ....[7]....
        /*0800*/ 	.word	0x000034c0


	//   ....[8]....
        /*0804*/ 	.word	0x000034d0


	//   ....[9]....
        /*0808*/ 	.word	0x00003c40


	//   ....[10]....
        /*080c*/ 	.word	0x00003c50


	//   ....[11]....
        /*0810*/ 	.word	0x000043c0


	//   ....[12]....
        /*0814*/ 	.word	0x000043d0


	//   ....[13]....
        /*0818*/ 	.word	0x00004b30


	//   ....[14]....
        /*081c*/ 	.word	0x00004b40


	//   ....[15]....
        /*0820*/ 	.word	0x00005cc0


	//   ....[16]....
        /*0824*/ 	.word	0x00005cd0


	//   ....[17]....
        /*0828*/ 	.word	0x000064c0


	//   ....[18]....
        /*082c*/ 	.word	0x000064d0


	//   ....[19]....
        /*0830*/ 	.word	0x00006cc0


	//   ....[20]....
        /*0834*/ 	.word	0x00006cd0


	//   ....[21]....
        /*0838*/ 	.word	0x000074e0


	//   ....[22]....
        /*083c*/ 	.word	0x000074f0


	//   ....[23]....
        /*0840*/ 	.word	0x00007ef0


	//   ....[24]....
        /*0844*/ 	.word	0x00007f00


	//   ....[25]....
        /*0848*/ 	.word	0x00008010


	//   ....[26]....
        /*084c*/ 	.word	0x00008020


	//   ....[27]....
        /*0850*/ 	.word	0x00008140


	//   ....[28]....
        /*0854*/ 	.word	0x00008150


	//   ....[29]....
        /*0858*/ 	.word	0x00008270


	//   ....[30]....
        /*085c*/ 	.word	0x00008280


	//   ....[31]....
        /*0860*/ 	.word	0x00008600


	//   ....[32]....
        /*0864*/ 	.word	0x00008620


	//   ....[33]....
        /*0868*/ 	.word	0x00008700


	//   ....[34]....
        /*086c*/ 	.word	0x00008720


	//   ....[35]....
        /*0870*/ 	.word	0x00008800


	//   ....[36]....
        /*0874*/ 	.word	0x00008820


	//   ....[37]....
        /*0878*/ 	.word	0x00008900


	//   ....[38]....
        /*087c*/ 	.word	0x00008920


	//   ....[39]....
        /*0880*/ 	.word	0x00009150


	//   ....[40]....
        /*0884*/ 	.word	0x00009850


	//   ....[41]....
        /*0888*/ 	.word	0x00009860


	//   ....[42]....
        /*088c*/ 	.word	0x00009870


	//   ....[43]....
        /*0890*/ 	.word	0x00009880


	//   ....[44]....
        /*0894*/ 	.word	0x00009bc0


	//   ....[45]....
        /*0898*/ 	.word	0x00009bd0


	//   ....[46]....
        /*089c*/ 	.word	0x00009be0


	//   ....[47]....
        /*08a0*/ 	.word	0x00009bf0


	//   ....[48]....
        /*08a4*/ 	.word	0x00009f10


	//   ....[49]....
        /*08a8*/ 	.word	0x00009f20


	//   ....[50]....
        /*08ac*/ 	.word	0x00009f30


	//   ....[51]....
        /*08b0*/ 	.word	0x00009f40


	//   ....[52]....
        /*08b4*/ 	.word	0x0000a280


	//   ....[53]....
        /*08b8*/ 	.word	0x0000a290


	//   ....[54]....
        /*08bc*/ 	.word	0x0000a2a0


	//   ....[55]....
        /*08c0*/ 	.word	0x0000a2b0


	//   ....[56]....
        /*08c4*/ 	.word	0x0000c1e0


	//   ....[57]....
        /*08c8*/ 	.word	0x0000c200


	//   ....[58]....
        /*08cc*/ 	.word	0x0000c210


	//   ....[59]....
        /*08d0*/ 	.word	0x0000c220


	//   ....[60]....
        /*08d4*/ 	.word	0x0000c330


	//   ....[61]....
        /*08d8*/ 	.word	0x0000c380


	//   ....[62]....
        /*08dc*/ 	.word	0x0000c3b0


	//   ....[63]....
        /*08e0*/ 	.word	0x0000c3f0


	//   ....[64]....
        /*08e4*/ 	.word	0x0000c770


	//   ....[65]....
        /*08e8*/ 	.word	0x0000c790


	//   ....[66]....
        /*08ec*/ 	.word	0x0000c7b0


	//   ....[67]....
        /*08f0*/ 	.word	0x0000c7c0


	//   ....[68]....
        /*08f4*/ 	.word	0x0000c890


	//   ....[69]....
        /*08f8*/ 	.word	0x0000c8b0


	//   ....[70]....
        /*08fc*/ 	.word	0x0000c8c0


	//   ....[71]....
        /*0900*/ 	.word	0x0000c940


	//   ....[72]....
        /*0904*/ 	.word	0x0000f0b0


	//   ....[73]....
        /*0908*/ 	.word	0x0000f0e0


	//   ....[74]....
        /*090c*/ 	.word	0x0000f730


	//   ....[75]....
        /*0910*/ 	.word	0x0000f800


	//   ....[76]....
        /*0914*/ 	.word	0x00010120


	//   ....[77]....
        /*0918*/ 	.word	0x00010180


	//   ....[78]....
        /*091c*/ 	.word	0x00011810


	//   ....[79]....
        /*0920*/ 	.word	0x00011e60


	//   ....[80]....
        /*0924*/ 	.word	0x00011e80


	//   ....[81]....
        /*0928*/ 	.word	0x00011e90


	//   ....[82]....
        /*092c*/ 	.word	0x000127d0


	//   ....[83]....
        /*0930*/ 	.word	0x00012860


	//   ....[84]....
        /*0934*/ 	.word	0x00014730


	//   ....[85]....
        /*0938*/ 	.word	0x00014740


	//   ....[86]....
        /*093c*/ 	.word	0x00014770


	//   ....[87]....
        /*0940*/ 	.word	0x00014780


	//   ....[88]....
        /*0944*/ 	.word	0x00015cc0


	//   ....[89]....
        /*0948*/ 	.word	0x00015d00


	//   ....[90]....
        /*094c*/ 	.word	0x00016020


	//   ....[91]....
        /*0950*/ 	.word	0x00016040


	//   ....[92]....
        /*0954*/ 	.word	0x00017150


	//   ....[93]....
        /*0958*/ 	.word	0x00017180


	//   ....[94]....
        /*095c*/ 	.word	0x000171a0


	//   ....[95]....
        /*0960*/ 	.word	0x000171b0


	//   ....[96]....
        /*0964*/ 	.word	0x00017870


	//   ....[97]....
        /*0968*/ 	.word	0x00017880


	//   ....[98]....
        /*096c*/ 	.word	0x00017980


	//   ....[99]....
        /*0970*/ 	.word	0x00017990


	//   ....[100]....
        /*0974*/ 	.word	0x00017aa0


	//   ....[101]....
        /*0978*/ 	.word	0x00017ab0


	//   ....[102]....
        /*097c*/ 	.word	0x00017bc0


	//   ....[103]....
        /*0980*/ 	.word	0x00017bd0


	//   ....[104]....
        /*0984*/ 	.word	0x000180a0


	//   ....[105]....
        /*0988*/ 	.word	0x000180b0


	//   ....[106]....
        /*098c*/ 	.word	0x00018530


	//   ....[107]....
        /*0990*/ 	.word	0x00018540


	//   ....[108]....
        /*0994*/ 	.word	0x00019160


	//   ....[109]....
        /*0998*/ 	.word	0x00019170


	//   ....[110]....
        /*099c*/ 	.word	0x00019280


	//   ....[111]....
        /*09a0*/ 	.word	0x00019290


	//   ....[112]....
        /*09a4*/ 	.word	0x000193a0


	//   ....[113]....
        /*09a8*/ 	.word	0x000193b0


	//   ....[114]....
        /*09ac*/ 	.word	0x000194c0


	//   ....[115]....
        /*09b0*/ 	.word	0x000194d0


	//   ....[116]....
        /*09b4*/ 	.word	0x00019640


	//   ....[117]....
        /*09b8*/ 	.word	0x00019830


	//   ....[118]....
        /*09bc*/ 	.word	0x00019860


	//   ....[119]....
        /*09c0*/ 	.word	0x00019890


	//   ....[120]....
        /*09c4*/ 	.word	0x000198c0


	//   ....[121]....
        /*09c8*/ 	.word	0x000198f0


	//   ....[122]....
        /*09cc*/ 	.word	0x00019920


	//   ....[123]....
        /*09d0*/ 	.word	0x00019ab0


	//   ....[124]....
        /*09d4*/ 	.word	0x00019ae0


	//   ....[125]....
        /*09d8*/ 	.word	0x00019b10


	//   ....[126]....
        /*09dc*/ 	.word	0x00019b40


	//   ....[127]....
        /*09e0*/ 	.word	0x00019b70


	//   ....[128]....
        /*09e4*/ 	.word	0x00019ba0


	//   ....[129]....
        /*09e8*/ 	.word	0x00019c30


	//   ....[130]....
        /*09ec*/ 	.word	0x00019c60


	//   ....[131]....
        /*09f0*/ 	.word	0x00019c70


	//   ....[132]....
        /*09f4*/ 	.word	0x00019cb0


	//   ....[133]....
        /*09f8*/ 	.word	0x0001b150


	//   ....[134]....
        /*09fc*/ 	.word	0x0001cfd0


	//   ....[135]....
        /*0a00*/ 	.word	0x0001cff0


	//   ....[136]....
        /*0a04*/ 	.word	0x0001d090


	//   ....[137]....
        /*0a08*/ 	.word	0x0001d0b0


	//   ....[138]....
        /*0a0c*/ 	.word	0x0001d140


	//   ....[139]....
        /*0a10*/ 	.word	0x0001d160


	//   ....[140]....
        /*0a14*/ 	.word	0x0001d1f0


	//   ....[141]....
        /*0a18*/ 	.word	0x0001d210


	//   ....[142]....
        /*0a1c*/ 	.word	0x0001d2a0


	//   ....[143]....
        /*0a20*/ 	.word	0x0001d2c0


	//   ....[144]....
        /*0a24*/ 	.word	0x0001d350


	//   ....[145]....
        /*0a28*/ 	.word	0x0001d370


	//   ....[146]....
        /*0a2c*/ 	.word	0x0001d400


	//   ....[147]....
        /*0a30*/ 	.word	0x0001d420


	//   ....[148]....
        /*0a34*/ 	.word	0x0001d430


	//   ....[149]....
        /*0a38*/ 	.word	0x0001d4b0


	//   ....[150]....
        /*0a3c*/ 	.word	0x0001dc00


	//   ....[151]....
        /*0a40*/ 	.word	0x0001dc30


	//   ....[152]....
        /*0a44*/ 	.word	0x0001dc90


	//   ....[153]....
        /*0a48*/ 	.word	0x0001dce0


	//   ....[154]....
        /*0a4c*/ 	.word	0x0001dd30


	//   ....[155]....
        /*0a50*/ 	.word	0x0001dd80


	//   ....[156]....
        /*0a54*/ 	.word	0x0001ddd0


	//   ....[157]....
        /*0a58*/ 	.word	0x0001de20


	//   ....[158]....
        /*0a5c*/ 	.word	0x0001de70


	//   ....[159]....
        /*0a60*/ 	.word	0x0001dec0


	//   ....[160]....
        /*0a64*/ 	.word	0x0001df10


	//   ....[161]....
        /*0a68*/ 	.word	0x0001df60


	//   ....[162]....
        /*0a6c*/ 	.word	0x0001dfb0


	//   ....[163]....
        /*0a70*/ 	.word	0x0001dff0


	//   ....[164]....
        /*0a74*/ 	.word	0x0001e010


	//   ....[165]....
        /*0a78*/ 	.word	0x0001e050


	//   ....[166]....
        /*0a7c*/ 	.word	0x0001e790


	//   ....[167]....
        /*0a80*/ 	.word	0x0001e7c0


	//   ....[168]....
        /*0a84*/ 	.word	0x0001e820


	//   ....[169]....
        /*0a88*/ 	.word	0x0001e830


	//   ....[170]....
        /*0a8c*/ 	.word	0x0001e880


	//   ....[171]....
        /*0a90*/ 	.word	0x0001e890


	//   ....[172]....
        /*0a94*/ 	.word	0x0001e8e0


	//   ....[173]....
        /*0a98*/ 	.word	0x0001e8f0


	//   ....[174]....
        /*0a9c*/ 	.word	0x0001e940


	//   ....[175]....
        /*0aa0*/ 	.word	0x0001e950


	//   ....[176]....
        /*0aa4*/ 	.word	0x0001e9a0


	//   ....[177]....
        /*0aa8*/ 	.word	0x0001e9b0


	//   ....[178]....
        /*0aac*/ 	.word	0x0001ea00


	//   ....[179]....
        /*0ab0*/ 	.word	0x0001ea10


	//   ....[180]....
        /*0ab4*/ 	.word	0x0001ea20


	//   ....[181]....
        /*0ab8*/ 	.word	0x0001ea70


	//   ....[182]....
        /*0abc*/ 	.word	0x0001ecd0


	//   ....[183]....
        /*0ac0*/ 	.word	0x0001ecf0


	//   ....[184]....
        /*0ac4*/ 	.word	0x0001ed00


	//   ....[185]....
        /*0ac8*/ 	.word	0x0001ed70


	//   ....[186]....
        /*0acc*/ 	.word	0x0001ed80


	//   ....[187]....
        /*0ad0*/ 	.word	0x0001edf0


	//   ....[188]....
        /*0ad4*/ 	.word	0x0001ee00


	//   ....[189]....
        /*0ad8*/ 	.word	0x0001ee70


	//   ....[190]....
        /*0adc*/ 	.word	0x0001ee80


	//   ....[191]....
        /*0ae0*/ 	.word	0x0001eef0


	//   ....[192]....
        /*0ae4*/ 	.word	0x0001ef00


	//   ....[193]....
        /*0ae8*/ 	.word	0x0001ef70


	//   ....[194]....
        /*0aec*/ 	.word	0x0001ef80


	//   ....[195]....
        /*0af0*/ 	.word	0x0001eff0


	//   ....[196]....
        /*0af4*/ 	.word	0x0001f000


	//   ....[197]....
        /*0af8*/ 	.word	0x0001f010


	//   ....[198]....
        /*0afc*/ 	.word	0x0001f5a0


	//   ....[199]....
        /*0b00*/ 	.word	0x0001f5e0


	//   ....[200]....
        /*0b04*/ 	.word	0x0001f620


	//   ....[201]....
        /*0b08*/ 	.word	0x0001f640


	//   ....[202]....
        /*0b0c*/ 	.word	0x0001f650


	//   ....[203]....
        /*0b10*/ 	.word	0x0001f670


	//   ....[204]....
        /*0b14*/ 	.word	0x0001f6e0


	//   ....[205]....
        /*0b18*/ 	.word	0x0001f700


	//   ....[206]....
        /*0b1c*/ 	.word	0x0001f760


	//   ....[207]....
        /*0b20*/ 	.word	0x0001f780


	//   ....[208]....
        /*0b24*/ 	.word	0x0001f7e0


	//   ....[209]....
        /*0b28*/ 	.word	0x0001f800


	//   ....[210]....
        /*0b2c*/ 	.word	0x0001f860


	//   ....[211]....
        /*0b30*/ 	.word	0x0001f880


	//   ....[212]....
        /*0b34*/ 	.word	0x0001f8d0


	//   ....[213]....
        /*0b38*/ 	.word	0x0001f8f0


	//   ....[214]....
        /*0b3c*/ 	.word	0x0001fd30


	//   ....[215]....
        /*0b40*/ 	.word	0x0001fd60


	//   ....[216]....
        /*0b44*/ 	.word	0x0001fdc0


	//   ....[217]....
        /*0b48*/ 	.word	0x0001fdf0


	//   ....[218]....
        /*0b4c*/ 	.word	0x0001fe20


	//   ....[219]....
        /*0b50*/ 	.word	0x0001fe50


	//   ....[220]....
        /*0b54*/ 	.word	0x0001fe80


	//   ....[221]....
        /*0b58*/ 	.word	0x0001feb0


	//   ....[222]....
        /*0b5c*/ 	.word	0x00020050


	//   ....[223]....
        /*0b60*/ 	.word	0x00020080


	//   ....[224]....
        /*0b64*/ 	.word	0x000200b0


	//   ....[225]....
        /*0b68*/ 	.word	0x000200e0


	//   ....[226]....
        /*0b6c*/ 	.word	0x00020110


	//   ....[227]....
        /*0b70*/ 	.word	0x00020140


	//   ....[228]....
        /*0b74*/ 	.word	0x00020200


	//   ....[229]....
        /*0b78*/ 	.word	0x00020220


	//   ....[230]....
        /*0b7c*/ 	.word	0x00020240


	//   ....[231]....
        /*0b80*/ 	.word	0x000202a0


	//   ....[232]....
        /*0b84*/ 	.word	0x00020cc0


	//   ....[233]....
        /*0b88*/ 	.word	0x00020fe0


	//   ....[234]....
        /*0b8c*/ 	.word	0x00021070


	//   ....[235]....
        /*0b90*/ 	.word	0x00021110


	//   ....[236]....
        /*0b94*/ 	.word	0x000211a0


	//   ....[237]....
        /*0b98*/ 	.word	0x00021240


	//   ....[238]....
        /*0b9c*/ 	.word	0x000212d0


	//   ....[239]....
        /*0ba0*/ 	.word	0x00021370


	//   ....[240]....
        /*0ba4*/ 	.word	0x00021400


	//   ....[241]....
        /*0ba8*/ 	.word	0x000214f0


	//   ....[242]....
        /*0bac*/ 	.word	0x00021580


	//   ....[243]....
        /*0bb0*/ 	.word	0x00021620


	//   ....[244]....
        /*0bb4*/ 	.word	0x000216b0


	//   ....[245]....
        /*0bb8*/ 	.word	0x00021750


	//   ....[246]....
        /*0bbc*/ 	.word	0x000217e0


	//   ....[247]....
        /*0bc0*/ 	.word	0x00021880


	//   ....[248]....
        /*0bc4*/ 	.word	0x00021910


	//   ....[249]....
        /*0bc8*/ 	.word	0x00021a00


	//   ....[250]....
        /*0bcc*/ 	.word	0x00021a90


	//   ....[251]....
        /*0bd0*/ 	.word	0x00021b20


	//   ....[252]....
        /*0bd4*/ 	.word	0x00021bb0


	//   ....[253]....
        /*0bd8*/ 	.word	0x00021c40


	//   ....[254]....
        /*0bdc*/ 	.word	0x00021cd0


	//   ....[255]....
        /*0be0*/ 	.word	0x00021d60


	//   ....[0]....
        /*0be4*/ 	.word	0x00021df0


	//   ....[1]....
        /*0be8*/ 	.word	0x00021f20


	//   ....[2]....
        /*0bec*/ 	.word	0x00021fd0


	//   ....[3]....
        /*0bf0*/ 	.word	0x00022060


	//   ....[4]....
        /*0bf4*/ 	.word	0x000220b0


	//   ....[5]....
        /*0bf8*/ 	.word	0x00022100


	//   ....[6]....
        /*0bfc*/ 	.word	0x00022190


	//   ....[7]....
        /*0c00*/ 	.word	0x00022220


	//   ....[8]....
        /*0c04*/ 	.word	0x00022270


	//   ....[9]....
        /*0c08*/ 	.word	0x000222c0


	//   ....[10]....
        /*0c0c*/ 	.word	0x00022350


	//   ....[11]....
        /*0c10*/ 	.word	0x000223e0


	//   ....[12]....
        /*0c14*/ 	.word	0x00022430


	//   ....[13]....
        /*0c18*/ 	.word	0x00022480


	//   ....[14]....
        /*0c1c*/ 	.word	0x00022510


	//   ....[15]....
        /*0c20*/ 	.word	0x000225a0


	//   ....[16]....
        /*0c24*/ 	.word	0x000225f0


	//   ....[17]....
        /*0c28*/ 	.word	0x00022640


	//   ....[18]....
        /*0c2c*/ 	.word	0x00022730


	//   ....[19]....
        /*0c30*/ 	.word	0x000227e0


	//   ....[20]....
        /*0c34*/ 	.word	0x00022860


	//   ....[21]....
        /*0c38*/ 	.word	0x000228f0


	//   ....[22]....
        /*0c3c*/ 	.word	0x00022a50


	//   ....[23]....
        /*0c40*/ 	.word	0x00022bb0


	//   ....[24]....
        /*0c44*/ 	.word	0x00022c10


	//   ....[25]....
        /*0c48*/ 	.word	0x00022c60


	//   ....[26]....
        /*0c4c*/ 	.word	0x00022cf0


	//   ....[27]....
        /*0c50*/ 	.word	0x00022d90


	//   ....[28]....
        /*0c54*/ 	.word	0x00022e10


	//   ....[29]....
        /*0c58*/ 	.word	0x00022e80


	//   ....[30]....
        /*0c5c*/ 	.word	0x00022ff0


	//   ....[31]....
        /*0c60*/ 	.word	0x00023120


	//   ....[32]....
        /*0c64*/ 	.word	0x00023190


	//   ....[33]....
        /*0c68*/ 	.word	0x000231e0


	//   ....[34]....
        /*0c6c*/ 	.word	0x000234c0


	//   ....[35]....
        /*0c70*/ 	.word	0x00023510


	//   ....[36]....
        /*0c74*/ 	.word	0x000235a0


	//   ....[37]....
        /*0c78*/ 	.word	0x00023630


	//   ....[38]....
        /*0c7c*/ 	.word	0x000236c0


	//   ....[39]....
        /*0c80*/ 	.word	0x00023750


	//   ....[40]....
        /*0c84*/ 	.word	0x000237e0


	//   ....[41]....
        /*0c88*/ 	.word	0x00023870


	//   ....[42]....
        /*0c8c*/ 	.word	0x000238f0


	//   ....[43]....
        /*0c90*/ 	.word	0x00023940


	//   ....[44]....
        /*0c94*/ 	.word	0x000239d0


	//   ....[45]....
        /*0c98*/ 	.word	0x00023a60


	//   ....[46]....
        /*0c9c*/ 	.word	0x00023ae0


	//   ....[47]....
        /*0ca0*/ 	.word	0x00023b30


	//   ....[48]....
        /*0ca4*/ 	.word	0x00023bc0


	//   ....[49]....
        /*0ca8*/ 	.word	0x00023c50


	//   ....[50]....
        /*0cac*/ 	.word	0x00023ce0


	//   ....[51]....
        /*0cb0*/ 	.word	0x00023d70


	//   ....[52]....
        /*0cb4*/ 	.word	0x00023e00


	//   ....[53]....
        /*0cb8*/ 	.word	0x00023e90


	//   ....[54]....
        /*0cbc*/ 	.word	0x00023f50


	//   ....[55]....
        /*0cc0*/ 	.word	0x00024230


	//   ....[56]....
        /*0cc4*/ 	.word	0x00024320


	//   ....[57]....
        /*0cc8*/ 	.word	0x000243c0


	//   ....[58]....
        /*0ccc*/ 	.word	0x00024420


	//   ....[59]....
        /*0cd0*/ 	.word	0x00024520


	//   ....[60]....
        /*0cd4*/ 	.word	0x00024590


	//   ....[61]....
        /*0cd8*/ 	.word	0x00024690


	//   ....[62]....
        /*0cdc*/ 	.word	0x00024700


	//   ....[63]....
        /*0ce0*/ 	.word	0x00024800


	//   ....[64]....
        /*0ce4*/ 	.word	0x00024870


	//   ....[65]....
        /*0ce8*/ 	.word	0x00024970


	//   ....[66]....
        /*0cec*/ 	.word	0x000249e0


	//   ....[67]....
        /*0cf0*/ 	.word	0x00024ae0


	//   ....[68]....
        /*0cf4*/ 	.word	0x00024b50


	//   ....[69]....
        /*0cf8*/ 	.word	0x00024c50


	//   ....[70]....
        /*0cfc*/ 	.word	0x00024cc0


	//   ....[71]....
        /*0d00*/ 	.word	0x00024d60


	//   ....[72]....
        /*0d04*/ 	.word	0x00024e60


	//   ....[73]....
        /*0d08*/ 	.word	0x00024ed0


	//   ....[74]....
        /*0d0c*/ 	.word	0x00024f50


	//   ....[75]....
        /*0d10*/ 	.word	0x00025010


	//   ....[76]....
        /*0d14*/ 	.word	0x00025090


	//   ....[77]....
        /*0d18*/ 	.word	0x00025160


	//   ....[78]....
        /*0d1c*/ 	.word	0x000251e0


	//   ....[79]....
        /*0d20*/ 	.word	0x000252b0


	//   ....[80]....
        /*0d24*/ 	.word	0x00025330


	//   ....[81]....
        /*0d28*/ 	.word	0x00025400


	//   ....[82]....
        /*0d2c*/ 	.word	0x00025480


	//   ....[83]....
        /*0d30*/ 	.word	0x00025550


	//   ....[84]....
        /*0d34*/ 	.word	0x000255d0


	//   ....[85]....
        /*0d38*/ 	.word	0x00025690


	//   ....[86]....
        /*0d3c*/ 	.word	0x00025710


	//   ....[87]....
        /*0d40*/ 	.word	0x000257c0


	//   ....[88]....
        /*0d44*/ 	.word	0x000258f0


	//   ....[89]....
        /*0d48*/ 	.word	0x00025990


	//   ....[90]....
        /*0d4c*/ 	.word	0x00025a00


	//   ....[91]....
        /*0d50*/ 	.word	0x00025ac0


	//   ....[92]....
        /*0d54*/ 	.word	0x00025b20


	//   ....[93]....
        /*0d58*/ 	.word	0x00025be0


	//   ....[94]....
        /*0d5c*/ 	.word	0x00025c40


	//   ....[95]....
        /*0d60*/ 	.word	0x00025d00


	//   ....[96]....
        /*0d64*/ 	.word	0x00025d60


	//   ....[97]....
        /*0d68*/ 	.word	0x00025e20


	//   ....[98]....
        /*0d6c*/ 	.word	0x00025e80


	//   ....[99]....
        /*0d70*/ 	.word	0x00025f40


	//   ....[100]....
        /*0d74*/ 	.word	0x00025fa0


	//   ....[101]....
        /*0d78*/ 	.word	0x00026060


	//   ....[102]....
        /*0d7c*/ 	.word	0x000260c0


	//   ....[103]....
        /*0d80*/ 	.word	0x00026180


	//   ....[104]....
        /*0d84*/ 	.word	0x00026270


	//   ....[105]....
        /*0d88*/ 	.word	0x00026310


	//   ....[106]....
        /*0d8c*/ 	.word	0x00026370


	//   ....[107]....
        /*0d90*/ 	.word	0x00026450


	//   ....[108]....
        /*0d94*/ 	.word	0x000264b0


	//   ....[109]....
        /*0d98*/ 	.word	0x00026590


	//   ....[110]....
        /*0d9c*/ 	.word	0x000265f0


	//   ....[111]....
        /*0da0*/ 	.word	0x000266d0


	//   ....[112]....
        /*0da4*/ 	.word	0x00026730


	//   ....[113]....
        /*0da8*/ 	.word	0x00026810


	//   ....[114]....
        /*0dac*/ 	.word	0x00026870


	//   ....[115]....
        /*0db0*/ 	.word	0x00026950


	//   ....[116]....
        /*0db4*/ 	.word	0x000269b0


	//   ....[117]....
        /*0db8*/ 	.word	0x00026a90


	//   ....[118]....
        /*0dbc*/ 	.word	0x00026af0


	//   ....[119]....
        /*0dc0*/ 	.word	0x00026bc0


	//   ....[120]....
        /*0dc4*/ 	.word	0x00026ce0


	//   ....[121]....
        /*0dc8*/ 	.word	0x00026d80


	//   ....[122]....
        /*0dcc*/ 	.word	0x00026e40


	//   ....[123]....
        /*0dd0*/ 	.word	0x00026f10


	//   ....[124]....
        /*0dd4*/ 	.word	0x00026f70


	//   ....[125]....
        /*0dd8*/ 	.word	0x00027050


	//   ....[126]....
        /*0ddc*/ 	.word	0x000270b0


	//   ....[127]....
        /*0de0*/ 	.word	0x00027180


	//   ....[128]....
        /*0de4*/ 	.word	0x000271e0


	//   ....[129]....
        /*0de8*/ 	.word	0x000272b0


	//   ....[130]....
        /*0dec*/ 	.word	0x00027310


	//   ....[131]....
        /*0df0*/ 	.word	0x000273f0


	//   ....[132]....
        /*0df4*/ 	.word	0x00027450


	//   ....[133]....
        /*0df8*/ 	.word	0x00027520


	//   ....[134]....
        /*0dfc*/ 	.word	0x00027580


	//   ....[135]....
        /*0e00*/ 	.word	0x00027640


	//   ....[136]....
        /*0e04*/ 	.word	0x000276d0


	//   ....[137]....
        /*0e08*/ 	.word	0x00027770


	//   ....[138]....
        /*0e0c*/ 	.word	0x000278f0


	//   ....[139]....
        /*0e10*/ 	.word	0x00027960


	//   ....[140]....
        /*0e14*/ 	.word	0x000279d0


	//   ....[141]....
        /*0e18*/ 	.word	0x00027a40


	//   ....[142]....
        /*0e1c*/ 	.word	0x00027ab0


	//   ....[143]....
        /*0e20*/ 	.word	0x00027b30


	//   ....[144]....
        /*0e24*/ 	.word	0x00027bb0


	//   ....[145]....
        /*0e28*/ 	.word	0x00027c40


	//   ....[146]....
        /*0e2c*/ 	.word	0x00027cb0


	//   ....[147]....
        /*0e30*/ 	.word	0x00027d20


	//   ....[148]....
        /*0e34*/ 	.word	0x00027d90


	//   ....[149]....
        /*0e38*/ 	.word	0x00027e10


	//   ....[150]....
        /*0e3c*/ 	.word	0x00027e80


	//   ....[151]....
        /*0e40*/ 	.word	0x00027f10


	//   ....[152]....
        /*0e44*/ 	.word	0x00027f70


	//   ....[153]....
        /*0e48*/ 	.word	0x00028000


	//   ....[154]....
        /*0e4c*/ 	.word	0x00028130


	//----- nvinfo : EIATTR_REG_RECONFIG
	.align		4
.L_314:
        /*0e50*/ 	.byte	0x01, 0x54
	.zero		2


	//----- nvinfo : EIATTR_SYSCALL_OFFSETS
	.align		4
        /*0e54*/ 	.byte	0x04, 0x46
        /*0e56*/ 	.short	(.L_316 - .L_315)


	//   ....[0]....
.L_315:
        /*0e58*/ 	.word	0x00001cd0


	//   ....[1]....
        /*0e5c*/ 	.word	0x00001e20


	//   ....[2]....
        /*0e60*/ 	.word	0x000092f0


	//   ....[3]....
        /*0e64*/ 	.word	0x000095f0


	//   ....[4]....
        /*0e68*/ 	.word	0x0001c6d0


	//   ....[5]....
        /*0e6c*/ 	.word	0x0001c820


	//   ....[6]....
        /*0e70*/ 	.word	0x0001c910


	//   ....[7]....
        /*0e74*/ 	.word	0x0001d880


	//----- nvinfo : EIATTR_MBARRIER_INSTR_OFFSETS
	.align		4
.L_316:
        /*0e78*/ 	.byte	0x04, 0x39
        /*0e7a*/ 	.short	(.L_318 - .L_317)


	//   ....[0]....
.L_317:
        /*0e7c*/ 	.word	0x00000270
        /*0e80*/ 	.word	0x000000ff
        /*0e84*/ 	.word	0x00028800
        /*0e88*/ 	.short	0x0100
        /*0e8a*/ 	.byte	0x08
	.zero		1


	//   ....[1]....
        /*0e8c*/ 	.word	0x00000280
        /*0e90*/ 	.word	0x000000ff
        /*0e94*/ 	.word	0x00028820
        /*0e98*/ 	.short	0x0100
        /*0e9a*/ 	.byte	0x08
	.zero		1


	//   ....[2]....
        /*0e9c*/ 	.word	0x00000370
        /*0ea0*/ 	.word	0x000000ff
        /*0ea4*/ 	.word	0x00028830
        /*0ea8*/ 	.short	0x0100
        /*0eaa*/ 	.byte	0x08
	.zero		1


	//   ....[3]....
        /*0eac*/ 	.word	0x00000380
        /*0eb0*/ 	.word	0x000000ff
        /*0eb4*/ 	.word	0x00028840
        /*0eb8*/ 	.short	0x0100
        /*0eba*/ 	.byte	0x08
	.zero		1


	//   ....[4]....
        /*0ebc*/ 	.word	0x00000390
        /*0ec0*/ 	.word	0x000000ff
        /*0ec4*/ 	.word	0x00028838
        /*0ec8*/ 	.short	0x0100
        /*0eca*/ 	.byte	0x08
	.zero		1


	//   ....[5]....
        /*0ecc*/ 	.word	0x000003a0
        /*0ed0*/ 	.word	0x000000ff
        /*0ed4*/ 	.word	0x00028848
        /*0ed8*/ 	.short	0x0100
        /*0eda*/ 	.byte	0x08
	.zero		1


	//   ....[6]....
        /*0edc*/ 	.word	0x000004d0
        /*0ee0*/ 	.word	0x000000ff
        /*0ee4*/ 	.word	0x00028850
        /*0ee8*/ 	.short	0x0100
        /*0eea*/ 	.byte	0x08
	.zero		1


	//   ....[7]....
        /*0eec*/ 	.word	0x000004e0
        /*0ef0*/ 	.word	0x000000ff
        /*0ef4*/ 	.word	0x00028860
        /*0ef8*/ 	.short	0x0100
        /*0efa*/ 	.byte	0x08
	.zero		1


	//   ....[8]....
        /*0efc*/ 	.word	0x000004f0
        /*0f00*/ 	.word	0x000000ff
        /*0f04*/ 	.word	0x00028858
        /*0f08*/ 	.short	0x0100
        /*0f0a*/ 	.byte	0x08
	.zero		1


	//   ....[9]....
        /*0f0c*/ 	.word	0x00000500
        /*0f10*/ 	.word	0x000000ff
        /*0f14*/ 	.word	0x00028868
        /*0f18*/ 	.short	0x0100
        /*0f1a*/ 	.byte	0x08
	.zero		1


	//   ....[10]....
        /*0f1c*/ 	.word	0x000005f0
        /*0f20*/ 	.word	0x000000ff
        /*0f24*/ 	.word	0x00028870
        /*0f28*/ 	.short	0x0100
        /*0f2a*/ 	.byte	0x06
	.zero		1


	//   ....[11]....
        /*0f2c*/ 	.word	0x00000600
        /*0f30*/ 	.word	0x000000ff
        /*0f34*/ 	.word	0x00028880
        /*0f38*/ 	.short	0x0100
        /*0f3a*/ 	.byte	0x06
	.zero		1


	//   ....[12]....
        /*0f3c*/ 	.word	0x00000610
        /*0f40*/ 	.word	0x000000ff
        /*0f44*/ 	.word	0x00028878
        /*0f48*/ 	.short	0x0100
        /*0f4a*/ 	.byte	0x06
	.zero		1


	//   ....[13]....
        /*0f4c*/ 	.word	0x00000620
        /*0f50*/ 	.word	0x000000ff
        /*0f54*/ 	.word	0x00028888
        /*0f58*/ 	.short	0x0100
        /*0f5a*/ 	.byte	0x06
	.zero		1


	//   ....[14]....
        /*0f5c*/ 	.word	0x00000750
        /*0f60*/ 	.word	0x000000ff
        /*0f64*/ 	.word	0x00028890
        /*0f68*/ 	.short	0x0100
        /*0f6a*/ 	.byte	0x08
	.zero		1


	//   ....[15]....
        /*0f6c*/ 	.word	0x00000760
        /*0f70*/ 	.word	0x000000ff
        /*0f74*/ 	.word	0x000288a0
        /*0f78*/ 	.short	0x0100
        /*0f7a*/ 	.byte	0x08
	.zero		1


	//   ....[16]....
        /*0f7c*/ 	.word	0x00000770
        /*0f80*/ 	.word	0x000000ff
        /*0f84*/ 	.word	0x00028898
        /*0f88*/ 	.short	0x0100
        /*0f8a*/ 	.byte	0x08
	.zero		1


	//   ....[17]....
        /*0f8c*/ 	.word	0x00000780
        /*0f90*/ 	.word	0x000000ff
        /*0f94*/ 	.word	0x000288a8
        /*0f98*/ 	.short	0x0100
        /*0f9a*/ 	.byte	0x08
	.zero		1


	//   ....[18]....
        /*0f9c*/ 	.word	0x000008b0
        /*0fa0*/ 	.word	0x000000ff
        /*0fa4*/ 	.word	0x000288b0
        /*0fa8*/ 	.short	0x0100
        /*0faa*/ 	.byte	0x08
	.zero		1


	//   ....[19]....
        /*0fac*/ 	.word	0x000008c0
        /*0fb0*/ 	.word	0x000000ff
        /*0fb4*/ 	.word	0x000288c0
        /*0fb8*/ 	.short	0x0100
        /*0fba*/ 	.byte	0x08
	.zero		1


	//   ....[20]....
        /*0fbc*/ 	.word	0x000008d0
        /*0fc0*/ 	.word	0x000000ff
        /*0fc4*/ 	.word	0x000288b8
        /*0fc8*/ 	.short	0x0100
        /*0fca*/ 	.byte	0x08
	.zero		1


	//   ....[21]....
        /*0fcc*/ 	.word	0x000008e0
        /*0fd0*/ 	.word	0x000000ff
        /*0fd4*/ 	.word	0x000288c8
        /*0fd8*/ 	.short	0x0100
        /*0fda*/ 	.byte	0x08
	.zero		1


	//   ....[22]....
        /*0fdc*/ 	.word	0x00003470
        /*0fe0*/ 	.word	0x00000059
        /*0fe4*/ 	.word	0x00028890
        /*0fe8*/ 	.short	0x010a
        /*0fea*/ 	.byte	0x3f
	.zero		1


	//   ....[23]....
        /*0fec*/ 	.word	0x00005c60
        /*0ff0*/ 	.word	0x00000059
        /*0ff4*/ 	.word	0x00028890
        /*0ff8*/ 	.short	0x010a
        /*0ffa*/ 	.byte	0x3f
	.zero		1


	//   ....[24]....
        /*0ffc*/ 	.word	0x00007d50
        /*1000*/ 	.word	0x00000059
        /*1004*/ 	.word	0x00028890
        /*1008*/ 	.short	0x010a
        /*100a*/ 	.byte	0x3f
	.zero		1


	//   ....[25]....
        /*100c*/ 	.word	0x00008450
        /*1010*/ 	.word	0x0000000b
        /*1014*/ 	.word	0x00000000
        /*1018*/ 	.short	0x0101
        /*101a*/ 	.byte	0x3f
	.zero		1


	//   ....[26]....
        /*101c*/ 	.word	0x00008490
        /*1020*/ 	.word	0x00000059
        /*1024*/ 	.word	0x000288b0
        /*1028*/ 	.short	0x010a
        /*102a*/ 	.byte	0x3f
	.zero		1


	//   ....[27]....
        /*102c*/ 	.word	0x00008aa0
        /*1030*/ 	.word	0x00000059
        /*1034*/ 	.word	0x00000000
        /*1038*/ 	.short	0x0101
        /*103a*/ 	.byte	0x3f
	.zero		1


	//   ....[28]....
        /*103c*/ 	.word	0x00009380
        /*1040*/ 	.word	0x00000012
        /*1044*/ 	.word	0x00028800
        /*1048*/ 	.short	0x010a
        /*104a*/ 	.byte	0x3f
	.zero		1


	//   ....[29]....
        /*104c*/ 	.word	0x000093d0
        /*1050*/ 	.word	0x00000012
        /*1054*/ 	.word	0x00028800
        /*1058*/ 	.short	0x010a
        /*105a*/ 	.byte	0x3f
	.zero		1


	//   ....[30]....
        /*105c*/ 	.word	0x0000a600
        /*1060*/ 	.word	0x00000012
        /*1064*/ 	.word	0x00028800
        /*1068*/ 	.short	0x010a
        /*106a*/ 	.byte	0x3f
	.zero		1


	//   ....[31]....
        /*106c*/ 	.word	0x0000cd10
        /*1070*/ 	.word	0x00000012
        /*1074*/ 	.word	0x00028800
        /*1078*/ 	.short	0x010a
        /*107a*/ 	.byte	0x3f
	.zero		1


	//   ....[32]....
        /*107c*/ 	.word	0x0000e910
        /*1080*/ 	.word	0x00000000
        /*1084*/ 	.word	0x00028830
        /*1088*/ 	.short	0x010a
        /*108a*/ 	.byte	0x3f
	.zero		1


	//   ....[33]....
        /*108c*/ 	.word	0x0000e950
        /*1090*/ 	.word	0x00000000
        /*1094*/ 	.word	0x00028830
        /*1098*/ 	.short	0x010a
        /*109a*/ 	.byte	0x3f
	.zero		1


	//   ....[34]....
        /*109c*/ 	.word	0x00010320
        /*10a0*/ 	.word	0x00000000
        /*10a4*/ 	.word	0x00000000
        /*10a8*/ 	.short	0x0101
        /*10aa*/ 	.byte	0x3f
	.zero		1


	//   ....[35]....
        /*10ac*/ 	.word	0x00010e80
        /*10b0*/ 	.word	0x00000005
        /*10b4*/ 	.word	0x00028830
        /*10b8*/ 	.short	0x010a
        /*10ba*/ 	.byte	0x3f
	.zero		1


	//   ....[36]....
        /*10bc*/ 	.word	0x00010ed0
        /*10c0*/ 	.word	0x00000005
        /*10c4*/ 	.word	0x00028830
        /*10c8*/ 	.short	0x010a
        /*10ca*/ 	.byte	0x3f
	.zero		1


	//   ....[37]....
        /*10cc*/ 	.word	0x00011310
        /*10d0*/ 	.word	0x00000006
        /*10d4*/ 	.word	0x00028850
        /*10d8*/ 	.short	0x010a
        /*10da*/ 	.byte	0x3f
	.zero		1


	//   ....[38]....
        /*10dc*/ 	.word	0x00011350
        /*10e0*/ 	.word	0x00000006
        /*10e4*/ 	.word	0x00028850
        /*10e8*/ 	.short	0x010a
        /*10ea*/ 	.byte	0x3f
	.zero		1


	//   ....[39]....
        /*10ec*/ 	.word	0x000130a0
        /*10f0*/ 	.word	0x00000000
        /*10f4*/ 	.word	0x00000000
        /*10f8*/ 	.short	0x0101
        /*10fa*/ 	.byte	0x3f
	.zero		1


	//   ....[40]....
        /*10fc*/ 	.word	0x00013320
        /*1100*/ 	.word	0x0000000e
        /*1104*/ 	.word	0x00000000
        /*1108*/ 	.short	0x0101
        /*110a*/ 	.byte	0x3f
	.zero		1


	//   ....[41]....
        /*110c*/ 	.word	0x00013a30
        /*1110*/ 	.word	0x00000005
        /*1114*/ 	.word	0x00028830
        /*1118*/ 	.short	0x010a
        /*111a*/ 	.byte	0x3f
	.zero		1


	//   ....[42]....
        /*111c*/ 	.word	0x00013a80
        /*1120*/ 	.word	0x00000005
        /*1124*/ 	.word	0x00028830
        /*1128*/ 	.short	0x010a
        /*112a*/ 	.byte	0x3f
	.zero		1


	//   ....[43]....
        /*112c*/ 	.word	0x00013e90
        /*1130*/ 	.word	0x00000006
        /*1134*/ 	.word	0x00028850
        /*1138*/ 	.short	0x010a
        /*113a*/ 	.byte	0x3f
	.zero		1


	//   ....[44]....
        /*113c*/ 	.word	0x00013ed0
        /*1140*/ 	.word	0x00000006
        /*1144*/ 	.word	0x00028850
        /*1148*/ 	.short	0x010a
        /*114a*/ 	.byte	0x3f
	.zero		1


	//   ....[45]....
        /*114c*/ 	.word	0x000152d0
        /*1150*/ 	.word	0x0000002f
        /*1154*/ 	.word	0x00000000
        /*1158*/ 	.short	0x0101
        /*115a*/ 	.byte	0x3f
	.zero		1


	//   ....[46]....
        /*115c*/ 	.word	0x00015570
        /*1160*/ 	.word	0x0000000c
        /*1164*/ 	.word	0x00000000
        /*1168*/ 	.short	0x0101
        /*116a*/ 	.byte	0x3f
	.zero		1


	//   ....[47]....
        /*116c*/ 	.word	0x00015bc0
        /*1170*/ 	.word	0x0000000d
        /*1174*/ 	.word	0x00028850
        /*1178*/ 	.short	0x010a
        /*117a*/ 	.byte	0x3f
	.zero		1


	//   ....[48]....
        /*117c*/ 	.word	0x00015c40
        /*1180*/ 	.word	0x0000000d
        /*1184*/ 	.word	0x00028850
        /*1188*/ 	.short	0x010a
        /*118a*/ 	.byte	0x3f
	.zero		1


	//   ....[49]....
        /*118c*/ 	.word	0x00016260
        /*1190*/ 	.word	0x00000004
        /*1194*/ 	.word	0x00000000
        /*1198*/ 	.short	0x0101
        /*119a*/ 	.byte	0x3f
	.zero		1


	//   ....[50]....
        /*119c*/ 	.word	0x00017770
        /*11a0*/ 	.word	0x00000000
        /*11a4*/ 	.word	0x00000000
        /*11a8*/ 	.short	0x0101
        /*11aa*/ 	.byte	0x3f
	.zero		1


	//   ....[51]....
        /*11ac*/ 	.word	0x00017fb0
        /*11b0*/ 	.word	0x00000004
        /*11b4*/ 	.word	0x00000000
        /*11b8*/ 	.short	0x0101
        /*11ba*/ 	.byte	0x3f
	.zero		1


	//   ....[52]....
        /*11bc*/ 	.word	0x0001b230
        /*11c0*/ 	.word	0x00000016
        /*11c4*/ 	.word	0x00028820
        /*11c8*/ 	.short	0x010a
        /*11ca*/ 	.byte	0x3f
	.zero		1


	//   ....[53]....
        /*11cc*/ 	.word	0x0001b2c0
        /*11d0*/ 	.word	0x00000008
        /*11d4*/ 	.word	0x000288a0
        /*11d8*/ 	.short	0x010a
        /*11da*/ 	.byte	0x3f
	.zero		1


	//   ....[54]....
        /*11dc*/ 	.word	0x0001b620
        /*11e0*/ 	.word	0x00000008
        /*11e4*/ 	.word	0x000288c0
        /*11e8*/ 	.short	0x010a
        /*11ea*/ 	.byte	0x3f
	.zero		1


	//   ....[55]....
        /*11ec*/ 	.word	0x0001ba50
        /*11f0*/ 	.word	0x0000000b
        /*11f4*/ 	.word	0x000288a0
        /*11f8*/ 	.short	0x010a
        /*11fa*/ 	.byte	0x3f
	.zero		1


	//   ....[56]....
        /*11fc*/ 	.word	0x0001bd90
        /*1200*/ 	.word	0x0000000b
        /*1204*/ 	.word	0x000288c0
        /*1208*/ 	.short	0x010a
        /*120a*/ 	.byte	0x3f
	.zero		1


	//   ....[57]....
        /*120c*/ 	.word	0x0001ce00
        /*1210*/ 	.word	0x00000007
        /*1214*/ 	.word	0x00028840
        /*1218*/ 	.short	0x010a
        /*121a*/ 	.byte	0x3f
	.zero		1


	//   ....[58]....
        /*121c*/ 	.word	0x0001d560
        /*1220*/ 	.word	0x00000007
        /*1224*/ 	.word	0x00028830
        /*1228*/ 	.short	0x0107
        /*122a*/ 	.byte	0x3f
	.zero		1


	//   ....[59]....
        /*122c*/ 	.word	0x0001d630
        /*1230*/ 	.word	0x00000007
        /*1234*/ 	.word	0x00028830
        /*1238*/ 	.short	0x0101
        /*123a*/ 	.byte	0x3f
	.zero		1


	//   ....[60]....
        /*123c*/ 	.word	0x0001e140
        /*1240*/ 	.word	0x00000016
        /*1244*/ 	.word	0x00028800
        /*1248*/ 	.short	0x0107
        /*124a*/ 	.byte	0x3f
	.zero		1


	//   ....[61]....
        /*124c*/ 	.word	0x0001e250
        /*1250*/ 	.word	0x00000016
        /*1254*/ 	.word	0x00028800
        /*1258*/ 	.short	0x0101
        /*125a*/ 	.byte	0x3f
	.zero		1


	//   ....[62]....
        /*125c*/ 	.word	0x0001e270
        /*1260*/ 	.word	0x00000016
        /*1264*/ 	.word	0x00028820
        /*1268*/ 	.short	0x010a
        /*126a*/ 	.byte	0x3f
	.zero		1


	//   ....[63]....
        /*126c*/ 	.word	0x0001e600
        /*1270*/ 	.word	0x00000006
        /*1274*/ 	.word	0x00028840
        /*1278*/ 	.short	0x010a
        /*127a*/ 	.byte	0x3f
	.zero		1


	//   ....[64]....
        /*127c*/ 	.word	0x0001eb00
        /*1280*/ 	.word	0x00000006
        /*1284*/ 	.word	0x00028830
        /*1288*/ 	.short	0x0107
        /*128a*/ 	.byte	0x3f
	.zero		1


	//   ....[65]....
        /*128c*/ 	.word	0x0001ebc0
        /*1290*/ 	.word	0x00000006
        /*1294*/ 	.word	0x00028830
        /*1298*/ 	.short	0x0101
        /*129a*/ 	.byte	0x3f
	.zero		1


	//   ....[66]....
        /*129c*/ 	.word	0x0001ec20
        /*12a0*/ 	.word	0x00000006
        /*12a4*/ 	.word	0x00028860
        /*12a8*/ 	.short	0x010a
        /*12aa*/ 	.byte	0x3f
	.zero		1


	//   ....[67]....
        /*12ac*/ 	.word	0x0001f150
        /*12b0*/ 	.word	0x00000006
        /*12b4*/ 	.word	0x00028850
        /*12b8*/ 	.short	0x0107
        /*12ba*/ 	.byte	0x3f
	.zero		1


	//   ....[68]....
        /*12bc*/ 	.word	0x0001f2f0
        /*12c0*/ 	.word	0x00000006
        /*12c4*/ 	.word	0x00028850
        /*12c8*/ 	.short	0x0101
        /*12ca*/ 	.byte	0x3f
	.zero		1


	//   ....[69]....
        /*12cc*/ 	.word	0x0001f500
        /*12d0*/ 	.word	0x00000000
        /*12d4*/ 	.word	0x00028860
        /*12d8*/ 	.short	0x010a
        /*12da*/ 	.byte	0x3f
	.zero		1


	//   ....[70]....
        /*12dc*/ 	.word	0x0001fa30
        /*12e0*/ 	.word	0x00000000
        /*12e4*/ 	.word	0x00028850
        /*12e8*/ 	.short	0x0107
        /*12ea*/ 	.byte	0x3f
	.zero		1


	//   ....[71]....
        /*12ec*/ 	.word	0x0001faf0
        /*12f0*/ 	.word	0x00000000
        /*12f4*/ 	.word	0x00028850
        /*12f8*/ 	.short	0x0101
        /*12fa*/ 	.byte	0x3f
	.zero		1


	//   ....[72]....
        /*12fc*/ 	.word	0x00020c40
        /*1300*/ 	.word	0x00000004
        /*1304*/ 	.word	0x00028820
        /*1308*/ 	.short	0x010a
        /*130a*/ 	.byte	0x3f
	.zero		1


	//   ....[73]....
        /*130c*/ 	.word	0x00020db0
        /*1310*/ 	.word	0x00000005
        /*1314*/ 	.word	0x00028840
        /*1318*/ 	.short	0x010a
        /*131a*/ 	.byte	0x3f
	.zero		1


	//   ....[74]....
        /*131c*/ 	.word	0x00020e50
        /*1320*/ 	.word	0x00000019
        /*1324*/ 	.word	0x00028840
        /*1328*/ 	.short	0x010a
        /*132a*/ 	.byte	0x3f
	.zero		1


	//   ....[75]....
        /*132c*/ 	.word	0x00020e90
        /*1330*/ 	.word	0x00000005
        /*1334*/ 	.word	0x00028860
        /*1338*/ 	.short	0x010a
        /*133a*/ 	.byte	0x3f
	.zero		1


	//   ....[76]....
        /*133c*/ 	.word	0x00020ed0
        /*1340*/ 	.word	0x00000019
        /*1344*/ 	.word	0x00028860
        /*1348*/ 	.short	0x010a
        /*134a*/ 	.byte	0x3f
	.zero		1


	//   ....[77]....
        /*134c*/ 	.word	0x00020f30
        /*1350*/ 	.word	0x00000059
        /*1354*/ 	.word	0x00028890
        /*1358*/ 	.short	0x010a
        /*135a*/ 	.byte	0x3f
	.zero		1


	//   ....[78]....
        /*135c*/ 	.word	0x00021440
        /*1360*/ 	.word	0x00000059
        /*1364*/ 	.word	0x00028890
        /*1368*/ 	.short	0x010a
        /*136a*/ 	.byte	0x3f
	.zero		1


	//   ....[79]....
        /*136c*/ 	.word	0x00021950
        /*1370*/ 	.word	0x00000059
        /*1374*/ 	.word	0x00028890
        /*1378*/ 	.short	0x010a
        /*137a*/ 	.byte	0x3f
	.zero		1


	//   ....[80]....
        /*137c*/ 	.word	0x00021e20
        /*1380*/ 	.word	0x00000059
        /*1384*/ 	.word	0x000288b0
        /*1388*/ 	.short	0x010a
        /*138a*/ 	.byte	0x3f
	.zero		1


	//   ....[81]....
        /*138c*/ 	.word	0x00022670
        /*1390*/ 	.word	0x00000012
        /*1394*/ 	.word	0x00028800
        /*1398*/ 	.short	0x010a
        /*139a*/ 	.byte	0x3f
	.zero		1


	//   ....[82]....
        /*139c*/ 	.word	0x00023240
        /*13a0*/ 	.word	0x00000012
        /*13a4*/ 	.word	0x00028800
        /*13a8*/ 	.short	0x010a
        /*13aa*/ 	.byte	0x3f
	.zero		1


	//   ....[83]....
        /*13ac*/ 	.word	0x00023290
        /*13b0*/ 	.word	0x00000000
        /*13b4*/ 	.word	0x00028830
        /*13b8*/ 	.short	0x010a
        /*13ba*/ 	.byte	0x3f
	.zero		1


	//   ....[84]....
        /*13bc*/ 	.word	0x000232e0
        /*13c0*/ 	.word	0x00000005
        /*13c4*/ 	.word	0x00028830
        /*13c8*/ 	.short	0x010a
        /*13ca*/ 	.byte	0x3f
	.zero		1


	//   ....[85]....
        /*13cc*/ 	.word	0x00023330
        /*13d0*/ 	.word	0x00000006
        /*13d4*/ 	.word	0x00028850
        /*13d8*/ 	.short	0x010a
        /*13da*/ 	.byte	0x3f
	.zero		1


	//   ....[86]....
        /*13dc*/ 	.word	0x00023380
        /*13e0*/ 	.word	0x00000005
        /*13e4*/ 	.word	0x00028830
        /*13e8*/ 	.short	0x010a
        /*13ea*/ 	.byte	0x3f
	.zero		1


	//   ....[87]....
        /*13ec*/ 	.word	0x000233d0
        /*13f0*/ 	.word	0x00000006
        /*13f4*/ 	.word	0x00028850
        /*13f8*/ 	.short	0x010a
        /*13fa*/ 	.byte	0x3f
	.zero		1


	//   ....[88]....
        /*13fc*/ 	.word	0x00023420
        /*1400*/ 	.word	0x0000000d
        /*1404*/ 	.word	0x00028850
        /*1408*/ 	.short	0x010a
        /*140a*/ 	.byte	0x3f
	.zero		1


	//   ....[89]....
        /*140c*/ 	.word	0x00024010
        /*1410*/ 	.word	0x00000016
        /*1414*/ 	.word	0x00028820
        /*1418*/ 	.short	0x010a
        /*141a*/ 	.byte	0x3f
	.zero		1


	//   ....[90]....
        /*141c*/ 	.word	0x00024060
        /*1420*/ 	.word	0x00000008
        /*1424*/ 	.word	0x000288a0
        /*1428*/ 	.short	0x010a
        /*142a*/ 	.byte	0x3f
	.zero		1


	//   ....[91]....
        /*142c*/ 	.word	0x000240b0
        /*1430*/ 	.word	0x00000008
        /*1434*/ 	.word	0x000288c0
        /*1438*/ 	.short	0x010a
        /*143a*/ 	.byte	0x3f
	.zero		1


	//   ....[92]....
        /*143c*/ 	.word	0x00024100
        /*1440*/ 	.word	0x0000000b
        /*1444*/ 	.word	0x000288a0
        /*1448*/ 	.short	0x010a
        /*144a*/ 	.byte	0x3f
	.zero		1


	//   ....[93]....
        /*144c*/ 	.word	0x00024150
        /*1450*/ 	.word	0x0000000b
        /*1454*/ 	.word	0x000288c0
        /*1458*/ 	.short	0x010a
        /*145a*/ 	.byte	0x3f
	.zero		1


	//   ....[94]....
        /*145c*/ 	.word	0x00024270
        /*1460*/ 	.word	0x00000007
        /*1464*/ 	.word	0x00028840
        /*1468*/ 	.short	0x010a
        /*146a*/ 	.byte	0x3f
	.zero		1


	//   ....[95]....
        /*146c*/ 	.word	0x000257f0
        /*1470*/ 	.word	0x00000016
        /*1474*/ 	.word	0x00028820
        /*1478*/ 	.short	0x010a
        /*147a*/ 	.byte	0x3f
	.zero		1


	//   ....[96]....
        /*147c*/ 	.word	0x00025840
        /*1480*/ 	.word	0x00000006
        /*1484*/ 	.word	0x00028840
        /*1488*/ 	.short	0x010a
        /*148a*/ 	.byte	0x3f
	.zero		1


	//   ....[97]....
        /*148c*/ 	.word	0x000261c0
        /*1490*/ 	.word	0x00000006
        /*1494*/ 	.word	0x00028860
        /*1498*/ 	.short	0x010a
        /*149a*/ 	.byte	0x3f
	.zero		1


	//   ....[98]....
        /*149c*/ 	.word	0x00026c30
        /*14a0*/ 	.word	0x00000000
        /*14a4*/ 	.word	0x00028860
        /*14a8*/ 	.short	0x010a
        /*14aa*/ 	.byte	0x3f
	.zero		1


	//   ....[99]....
        /*14ac*/ 	.word	0x00028050
        /*14b0*/ 	.word	0x00000004
        /*14b4*/ 	.word	0x00028820
        /*14b8*/ 	.short	0x010a
        /*14ba*/ 	.byte	0x3f
	.zero		1


	//   ....[100]....
        /*14bc*/ 	.word	0x000281f0
        /*14c0*/ 	.word	0x00000005
        /*14c4*/ 	.word	0x00028840
        /*14c8*/ 	.short	0x010a
        /*14ca*/ 	.byte	0x3f
	.zero		1


	//   ....[101]....
        /*14cc*/ 	.word	0x00028240
        /*14d0*/ 	.word	0x00000019
        /*14d4*/ 	.word	0x00028840
        /*14d8*/ 	.short	0x010a
        /*14da*/ 	.byte	0x3f
	.zero		1


	//   ....[102]....
        /*14dc*/ 	.word	0x00028290
        /*14e0*/ 	.word	0x00000005
        /*14e4*/ 	.word	0x00028860
        /*14e8*/ 	.short	0x010a
        /*14ea*/ 	.byte	0x3f
	.zero		1


	//----- nvinfo : EIATTR_NUM_MBARRIERS
	.align		4
.L_318:
        /*14ec*/ 	.byte	0x03, 0x38
        /*14ee*/ 	.short	0x0016


	//----- nvinfo : EIATTR_EXIT_INSTR_OFFSETS
	.align		4
        /*14f0*/ 	.byte	0x04, 0x1c
        /*14f2*/ 	.short	(.L_320 - .L_319)


	//   ....[0]....
.L_319:
        /*14f4*/ 	.word	0x00020f20


	//----- nvinfo : EIATTR_MAX_THREADS
	.align		4
.L_320:
        /*14f8*/ 	.byte	0x04, 0x05
        /*14fa*/ 	.short	(.L_322 - .L_321)
.L_321:
        /*14fc*/ 	.word	0x00000180
        /*1500*/ 	.word	0x00000001
        /*1504*/ 	.word	0x00000001


	//----- nvinfo : EIATTR_CRS_STACK_SIZE
	.align		4
.L_322:
        /*1508*/ 	.byte	0x04, 0x1e
        /*150a*/ 	.short	(.L_324 - .L_323)
.L_323:
        /*150c*/ 	.word	0x00000000


	//----- nvinfo : EIATTR_CBANK_PARAM_SIZE
	.align		4
.L_324:
        /*1510*/ 	.byte	0x03, 0x19
        /*1512*/ 	.short	0x0af0


	//----- nvinfo : EIATTR_PARAM_CBANK
	.align		4
        /*1514*/ 	.byte	0x04, 0x0a
        /*1516*/ 	.short	(.L_326 - .L_325)
	.align		4
.L_325:
        /*1518*/ 	.word	index@(.nv.constant0._ZN7cutlass13device_kernelIN5flash11enable_sm90INS1_16FlashAttnFwdSm90INS1_25CollectiveMainloopFwdSm90ILi2EN4cute5tupleIJNS5_1CILi1EEES8_S8_EEENS6_IJNS7_ILi128EEESA_SA_EEELi128ENS_10bfloat16_tEfNS_4arch4Sm90ELb1ELb0ELb0ELb1ELb1ELb1ELb0ELb1ELb1ELb1ELb1ELb0EEENS1_21CollectiveEpilogueFwdISB_S9_SC_SE_Li256ELb1ELb1ELb1ELb0EEENS1_36VarlenDynamicPersistentTileSchedulerILi128ELi128ELi256ELi128ELb1ELb1ELb1ELb1ELb1ELb1EEEEEEEEEvNT_6ParamsE)
        /*151c*/ 	.short	0x0210
        /*151e*/ 	.short	0x0af0


	//----- nvinfo : EIATTR_SW_WAR
	.align		4
.L_326:
        /*1520*/ 	.byte	0x04, 0x36
        /*1522*/ 	.short	(.L_328 - .L_327)
.L_327:
        /*1524*/ 	.word	0x00000008
.L_328:


//--------------------- .nv.callgraph             --------------------------
	.section	.nv.callgraph,"",@"SHT_CUDA_CALLGRAPH"
	.align	4
	.sectionentsize	8
	.align		4
        /*0000*/ 	.word	0x00000000
	.align		4
        /*0004*/ 	.word	0xffffffff
	.align		4
        /*0008*/ 	.word	index@(_ZN7cutlass13device_kernelIN5flash11enable_sm90INS1_16FlashAttnFwdSm90INS1_25CollectiveMainloopFwdSm90ILi2EN4cute5tupleIJNS5_1CILi1EEES8_S8_EEENS6_IJNS7_ILi128EEESA_SA_EEELi128ENS_10bfloat16_tEfNS_4arch4Sm90ELb0ELb0ELb0ELb0ELb1ELb0ELb0ELb1ELb1ELb1ELb1ELb0EEENS1_21CollectiveEpilogueFwdISB_S9_SC_SE_Li256ELb0ELb1ELb1ELb0EEENS1_19SingleTileSchedulerILb0ELb1ELb1ELi128EEEEEEEEEvNT_6ParamsE)
	.align		4
        /*000c*/ 	.word	index@(__assertfail)
	.align		4
        /*0010*/ 	.word	index@(_ZN7cutlass13device_kernelIN5flash11enable_sm90INS1_16FlashAttnFwdSm90INS1_25CollectiveMainloopFwdSm90ILi2EN4cute5tupleIJNS5_1CILi1EEES8_S8_EEENS6_IJNS7_ILi128EEESA_SA_EEELi128ENS_10bfloat16_tEfNS_4arch4Sm90ELb0ELb0ELb0ELb1ELb1ELb0ELb0ELb1ELb1ELb1ELb1ELb0EEENS1_21CollectiveEpilogueFwdISB_S9_SC_SE_Li256ELb1ELb1ELb1ELb0EEENS1_36VarlenDynamicPersistentTileSchedulerILi128ELi128ELi256ELi128ELb1ELb1ELb1ELb0ELb1ELb1EEEEEEEEEvNT_6ParamsE)
	.align		4
        /*0014*/ 	.word	index@(__assertfail)
	.align		4
        /*0018*/ 	.word	index@(_ZN7cutlass13device_kernelIN5flash11enable_sm90INS1_16FlashAttnFwdSm90INS1_25CollectiveMainloopFwdSm90ILi2EN4cute5tupleIJNS5_1CILi1EEES8_S8_EEENS6_IJNS7_ILi128EEESA_SA_EEELi128ENS_10bfloat16_tEfNS_4arch4Sm90ELb0ELb0ELb0ELb1ELb1ELb1ELb0ELb1ELb1ELb1ELb1ELb0EEENS1_21CollectiveEpilogueFwdISB_S9_SC_SE_Li256ELb1ELb1ELb1ELb0EEENS1_36VarlenDynamicPersistentTileSchedulerILi128ELi128ELi256ELi128ELb1ELb1ELb1ELb0ELb1ELb1EEEEEEEEEvNT_6ParamsE)
	.align		4
        /*001c*/ 	.word	index@(__assertfail)
	.align		4
        /*0020*/ 	.word	index@(_ZN7cutlass13device_kernelIN5flash11enable_sm90INS1_16FlashAttnFwdSm90INS1_25CollectiveMainloopFwdSm90ILi2EN4cute5tupleIJNS5_1CILi1EEES8_S8_EEENS6_IJNS7_ILi128EEESA_SA_EEELi128ENS_10bfloat16_tEfNS_4arch4Sm90ELb0ELb1ELb0ELb0ELb1ELb0ELb0ELb1ELb1ELb1ELb1ELb0EEENS1_21CollectiveEpilogueFwdISB_S9_SC_SE_Li256ELb0ELb1ELb1ELb0EEENS1_19SingleTileSchedulerILb0ELb1ELb1ELi128EEEEEEEEEvNT_6ParamsE)
	.align		4
        /*0024*/ 	.word	index@(__assertfail)
	.align		4
        /*0028*/ 	.word	index@(_ZN7cutlass13device_kernelIN5flash11enable_sm90INS1_16FlashAttnFwdSm90INS1_25CollectiveMainloopFwdSm90ILi2EN4cute5tupleIJNS5_1CILi1EEES8_S8_EEENS6_IJNS7_ILi128EEESA_SA_EEELi128ENS_10bfloat16_tEfNS_4arch4Sm90ELb0ELb1ELb0ELb1ELb1ELb0ELb0ELb1ELb1ELb1ELb1ELb0EEENS1_21CollectiveEpilogueFwdISB_S9_SC_SE_Li256ELb1ELb1ELb1ELb0EEENS1_36VarlenDynamicPersistentTileSchedulerILi128ELi128ELi256ELi128ELb1ELb1ELb1ELb1ELb0ELb1EEEEEEEEEvNT_6ParamsE)
	.align		4
        /*002c*/ 	.word	index@(__assertfail)
	.align		4
        /*0030*/ 	.word	index@(_ZN7cutlass13device_kernelIN5flash11enable_sm90INS1_16FlashAttnFwdSm90INS1_25CollectiveMainloopFwdSm90ILi2EN4cute5tupleIJNS5_1CILi1EEES8_S8_EEENS6_IJNS7_ILi128EEESA_SA_EEELi128ENS_10bfloat16_tEfNS_4arch4Sm90ELb0ELb1ELb0ELb1ELb1ELb1ELb0ELb1ELb1ELb1ELb1ELb0EEENS1_21CollectiveEpilogueFwdISB_S9_SC_SE_Li256ELb1ELb1ELb1ELb0EEENS1_36VarlenDynamicPersistentTileSchedulerILi128ELi128ELi256ELi128ELb1ELb1ELb1ELb1ELb0ELb1EEEEEEEEEvNT_6ParamsE)
	.align		4
        /*0034*/ 	.word	index@(__assertfail)
	.align		4
        /*0038*/ 	.word	index@(_ZN7cutlass13device_kernelIN5flash11enable_sm90INS1_16FlashAttnFwdSm90INS1_25CollectiveMainloopFwdSm90ILi2EN4cute5tupleIJNS5_1CILi1EEES8_S8_EEENS6_IJNS7_ILi128EEESA_SA_EEELi128ENS_10bfloat16_tEfNS_4arch4Sm90ELb1ELb0ELb0ELb0ELb1ELb0ELb0ELb1ELb1ELb1ELb1ELb0EEENS1_21CollectiveEpilogueFwdISB_S9_SC_SE_Li256ELb0ELb1ELb1ELb0EEENS1_19SingleTileSchedulerILb0ELb1ELb1ELi128EEEEEEEEEvNT_6ParamsE)
	.align		4
        /*003c*/ 	.word	index@(__assertfail)
	.align		4
        /*0040*/ 	.word	index@(_ZN7cutlass13device_kernelIN5flash11enable_sm90INS1_16FlashAttnFwdSm90INS1_25CollectiveMainloopFwdSm90ILi2EN4cute5tupleIJNS5_1CILi1EEES8_S8_EEENS6_IJNS7_ILi128EEESA_SA_EEELi128ENS_10bfloat16_tEfNS_4arch4Sm90ELb1ELb0ELb0ELb1ELb1ELb0ELb0ELb1ELb1ELb1ELb1ELb0EEENS1_21CollectiveEpilogueFwdISB_S9_SC_SE_Li256ELb1ELb1ELb1ELb0EEENS1_36VarlenDynamicPersistentTileSchedulerILi128ELi128ELi256ELi128ELb1ELb1ELb1ELb1ELb1ELb1EEEEEEEEEvNT_6ParamsE)
	.align		4
        /*0044*/ 	.word	index@(__assertfail)
	.align		4
        /*0048*/ 	.word	index@(_ZN7cutlass13device_kernelIN5flash11enable_sm90INS1_16FlashAttnFwdSm90INS1_25CollectiveMainloopFwdSm90ILi2EN4cute5tupleIJNS5_1CILi1EEES8_S8_EEENS6_IJNS7_ILi128EEESA_SA_EEELi128ENS_10bfloat16_tEfNS_4arch4Sm90ELb1ELb0ELb0ELb1ELb1ELb1ELb0ELb1ELb1ELb1ELb1ELb0EEENS1_21CollectiveEpilogueFwdISB_S9_SC_SE_Li256ELb1ELb1ELb1ELb0EEENS1_36VarlenDynamicPersistentTileSchedulerILi128ELi128ELi256ELi128ELb1ELb1ELb1ELb1ELb1ELb1EEEEEEEEEvNT_6ParamsE)
	.align		4
        /*004c*/ 	.word	index@(__assertfail)
	.align		4
        /*0050*/ 	.word	0x00000000
	.align		4
        /*0054*/ 	.word	0xfffffffe
	.align		4
        /*0058*/ 	.word	0x00000000
	.align		4
        /*005c*/ 	.word	0xfffffffd
	.align		4
        /*0060*/ 	.word	0x00000000
	.align		4
        /*0064*/ 	.word	0xfffffffc


//--------------------- .nv.constant4             --------------------------
	.section	.nv.constant4,"a",@progbits
	.align	8
	.align		8
.nv.constant4:
        /*0000*/ 	.dword	__assertfail
	.align		8
        /*0008*/ 	.dword	__unnamed_1
	.align		8
        /*0010*/ 	.dword	__unnamed_2
	.align		8
        /*0018*/ 	.dword	__unnamed_3
	.align		8
        /*0020*/ 	.dword	__unnamed_4
	.align		8
        /*0028*/ 	.dword	_ZN78_INTERNAL_7c1c60c6_42_flash_fwd_hdim128_bf16_paged_split_sm90_cu_1f2e7571_29964cuda3std3__45__cpo5beginE
	.align		8
        /*0030*/ 	.dword	_ZN78_INTERNAL_7c1c60c6_42_flash_fwd_hdim128_bf16_paged_split_sm90_cu_1f2e7571_29964cuda3std3__45__cpo3endE
	.align		8
        /*0038*/ 	.dword	_ZN78_INTERNAL_7c1c60c6_42_flash_fwd_hdim128_bf16_paged_split_sm90_cu_1f2e7571_29964cuda3std3__45__cpo6cbeginE
	.align		8
        /*0040*/ 	.dword	_ZN78_INTERNAL_7c1c60c6_42_flash_fwd_hdim128_bf16_paged_split_sm90_cu_1f2e7571_29964cuda3std3__45__cpo4cendE
	.align		8
        /*0048*/ 	.dword	_ZN78_INTERNAL_7c1c60c6_42_flash_fwd_hdim128_bf16_paged_split_sm90_cu_1f2e7571_29964cuda3std3__480_GLOBAL__N__7c1c60c6_42_flash_fwd_hdim128_bf16_paged_split_sm90_cu_1f2e7571_29966ignoreE
	.align		8
        /*0050*/ 	.dword	_ZN78_INTERNAL_7c1c60c6_42_flash_fwd_hdim128_bf16_paged_split_sm90_cu_1f2e7571_29964cuda3std3__419piecewise_constructE
	.align		8
        /*0058*/ 	.dword	_ZN78_INTERNAL_7c1c60c6_42_flash_fwd_hdim128_bf16_paged_split_sm90_cu_1f2e7571_29964cuda3std3__48in_placeE
	.align		8
        /*0060*/ 	.dword	_ZN78_INTERNAL_7c1c60c6_42_flash_fwd_hdim128_bf16_paged_split_sm90_cu_1f2e7571_29964cuda3std6ranges3__45__cpo4swapE
	.align		8
        /*0068*/ 	.dword	_ZN78_INTERNAL_7c1c60c6_42_flash_fwd_hdim128_bf16_paged_split_sm90_cu_1f2e7571_29964cuda3std6ranges3__45__cpo9iter_moveE
	.align		8
        /*0070*/ 	.dword	_ZN78_INTERNAL_7c1c60c6_42_flash_fwd_hdim128_bf16_paged_split_sm90_cu_1f2e7571_29964cute7productE
	.align		8
        /*0078*/ 	.dword	_ZN78_INTERNAL_7c1c60c6_42_flash_fwd_hdim128_bf16_paged_split_sm90_cu_1f2e7571_29964cute1_E
	.align		8
        /*0080*/ 	.dword	$str$23
	.align		8
        /*0088*/ 	.dword	$str$24


//--------------------- .text._ZN7cutlass13device_kernelIN5flash11enable_sm90INS1_16FlashAttnFwdSm90INS1_25CollectiveMainloopFwdSm90ILi2EN4cute5tupleIJNS5_1CILi1EEES8_S8_EEENS6_IJNS7_ILi128EEESA_SA_EEELi128ENS_10bfloat16_tEfNS_4arch4Sm90ELb0ELb0ELb0ELb0ELb1ELb0ELb0ELb1ELb1ELb1ELb1ELb0EEENS1_21CollectiveEpilogueFwdISB_S9_SC_SE_Li256ELb0ELb1ELb1ELb0EEENS1_19SingleTileSchedulerILb0ELb1ELb1ELi128EEEEEEEEEvNT_6ParamsE --------------------------
	.section	.text._ZN7cutlass13device_kernelIN5flash11enable_sm90INS1_16FlashAttnFwdSm90INS1_25CollectiveMainloopFwdSm90ILi2EN4cute5tupleIJNS5_1CILi1EEES8_S8_EEENS6_IJNS7_ILi128EEESA_SA_EEELi128ENS_10bfloat16_tEfNS_4arch4Sm90ELb0ELb0ELb0ELb0ELb1ELb0ELb0ELb1ELb1ELb1ELb1ELb0EEENS1_21CollectiveEpilogueFwdISB_S9_SC_SE_Li256ELb0ELb1ELb1ELb0EEENS1_19SingleTileSchedulerILb0ELb1ELb1ELi128EEEEEEEEEvNT_6ParamsE,"ax",@progbits
	.align	128
.text._ZN7cutlass13device_kernelIN5flash11enable_sm90INS1_16FlashAttnFwdSm90INS1_25CollectiveMainloopFwdSm90ILi2EN4cute5tupleIJNS5_1CILi1EEES8_S8_EEENS6_IJNS7_ILi128EEESA_SA_EEELi128ENS_10bfloat16_tEfNS_4arch4Sm90ELb0ELb0ELb0ELb0ELb1ELb0ELb0ELb1ELb1ELb1ELb1ELb0EEENS1_21CollectiveEpilogueFwdISB_S9_SC_SE_Li256ELb0ELb1ELb1ELb0EEENS1_19SingleTileSchedulerILb0ELb1ELb1ELi128EEEEEEEEEvNT_6ParamsE:
        .type           _ZN7cutlass13device_kernelIN5flash11enable_sm90INS1_16FlashAttnFwdSm90INS1_25CollectiveMainloopFwdSm90ILi2EN4cute5tupleIJNS5_1CILi1EEES8_S8_EEENS6_IJNS7_ILi128EEESA_SA_EEELi128ENS_10bfloat16_tEfNS_4arch4Sm90ELb0ELb0ELb0ELb0ELb1ELb0ELb0ELb1ELb1ELb1ELb1ELb0EEENS1_21CollectiveEpilogueFwdISB_S9_SC_SE_Li256ELb0ELb1ELb1ELb0EEENS1_19SingleTileSchedulerILb0ELb1ELb1ELi128EEEEEEEEEvNT_6ParamsE,@function
        .size           _ZN7cutlass13device_kernelIN5flash11enable_sm90INS1_16FlashAttnFwdSm90INS1_25CollectiveMainloopFwdSm90ILi2EN4cute5tupleIJNS5_1CILi1EEES8_S8_EEENS6_IJNS7_ILi128EEESA_SA_EEELi128ENS_10bfloat16_tEfNS_4arch4Sm90ELb0ELb0ELb0ELb0ELb1ELb0ELb0ELb1ELb1ELb1ELb1ELb0EEENS1_21CollectiveEpilogueFwdISB_S9_SC_SE_Li256ELb0ELb1ELb1ELb0EEENS1_19SingleTileSchedulerILb0ELb1ELb1ELi128EEEEEEEEEvNT_6ParamsE,(.L_x_3542 - _ZN7cutlass13device_kernelIN5flash11enable_sm90INS1_16FlashAttnFwdSm90INS1_25CollectiveMainloopFwdSm90ILi2EN4cute5tupleIJNS5_1CILi1EEES8_S8_EEENS6_IJNS7_ILi128EEESA_SA_EEELi128ENS_10bfloat16_tEfNS_4arch4Sm90ELb0ELb0ELb0ELb0ELb1ELb0ELb0ELb1ELb1ELb1ELb1ELb0EEENS1_21CollectiveEpilogueFwdISB_S9_SC_SE_Li256ELb0ELb1ELb1ELb0EEENS1_19SingleTileSchedulerILb0ELb1ELb1ELi128EEEEEEEEEvNT_6ParamsE)
        .other          _ZN7cutlass13device_kernelIN5flash11enable_sm90INS1_16FlashAttnFwdSm90INS1_25CollectiveMainloopFwdSm90ILi2EN4cute5tupleIJNS5_1CILi1EEES8_S8_EEENS6_IJNS7_ILi128EEESA_SA_EEELi128ENS_10bfloat16_tEfNS_4arch4Sm90ELb0ELb0ELb0ELb0ELb1ELb0ELb0ELb1ELb1ELb1ELb1ELb0EEENS1_21CollectiveEpilogueFwdISB_S9_SC_SE_Li256ELb0ELb1ELb1ELb0EEENS1_19SingleTileSchedulerILb0ELb1ELb1ELi128EEEEEEEEEvNT_6ParamsE,@"STO_CUDA_ENTRY STV_DEFAULT"
_ZN7cutlass13device_kernelIN5flash11enable_sm90INS1_16FlashAttnFwdSm90INS1_25CollectiveMainloopFwdSm90ILi2EN4cute5tupleIJNS5_1CILi1EEES8_S8_EEENS6_IJNS7_ILi128EEESA_SA_EEELi128ENS_10bfloat16_tEfNS_4arch4Sm90ELb0ELb0ELb0ELb0ELb1ELb0ELb0ELb1ELb1ELb1ELb1ELb0EEENS1_21CollectiveEpilogueFwdISB_S9_SC_SE_Li256ELb0ELb1ELb1ELb0EEENS1_19SingleTileSchedulerILb0ELb1ELb1ELi128EEEEEEEEEvNT_6ParamsE:
[----:B------:R-:W0:Y:S01]  /*0000*/  LDC R1, c[0x0][0x28] ;  /* 0x00000a00ff017b82 */ /* 0x000e220000000800 */
[----:B------:R-:W1:Y:S01]  /*0010*/  S2R R19, SR_TID.X ;  /* 0x0000000000137919 */ /* 0x000e620000002100 */
[----:B------:R-:W-:Y:S01]  /*0020*/  ELECT P0, URZ, PT ;  /* 0x00000000003f782f */ /* 0x000fe20003800000 */
[----:B------:R-:W-:Y:S01]  /*0030*/  UMOV UR4, 0x80 ;  /* 0x0000008000047882 */ /* 0x000fe20000000000 */
[----:B------:R-:W-:Y:S01]  /*0040*/  UMOV UR7, 0x100 ;  /* 0x0000010000077882 */ /* 0x000fe20000000000 */
[--C-:B-1----:R-:W-:Y:S02]  /*0050*/  SHF.R.U32.HI R17, RZ, 0x5, R19.reuse ;  /* 0x00000005ff117819 */ /* 0x102fe40000011613 */
[----:B------:R-:W-:-:S03]  /*0060*/  SHF.R.U32.HI R2, RZ, 0x7, R19 ;  /* 0x00000007ff027819 */ /* 0x000fc60000011613 */
[----:B------:R-:W1:Y:S04]  /*0070*/  SHFL.IDX PT, R0, R17, RZ, 0x1f ;  /* 0x00001fff11007589 */ /* 0x000e6800000e0000 */
[----:B------:R2:W3:Y:S01]  /*0080*/  SHFL.IDX PT, R3, R2, RZ, 0x1f ;  /* 0x00001fff02037589 */ /* 0x0004e200000e0000 */
[C---:B-1----:R-:W-:Y:S02]  /*0090*/  ISETP.NE.OR P0, PT, R0.reuse, RZ, !P0 ;  /* 0x000000ff0000720c */ /* 0x042fe40004705670 */
[----:B------:R-:W-:-:S11]  /*00a0*/  ISETP.NE.AND P1, PT, R0, RZ, PT ;  /* 0x000000ff0000720c */ /* 0x000fd60003f25270 */
[----:B------:R-:W-:Y:S01]  /*00b0*/  VOTEU.ALL UP0, P0 ;  /* 0x00000000003f7886 */ /* 0x000fe20000000000 */
[----:B------:R-:W-:-:S04]  /*00c0*/  VOTEU.ALL UP1, P0 ;  /* 0x00000000003f7886 */ /* 0x000fc80000020000 */
[----:B------:R-:W1:Y:S01]  /*00d0*/  @!UP0 S2UR UR8, SR_CgaCtaId ;  /* 0x00000000000889c3 */ /* 0x000e620000008800 */
[----:B------:R-:W-:Y:S01]  /*00e0*/  @!UP0 UMOV UR6, 0x400 ;  /* 0x0000040000068882 */ /* 0x000fe20000000000 */
[----:B------:R-:W-:-:S04]  /*00f0*/  @!UP0 UIADD3 UR4, -UR4, 0x100000, URZ ;  /* 0x0010000004048890 */ /* 0x000fc8000fffe13f */
[----:B------:R-:W-:Y:S02]  /*0100*/  @!UP0 USHF.L.U32 UR5, UR4, 0xb, URZ ;  /* 0x0000000b04058899 */ /* 0x000fe4000800063f */
[----:B------:R-:W-:Y:S02]  /*0110*/  @!UP0 USHF.L.U32 UR4, UR4, 0x1, URZ ;  /* 0x0000000104048899 */ /* 0x000fe4000800063f */
[----:B-1----:R-:W-:Y:S02]  /*0120*/  @!UP0 ULEA UR8, UR8, UR6, 0x18 ;  /* 0x0000000608088291 */ /* 0x002fe4000f8ec03f */
[----:B------:R-:W-:-:S04]  /*0130*/  @!UP0 UIADD3 UR6, -UR7, 0x100000, URZ ;  /* 0x0010000007068890 */ /* 0x000fc8000fffe13f */
[----:B------:R-:W-:Y:S02]  /*0140*/  @!UP0 USHF.L.U32 UR7, UR6, 0xb, URZ ;  /* 0x0000000b06078899 */ /* 0x000fe4000800063f */
[----:B------:R-:W-:Y:S01]  /*0150*/  @!UP0 USHF.L.U32 UR6, UR6, 0x1, URZ ;  /* 0x0000000106068899 */ /* 0x000fe2000800063f */
[----:B------:R-:W-:-:S05]  /*0160*/  VOTEU.ALL UP0, P0 ;  /* 0x00000000003f7886 */ /* 0x000fca0000000000 */
[----:B------:R2:W1:Y:S06]  /*0170*/  @!UP0 SYNCS.EXCH.64 URZ, [UR8+0x28800], UR4 ;  /* 0x02880004083f85b2 */ /* 0x00046c0008000100 */
[----:B------:R2:W4:Y:S02]  /*0180*/  @!UP1 SYNCS.EXCH.64 URZ, [UR8+0x28820], UR6 ;  /* 0x02882006083f95b2 */ /* 0x0005240008000100 */
[----:B0-23--:R-:W-:Y:S05]  /*0190*/  @P1 BRA `(.L_x_0) ;  /* 0x0000000000481947 */ /* 0x00dfea0003800000 */
[----:B------:R-:W0:Y:S01]  /*01a0*/  S2UR UR5, SR_CgaCtaId ;  /* 0x00000000000579c3 */ /* 0x000e220000008800 */
[----:B------:R-:W-:Y:S01]  /*01b0*/  UMOV UR4, 0x400 ;  /* 0x0000040000047882 */ /* 0x000fe20000000000 */
[----:B------:R-:W-:Y:S01]  /*01c0*/  UMOV UR6, 0x80 ;  /* 0x0000008000067882 */ /* 0x000fe20000000000 */
[----:B------:R-:W-:Y:S01]  /*01d0*/  UMOV UR7, 0x100 ;  /* 0x0000010000077882 */ /* 0x000fe20000000000 */
[----:B------:R-:W-:Y:S01]  /*01e0*/  ELECT P0, URZ, PT ;  /* 0x00000000003f782f */ /* 0x000fe20003800000 */
[----:B0-----:R-:W-:Y:S02]  /*01f0*/  ULEA UR8, UR5, UR4, 0x18 ;  /* 0x0000000405087291 */ /* 0x001fe4000f8ec03f */
[----:B------:R-:W-:-:S04]  /*0200*/  UIADD3 UR4, -UR6, 0x100000, URZ ;  /* 0x0010000006047890 */ /* 0x000fc8000fffe13f */
[----:B------:R-:W-:Y:S02]  /*0210*/  USHF.L.U32 UR5, UR4, 0xb, URZ ;  /* 0x0000000b04057899 */ /* 0x000fe4000800063f */
[----:B------:R-:W-:Y:S02]  /*0220*/  USHF.L.U32 UR4, UR4, 0x1, URZ ;  /* 0x0000000104047899 */ /* 0x000fe4000800063f */
[----:B------:R-:W-:-:S04]  /*0230*/  UIADD3 UR6, -UR7, 0x100000, URZ ;  /* 0x0010000007067890 */ /* 0x000fc8000fffe13f */
[----:B------:R-:W-:Y:S02]  /*0240*/  USHF.L.U32 UR7, UR6, 0xb, URZ ;  /* 0x0000000b06077899 */ /* 0x000fe4000800063f */
[----:B------:R-:W-:Y:S01]  /*0250*/  USHF.L.U32 UR6, UR6, 0x1, URZ ;  /* 0x0000000106067899 */ /* 0x000fe2000800063f */
[----:B------:R-:W0:Y:S03]  /*0260*/  FENCE.VIEW.ASYNC.S ;  /* 0x00000000000073c6 */ /* 0x000e260000000000 */
[----:B0-----:R0:W2:Y:S08]  /*0270*/  SYNCS.EXCH.64 URZ, [UR8+0x28830], UR4 ;  /* 0x02883004083f75b2 */ /* 0x0010b00008000100 */
[----:B------:R0:W3:Y:S01]  /*0280*/  SYNCS.EXCH.64 URZ, [UR8+0x28840], UR6 ;  /* 0x02884006083f75b2 */ /* 0x0000e20008000100 */
[----:B------:R0:W0:Y:S01]  /*0290*/  SYNCS.EXCH.64 URZ, [UR8+0x28838], UR4 ;  /* 0x02883804083f75b2 */ /* 0x0000220008000100 */
[----:B------:R0:W0:Y:S01]  /*02a0*/  SYNCS.EXCH.64 URZ, [UR8+0x28848], UR6 ;  /* 0x02884806083f75b2 */ /* 0x0000220008000100 */
[----:B------:R-:W-:Y:S01]  /*02b0*/  NOP ;  /* 0x0000000000007918 */ /* 0x000fe20000000000 */
.L_x_0:
[----:B------:R-:W5:Y:S01]  /*02c0*/  SHFL.IDX PT, R0, R17, RZ, 0x1f ;  /* 0x00001fff11007589 */ /* 0x000f6200000e0000 */
[----:B------:R-:W-:Y:S01]  /*02d0*/  NOP ;  /* 0x0000000000007918 */ /* 0x000fe20000000000 */
[----:B-----5:R-:W-:-:S13]  /*02e0*/  ISETP.NE.AND P0, PT, R0, RZ, PT ;  /* 0x000000ff0000720c */ /* 0x020fda0003f05270 */
[----:B------:R-:W-:Y:S05]  /*02f0*/  @P0 BRA `(.L_x_1) ;  /* 0x0000000000480947 */ /* 0x000fea0003800000 */
[----:B0-----:R-:W0:Y:S01]  /*0300*/  S2UR UR5, SR_CgaCtaId ;  /* 0x00000000000579c3 */ /* 0x001e220000008800 */
        /* <DEDUP_REMOVED lines=12> */
[----:B0-----:R0:W0:Y:S08]  /*03d0*/  SYNCS.EXCH.64 URZ, [UR8+0x28850], UR4 ;  /* 0x02885004083f75b2 */ /* 0x0010300008000100 */
[----:B------:R0:W0:Y:S01]  /*03e0*/  SYNCS.EXCH.64 URZ, [UR8+0x28860], UR6 ;  /* 0x02886006083f75b2 */ /* 0x0000220008000100 */
[----:B------:R0:W0:Y:S01]  /*03f0*/  SYNCS.EXCH.64 URZ, [UR8+0x28858], UR4 ;  /* 0x02885804083f75b2 */ /* 0x0000220008000100 */
[----:B------:R0:W0:Y:S01]  /*0400*/  SYNCS.EXCH.64 URZ, [UR8+0x28868], UR6 ;  /* 0x02886806083f75b2 */ /* 0x0000220008000100 */
[----:B------:R-:W-:Y:S01]  /*0410*/  NOP ;  /* 0x0000000000007918 */ /* 0x000fe20000000000 */
.L_x_1:
[----:B------:R-:W5:Y:S01]  /*0420*/  SHFL.IDX PT, R0, R17, RZ, 0x1f ;  /* 0x00001fff11007589 */ /* 0x000f6200000e0000 */
[----:B------:R-:W-:Y:S01]  /*0430*/  NOP ;  /* 0x0000000000007918 */ /* 0x000fe20000000000 */
[----:B-----5:R-:W-:-:S13]  /*0440*/  ISETP.NE.AND P0, PT, R0, RZ, PT ;  /* 0x000000ff0000720c */ /* 0x020fda0003f05270 */
[----:B------:R-:W-:Y:S05]  /*0450*/  @P0 BRA `(.L_x_2) ;  /* 0x0000000000380947 */ /* 0x000fea0003800000 */
[----:B0-----:R-:W0:Y:S01]  /*0460*/  S2UR UR5, SR_CgaCtaId ;  /* 0x00000000000579c3 */ /* 0x001e220000008800 */
[----:B------:R-:W-:Y:S01]  /*0470*/  UMOV UR4, 0x400 ;  /* 0x0000040000047882 */ /* 0x000fe20000000000 */
[----:B------:R-:W-:Y:S01]  /*0480*/  UMOV UR7, 0x80 ;  /* 0x0000008000077882 */ /* 0x000fe20000000000 */
[----:B------:R-:W-:Y:S01]  /*0490*/  ELECT P0, URZ, PT ;  /* 0x00000000003f782f */ /* 0x000fe20003800000 */
[----:B0-----:R-:W-:Y:S02]  /*04a0*/  ULEA UR6, UR5, UR4, 0x18 ;  /* 0x0000000405067291 */ /* 0x001fe4000f8ec03f */
[----:B------:R-:W-:-:S04]  /*04b0*/  UIADD3 UR4, -UR7, 0x100000, URZ ;  /* 0x0010000007047890 */ /* 0x000fc8000fffe13f */
[----:B------:R-:W-:Y:S02]  /*04c0*/  USHF.L.U32 UR5, UR4, 0xb, URZ ;  /* 0x0000000b04057899 */ /* 0x000fe4000800063f */
[----:B------:R-:W-:Y:S01]  /*04d0*/  USHF.L.U32 UR4, UR4, 0x1, URZ ;  /* 0x0000000104047899 */ /* 0x000fe2000800063f */
[----:B------:R-:W0:Y:S11]  /*04e0*/  FENCE.VIEW.ASYNC.S ;  /* 0x00000000000073c6 */ /* 0x000e360000000000 */
[----:B0-----:R0:W0:Y:S01]  /*04f0*/  SYNCS.EXCH.64 URZ, [UR6+0x28870], UR4 ;  /* 0x02887004063f75b2 */ /* 0x0010220008000100 */
[----:B------:R0:W0:Y:S01]  /*0500*/  SYNCS.EXCH.64 URZ, [UR6+0x28880], UR4 ;  /* 0x02888004063f75b2 */ /* 0x0000220008000100 */
[----:B------:R0:W0:Y:S01]  /*0510*/  SYNCS.EXCH.64 URZ, [UR6+0x28878], UR4 ;  /* 0x02887804063f75b2 */ /* 0x0000220008000100 */
[----:B------:R0:W0:Y:S01]  /*0520*/  SYNCS.EXCH.64 URZ, [UR6+0x28888], UR4 ;  /* 0x02888804063f75b2 */ /* 0x0000220008000100 */
[----:B------:R-:W-:Y:S01]  /*0530*/  NOP ;  /* 0x0000000000007918 */ /* 0x000fe20000000000 */
.L_x_2:
        /* <DEDUP_REMOVED lines=22> */
.L_x_3:
[----:B------:R-:W5:Y:S01]  /*06a0*/  SHFL.IDX PT, R0, R17, RZ, 0x1f ;  /* 0x00001fff11007589 */ /* 0x000f6200000e0000 */
[----:B------:R-:W-:Y:S01]  /*06b0*/  R2UR UR9, R3 ;  /* 0x00000000030972ca */ /* 0x000fe200000e0000 */
        /* <DEDUP_REMOVED lines=21> */
.L_x_4:
[----:B------:R-:W-:Y:S01]  /*0810*/  UISETP.NE.AND UP0, UPT, UR9, URZ, UPT ;  /* 0x0000003f0900728c */ /* 0x000fe2000bf05270 */
[----:B------:R-:W-:Y:S01]  /*0820*/  NOP ;  /* 0x0000000000007918 */ /* 0x000fe20000000000 */
[----:B------:R-:W-:Y:S01]  /*0830*/  UMOV UR40, 0x1 ;  /* 0x0000000100287882 */ /* 0x000fe20000000000 */
[----:B------:R-:W-:Y:S01]  /*0840*/  ULDC.64 UR38, c[0x0][0x208] ;  /* 0x0000820000267ab9 */ /* 0x000fe20000000a00 */
[----:B------:R-:W-:Y:S01]  /*0850*/  USEL UR40, UR40, 0x2, !UP0 ;  /* 0x0000000228287887 */ /* 0x000fe2000c000000 */
[----:B------:R-:W-:Y:S01]  /*0860*/  BSSY B6, `(.L_x_5) ;  /* 0x0000adf000067945 */ /* 0x000fe20003800000 */
[----:B01234-:R-:W-:Y:S01]  /*0870*/  BAR.SYNC.DEFER_BLOCKING 0x0 ;  /* 0x0000000000007b1d */ /* 0x01ffe20000010000 */
[----:B------:R-:W-:-:S13]  /*0880*/  PLOP3.LUT P0, PT, PT, PT, UP0, 0x80, 0x0 ;  /* 0x000000000000781c */ /* 0x000fda0003f0f008 */
[----:B------:R-:W-:Y:S05]  /*0890*/  @!P0 BRA `(.L_x_6) ;  /* 0x00000070009c8947 */ /* 0x000fea0003800000 */
.L_x_7:
[----:B------:R-:W-:-:S08]  /*08a0*/  NOP ;  /* 0x0000000000007918 */ /* 0x000fd00000000000 */
[----:B------:R-:W0:Y:S02]  /*08b0*/  USETMAXREG.TRY_ALLOC.CTAPOOL UP0, 0xe8 ;  /* 0x000000e8000079c8 */ /* 0x000e240008000600 */
[----:B0-----:R-:W-:-:S13]  /*08c0*/  PLOP3.LUT P0, PT, PT, PT, UP0, 0x80, 0x0 ;  /* 0x000000000000781c */ /* 0x001fda0003f0f008 */
[----:B------:R-:W-:Y:S05]  /*08d0*/  @!P0 BRA `(.L_x_7) ;  /* 0xfffffffc00f08947 */ /* 0x000fea000383ffff */
[----:B------:R-:W0:Y:S01]  /*08e0*/  S2UR UR6, SR_CTAID.Y ;  /* 0x00000000000679c3 */ /* 0x000e220000002600 */
[----:B------:R-:W-:Y:S01]  /*08f0*/  LOP3.LUT R0, R19, 0xffffff80, RZ, 0xc0, !PT ;  /* 0xffffff8013007812 */ /* 0x000fe200078ec0ff */
[----:B------:R-:W-:Y:S02]  /*0900*/  ULDC UR7, c[0x0][0xc50] ;  /* 0x0003140000077ab9 */ /* 0x000fe40000000800 */
[----:B------:R-:W-:-:S04]  /*0910*/  UISETP.NE.AND UP0, UPT, UR7, 0x1, UPT ;  /* 0x000000010700788c */ /* 0x000fc8000bf05270 */
[----:B------:R-:W-:Y:S08]  /*0920*/  BAR.ARV 0x8, 0x180 ;  /* 0x0206000000007b1d */ /* 0x000ff00000002000 */
[----:B------:R-:W1:Y:S01]  /*0930*/  S2UR UR8, SR_CTAID.Z ;  /* 0x00000000000879c3 */ /* 0x000e620000002700 */
[----:B------:R-:W-:Y:S01]  /*0940*/  ISETP.NE.AND P0, PT, R0, 0x80, PT ;  /* 0x000000800000780c */ /* 0x000fe20003f05270 */
[----:B------:R-:W-:Y:S01]  /*0950*/  @UP0 ULDC UR4, c[0x0][0xc54] ;  /* 0x0003150000040ab9 */ /* 0x000fe20000000800 */
[----:B------:R-:W-:Y:S01]  /*0960*/  @UP0 ULDC UR9, c[0x0][0xc58] ;  /* 0x0003160000090ab9 */ /* 0x000fe20000000800 */
[----:B0-----:R-:W-:-:S10]  /*0970*/  UIMAD.WIDE.U32 UR4, UR6, UR4, URZ ;  /* 0x00000004060472a5 */ /* 0x001fd4000f8e003f */
[----:B------:R-:W-:Y:S06]  /*0980*/  @!P0 BAR.ARV 0x9, 0x100 ;  /* 0x0244000000008b1d */ /* 0x000fec0000002000 */
[----:B------:R-:W-:Y:S01]  /*0990*/  UMOV UR37, UR6 ;  /* 0x0000000600257c82 */ /* 0x000fe20008000000 */
[----:B------:R-:W-:Y:S01]  /*09a0*/  @UP0 USHF.R.U32.HI UR37, URZ, UR9, UR5 ;  /* 0x000000093f250299 */ /* 0x000fe20008011605 */
[----:B-1----:R-:W-:-:S03]  /*09b0*/  ISETP.LE.AND P0, PT, RZ, UR8, PT ;  /* 0x00000008ff007c0c */ /* 0x002fc6000bf03270 */
[----:B------:R-:W-:-:S04]  /*09c0*/  UIADD3 UR4, -UR37, URZ, URZ ;  /* 0x0000003f25047290 */ /* 0x000fc8000fffe13f */
[----:B------:R-:W-:-:S06]  /*09d0*/  UIMAD UR7, UR7, UR4, UR6 ;  /* 0x00000004070772a4 */ /* 0x000fcc000f8e0206 */
[----:B------:R-:W-:Y:S06]  /*09e0*/  @!P0 BRA `(.L_x_8) ;  /* 0x000000ac00188947 */ /* 0x000fec0003800000 */
[----:B------:R-:W-:Y:S01]  /*09f0*/  ULDC.64 UR4, c[0x0][0x418] ;  /* 0x0001060000047ab9 */ /* 0x000fe20000000a00 */
[----:B------:R-:W-:Y:S01]  /*0a00*/  ULDC UR43, c[0x0][0x424] ;  /* 0x00010900002b7ab9 */ /* 0x000fe20000000800 */
[----:B------:R-:W-:Y:S01]  /*0a10*/  UISETP.NE.U32.AND UP0, UPT, UR4, URZ, UPT ;  /* 0x0000003f0400728c */ /* 0x000fe2000bf05070 */
[----:B------:R-:W-:Y:S01]  /*0a20*/  IMAD.MOV.U32 R3, RZ, RZ, RZ ;  /* 0x000000ffff037224 */ /* 0x000fe200078e00ff */
[----:B------:R-:W-:Y:S02]  /*0a30*/  ULOP3.LUT UR8, UR7, 0xffff, URZ, 0xc0, !UPT ;  /* 0x0000ffff07087892 */ /* 0x000fe4000f8ec03f */
[----:B------:R-:W-:Y:S01]  /*0a40*/  UISETP.NE.AND.EX UP0, UPT, UR5, URZ, UPT, UP0 ;  /* 0x0000003f0500728c */ /* 0x000fe2000bf05300 */
[----:B------:R-:W-:-:S03]  /*0a50*/  ULDC UR4, c[0x0][0x2f0] ;  /* 0x0000bc0000047ab9 */ /* 0x000fc60000000800 */
[----:B------:R-:W-:-:S04]  /*0a60*/  USEL UR43, UR43, 0x1, UP0 ;  /* 0x000000012b2b7887 */ /* 0x000fc80008000000 */
[----:B------:R-:W-:-:S04]  /*0a70*/  UIMAD UR43, UR43, UR4, URZ ;  /* 0x000000042b2b72a4 */ /* 0x000fc8000f8e023f */
[----:B------:R-:W-:Y:S02]  /*0a80*/  UISETP.GE.AND UP0, UPT, UR43, 0x1, UPT ;  /* 0x000000012b00788c */ /* 0x000fe4000bf06270 */
[----:B------:R-:W-:-:S04]  /*0a90*/  UIADD3 UR4, UR43, 0x7f, URZ ;  /* 0x0000007f2b047890 */ /* 0x000fc8000fffe03f */
[----:B------:R-:W-:Y:S01]  /*0aa0*/  PLOP3.LUT P0, PT, PT, PT, UP0, 0x80, 0x0 ;  /* 0x000000000000781c */ /* 0x000fe20003f0f008 */
[----:B------:R-:W-:-:S04]  /*0ab0*/  USHF.R.S32.HI UR5, URZ, 0x1f, UR4 ;  /* 0x0000001f3f057899 */ /* 0x000fc80008011404 */
[----:B------:R-:W-:-:S04]  /*0ac0*/  ULEA.HI UR5, UR5, UR4, URZ, 0x7 ;  /* 0x0000000405057291 */ /* 0x000fc8000f8f383f */
[----:B------:R-:W-:-:S04]  /*0ad0*/  USHF.R.S32.HI UR5, URZ, 0x7, UR5 ;  /* 0x000000073f057899 */ /* 0x000fc80008011405 */
[----:B------:R-:W-:Y:S08]  /*0ae0*/  @!P0 BRA `(.L_x_9) ;  /* 0x0000000000808947 */ /* 0x000ff00003800000 */
[----:B------:R-:W-:-:S04]  /*0af0*/  USHF.R.U32.HI UR4, URZ, 0x10, UR7 ;  /* 0x000000103f047899 */ /* 0x000fc80008011607 */
[----:B------:R-:W-:-:S11]  /*0b00*/  UISETP.NE.AND UP0, UPT, UR4, URZ, UPT ;  /* 0x0000003f0400728c */ /* 0x000fd6000bf05270 */
[----:B------:R-:W-:Y:S02]  /*0b10*/  @!UP0 ULDC UR4, c[0x0][0x9f0] ;  /* 0x00027c0000048ab9 */ /* 0x000fe40000000800 */
[----:B------:R-:W-:Y:S01]  /*0b20*/  IMAD.U32 R6, RZ, RZ, UR4 ;  /* 0x00000004ff067e24 */ /* 0x000fe2000f8e00ff */
[----:B------:R-:W-:-:S04]  /*0b30*/  UIADD3 UR6, UR5, -0x1, UR4 ;  /* 0xffffffff05067890 */ /* 0x000fc8000fffe004 */
[-C--:B------:R-:W-:Y:S02]  /*0b40*/  IABS R3, R6.reuse ;  /* 0x0000000600037213 */ /* 0x080fe40000000000 */
[----:B------:R-:W-:Y:S01]  /*0b50*/  IABS R6, R6 ;  /* 0x0000000600067213 */ /* 0x000fe20000000000 */
[----:B------:R-:W-:Y:S01]  /*0b60*/  IMAD.U32 R8, RZ, RZ, UR6 ;  /* 0x00000006ff087e24 */ /* 0x000fe2000f8e00ff */
[----:B------:R-:W0:Y:S01]  /*0b70*/  I2F.RP R0, R3 ;  /* 0x0000000300007306 */ /* 0x000e220000209400 */
[----:B------:R-:W-:Y:S02]  /*0b80*/  ULOP3.LUT UR6, UR6, UR4, URZ, 0x3c, !UPT ;  /* 0x0000000406067292 */ /* 0x000fe4000f8e3c3f */
[----:B------:R-:W-:-:S04]  /*0b90*/  IMAD.MOV R6, RZ, RZ, -R6 ;  /* 0x000000ffff067224 */ /* 0x000fc800078e0a06 */
[----:B------:R-:W-:Y:S01]  /*0ba0*/  ISETP.LE.AND P2, PT, RZ, UR6, PT ;  /* 0x00000006ff007c0c */ /* 0x000fe2000bf43270 */
[----:B0-----:R-:W0:Y:S02]  /*0bb0*/  MUFU.RCP R0, R0 ;  /* 0x0000000000007308 */ /* 0x001e240000001000 */
[----:B0-----:R-:W-:Y:S01]  /*0bc0*/  VIADD R4, R0, 0xffffffe ;  /* 0x0ffffffe00047836 */ /* 0x001fe20000000000 */
[----:B------:R-:W-:-:S05]  /*0bd0*/  IABS R0, R8 ;  /* 0x0000000800007213 */ /* 0x000fca0000000000 */
[----:B------:R0:W1:Y:S02]  /*0be0*/  F2I.FTZ.U32.TRUNC.NTZ R5, R4 ;  /* 0x0000000400057305 */ /* 0x000064000021f000 */
[----:B0-----:R-:W-:Y:S01]  /*0bf0*/  IMAD.MOV.U32 R4, RZ, RZ, RZ ;  /* 0x000000ffff047224 */ /* 0x001fe200078e00ff */
[----:B-1----:R-:W-:-:S05]  /*0c00*/  IADD3 R10, RZ, -R5, RZ ;  /* 0x80000005ff0a7210 */ /* 0x002fca0007ffe0ff */
[----:B------:R-:W-:-:S04]  /*0c10*/  IMAD R7, R10, R3, RZ ;  /* 0x000000030a077224 */ /* 0x000fc800078e02ff */
[----:B------:R-:W-:Y:S01]  /*0c20*/  IMAD.HI.U32 R5, R5, R7, R4 ;  /* 0x0000000705057227 */ /* 0x000fe200078e0004 */
[----:B------:R-:W-:-:S05]  /*0c30*/  MOV R4, R6 ;  /* 0x0000000600047202 */ /* 0x000fca0000000f00 */
[----:B------:R-:W-:-:S04]  /*0c40*/  IMAD.HI.U32 R5, R5, R0, RZ ;  /* 0x0000000005057227 */ /* 0x000fc800078e00ff */
[----:B------:R-:W-:-:S05]  /*0c50*/  IMAD R0, R5, R4, R0 ;  /* 0x0000000405007224 */ /* 0x000fca00078e0200 */
[----:B------:R-:W-:-:S13]  /*0c60*/  ISETP.GT.U32.AND P1, PT, R3, R0, PT ;  /* 0x000000000300720c */ /* 0x000fda0003f24070 */
[----:B------:R-:W-:Y:S02]  /*0c70*/  @!P1 IMAD.IADD R0, R0, 0x1, -R3 ;  /* 0x0000000100009824 */ /* 0x000fe400078e0a03 */
[----:B------:R-:W-:Y:S01]  /*0c80*/  @!P1 VIADD R5, R5, 0x1 ;  /* 0x0000000105059836 */ /* 0x000fe20000000000 */
[----:B------:R-:W-:Y:S02]  /*0c90*/  ISETP.NE.AND P1, PT, RZ, UR4, PT ;  /* 0x00000004ff007c0c */ /* 0x000fe4000bf25270 */
[----:B------:R-:W-:-:S13]  /*0ca0*/  ISETP.GE.U32.AND P0, PT, R0, R3, PT ;  /* 0x000000030000720c */ /* 0x000fda0003f06070 */
[----:B------:R-:W-:-:S05]  /*0cb0*/  @P0 VIADD R5, R5, 0x1 ;  /* 0x0000000105050836 */ /* 0x000fca0000000000 */
[----:B------:R-:W-:-:S05]  /*0cc0*/  MOV R3, R5 ;  /* 0x0000000500037202 */ /* 0x000fca0000000f00 */
[----:B------:R-:W-:Y:S01]  /*0cd0*/  @!P2 IMAD.MOV R3, RZ, RZ, -R3 ;  /* 0x000000ffff03a224 */ /* 0x000fe200078e0a03 */
[----:B------:R-:W-:-:S07]  /*0ce0*/  @!P1 LOP3.LUT R3, RZ, UR4, RZ, 0x33, !PT ;  /* 0x00000004ff039c12 */ /* 0x000fce000f8e33ff */
.L_x_9:
[----:B------:R-:W-:Y:S01]  /*0cf0*/  IMAD R16, R3, UR8, RZ ;  /* 0x0000000803107c24 */ /* 0x000fe2000f8e02ff */
[----:B------:R-:W-:Y:S01]  /*0d00*/  PLOP3.LUT P0, PT, PT, PT, PT, 0x80, 0x0 ;  /* 0x000000000000781c */ /* 0x000fe20003f0f070 */
[----:B------:R-:W-:Y:S01]  /*0d10*/  VIADD R88, R19, 0xffffff80 ;  /* 0xffffff8013587836 */ /* 0x000fe20000000000 */
[----:B------:R-:W-:Y:S01]  /*0d20*/  MOV R17, RZ ;  /* 0x000000ff00117202 */ /* 0x000fe20000000f00 */
[----:B------:R-:W-:Y:S01]  /*0d30*/  IMAD.MOV.U32 R0, RZ, RZ, RZ ;  /* 0x000000ffff007224 */ /* 0x000fe200078e00ff */
[----:B------:R-:W-:Y:S02]  /*0d40*/  VIADDMNMX R3, R16, R3, UR5, PT ;  /* 0x0000000510037e46 */ /* 0x000fe4000b800103 */
[----:B------:R-:W-:Y:S02]  /*0d50*/  CS2R R150, SRZ ;  /* 0x0000000000967805 */ /* 0x000fe4000001ff00 */
[----:B------:R-:W-:Y:S02]  /*0d60*/  CS2R R66, SRZ ;  /* 0x0000000000427805 */ /* 0x000fe4000001ff00 */
[----:B------:R-:W-:-:S02]  /*0d70*/  CS2R R64, SRZ ;  /* 0x0000000000407805 */ /* 0x000fc4000001ff00 */
[----:B------:R-:W-:Y:S02]  /*0d80*/  R2UR UR42, R3 ;  /* 0x00000000032a72ca */ /* 0x000fe400000e0000 */
[----:B------:R-:W-:Y:S02]  /*0d90*/  CS2R R34, SRZ ;  /* 0x0000000000227805 */ /* 0x000fe4000001ff00 */
[----:B------:R-:W-:Y:S02]  /*0da0*/  CS2R R36, SRZ ;  /* 0x0000000000247805 */ /* 0x000fe4000001ff00 */
[----:B------:R-:W-:Y:S02]  /*0db0*/  CS2R R22, SRZ ;  /* 0x0000000000167805 */ /* 0x000fe4000001ff00 */
[----:B------:R-:W-:Y:S02]  /*0dc0*/  CS2R R24, SRZ ;  /* 0x0000000000187805 */ /* 0x000fe4000001ff00 */
[----:B------:R-:W-:-:S02]  /*0dd0*/  CS2R R14, SRZ ;  /* 0x00000000000e7805 */ /* 0x000fc4000001ff00 */
[----:B------:R-:W-:Y:S02]  /*0de0*/  CS2R R18, SRZ ;  /* 0x0000000000127805 */ /* 0x000fe4000001ff00 */
[----:B------:R-:W-:Y:S02]  /*0df0*/  CS2R R8, SRZ ;  /* 0x0000000000087805 */ /* 0x000fe4000001ff00 */
[----:B------:R-:W-:Y:S02]  /*0e00*/  CS2R R10, SRZ ;  /* 0x00000000000a7805 */ /* 0x000fe4000001ff00 */
[----:B------:R-:W-:Y:S02]  /*0e10*/  CS2R R6, SRZ ;  /* 0x0000000000067805 */ /* 0x000fe4000001ff00 */
[----:B------:R-:W-:Y:S02]  /*0e20*/  CS2R R62, SRZ ;  /* 0x00000000003e7805 */ /* 0x000fe4000001ff00 */
[----:B------:R-:W-:-:S02]  /*0e30*/  CS2R R4, SRZ ;  /* 0x0000000000047805 */ /* 0x000fc4000001ff00 */
[----:B------:R-:W-:Y:S02]  /*0e40*/  CS2R R38, SRZ ;  /* 0x0000000000267805 */ /* 0x000fe4000001ff00 */
[----:B------:R-:W-:Y:S02]  /*0e50*/  ISETP.LT.AND P1, PT, R16, UR42, PT ;  /* 0x0000002a10007c0c */ /* 0x000fe4000bf21270 */
        /* <DEDUP_REMOVED lines=16> */
[----:B------:R-:W-:Y:S01]  /*0f60*/  CS2R R48, SRZ ;  /* 0x0000000000307805 */ /* 0x000fe2000001ff00 */
[----:B------:R-:W-:Y:S06]  /*0f70*/  @!P1 BRA `(.L_x_10) ;  /* 0x0000005000a49947 */ /* 0x000fec0003800000 */
[----:B------:R-:W-:Y:S01]  /*0f80*/  SHF.R.S32.HI R3, RZ, 0x1f, R88 ;  /* 0x0000001fff037819 */ /* 0x000fe20000011458 */
[----:B------:R-:W0:Y:S01]  /*0f90*/  S2UR UR5, SR_CgaCtaId ;  /* 0x00000000000579c3 */ /* 0x000e220000008800 */
[----:B------:R-:W-:Y:S02]  /*0fa0*/  UMOV UR36, 0x400 ;  /* 0x0000040000247882 */ /* 0x000fe40000000000 */
[----:B------:R-:W-:-:S04]  /*0fb0*/  LEA.HI R17, R3, R88, RZ, 0x7 ;  /* 0x0000005803117211 */ /* 0x000fc800078f38ff */
[----:B------:R-:W-:-:S06]  /*0fc0*/  SHF.R.S32.HI R0, RZ, 0x7, R17 ;  /* 0x00000007ff007819 */ /* 0x000fcc0000011411 */
[----:B------:R-:W1:Y:S01]  /*0fd0*/  SHFL.IDX PT, R0, R0, RZ, 0x1f ;  /* 0x00001fff00007589 */ /* 0x000e6200000e0000 */
[----:B0-----:R-:W-:-:S04]  /*0fe0*/  ULEA UR36, UR5, UR36, 0x18 ;  /* 0x0000002405247291 */ /* 0x001fc8000f8ec03f */
[----:B------:R-:W-:-:S04]  /*0ff0*/  UIADD3 UR5, UR36, 0x10400, URZ ;  /* 0x0001040024057890 */ /* 0x000fc8000fffe03f */
[----:B------:R-:W-:Y:S01]  /*1000*/  ULOP3.LUT UP0, URZ, UR5, 0x3ff, URZ, 0xc0, !UPT ;  /* 0x000003ff053f7892 */ /* 0x000fe2000f80c03f */
[----:B-1----:R-:W-:-:S05]  /*1010*/  R2UR UR41, R0 ;  /* 0x00000000002972ca */ /* 0x002fca00000e0000 */
[----:B------:R-:W-:-:S08]  /*1020*/  PLOP3.LUT P0, PT, PT, PT, UP0, 0x80, 0x0 ;  /* 0x000000000000781c */ /* 0x000fd00003f0f008 */
[----:B------:R-:W-:-:S04]  /*1030*/  ULEA.HI UR4, UR41, UR41, URZ, 0x1 ;  /* 0x0000002929047291 */ /* 0x000fc8000f8f083f */
[----:B------:R-:W-:-:S04]  /*1040*/  ULOP3.LUT UR4, UR4, 0x1e, URZ, 0xc0, !UPT ;  /* 0x0000001e04047892 */ /* 0x000fc8000f8ec03f */
[----:B------:R-:W-:-:S04]  /*1050*/  UIADD3 UR4, UR41, -UR4, URZ ;  /* 0x8000000429047290 */ /* 0x000fc8000fffe03f */
[----:B------:R-:W-:-:S04]  /*1060*/  ULEA UR4, UR4, UR5, 0xd ;  /* 0x0000000504047291 */ /* 0x000fc8000f8e683f */
[----:B------:R-:W-:-:S04]  /*1070*/  USHF.R.U32.HI UR4, URZ, 0x4, UR4 ;  /* 0x000000043f047899 */ /* 0x000fc80008011604 */
[----:B------:R-:W-:Y:S01]  /*1080*/  ULOP3.LUT UR44, UR4, 0x3fff, URZ, 0xc0, !UPT ;  /* 0x00003fff042c7892 */ /* 0x000fe2000f8ec03f */
[----:B------:R-:W-:Y:S11]  /*1090*/  @!P0 BRA `(.L_x_11) ;  /* 0x0000000000408947 */ /* 0x000ff60003800000 */
[----:B------:R-:W-:Y:S01]  /*10a0*/  MOV R0, 0x0 ;  /* 0x0000000000007802 */ /* 0x000fe20000000f00 */
[----:B------:R-:W-:Y:S01]  /*10b0*/  ULDC.64 UR4, c[0x4][0x80] ;  /* 0x0100200000047ab9 */ /* 0x000fe20000000a00 */
[----:B------:R-:W-:Y:S01]  /*10c0*/  ULDC.64 UR6, c[0x4][0x20] ;  /* 0x0100080000067ab9 */ /* 0x000fe20000000a00 */
[----:B------:R-:W-:Y:S01]  /*10d0*/  IMAD.U32 R4, RZ, RZ, UR4 ;  /* 0x00000004ff047e24 */ /* 0x000fe2000f8e00ff */
[----:B------:R0:W1:Y:S01]  /*10e0*/  LDC.64 R14, c[0x4][R0] ;  /* 0x01000000000e7b82 */ /* 0x0000620000000a00 */
[----:B------:R-:W-:Y:S01]  /*10f0*/  IMAD.U32 R5, RZ, RZ, UR5 ;  /* 0x00000005ff057e24 */ /* 0x000fe2000f8e00ff */
[----:B------:R-:W-:Y:S01]  /*1100*/  ULDC.64 UR4, c[0x4][0x88] ;  /* 0x0100220000047ab9 */ /* 0x000fe20000000a00 */
[----:B------:R-:W-:Y:S01]  /*1110*/  IMAD.U32 R10, RZ, RZ, UR6 ;  /* 0x00000006ff0a7e24 */ /* 0x000fe2000f8e00ff */
[----:B------:R-:W-:Y:S01]  /*1120*/  MOV R7, UR5 ;  /* 0x0000000500077c02 */ /* 0x000fe20008000f00 */
[----:B------:R-:W-:Y:S01]  /*1130*/  IMAD.U32 R6, RZ, RZ, UR4 ;  /* 0x00000004ff067e24 */ /* 0x000fe2000f8e00ff */
[----:B------:R-:W-:Y:S01]  /*1140*/  MOV R12, 0x1 ;  /* 0x00000001000c7802 */ /* 0x000fe20000000f00 */
[----:B------:R-:W-:-:S02]  /*1150*/  IMAD.U32 R11, RZ, RZ, UR7 ;  /* 0x00000007ff0b7e24 */ /* 0x000fc4000f8e00ff */
[----:B------:R-:W-:Y:S02]  /*1160*/  IMAD.MOV.U32 R8, RZ, RZ, 0x70 ;  /* 0x00000070ff087424 */ /* 0x000fe400078e00ff */
[----:B0-----:R-:W-:-:S07]  /*1170*/  IMAD.MOV.U32 R13, RZ, RZ, RZ ;  /* 0x000000ffff0d7224 */ /* 0x001fce00078e00ff */
[----:B------:R-:W-:-:S07]  /*1180*/  LEPC R20, `(.L_x_11) ;  /* 0x000000001014794e */ /* 0x000fce0000000000 */
[----:B-1----:R-:W-:Y:S05]  /*1190*/  CALL.ABS.NOINC R14 ;  /* 0x000000000e007343 */ /* 0x002fea0003c00000 */
.L_x_11:
[----:B------:R-:W-:-:S04]  /*11a0*/  SHF.L.U32 R3, RZ, 0x1f, RZ ;  /* 0x0000001fff037819 */ /* 0x000fc800000006ff */
[----:B------:R-:W0:Y:S02]  /*11b0*/  SYNCS.PHASECHK.TRANS64.TRYWAIT P0, [UR36+0x28800], R3 ;  /* 0x02880003ff0075a7 */ /* 0x000e240008000164 */
[----:B0-----:R-:W-:Y:S05]  /*11c0*/  @!P0 BRA `(.L_x_12) ;  /* 0x000000a400288947 */ /* 0x001fea0003800000 */
.L_x_85:
[----:B------:R-:W-:-:S06]  /*11d0*/  ULOP3.LUT UR4, UR40, 0x1, URZ, 0xfc, !UPT ;  /* 0x0000000128047892 */ /* 0x000fcc000f8efc3f */
[----:B0-----:R-:W-:-:S05]  /*11e0*/  IMAD.U32 R0, RZ, RZ, UR4 ;  /* 0x00000004ff007e24 */ /* 0x001fca000f8e00ff */
[----:B------:R-:W-:-:S13]  /*11f0*/  ISETP.NE.AND P0, PT, R0, 0x3, PT ;  /* 0x000000030000780c */ /* 0x000fda0003f05270 */
[----:B------:R-:W-:Y:S05]  /*1200*/  @!P0 BRA `(.L_x_13) ;  /* 0x0000000000048947 */ /* 0x000fea0003800000 */
[----:B------:R-:W-:Y:S01]  /*1210*/  BPT.TRAP 0x1 ;  /* 0x000000040000795c */ /* 0x000fe20000300000 */
.L_x_13:
[----:B------:R0:W1:Y:S01]  /*1220*/  SYNCS.PHASECHK.TRANS64.TRYWAIT P1, [UR36+0x28830], R3 ;  /* 0x02883003ff0075a7 */ /* 0x0000620008020164 */
[----:B------:R-:W-:Y:S05]  /*1230*/  @!P0 BRA `(.L_x_14) ;  /* 0x0000000000048947 */ /* 0x000fea0003800000 */
[----:B------:R-:W-:Y:S01]  /*1240*/  BPT.TRAP 0x1 ;  /* 0x000000040000795c */ /* 0x000fe20000300000 */
.L_x_14:
[----:B------:R-:W-:Y:S01]  /*1250*/  IMAD.U32 R5, RZ, RZ, UR44 ;  /* 0x0000002cff057e24 */ /* 0x000fe2000f8e00ff */
[----:B------:R-:W-:Y:S01]  /*1260*/  MOV R0, RZ ;  /* 0x000000ff00007202 */ /* 0x000fe20000000f00 */
[----:B-1----:R-:W-:Y:S06]  /*1270*/  @P1 BRA `(.L_x_15) ;  /* 0x0000000000081947 */ /* 0x002fec0003800000 */
[----:B------:R-:W1:Y:S02]  /*1280*/  SYNCS.PHASECHK.TRANS64.TRYWAIT P1, [UR36+0x28830], R3 ;  /* 0x02883003ff0075a7 */ /* 0x000e640008020164 */
[----:B-1----:R-:W-:Y:S05]  /*1290*/  @!P1 BRA `(.L_x_16) ;  /* 0x000000a4000c9947 */ /* 0x002fea0003800000 */
.L_x_15:
[----:B------:R-:W-:Y:S05]  /*12a0*/  WARPSYNC.ALL ;  /* 0x0000000000007948 */ /* 0x000fea0003800000 */
[----:B-1----:R-:W-:Y:S01]  /*12b0*/  LOP3.LUT R4, R5, 0x10000, RZ, 0xfc, !PT ;  /* 0x0001000005047812 */ /* 0x002fe200078efcff */
[----:B------:R-:W-:Y:S02]  /*12c0*/  IMAD.MOV.U32 R151, RZ, RZ, RZ ;  /* 0x000000ffff977224 */ /* 0x000fe400078e00ff */
[----:B------:R-:W-:Y:S01]  /*12d0*/  IMAD.MOV.U32 R5, RZ, RZ, 0x40000040 ;  /* 0x40000040ff057424 */ /* 0x000fe200078e00ff */
[----:B------:R-:W-:Y:S01]  /*12e0*/  UIADD3 UR4, UR36, 0x18400, URZ ;  /* 0x0001840024047890 */ /* 0x000fe2000fffe03f */
[----:B------:R-:W-:Y:S01]  /*12f0*/  R2UR UR8, R4 ;  /* 0x00000000040872ca */ /* 0x000fe200000e0000 */
[----:B------:R-:W-:-:S02]  /*1300*/  WARPGROUP.ARRIVE ;  /* 0x00000000000079c5 */ /* 0x000fc40000000000 */
[----:B------:R-:W-:Y:S01]  /*1310*/  R2UR UR9, R5 ;  /* 0x00000000050972ca */ /* 0x000fe200000e0000 */
[----:B------:R-:W-:Y:S01]  /*1320*/  USHF.R.U32.HI UR4, URZ, 0x4, UR4 ;  /* 0x000000043f047899 */ /* 0x000fe20008011604 */
[----:B------:R-:W-:Y:S01]  /*1330*/  R2UR UR32, R4 ;  /* 0x00000000042072ca */ /* 0x000fe200000e0000 */
[----:B------:R-:W-:Y:S01]  /*1340*/  UMOV UR11, 0x40000040 ;  /* 0x40000040000b7882 */ /* 0x000fe20000000000 */
[----:B------:R-:W-:Y:S01]  /*1350*/  UMOV UR13, 0x40000040 ;  /* 0x40000040000d7882 */ /* 0x000fe20000000000 */
[----:B------:R-:W-:Y:S01]  /*1360*/  ULOP3.LUT UR4, UR4, 0x3fff, URZ, 0xc0, !UPT ;  /* 0x00003fff04047892 */ /* 0x000fe2000f8ec03f */
[----:B------:R-:W1:Y:S01]  /*1370*/  S2UR UR7, SR_CgaCtaId ;  /* 0x00000000000779c3 */ /* 0x000e620000008800 */
[----:B------:R-:W-:Y:S01]  /*1380*/  UMOV UR15, 0x40000040 ;  /* 0x40000040000f7882 */ /* 0x000fe20000000000 */
[----:B------:R-:W-:Y:S01]  /*1390*/  UMOV UR17, 0x40000040 ;  /* 0x4000004000117882 */ /* 0x000fe20000000000 */
[----:B------:R-:W-:Y:S01]  /*13a0*/  ULOP3.LUT UR48, UR4, 0x10000, URZ, 0xfc, !UPT ;  /* 0x0001000004307892 */ /* 0x000fe2000f8efc3f */
[----:B------:R-:W-:Y:S01]  /*13b0*/  UMOV UR19, 0x40000040 ;  /* 0x4000004000137882 */ /* 0x000fe20000000000 */
[----:B------:R-:W-:-:S02]  /*13c0*/  UMOV UR21, 0x40000040 ;  /* 0x4000004000157882 */ /* 0x000fc40000000000 */
[----:B------:R-:W-:Y:S02]  /*13d0*/  UIADD3 UR14, UR48, 0x4, URZ ;  /* 0x00000004300e7890 */ /* 0x000fe4000fffe03f */
[----:B------:R-:W-:Y:S01]  /*13e0*/  UIADD3 UR12, UR32, 0x4, URZ ;  /* 0x00000004200c7890 */ /* 0x000fe2000fffe03f */
[----:B------:R-:W-:Y:S01]  /*13f0*/  UMOV UR10, UR48 ;  /* 0x00000030000a7c82 */ /* 0x000fe20008000000 */
[----:B------:R-:W-:Y:S01]  /*1400*/  UIADD3 UR16, UR32, 0x6, URZ ;  /* 0x0000000620107890 */ /* 0x000fe2000fffe03f */
[----:B------:R-:W-:Y:S01]  /*1410*/  HGMMA.64x128x16.F32.BF16 R24, gdesc[UR8], RZ, !UPT, gsb0 ;  /* 0x01e00000081879f0 */ /* 0x000fe2000c0018ff */
[----:B------:R-:W-:Y:S02]  /*1420*/  UIADD3 UR8, UR32, 0x2, URZ ;  /* 0x0000000220087890 */ /* 0x000fe4000fffe03f */
[----:B------:R-:W-:Y:S01]  /*1430*/  UIADD3 UR10, UR48, 0x2, URZ ;  /* 0x00000002300a7890 */ /* 0x000fe2000fffe03f */
[----:B------:R-:W-:Y:S01]  /*1440*/  UMOV UR9, 0x40000040 ;  /* 0x4000004000097882 */ /* 0x000fe20000000000 */
[----:B------:R-:W-:Y:S01]  /*1450*/  UMOV UR11, 0x40000040 ;  /* 0x40000040000b7882 */ /* 0x000fe20000000000 */
[----:B------:R-:W-:-:S02]  /*1460*/  UIADD3 UR18, UR48, 0x6, URZ ;  /* 0x0000000630127890 */ /* 0x000fc4000fffe03f */
[----:B------:R-:W-:Y:S02]  /*1470*/  UIADD3 UR20, UR32, 0x400, URZ ;  /* 0x0000040020147890 */ /* 0x000fe4000fffe03f */
[----:B------:R-:W-:Y:S01]  /*1480*/  UIADD3 UR22, UR48, 0x400, URZ ;  /* 0x0000040030167890 */ /* 0x000fe2000fffe03f */
[----:B------:R-:W-:Y:S01]  /*1490*/  UMOV UR23, 0x40000040 ;  /* 0x4000004000177882 */ /* 0x000fe20000000000 */
[----:B------:R-:W-:Y:S02]  /*14a0*/  UIADD3 UR24, UR32, 0x402, URZ ;  /* 0x0000040220187890 */ /* 0x000fe4000fffe03f */
[----:B------:R-:W-:Y:S01]  /*14b0*/  UIADD3 UR26, UR48, 0x402, URZ ;  /* 0x00000402301a7890 */ /* 0x000fe2000fffe03f */
[----:B------:R-:W-:Y:S01]  /*14c0*/  UMOV UR25, 0x40000040 ;  /* 0x4000004000197882 */ /* 0x000fe20000000000 */
[----:B------:R-:W-:Y:S01]  /*14d0*/  UMOV UR27, 0x40000040 ;  /* 0x40000040001b7882 */ /* 0x000fe20000000000 */
[----:B------:R-:W-:Y:S02]  /*14e0*/  UIADD3 UR28, UR32, 0x404, URZ ;  /* 0x00000404201c7890 */ /* 0x000fe4000fffe03f */
[----:B------:R-:W-:Y:S01]  /*14f0*/  UIADD3 UR30, UR48, 0x404, URZ ;  /* 0x00000404301e7890 */ /* 0x000fe2000fffe03f */
[----:B------:R-:W-:Y:S01]  /*1500*/  UMOV UR29, 0x40000040 ;  /* 0x40000040001d7882 */ /* 0x000fe20000000000 */
[----:B------:R-:W-:Y:S01]  /*1510*/  UMOV UR31, 0x40000040 ;  /* 0x40000040001f7882 */ /* 0x000fe20000000000 */
[----:B------:R-:W-:-:S02]  /*1520*/  UIADD3 UR32, UR32, 0x406, URZ ;  /* 0x0000040620207890 */ /* 0x000fc4000fffe03f */
[----:B------:R-:W-:Y:S01]  /*1530*/  UIADD3 UR34, UR48, 0x406, URZ ;  /* 0x0000040630227890 */ /* 0x000fe2000fffe03f */
[----:B------:R-:W-:Y:S01]  /*1540*/  UMOV UR33, 0x40000040 ;  /* 0x4000004000217882 */ /* 0x000fe20000000000 */
[----:B------:R-:W-:Y:S01]  /*1550*/  UMOV UR35, 0x40000040 ;  /* 0x4000004000237882 */ /* 0x000fe20000000000 */
[----:B------:R-:W-:Y:S02]  /*1560*/  WARPGROUP.DEPBAR.LE gsb0, 0x0 ;  /* 0x00008000000079c5 */ /* 0x000fe40000010000 */
[----:B------:R-:W-:-:S06]  /*1570*/  WARPGROUP.ARRIVE ;  /* 0x00000000000079c5 */ /* 0x000fcc0000000000 */
[----:B------:R-:W-:Y:S03]  /*1580*/  HGMMA.64x128x16.F32.BF16 R24, gdesc[UR8], R24, gsb0 ;  /* 0x01e00000081879f0 */ /* 0x000fe60008001818 */
[----:B------:R-:W-:Y:S02]  /*1590*/  WARPGROUP.DEPBAR.LE gsb0, 0x0 ;  /* 0x00008000000079c5 */ /* 0x000fe40000010000 */
[----:B------:R-:W-:-:S07]  /*15a0*/  WARPGROUP.ARRIVE ;  /* 0x00000000000079c5 */ /* 0x000fce0000000000 */
        /* <DEDUP_REMOVED lines=17> */
[----:B-1----:R-:W-:Y:S05]  /*16c0*/  @!P0 BRA `(.L_x_17) ;  /* 0x0000000000048947 */ /* 0x002fea0003800000 */
[----:B------:R-:W-:Y:S01]  /*16d0*/  BPT.TRAP 0x1 ;  /* 0x000000040000795c */ /* 0x000fe20000300000 */
.L_x_17:
[----:B------:R-:W-:Y:S01]  /*16e0*/  LOP3.LUT R17, R17, 0xffffff80, RZ, 0xc0, !PT ;  /* 0xffffff8011117812 */ /* 0x000fe200078ec0ff */
[----:B------:R-:W-:Y:S01]  /*16f0*/  IMAD.U32 R7, RZ, RZ, UR42 ;  /* 0x0000002aff077e24 */ /* 0x000fe2000f8e00ff */
[----:B0-----:R-:W-:Y:S01]  /*1700*/  MOV R3, 0xfffffffe ;  /* 0xfffffffe00037802 */ /* 0x001fe20000000f00 */
[----:B------:R-:W-:Y:S01]  /*1710*/  ULDC UR4, c[0x0][0x988] ;  /* 0x0002620000047ab9 */ /* 0x000fe20000000800 */
[----:B------:R-:W-:Y:S01]  /*1720*/  P2R R23, PR, RZ, 0x1 ;  /* 0x00000001ff177803 */ /* 0x000fe20000000000 */
[----:B------:R-:W-:Y:S01]  /*1730*/  IMAD.IADD R17, R88, 0x1, -R17 ;  /* 0x0000000158117824 */ /* 0x000fe200078e0a11 */
[----:B------:R-:W-:Y:S01]  /*1740*/  UIADD3 UR42, UR42, -0x2, URZ ;  /* 0xfffffffe2a2a7890 */ /* 0x000fe2000fffe03f */
[--C-:B------:R-:W-:Y:S01]  /*1750*/  IMAD.MOV.U32 R150, RZ, RZ, R151.reuse ;  /* 0x000000ffff967224 */ /* 0x100fe200078e0097 */
[-C--:B------:R-:W-:Y:S01]  /*1760*/  MOV R147, R151.reuse ;  /* 0x0000009700937202 */ /* 0x080fe20000000f00 */
[----:B------:R-:W-:Y:S01]  /*1770*/  IMAD.MOV.U32 R149, RZ, RZ, R151 ;  /* 0x000000ffff957224 */ /* 0x000fe200078e0097 */
[----:B------:R-:W-:Y:S01]  /*1780*/  SHF.R.S32.HI R6, RZ, 0x1f, R17 ;  /* 0x0000001fff067819 */ /* 0x000fe20000011411 */
[--C-:B------:R-:W-:Y:S01]  /*1790*/  IMAD.MOV.U32 R148, RZ, RZ, R151.reuse ;  /* 0x000000ffff947224 */ /* 0x100fe200078e0097 */
[----:B------:R-:W-:Y:S01]  /*17a0*/  MOV R143, R151 ;  /* 0x00000097008f7202 */ /* 0x000fe20000000f00 */
[--C-:B------:R-:W-:Y:S01]  /*17b0*/  IMAD.MOV.U32 R145, RZ, RZ, R151.reuse ;  /* 0x000000ffff917224 */ /* 0x100fe200078e0097 */
[----:B------:R-:W-:Y:S01]  /*17c0*/  LEA.HI R6, R6, R17, RZ, 0x2 ;  /* 0x0000001106067211 */ /* 0x000fe200078f10ff */
[--C-:B------:R-:W-:Y:S01]  /*17d0*/  IMAD.MOV.U32 R141, RZ, RZ, R151.reuse ;  /* 0x000000ffff8d7224 */ /* 0x100fe200078e0097 */
[-C--:B------:R-:W-:Y:S01]  /*17e0*/  MOV R139, R151.reuse ;  /* 0x00000097008b7202 */ /* 0x080fe20000000f00 */
[--C-:B------:R-:W-:Y:S01]  /*17f0*/  IMAD.MOV.U32 R137, RZ, RZ, R151.reuse ;  /* 0x000000ffff897224 */ /* 0x100fe200078e0097 */
[----:B------:R-:W-:Y:S01]  /*1800*/  LOP3.LUT R6, R6, 0x7ffffffc, RZ, 0xc0, !PT ;  /* 0x7ffffffc06067812 */ /* 0x000fe200078ec0ff */
[--C-:B------:R-:W-:Y:S01]  /*1810*/  IMAD.MOV.U32 R133, RZ, RZ, R151.reuse ;  /* 0x000000ffff857224 */ /* 0x100fe200078e0097 */
[-C--:B------:R-:W-:Y:S01]  /*1820*/  MOV R135, R151.reuse ;  /* 0x0000009700877202 */ /* 0x080fe20000000f00 */
[--C-:B------:R-:W-:Y:S01]  /*1830*/  IMAD.MOV.U32 R129, RZ, RZ, R151.reuse ;  /* 0x000000ffff817224 */ /* 0x100fe200078e0097 */
[-C--:B------:R-:W-:Y:S01]  /*1840*/  MOV R131, R151.reuse ;  /* 0x0000009700837202 */ /* 0x080fe20000000f00 */
[----:B------:R-:W-:Y:S01]  /*1850*/  IMAD.IADD R6, R17, 0x1, -R6 ;  /* 0x0000000111067824 */ /* 0x000fe200078e0a06 */
[-C--:B------:R-:W-:Y:S01]  /*1860*/  MOV R127, R151.reuse ;  /* 0x00000097007f7202 */ /* 0x080fe20000000f00 */
[--C-:B------:R-:W-:Y:S01]  /*1870*/  IMAD.MOV.U32 R125, RZ, RZ, R151.reuse ;  /* 0x000000ffff7d7224 */ /* 0x100fe200078e0097 */
[----:B------:R-:W-:Y:S01]  /*1880*/  MOV R123, R151 ;  /* 0x00000097007b7202 */ /* 0x000fe20000000f00 */
[----:B------:R-:W-:Y:S01]  /*1890*/  IMAD R6, R6, R3, 0x80 ;  /* 0x0000008006067424 */ /* 0x000fe200078e0203 */
[-C--:B------:R-:W-:Y:S01]  /*18a0*/  MOV R119, R151.reuse ;  /* 0x0000009700777202 */ /* 0x080fe20000000f00 */
[--C-:B------:R-:W-:Y:S01]  /*18b0*/  IMAD.MOV.U32 R121, RZ, RZ, R151.reuse ;  /* 0x000000ffff797224 */ /* 0x100fe200078e0097 */
[-C--:B------:R-:W-:Y:S01]  /*18c0*/  MOV R115, R151.reuse ;  /* 0x0000009700737202 */ /* 0x080fe20000000f00 */
[----:B------:R-:W-:Y:S01]  /*18d0*/  VIADD R6, R6, UR43 ;  /* 0x0000002b06067c36 */ /* 0x000fe20008000000 */
[-C--:B------:R-:W-:Y:S01]  /*18e0*/  MOV R111, R151.reuse ;  /* 0x00000097006f7202 */ /* 0x080fe20000000f00 */
[--C-:B------:R-:W-:Y:S01]  /*18f0*/  IMAD.MOV.U32 R117, RZ, RZ, R151.reuse ;  /* 0x000000ffff757224 */ /* 0x100fe200078e0097 */
[-C--:B------:R-:W-:Y:S01]  /*1900*/  MOV R107, R151.reuse ;  /* 0x00000097006b7202 */ /* 0x080fe20000000f00 */
[----:B------:R-:W-:Y:S01]  /*1910*/  IMAD R7, R7, -0x80, R6 ;  /* 0xffffff8007077824 */ /* 0x000fe200078e0206 */
[-C--:B------:R-:W-:Y:S01]  /*1920*/  MOV R103, R151.reuse ;  /* 0x0000009700677202 */ /* 0x080fe20000000f00 */
[--C-:B------:R-:W-:Y:S01]  /*1930*/  IMAD.MOV.U32 R113, RZ, RZ, R151.reuse ;  /* 0x000000ffff717224 */ /* 0x100fe200078e0097 */
[----:B------:R-:W-:Y:S01]  /*1940*/  MOV R99, R151 ;  /* 0x0000009700637202 */ /* 0x000fe20000000f00 */
[--C-:B------:R-:W-:Y:S01]  /*1950*/  IMAD.MOV.U32 R109, RZ, RZ, R151.reuse ;  /* 0x000000ffff6d7224 */ /* 0x100fe200078e0097 */
[C---:B------:R-:W-:Y:S01]  /*1960*/  ISETP.GT.AND P4, PT, R7.reuse, RZ, PT ;  /* 0x000000ff0700720c */ /* 0x040fe20003f84270 */
[--C-:B------:R-:W-:Y:S01]  /*1970*/  IMAD.MOV.U32 R105, RZ, RZ, R151.reuse ;  /* 0x000000ffff697224 */ /* 0x100fe200078e0097 */
[C---:B------:R-:W-:Y:S01]  /*1980*/  ISETP.GT.AND P3, PT, R7.reuse, 0x1, PT ;  /* 0x000000010700780c */ /* 0x040fe20003f64270 */
[--C-:B------:R-:W-:Y:S01]  /*1990*/  IMAD.MOV.U32 R101, RZ, RZ, R151.reuse ;  /* 0x000000ffff657224 */ /* 0x100fe200078e0097 */
[----:B------:R-:W-:Y:S01]  /*19a0*/  ISETP.GT.AND P1, PT, R7, 0x8, PT ;  /* 0x000000080700780c */ /* 0x000fe20003f24270 */
[--C-:B------:R-:W-:Y:S01]  /*19b0*/  IMAD.MOV.U32 R97, RZ, RZ, R151.reuse ;  /* 0x000000ffff617224 */ /* 0x100fe200078e0097 */
[----:B------:R-:W-:Y:S01]  /*19c0*/  FSEL R8, R26, -INF , P4 ;  /* 0xff8000001a087808 */ /* 0x000fe20002000000 */
[--C-:B------:R-:W-:Y:S01]  /*19d0*/  IMAD.MOV.U32 R93, RZ, RZ, R151.reuse ;  /* 0x000000ffff5d7224 */ /* 0x100fe200078e0097 */
[----:B------:R-:W-:Y:S01]  /*19e0*/  FSEL R27, R27, -INF , P3 ;  /* 0xff8000001b1b7808 */ /* 0x000fe20001800000 */
[----:B------:R-:W-:Y:S01]  /*19f0*/  IMAD.MOV.U32 R89, RZ, RZ, R151 ;  /* 0x000000ffff597224 */ /* 0x000fe200078e0097 */
[----:B------:R-:W-:-:S02]  /*1a00*/  ISETP.GT.AND P2, PT, R7, 0x9, PT ;  /* 0x000000090700780c */ /* 0x000fc40003f44270 */
[----:B------:R-:W-:Y:S02]  /*1a10*/  FSEL R88, R30, -INF , P1 ;  /* 0xff8000001e587808 */ /* 0x000fe40000800000 */
[----:B------:R-:W-:Y:S02]  /*1a20*/  FMNMX.FTZ R3, R8, R27, !PT ;  /* 0x0000001b08037209 */ /* 0x000fe40007810000 */
[----:B------:R-:W-:Y:S02]  /*1a30*/  ISETP.GT.AND P6, PT, R7, 0x10, PT ;  /* 0x000000100700780c */ /* 0x000fe40003fc4270 */
[----:B------:R-:W-:Y:S02]  /*1a40*/  FSEL R90, R31, -INF , P2 ;  /* 0xff8000001f5a7808 */ /* 0x000fe40001000000 */
[----:B------:R-:W-:Y:S02]  /*1a50*/  FMNMX.FTZ R3, R88, R3, !PT ;  /* 0x0000000358037209 */ /* 0x000fe40007810000 */
[----:B------:R-:W-:-:S02]  /*1a60*/  ISETP.GT.AND P5, PT, R7, 0x11, PT ;  /* 0x000000110700780c */ /* 0x000fc40003fa4270 */
[----:B------:R-:W-:Y:S02]  /*1a70*/  FSEL R92, R34, -INF , P6 ;  /* 0xff800000225c7808 */ /* 0x000fe40003000000 */
[----:B------:R-:W-:Y:S02]  /*1a80*/  FMNMX.FTZ R3, R90, R3, !PT ;  /* 0x000000035a037209 */ /* 0x000fe40007810000 */
[----:B------:R-:W-:Y:S02]  /*1a90*/  FSEL R24, R24, -INF , P4 ;  /* 0xff80000018187808 */ /* 0x000fe40002000000 */
[----:B------:R-:W-:Y:S02]  /*1aa0*/  ISETP.GT.AND P4, PT, R7, 0x18, PT ;  /* 0x000000180700780c */ /* 0x000fe40003f84270 */
[----:B------:R-:W-:Y:S02]  /*1ab0*/  FSEL R94, R35, -INF , P5 ;  /* 0xff800000235e7808 */ /* 0x000fe40002800000 */
[----:B------:R-:W-:-:S02]  /*1ac0*/  FMNMX.FTZ R3, R92, R3, !PT ;  /* 0x000000035c037209 */ /* 0x000fc40007810000 */
[----:B------:R-:W-:Y:S02]  /*1ad0*/  FSEL R25, R25, -INF , P3 ;  /* 0xff80000019197808 */ /* 0x000fe40001800000 */
[C---:B------:R-:W-:Y:S02]  /*1ae0*/  ISETP.GT.AND P3, PT, R7.reuse, 0x19, PT ;  /* 0x000000190700780c */ /* 0x040fe40003f64270 */
[----:B------:R-:W-:Y:S02]  /*1af0*/  FSEL R96, R38, -INF , P4 ;  /* 0xff80000026607808 */ /* 0x000fe40002000000 */
[----:B------:R-:W-:Y:S02]  /*1b00*/  FMNMX.FTZ R3, R94, R3, !PT ;  /* 0x000000035e037209 */ /* 0x000fe40007810000 */
[----:B------:R-:W-:Y:S02]  /*1b10*/  FSEL R28, R28, -INF , P1 ;  /* 0xff8000001c1c7808 */ /* 0x000fe40000800000 */
        /* <DEDUP_REMOVED lines=8> */
[----:B------:R-:W-:Y:S02]  /*1ba0*/  ISETP.GT.AND P6, PT, R7, 0x28, PT ;  /* 0x000000280700780c */ /* 0x000fe40003fc4270 */
        /* <DEDUP_REMOVED lines=50> */
[----:B------:R-:W-:Y:S02]  /*1ed0*/  ISETP.GT.AND P0, PT, R7, 0x59, PT ;  /* 0x000000590700780c */ /* 0x000fe40003f04270 */
[----:B------:R-:W-:-:S02]  /*1ee0*/  FSEL R128, R70, -INF , P6 ;  /* 0xff80000046807808 */ /* 0x000fc40003000000 */
[----:B------:R-:W-:Y:S02]  /*1ef0*/  FMNMX.FTZ R3, R126, R3, !PT ;  /* 0x000000037e037209 */ /* 0x000fe40007810000 */
[----:B------:R-:W-:Y:S02]  /*1f00*/  FSEL R30, R57, -INF , P5 ;  /* 0xff800000391e7808 */ /* 0x000fe40002800000 */
[----:B------:R-:W-:Y:S02]  /*1f10*/  FSEL R130, R71, -INF , P0 ;  /* 0xff80000047827808 */ /* 0x000fe40000000000 */
[----:B------:R-:W-:Y:S02]  /*1f20*/  FSEL R64, R64, -INF , P1 ;  /* 0xff80000040407808 */ /* 0x000fe40000800000 */
[----:B------:R-:W-:Y:S02]  /*1f30*/  FSEL R38, R65, -INF , P2 ;  /* 0xff80000041267808 */ /* 0x000fe40001000000 */
[----:B------:R-:W-:-:S02]  /*1f40*/  ISETP.GT.AND P5, PT, R7, 0x60, PT ;  /* 0x000000600700780c */ /* 0x000fc40003fa4270 */
[C---:B------:R-:W-:Y:S02]  /*1f50*/  ISETP.GT.AND P0, PT, R7.reuse, 0x61, PT ;  /* 0x000000610700780c */ /* 0x040fe40003f04270 */
[C---:B------:R-:W-:Y:S02]  /*1f60*/  ISETP.GT.AND P1, PT, R7.reuse, 0x68, PT ;  /* 0x000000680700780c */ /* 0x040fe40003f24270 */
[----:B------:R-:W-:Y:S02]  /*1f70*/  ISETP.GT.AND P2, PT, R7, 0x69, PT ;  /* 0x000000690700780c */ /* 0x000fe40003f44270 */
[----:B------:R-:W-:Y:S02]  /*1f80*/  FMNMX.FTZ R3, R128, R3, !PT ;  /* 0x0000000380037209 */ /* 0x000fe40007810000 */
[----:B------:R-:W-:Y:S02]  /*1f90*/  FSEL R60, R60, -INF , P4 ;  /* 0xff8000003c3c7808 */ /* 0x000fe40002000000 */
[----:B------:R-:W-:-:S02]  /*1fa0*/  FSEL R34, R61, -INF , P3 ;  /* 0xff8000003d227808 */ /* 0x000fc40001800000 */
[----:B------:R-:W-:Y:S02]  /*1fb0*/  FSEL R132, R74, -INF , P5 ;  /* 0xff8000004a847808 */ /* 0x000fe40002800000 */
[----:B------:R-:W-:Y:S02]  /*1fc0*/  FSEL R134, R75, -INF , P0 ;  /* 0xff8000004b867808 */ /* 0x000fe40000000000 */
[----:B------:R-:W-:Y:S02]  /*1fd0*/  P2R R21, PR, RZ, 0x1 ;  /* 0x00000001ff157803 */ /* 0x000fe40000000000 */
[----:B------:R-:W-:Y:S02]  /*1fe0*/  FSEL R136, R78, -INF , P1 ;  /* 0xff8000004e887808 */ /* 0x000fe40000800000 */
[----:B------:R-:W-:Y:S02]  /*1ff0*/  P2R R19, PR, RZ, 0x2 ;  /* 0x00000002ff137803 */ /* 0x000fe40000000000 */
[----:B------:R-:W-:-:S02]  /*2000*/  FSEL R138, R79, -INF , P2 ;  /* 0xff8000004f8a7808 */ /* 0x000fc40001000000 */
[----:B------:R-:W-:Y:S02]  /*2010*/  P2R R17, PR, RZ, 0x4 ;  /* 0x00000004ff117803 */ /* 0x000fe40000000000 */
[----:B------:R-:W-:Y:S02]  /*2020*/  FMNMX.FTZ R3, R130, R3, !PT ;  /* 0x0000000382037209 */ /* 0x000fe40007810000 */
[C---:B------:R-:W-:Y:S02]  /*2030*/  ISETP.GT.AND P3, PT, R7.reuse, 0x70, PT ;  /* 0x000000700700780c */ /* 0x040fe40003f64270 */
[C---:B------:R-:W-:Y:S02]  /*2040*/  ISETP.GT.AND P4, PT, R7.reuse, 0x71, PT ;  /* 0x000000710700780c */ /* 0x040fe40003f84270 */
[C---:B------:R-:W-:Y:S02]  /*2050*/  ISETP.GT.AND P5, PT, R7.reuse, 0x78, PT ;  /* 0x000000780700780c */ /* 0x040fe40003fa4270 */
[----:B------:R-:W-:-:S02]  /*2060*/  ISETP.GT.AND P6, PT, R7, 0x79, PT ;  /* 0x000000790700780c */ /* 0x000fc40003fc4270 */
[C---:B------:R-:W-:Y:S02]  /*2070*/  ISETP.GT.AND P2, PT, R7.reuse, 0x58, PT ;  /* 0x000000580700780c */ /* 0x040fe40003f44270 */
[C---:B------:R-:W-:Y:S02]  /*2080*/  ISETP.GT.AND P1, PT, R7.reuse, 0x59, PT ;  /* 0x000000590700780c */ /* 0x040fe40003f24270 */
[----:B------:R-:W-:Y:S02]  /*2090*/  ISETP.GT.AND P0, PT, R7, 0x60, PT ;  /* 0x000000600700780c */ /* 0x000fe40003f04270 */
[----:B------:R-:W-:Y:S02]  /*20a0*/  FMNMX.FTZ R7, R24, R25, !PT ;  /* 0x0000001918077209 */ /* 0x000fe40007810000 */
[----:B------:R-:W-:Y:S02]  /*20b0*/  FMNMX.FTZ R3, R132, R3, !PT ;  /* 0x0000000384037209 */ /* 0x000fe40007810000 */
[----:B------:R-:W-:-:S02]  /*20c0*/  FMNMX.FTZ R7, R28, R7, !PT ;  /* 0x000000071c077209 */ /* 0x000fc40007810000 */
[----:B------:R-:W-:Y:S02]  /*20d0*/  FMNMX.FTZ R3, R134, R3, !PT ;  /* 0x0000000386037209 */ /* 0x000fe40007810000 */
[----:B------:R-:W-:Y:S02]  /*20e0*/  FMNMX.FTZ R7, R10, R7, !PT ;  /* 0x000000070a077209 */ /* 0x000fe40007810000 */
[----:B------:R-:W-:Y:S02]  /*20f0*/  FMNMX.FTZ R3, R136, R3, !PT ;  /* 0x0000000388037209 */ /* 0x000fe40007810000 */
[----:B------:R-:W-:Y:S02]  /*2100*/  FMNMX.FTZ R7, R32, R7, !PT ;  /* 0x0000000720077209 */ /* 0x000fe40007810000 */
[----:B------:R-:W-:Y:S02]  /*2110*/  FSEL R140, R82, -INF , P3 ;  /* 0xff800000528c7808 */ /* 0x000fe40001800000 */
[----:B------:R-:W-:-:S02]  /*2120*/  FMNMX.FTZ R3, R138, R3, !PT ;  /* 0x000000038a037209 */ /* 0x000fc40007810000 */
[----:B------:R-:W-:Y:S02]  /*2130*/  FMNMX.FTZ R7, R12, R7, !PT ;  /* 0x000000070c077209 */ /* 0x000fe40007810000 */
[----:B------:R-:W-:Y:S02]  /*2140*/  FSEL R142, R83, -INF , P4 ;  /* 0xff800000538e7808 */ /* 0x000fe40002000000 */
        /* <DEDUP_REMOVED lines=8> */
[----:B------:R-:W-:Y:S02]  /*21d0*/  FMNMX.FTZ R9, R146, R3, !PT ;  /* 0x0000000392097209 */ /* 0x000fe40007810000 */
[----:B------:R-:W-:-:S02]  /*21e0*/  FMNMX.FTZ R7, R18, R7, !PT ;  /* 0x0000000712077209 */ /* 0x000fc40007810000 */
[----:B------:R-:W-:Y:S01]  /*21f0*/  FSEL R68, R68, -INF , P2 ;  /* 0xff80000044447808 */ /* 0x000fe20001000000 */
[----:B------:R-:W0:Y:S01]  /*2200*/  SHFL.BFLY PT, R6, R9, 0x2, 0x1f ;  /* 0x0c401f0009067f89 */ /* 0x000e2200000e0000 */
[----:B------:R-:W-:Y:S02]  /*2210*/  FMNMX.FTZ R7, R44, R7, !PT ;  /* 0x000000072c077209 */ /* 0x000fe40007810000 */
[----:B------:R-:W-:Y:S02]  /*2220*/  FSEL R54, R69, -INF , P1 ;  /* 0xff80000045367808 */ /* 0x000fe40000800000 */
[----:B------:R-:W-:Y:S02]  /*2230*/  FMNMX.FTZ R7, R20, R7, !PT ;  /* 0x0000000714077209 */ /* 0x000fe40007810000 */
[----:B------:R-:W-:Y:S02]  /*2240*/  FSEL R72, R72, -INF , P0 ;  /* 0xff80000048487808 */ /* 0x000fe40000000000 */
[----:B------:R-:W-:-:S02]  /*2250*/  FMNMX.FTZ R7, R48, R7, !PT ;  /* 0x0000000730077209 */ /* 0x000fc40007810000 */
[----:B------:R-:W-:Y:S02]  /*2260*/  ISETP.NE.AND P0, PT, R21, RZ, PT ;  /* 0x000000ff1500720c */ /* 0x000fe40003f05270 */
[----:B------:R-:W-:Y:S02]  /*2270*/  FMNMX.FTZ R7, R22, R7, !PT ;  /* 0x0000000716077209 */ /* 0x000fe40007810000 */
[----:B------:R-:W-:Y:S01]  /*2280*/  MOV R3, UR4 ;  /* 0x0000000400037c02 */ /* 0x000fe20008000f00 */
[----:B------:R-:W-:Y:S01]  /*2290*/  UIADD3 UR4, UR36, 0x28840, URZ ;  /* 0x0002884024047890 */ /* 0x000fe2000fffe03f */
[----:B------:R-:W-:Y:S02]  /*22a0*/  FMNMX.FTZ R7, R52, R7, !PT ;  /* 0x0000000734077209 */ /* 0x000fe40007810000 */
[----:B------:R-:W-:Y:S01]  /*22b0*/  ISETP.NE.AND P1, PT, R19, RZ, PT ;  /* 0x000000ff1300720c */ /* 0x000fe20003f25270 */
[----:B------:R-:W-:Y:S01]  /*22c0*/  UPRMT UR4, UR7, 0x654, UR4 ;  /* 0x0000065407047896 */ /* 0x000fe20008000004 */
[----:B------:R-:W-:-:S02]  /*22d0*/  FMNMX.FTZ R7, R26, R7, !PT ;  /* 0x000000071a077209 */ /* 0x000fc40007810000 */
[----:B------:R-:W-:Y:S02]  /*22e0*/  FSEL R50, R73, -INF , P0 ;  /* 0xff80000049327808 */ /* 0x000fe40000000000 */
[----:B0-----:R-:W-:Y:S02]  /*22f0*/  FMNMX.FTZ R11, R9, R6, !PT ;  /* 0x00000006090b7209 */ /* 0x001fe40007810000 */
[----:B------:R-:W-:Y:S02]  /*2300*/  FMNMX.FTZ R7, R56, R7, !PT ;  /* 0x0000000738077209 */ /* 0x000fe40007810000 */
[----:B------:R-:W-:Y:S01]  /*2310*/  P2R R15, PR, RZ, 0x8 ;  /* 0x00000008ff0f7803 */ /* 0x000fe20000000000 */
[----:B------:R-:W0:Y:S01]  /*2320*/  SHFL.BFLY PT, R6, R11, 0x1, 0x1f ;  /* 0x0c201f000b067f89 */ /* 0x000e2200000e0000 */
[----:B------:R-:W-:Y:S01]  /*2330*/  FMNMX.FTZ R7, R30, R7, !PT ;  /* 0x000000071e077209 */ /* 0x000fe20007810000 */
[----:B------:R-:W-:Y:S01]  /*2340*/  SYNCS.ARRIVE.TRANS64.RED.A1T0 RZ, [UR4], RZ ;  /* 0x000000ffffff79a7 */ /* 0x000fe20008100404 */
[----:B------:R-:W-:Y:S01]  /*2350*/  ISETP.NE.AND P2, PT, R17, RZ, PT ;  /* 0x000000ff1100720c */ /* 0x000fe20003f45270 */
[----:B------:R-:W-:Y:S01]  /*2360*/  UMOV UR4, URZ ;  /* 0x0000003f00047c82 */ /* 0x000fe20008000000 */
[----:B------:R-:W-:-:S02]  /*2370*/  FMNMX.FTZ R7, R60, R7, !PT ;  /* 0x000000073c077209 */ /* 0x000fc40007810000 */
[----:B------:R-:W-:Y:S02]  /*2380*/  FSEL R78, R76, -INF , P1 ;  /* 0xff8000004c4e7808 */ /* 0x000fe40000800000 */
[----:B------:R-:W-:Y:S02]  /*2390*/  FMNMX.FTZ R7, R34, R7, !PT ;  /* 0x0000000722077209 */ /* 0x000fe40007810000 */
[----:B------:R-:W-:Y:S02]  /*23a0*/  FSEL R82, R77, -INF , P2 ;  /* 0xff8000004d527808 */ /* 0x000fe40001000000 */
[----:B------:R-:W-:Y:S02]  /*23b0*/  FMNMX.FTZ R7, R64, R7, !PT ;  /* 0x0000000740077209 */ /* 0x000fe40007810000 */
[----:B------:R-:W-:Y:S02]  /*23c0*/  FSEL R86, R81, -INF , P4 ;  /* 0xff80000051567808 */ /* 0x000fe40002000000 */
[----:B------:R-:W-:-:S02]  /*23d0*/  FMNMX.FTZ R7, R38, R7, !PT ;  /* 0x0000000726077209 */ /* 0x000fc40007810000 */
[----:B------:R-:W-:Y:S02]  /*23e0*/  FSEL R84, R84, -INF , P5 ;  /* 0xff80000054547808 */ /* 0x000fe40002800000 */
[----:B------:R-:W-:Y:S02]  /*23f0*/  FMNMX.FTZ R7, R68, R7, !PT ;  /* 0x0000000744077209 */ /* 0x000fe40007810000 */
[----:B------:R-:W-:Y:S02]  /*2400*/  ISETP.NE.AND P0, PT, R23, RZ, PT ;  /* 0x000000ff1700720c */ /* 0x000fe40003f05270 */
[----:B------:R-:W-:Y:S02]  /*2410*/  FMNMX.FTZ R7, R54, R7, !PT ;  /* 0x0000000736077209 */ /* 0x000fe40007810000 */
[----:B0-----:R-:W-:Y:S02]  /*2420*/  FMNMX.FTZ R6, R11, R6, !PT ;  /* 0x000000060b067209 */ /* 0x001fe40007810000 */
[----:B------:R-:W-:-:S02]  /*2430*/  FMNMX.FTZ R7, R72, R7, !PT ;  /* 0x0000000748077209 */ /* 0x000fc40007810000 */
[C---:B------:R-:W-:Y:S01]  /*2440*/  FSETP.NEU.FTZ.AND P3, PT, R6.reuse, -INF , PT ;  /* 0xff8000000600780b */ /* 0x040fe20003f7d000 */
[----:B------:R-:W-:Y:S01]  /*2450*/  FMUL.FTZ R13, R6, R3 ;  /* 0x00000003060d7220 */ /* 0x000fe20000410000 */
[----:B------:R-:W-:Y:S02]  /*2460*/  FMNMX.FTZ R7, R50, R7, !PT ;  /* 0x0000000732077209 */ /* 0x000fe40007810000 */
[----:B------:R-:W-:Y:S02]  /*2470*/  MOV R95, R151 ;  /* 0x00000097005f7202 */ /* 0x000fe40000000f00 */
[----:B------:R-:W-:Y:S02]  /*2480*/  FSEL R13, R13, RZ, P3 ;  /* 0x000000ff0d0d7208 */ /* 0x000fe40001800000 */
[----:B------:R-:W-:Y:S02]  /*2490*/  ISETP.NE.AND P3, PT, R15, RZ, PT ;  /* 0x000000ff0f00720c */ /* 0x000fe40003f65270 */
[----:B------:R-:W-:Y:S01]  /*24a0*/  FMNMX.FTZ R7, R78, R7, !PT ;  /* 0x000000074e077209 */ /* 0x000fe20007810000 */
[-CC-:B------:R-:W-:Y:S01]  /*24b0*/  FFMA.FTZ R155, R88, R3.reuse, -R13.reuse ;  /* 0x00000003589b7223 */ /* 0x180fe2000001080d */
[----:B------:R-:W-:Y:S01]  /*24c0*/  FSEL R80, R80, -INF , P3 ;  /* 0xff80000050507808 */ /* 0x000fe20001800000 */
[--C-:B------:R-:W-:Y:S01]  /*24d0*/  FFMA.FTZ R153, R8, R3, -R13.reuse ;  /* 0x0000000308997223 */ /* 0x100fe2000001080d */
[----:B------:R-:W-:Y:S01]  /*24e0*/  FMNMX.FTZ R7, R82, R7, !PT ;  /* 0x0000000752077209 */ /* 0x000fe20007810000 */
[-CC-:B------:R-:W-:Y:S01]  /*24f0*/  FFMA.FTZ R42, R27, R3.reuse, -R13.reuse ;  /* 0x000000031b2a7223 */ /* 0x180fe2000001080d */
[----:B------:R-:W-:Y:S01]  /*2500*/  FSEL R88, R85, -INF , P6 ;  /* 0xff80000055587808 */ /* 0x000fe20003000000 */
[--C-:B------:R-:W-:Y:S01]  /*2510*/  FFMA.FTZ R46, R90, R3, -R13.reuse ;  /* 0x000000035a2e7223 */ /* 0x100fe2000001080d */
[----:B------:R-:W-:Y:S01]  /*2520*/  FMNMX.FTZ R7, R80, R7, !PT ;  /* 0x0000000750077209 */ /* 0x000fe20007810000 */
[----:B------:R-:W-:Y:S01]  /*2530*/  MUFU.EX2 R153, R153 ;  /* 0x0000009900997308 */ /* 0x000fe20000000800 */
[-CC-:B------:R-:W-:Y:S01]  /*2540*/  FFMA.FTZ R157, R92, R3.reuse, -R13.reuse ;  /* 0x000000035c9d7223 */ /* 0x180fe2000001080d */
[--C-:B------:R-:W-:Y:S01]  /*2550*/  FFMA.FTZ R58, R94, R3, -R13.reuse ;  /* 0x000000035e3a7223 */ /* 0x100fe2000001080d */
[----:B------:R-:W-:Y:S01]  /*2560*/  FMNMX.FTZ R7, R86, R7, !PT ;  /* 0x0000000756077209 */ /* 0x000fe20007810000 */
[-CC-:B------:R-:W-:Y:S01]  /*2570*/  FFMA.FTZ R159, R96, R3.reuse, -R13.reuse ;  /* 0x00000003609f7223 */ /* 0x180fe2000001080d */
[-CC-:B------:R-:W-:Y:S01]  /*2580*/  FFMA.FTZ R62, R98, R3.reuse, -R13.reuse ;  /* 0x00000003623e7223 */ /* 0x180fe2000001080d */
[--C-:B------:R-:W-:Y:S01]  /*2590*/  FFMA.FTZ R161, R100, R3, -R13.reuse ;  /* 0x0000000364a17223 */ /* 0x100fe2000001080d */
[----:B------:R-:W-:Y:S01]  /*25a0*/  FMNMX.FTZ R7, R84, R7, !PT ;  /* 0x0000000754077209 */ /* 0x000fe20007810000 */
[----:B------:R-:W0:Y:S01]  /*25b0*/  MUFU.EX2 R42, R42 ;  /* 0x0000002a002a7308 */ /* 0x000e220000000800 */
[-CC-:B------:R-:W-:Y:S01]  /*25c0*/  FFMA.FTZ R66, R102, R3.reuse, -R13.reuse ;  /* 0x0000000366427223 */ /* 0x180fe2000001080d */
[--C-:B------:R-:W-:Y:S01]  /*25d0*/  FFMA.FTZ R163, R104, R3, -R13.reuse ;  /* 0x0000000368a37223 */ /* 0x100fe2000001080d */
[----:B------:R-:W-:Y:S01]  /*25e0*/  FMNMX.FTZ R7, R88, R7, !PT ;  /* 0x0000000758077209 */ /* 0x000fe20007810000 */
[-CC-:B------:R-:W-:Y:S01]  /*25f0*/  FFMA.FTZ R70, R106, R3.reuse, -R13.reuse ;  /* 0x000000036a467223 */ /* 0x180fe2000001080d */
[-CC-:B------:R-:W-:Y:S01]  /*2600*/  FFMA.FTZ R165, R108, R3.reuse, -R13.reuse ;  /* 0x000000036ca57223 */ /* 0x180fe2000001080d */
[-CC-:B------:R-:W-:Y:S01]  /*2610*/  FFMA.FTZ R74, R110, R3.reuse, -R13.reuse ;  /* 0x000000036e4a7223 */ /* 0x180fe2000001080d */
[-CC-:B------:R-:W-:Y:S01]  /*2620*/  FFMA.FTZ R167, R112, R3.reuse, -R13.reuse ;  /* 0x0000000370a77223 */ /* 0x180fe2000001080d */
[----:B------:R-:W1:Y:S01]  /*2630*/  SHFL.BFLY PT, R8, R7, 0x2, 0x1f ;  /* 0x0c401f0007087f89 */ /* 0x000e6200000e0000 */
[----:B------:R-:W2:Y:S01]  /*2640*/  MUFU.EX2 R155, R155 ;  /* 0x0000009b009b7308 */ /* 0x000ea20000000800 */
[-CC-:B------:R-:W-:Y:S01]  /*2650*/  FFMA.FTZ R76, R114, R3.reuse, -R13.reuse ;  /* 0x00000003724c7223 */ /* 0x180fe2000001080d */
[-CC-:B------:R-:W-:Y:S01]  /*2660*/  FFMA.FTZ R181, R116, R3.reuse, -R13.reuse ;  /* 0x0000000374b57223 */ /* 0x180fe2000001080d */
[-CC-:B------:R-:W-:Y:S01]  /*2670*/  FFMA.FTZ R118, R118, R3.reuse, -R13.reuse ;  /* 0x0000000376767223 */ /* 0x180fe2000001080d */
[-CC-:B------:R-:W-:Y:S01]  /*2680*/  FFMA.FTZ R120, R120, R3.reuse, -R13.reuse ;  /* 0x0000000378787223 */ /* 0x180fe2000001080d */
[-CC-:B------:R-:W-:Y:S01]  /*2690*/  FFMA.FTZ R122, R122, R3.reuse, -R13.reuse ;  /* 0x000000037a7a7223 */ /* 0x180fe2000001080d */
[-CC-:B------:R-:W-:Y:S01]  /*26a0*/  FFMA.FTZ R124, R124, R3.reuse, -R13.reuse ;  /* 0x000000037c7c7223 */ /* 0x180fe2000001080d */
[-CC-:B------:R-:W-:Y:S01]  /*26b0*/  FFMA.FTZ R126, R126, R3.reuse, -R13.reuse ;  /* 0x000000037e7e7223 */ /* 0x180fe2000001080d */
[----:B------:R-:W3:Y:S01]  /*26c0*/  MUFU.EX2 R46, R46 ;  /* 0x0000002e002e7308 */ /* 0x000ee20000000800 */
[-CC-:B------:R-:W-:Y:S01]  /*26d0*/  FFMA.FTZ R128, R128, R3.reuse, -R13.reuse ;  /* 0x0000000380807223 */ /* 0x180fe2000001080d */
[-CC-:B------:R-:W-:Y:S01]  /*26e0*/  FFMA.FTZ R130, R130, R3.reuse, -R13.reuse ;  /* 0x0000000382827223 */ /* 0x180fe2000001080d */
[-CC-:B------:R-:W-:Y:S01]  /*26f0*/  FFMA.FTZ R132, R132, R3.reuse, -R13.reuse ;  /* 0x0000000384847223 */ /* 0x180fe2000001080d */
[-CC-:B------:R-:W-:Y:S01]  /*2700*/  FFMA.FTZ R134, R134, R3.reuse, -R13.reuse ;  /* 0x0000000386867223 */ /* 0x180fe2000001080d */
[-CC-:B------:R-:W-:Y:S01]  /*2710*/  FFMA.FTZ R136, R136, R3.reuse, -R13.reuse ;  /* 0x0000000388887223 */ /* 0x180fe2000001080d */
[-CC-:B------:R-:W-:Y:S01]  /*2720*/  FFMA.FTZ R138, R138, R3.reuse, -R13.reuse ;  /* 0x000000038a8a7223 */ /* 0x180fe2000001080d */
[-CC-:B------:R-:W-:Y:S01]  /*2730*/  FFMA.FTZ R140, R140, R3.reuse, -R13.reuse ;  /* 0x000000038c8c7223 */ /* 0x180fe2000001080d */
[----:B------:R-:W4:Y:S01]  /*2740*/  MUFU.EX2 R157, R157 ;  /* 0x0000009d009d7308 */ /* 0x000f220000000800 */
[-CC-:B------:R-:W-:Y:S01]  /*2750*/  FFMA.FTZ R142, R142, R3.reuse, -R13.reuse ;  /* 0x000000038e8e7223 */ /* 0x180fe2000001080d */
[-CC-:B------:R-:W-:Y:S01]  /*2760*/  FFMA.FTZ R144, R144, R3.reuse, -R13.reuse ;  /* 0x0000000390907223 */ /* 0x180fe2000001080d */
[----:B------:R-:W-:Y:S01]  /*2770*/  FFMA.FTZ R13, R146, R3, -R13 ;  /* 0x00000003920d7223 */ /* 0x000fe2000001080d */
[--C-:B------:R-:W-:Y:S01]  /*2780*/  IMAD.MOV.U32 R146, RZ, RZ, R151.reuse ;  /* 0x000000ffff927224 */ /* 0x100fe200078e0097 */
[----:B------:R-:W-:Y:S01]  /*2790*/  MOV R91, R151 ;  /* 0x00000097005b7202 */ /* 0x000fe20000000f00 */
[--C-:B------:R-:W-:Y:S01]  /*27a0*/  IMAD.MOV.U32 R116, RZ, RZ, R151.reuse ;  /* 0x000000ffff747224 */ /* 0x100fe200078e0097 */
[----:B-1----:R-:W-:Y:S01]  /*27b0*/  FMNMX.FTZ R9, R7, R8, !PT ;  /* 0x0000000807097209 */ /* 0x002fe20007810000 */
[----:B------:R-:W1:Y:S01]  /*27c0*/  MUFU.EX2 R58, R58 ;  /* 0x0000003a003a7308 */ /* 0x000e620000000800 */
[----:B------:R-:W-:-:S02]  /*27d0*/  IMAD.MOV.U32 R114, RZ, RZ, R151 ;  /* 0x000000ffff727224 */ /* 0x000fc400078e0097 */
[--C-:B------:R-:W-:Y:S01]  /*27e0*/  IMAD.MOV.U32 R112, RZ, RZ, R151.reuse ;  /* 0x000000ffff707224 */ /* 0x100fe200078e0097 */
[----:B------:R-:W5:Y:S01]  /*27f0*/  SHFL.BFLY PT, R8, R9, 0x1, 0x1f ;  /* 0x0c201f0009087f89 */ /* 0x000f6200000e0000 */
[--C-:B------:R-:W-:Y:S02]  /*2800*/  IMAD.MOV.U32 R110, RZ, RZ, R151.reuse ;  /* 0x000000ffff6e7224 */ /* 0x100fe400078e0097 */
[--C-:B------:R-:W-:Y:S01]  /*2810*/  IMAD.MOV.U32 R108, RZ, RZ, R151.reuse ;  /* 0x000000ffff6c7224 */ /* 0x100fe200078e0097 */
[----:B------:R-:W1:Y:S01]  /*2820*/  MUFU.EX2 R159, R159 ;  /* 0x0000009f009f7308 */ /* 0x000e620000000800 */
[--C-:B------:R-:W-:Y:S02]  /*2830*/  IMAD.MOV.U32 R106, RZ, RZ, R151.reuse ;  /* 0x000000ffff6a7224 */ /* 0x100fe400078e0097 */
[--C-:B------:R-:W-:Y:S02]  /*2840*/  IMAD.MOV.U32 R104, RZ, RZ, R151.reuse ;  /* 0x000000ffff687224 */ /* 0x100fe400078e0097 */
[----:B------:R-:W-:-:S02]  /*2850*/  IMAD.MOV.U32 R102, RZ, RZ, R151 ;  /* 0x000000ffff667224 */ /* 0x000fc400078e0097 */
[--C-:B------:R-:W-:Y:S01]  /*2860*/  IMAD.MOV.U32 R100, RZ, RZ, R151.reuse ;  /* 0x000000ffff647224 */ /* 0x100fe200078e0097 */
[----:B------:R-:W-:Y:S01]  /*2870*/  MUFU.EX2 R62, R62 ;  /* 0x0000003e003e7308 */ /* 0x000fe20000000800 */
[--C-:B------:R-:W-:Y:S02]  /*2880*/  IMAD.MOV.U32 R98, RZ, RZ, R151.reuse ;  /* 0x000000ffff627224 */ /* 0x100fe400078e0097 */
[--C-:B------:R-:W-:Y:S02]  /*2890*/  IMAD.MOV.U32 R96, RZ, RZ, R151.reuse ;  /* 0x000000ffff607224 */ /* 0x100fe400078e0097 */
[--C-:B------:R-:W-:Y:S02]  /*28a0*/  IMAD.MOV.U32 R94, RZ, RZ, R151.reuse ;  /* 0x000000ffff5e7224 */ /* 0x100fe400078e0097 */
[--C-:B------:R-:W-:Y:S01]  /*28b0*/  IMAD.MOV.U32 R92, RZ, RZ, R151.reuse ;  /* 0x000000ffff5c7224 */ /* 0x100fe200078e0097 */
[----:B------:R-:W-:Y:S01]  /*28c0*/  MUFU.EX2 R161, R161 ;  /* 0x000000a100a17308 */ /* 0x000fe20000000800 */
[----:B------:R-:W-:Y:S01]  /*28d0*/  IMAD.MOV.U32 R90, RZ, RZ, R151 ;  /* 0x000000ffff5a7224 */ /* 0x000fe200078e0097 */
[----:B-----5:R-:W-:-:S04]  /*28e0*/  FMNMX.FTZ R8, R9, R8, !PT ;  /* 0x0000000809087209 */ /* 0x020fc80007810000 */
[C---:B------:R-:W-:Y:S01]  /*28f0*/  FSETP.NEU.FTZ.AND P1, PT, R8.reuse, -INF , PT ;  /* 0xff8000000800780b */ /* 0x040fe20003f3d000 */
[-C--:B------:R-:W-:Y:S01]  /*2900*/  FMUL.FTZ R7, R8, R3.reuse ;  /* 0x0000000308077220 */ /* 0x080fe20000410000 */
[----:B------:R-:W-:Y:S04]  /*2910*/  MUFU.EX2 R66, R66 ;  /* 0x0000004200427308 */ /* 0x000fe80000000800 */
[----:B------:R-:W-:Y:S02]  /*2920*/  FSEL R7, R7, RZ, P1 ;  /* 0x000000ff07077208 */ /* 0x000fe40000800000 */
[----:B------:R-:W-:Y:S02]  /*2930*/  ISETP.LE.AND P1, PT, R16, UR42, PT ;  /* 0x0000002a10007c0c */ /* 0x000fe4000bf23270 */
[----:B------:R-:W-:Y:S01]  /*2940*/  MUFU.EX2 R163, R163 ;  /* 0x000000a300a37308 */ /* 0x000fe20000000800 */
[-CC-:B------:R-:W-:Y:S01]  /*2950*/  FFMA.FTZ R10, R10, R3.reuse, -R7.reuse ;  /* 0x000000030a0a7223 */ /* 0x180fe20000010807 */
[-CC-:B------:R-:W-:Y:S01]  /*2960*/  FFMA.FTZ R24, R24, R3.reuse, -R7.reuse ;  /* 0x0000000318187223 */ /* 0x180fe20000010807 */
[-CC-:B------:R-:W-:Y:S01]  /*2970*/  FFMA.FTZ R25, R25, R3.reuse, -R7.reuse ;  /* 0x0000000319197223 */ /* 0x180fe20000010807 */
[-CC-:B------:R-:W-:Y:S01]  /*2980*/  FFMA.FTZ R28, R28, R3.reuse, -R7.reuse ;  /* 0x000000031c1c7223 */ /* 0x180fe20000010807 */
[-CC-:B------:R-:W-:Y:S01]  /*2990*/  FFMA.FTZ R32, R32, R3.reuse, -R7.reuse ;  /* 0x0000000320207223 */ /* 0x180fe20000010807 */
[-CC-:B------:R-:W-:Y:S01]  /*29a0*/  FFMA.FTZ R12, R12, R3.reuse, -R7.reuse ;  /* 0x000000030c0c7223 */ /* 0x180fe20000010807 */
[-CC-:B------:R-:W-:Y:S01]  /*29b0*/  FFMA.FTZ R36, R36, R3.reuse, -R7.reuse ;  /* 0x0000000324247223 */ /* 0x180fe20000010807 */
[----:B------:R0:W-:Y:S01]  /*29c0*/  MUFU.EX2 R9, R10 ;  /* 0x0000000a00097308 */ /* 0x0001e20000000800 */
[-CC-:B------:R-:W-:Y:S01]  /*29d0*/  FFMA.FTZ R14, R14, R3.reuse, -R7.reuse ;  /* 0x000000030e0e7223 */ /* 0x180fe20000010807 */
[-CC-:B------:R-:W-:Y:S01]  /*29e0*/  FFMA.FTZ R40, R40, R3.reuse, -R7.reuse ;  /* 0x0000000328287223 */ /* 0x180fe20000010807 */
[-CC-:B------:R-:W-:Y:S01]  /*29f0*/  FFMA.FTZ R18, R18, R3.reuse, -R7.reuse ;  /* 0x0000000312127223 */ /* 0x180fe20000010807 */
[-CC-:B------:R-:W-:Y:S01]  /*2a00*/  FFMA.FTZ R44, R44, R3.reuse, -R7.reuse ;  /* 0x000000032c2c7223 */ /* 0x180fe20000010807 */
[-CC-:B------:R-:W-:Y:S01]  /*2a10*/  FFMA.FTZ R20, R20, R3.reuse, -R7.reuse ;  /* 0x0000000314147223 */ /* 0x180fe20000010807 */
[-CC-:B------:R-:W-:Y:S01]  /*2a20*/  FFMA.FTZ R48, R48, R3.reuse, -R7.reuse ;  /* 0x0000000330307223 */ /* 0x180fe20000010807 */
[-CC-:B------:R-:W-:Y:S01]  /*2a30*/  FFMA.FTZ R22, R22, R3.reuse, -R7.reuse ;  /* 0x0000000316167223 */ /* 0x180fe20000010807 */
[----:B------:R-:W-:Y:S01]  /*2a40*/  MUFU.EX2 R24, R24 ;  /* 0x0000001800187308 */ /* 0x000fe20000000800 */
[----:B0-----:R-:W-:Y:S01]  /*2a50*/  FADD.FTZ R10, R153, R42 ;  /* 0x0000002a990a7221 */ /* 0x001fe20000010000 */
[-CC-:B------:R-:W-:Y:S01]  /*2a60*/  FFMA.FTZ R52, R52, R3.reuse, -R7.reuse ;  /* 0x0000000334347223 */ /* 0x180fe20000010807 */
[-CC-:B------:R-:W-:Y:S01]  /*2a70*/  FFMA.FTZ R26, R26, R3.reuse, -R7.reuse ;  /* 0x000000031a1a7223 */ /* 0x180fe20000010807 */
[-CC-:B------:R-:W-:Y:S01]  /*2a80*/  FFMA.FTZ R56, R56, R3.reuse, -R7.reuse ;  /* 0x0000000338387223 */ /* 0x180fe20000010807 */
[----:B--2---:R-:W-:Y:S01]  /*2a90*/  FADD.FTZ R23, R155, R10 ;  /* 0x0000000a9b177221 */ /* 0x004fe20000010000 */
[-CC-:B------:R-:W-:Y:S01]  /*2aa0*/  FFMA.FTZ R30, R30, R3.reuse, -R7.reuse ;  /* 0x000000031e1e7223 */ /* 0x180fe20000010807 */
[-C--:B------:R-:W-:Y:S01]  /*2ab0*/  FFMA.FTZ R60, R60, R3.reuse, -R7 ;  /* 0x000000033c3c7223 */ /* 0x080fe20000010807 */
[----:B------:R-:W0:Y:S01]  /*2ac0*/  MUFU.EX2 R25, R25 ;  /* 0x0000001900197308 */ /* 0x000e220000000800 */
[----:B---3--:R-:W-:Y:S01]  /*2ad0*/  FADD.FTZ R10, R46, R23 ;  /* 0x000000172e0a7221 */ /* 0x008fe20000010000 */
[-CC-:B------:R-:W-:Y:S01]  /*2ae0*/  FFMA.FTZ R34, R34, R3.reuse, -R7.reuse ;  /* 0x0000000322227223 */ /* 0x180fe20000010807 */
[-CC-:B------:R-:W-:Y:S01]  /*2af0*/  FFMA.FTZ R64, R64, R3.reuse, -R7.reuse ;  /* 0x0000000340407223 */ /* 0x180fe20000010807 */
[-CC-:B------:R-:W-:Y:S01]  /*2b00*/  FFMA.FTZ R38, R38, R3.reuse, -R7.reuse ;  /* 0x0000000326267223 */ /* 0x180fe20000010807 */
[----:B----4-:R-:W-:Y:S01]  /*2b10*/  FADD.FTZ R27, R157, R10 ;  /* 0x0000000a9d1b7221 */ /* 0x010fe20000010000 */
[-CC-:B------:R-:W-:Y:S01]  /*2b20*/  FFMA.FTZ R68, R68, R3.reuse, -R7.reuse ;  /* 0x0000000344447223 */ /* 0x180fe20000010807 */
[-C--:B------:R-:W-:Y:S01]  /*2b30*/  FFMA.FTZ R54, R54, R3.reuse, -R7 ;  /* 0x0000000336367223 */ /* 0x080fe20000010807 */
[----:B------:R-:W2:Y:S01]  /*2b40*/  MUFU.EX2 R28, R28 ;  /* 0x0000001c001c7308 */ /* 0x000ea20000000800 */
[----:B-1----:R-:W-:Y:S01]  /*2b50*/  FADD.FTZ R10, R58, R27 ;  /* 0x0000001b3a0a7221 */ /* 0x002fe20000010000 */
[-CC-:B------:R-:W-:Y:S01]  /*2b60*/  FFMA.FTZ R72, R72, R3.reuse, -R7.reuse ;  /* 0x0000000348487223 */ /* 0x180fe20000010807 */
[-CC-:B------:R-:W-:Y:S01]  /*2b70*/  FFMA.FTZ R50, R50, R3.reuse, -R7.reuse ;  /* 0x0000000332327223 */ /* 0x180fe20000010807 */
[-CC-:B------:R-:W-:Y:S01]  /*2b80*/  FFMA.FTZ R78, R78, R3.reuse, -R7.reuse ;  /* 0x000000034e4e7223 */ /* 0x180fe20000010807 */
[----:B------:R-:W-:Y:S01]  /*2b90*/  FADD.FTZ R29, R159, R10 ;  /* 0x0000000a9f1d7221 */ /* 0x000fe20000010000 */
[-CC-:B------:R-:W-:Y:S01]  /*2ba0*/  FFMA.FTZ R82, R82, R3.reuse, -R7.reuse ;  /* 0x0000000352527223 */ /* 0x180fe20000010807 */
[-C--:B------:R-:W-:Y:S01]  /*2bb0*/  FFMA.FTZ R80, R80, R3.reuse, -R7 ;  /* 0x0000000350507223 */ /* 0x080fe20000010807 */
[----:B------:R-:W1:Y:S01]  /*2bc0*/  MUFU.EX2 R32, R32 ;  /* 0x0000002000207308 */ /* 0x000e620000000800 */
[----:B0-----:R-:W-:Y:S01]  /*2bd0*/  FADD.FTZ R27, R24, R25 ;  /* 0x00000019181b7221 */ /* 0x001fe20000010000 */
[-CC-:B------:R-:W-:Y:S01]  /*2be0*/  FFMA.FTZ R86, R86, R3.reuse, -R7.reuse ;  /* 0x0000000356567223 */ /* 0x180fe20000010807 */
[-CC-:B------:R-:W-:Y:S01]  /*2bf0*/  FFMA.FTZ R84, R84, R3.reuse, -R7.reuse ;  /* 0x0000000354547223 */ /* 0x180fe20000010807 */
[----:B------:R-:W-:Y:S01]  /*2c00*/  FFMA.FTZ R88, R88, R3, -R7 ;  /* 0x0000000358587223 */ /* 0x000fe20000010807 */
[----:B------:R-:W-:-:S02]  /*2c10*/  F2FP.BF16.F32.PACK_AB R153, R42, R153 ;  /* 0x000000992a99723e */ /* 0x000fc400000010ff */
[----:B------:R-:W-:Y:S01]  /*2c20*/  F2FP.BF16.F32.PACK_AB R155, R46, R155 ;  /* 0x0000009b2e9b723e */ /* 0x000fe200000010ff */
[----:B------:R0:W3:Y:S01]  /*2c30*/  MUFU.EX2 R11, R12 ;  /* 0x0000000c000b7308 */ /* 0x0000e20000000800 */
[----:B--2---:R-:W-:Y:S01]  /*2c40*/  FADD.FTZ R10, R28, R27 ;  /* 0x0000001b1c0a7221 */ /* 0x004fe20000010000 */
[C---:B------:R-:W-:Y:S02]  /*2c50*/  F2FP.BF16.F32.PACK_AB R154, R9.reuse, R28 ;  /* 0x0000001c099a723e */ /* 0x040fe400000010ff */
[----:B------:R-:W-:Y:S02]  /*2c60*/  F2FP.BF16.F32.PACK_AB R157, R58, R157 ;  /* 0x0000009d3a9d723e */ /* 0x000fe400000010ff */
[C---:B------:R-:W-:Y:S02]  /*2c70*/  F2FP.BF16.F32.PACK_AB R159, R62.reuse, R159 ;  /* 0x0000009f3e9f723e */ /* 0x040fe400000010ff */
[----:B------:R-:W2:Y:S01]  /*2c80*/  MUFU.EX2 R70, R70 ;  /* 0x0000004600467308 */ /* 0x000ea20000000800 */
[----:B0-----:R-:W-:Y:S01]  /*2c90*/  FADD.FTZ R12, R62, R29 ;  /* 0x0000001d3e0c7221 */ /* 0x001fe20000010000 */
[----:B------:R-:W-:Y:S01]  /*2ca0*/  FADD.FTZ R29, R9, R10 ;  /* 0x0000000a091d7221 */ /* 0x000fe20000010000 */
[----:B------:R-:W-:-:S02]  /*2cb0*/  F2FP.BF16.F32.PACK_AB R152, R25, R24 ;  /* 0x000000181998723e */ /* 0x000fc400000010ff */
[----:B------:R-:W-:Y:S01]  /*2cc0*/  FADD.FTZ R31, R161, R12 ;  /* 0x0000000ca11f7221 */ /* 0x000fe20000010000 */
[----:B-1----:R-:W-:Y:S01]  /*2cd0*/  FADD.FTZ R10, R32, R29 ;  /* 0x0000001d200a7221 */ /* 0x002fe20000010000 */
[C---:B------:R-:W-:Y:S01]  /*2ce0*/  F2FP.BF16.F32.PACK_AB R161, R66.reuse, R161 ;  /* 0x000000a142a1723e */ /* 0x040fe200000010ff */
[----:B------:R-:W0:Y:S01]  /*2cf0*/  MUFU.EX2 R36, R36 ;  /* 0x0000002400247308 */ /* 0x000e220000000800 */
[----:B------:R-:W-:Y:S01]  /*2d00*/  FADD.FTZ R12, R66, R31 ;  /* 0x0000001f420c7221 */ /* 0x000fe20000010000 */
[C---:B---3--:R-:W-:Y:S01]  /*2d10*/  FADD.FTZ R29, R11.reuse, R10 ;  /* 0x0000000a0b1d7221 */ /* 0x048fe20000010000 */
[----:B------:R-:W-:Y:S02]  /*2d20*/  F2FP.BF16.F32.PACK_AB R156, R11, R32 ;  /* 0x000000200b9c723e */ /* 0x000fe400000010ff */
[----:B------:R-:W-:-:S03]  /*2d30*/  FADD.FTZ R31, R163, R12 ;  /* 0x0000000ca31f7221 */ /* 0x000fc60000010000 */
[----:B------:R-:W1:Y:S01]  /*2d40*/  MUFU.EX2 R165, R165 ;  /* 0x000000a500a57308 */ /* 0x000e620000000800 */
[C---:B--2---:R-:W-:Y:S01]  /*2d50*/  FADD.FTZ R12, R70.reuse, R31 ;  /* 0x0000001f460c7221 */ /* 0x044fe20000010000 */
[----:B------:R-:W-:-:S06]  /*2d60*/  F2FP.BF16.F32.PACK_AB R163, R70, R163 ;  /* 0x000000a346a3723e */ /* 0x000fcc00000010ff */
[----:B------:R-:W-:Y:S01]  /*2d70*/  MUFU.EX2 R171, R13 ;  /* 0x0000000d00ab7308 */ /* 0x000fe20000000800 */
[----:B0-----:R-:W-:-:S07]  /*2d80*/  FADD.FTZ R10, R36, R29 ;  /* 0x0000001d240a7221 */ /* 0x001fce0000010000 */
[----:B------:R-:W0:Y:S01]  /*2d90*/  MUFU.EX2 R13, R14 ;  /* 0x0000000e000d7308 */ /* 0x000e220000000800 */
[----:B-1----:R-:W-:-:S07]  /*2da0*/  FADD.FTZ R33, R165, R12 ;  /* 0x0000000ca5217221 */ /* 0x002fce0000010000 */
[----:B------:R-:W1:Y:S08]  /*2db0*/  MUFU.EX2 R74, R74 ;  /* 0x0000004a004a7308 */ /* 0x000e700000000800 */
[----:B------:R-:W2:Y:S01]  /*2dc0*/  MUFU.EX2 R40, R40 ;  /* 0x0000002800287308 */ /* 0x000ea20000000800 */
[C---:B0-----:R-:W-:Y:S01]  /*2dd0*/  FADD.FTZ R31, R13.reuse, R10 ;  /* 0x0000000a0d1f7221 */ /* 0x041fe20000010000 */
[----:B------:R-:W-:-:S06]  /*2de0*/  F2FP.BF16.F32.PACK_AB R158, R13, R36 ;  /* 0x000000240d9e723e */ /* 0x000fcc00000010ff */
[----:B------:R-:W0:Y:S01]  /*2df0*/  MUFU.EX2 R167, R167 ;  /* 0x000000a700a77308 */ /* 0x000e220000000800 */
[C---:B-1----:R-:W-:Y:S01]  /*2e00*/  FADD.FTZ R12, R74.reuse, R33 ;  /* 0x000000214a0c7221 */ /* 0x042fe20000010000 */
[----:B------:R-:W-:-:S06]  /*2e10*/  F2FP.BF16.F32.PACK_AB R165, R74, R165 ;  /* 0x000000a54aa5723e */ /* 0x000fcc00000010ff */
[----:B------:R-:W1:Y:S01]  /*2e20*/  MUFU.EX2 R15, R18 ;  /* 0x00000012000f7308 */ /* 0x000e620000000800 */
[----:B--2---:R-:W-:-:S07]  /*2e30*/  FADD.FTZ R10, R40, R31 ;  /* 0x0000001f280a7221 */ /* 0x004fce0000010000 */
[----:B------:R-:W2:Y:S01]  /*2e40*/  MUFU.EX2 R76, R76 ;  /* 0x0000004c004c7308 */ /* 0x000ea20000000800 */
[----:B0-----:R-:W-:-:S07]  /*2e50*/  FADD.FTZ R33, R167, R12 ;  /* 0x0000000ca7217221 */ /* 0x001fce0000010000 */
[----:B------:R-:W0:Y:S01]  /*2e60*/  MUFU.EX2 R44, R44 ;  /* 0x0000002c002c7308 */ /* 0x000e220000000800 */
[C---:B-1----:R-:W-:Y:S01]  /*2e70*/  FADD.FTZ R31, R15.reuse, R10 ;  /* 0x0000000a0f1f7221 */ /* 0x042fe20000010000 */
[----:B------:R-:W-:-:S06]  /*2e80*/  F2FP.BF16.F32.PACK_AB R160, R15, R40 ;  /* 0x000000280fa0723e */ /* 0x000fcc00000010ff */
[----:B------:R-:W1:Y:S01]  /*2e90*/  MUFU.EX2 R181, R181 ;  /* 0x000000b500b57308 */ /* 0x000e620000000800 */
[C---:B--2---:R-:W-:Y:S01]  /*2ea0*/  FADD.FTZ R12, R76.reuse, R33 ;  /* 0x000000214c0c7221 */ /* 0x044fe20000010000 */
[----:B------:R-:W-:-:S06]  /*2eb0*/  F2FP.BF16.F32.PACK_AB R167, R76, R167 ;  /* 0x000000a74ca7723e */ /* 0x000fcc00000010ff */
[----:B------:R-:W2:Y:S01]  /*2ec0*/  MUFU.EX2 R17, R20 ;  /* 0x0000001400117308 */ /* 0x000ea20000000800 */
[----:B0-----:R-:W-:-:S07]  /*2ed0*/  FADD.FTZ R10, R44, R31 ;  /* 0x0000001f2c0a7221 */ /* 0x001fce0000010000 */
[----:B------:R-:W0:Y:S01]  /*2ee0*/  MUFU.EX2 R118, R118 ;  /* 0x0000007600767308 */ /* 0x000e220000000800 */
[----:B-1----:R-:W-:-:S07]  /*2ef0*/  FADD.FTZ R35, R181, R12 ;  /* 0x0000000cb5237221 */ /* 0x002fce0000010000 */
[----:B------:R-:W1:Y:S01]  /*2f00*/  MUFU.EX2 R48, R48 ;  /* 0x0000003000307308 */ /* 0x000e620000000800 */
[C---:B--2---:R-:W-:Y:S01]  /*2f10*/  FADD.FTZ R33, R17.reuse, R10 ;  /* 0x0000000a11217221 */ /* 0x044fe20000010000 */
[----:B------:R-:W-:-:S06]  /*2f20*/  F2FP.BF16.F32.PACK_AB R162, R17, R44 ;  /* 0x0000002c11a2723e */ /* 0x000fcc00000010ff */
[----:B------:R-:W2:Y:S01]  /*2f30*/  MUFU.EX2 R120, R120 ;  /* 0x0000007800787308 */ /* 0x000ea20000000800 */
[C---:B0-----:R-:W-:Y:S01]  /*2f40*/  FADD.FTZ R35, R118.reuse, R35 ;  /* 0x0000002376237221 */ /* 0x041fe20000010000 */
[----:B------:R-:W-:Y:S01]  /*2f50*/  F2FP.BF16.F32.PACK_AB R181, R118, R181 ;  /* 0x000000b576b5723e */ /* 0x000fe200000010ff */
[----:B------:R-:W-:-:S05]  /*2f60*/  IMAD.MOV.U32 R118, RZ, RZ, R151 ;  /* 0x000000ffff767224 */ /* 0x000fca00078e0097 */
[----:B------:R-:W0:Y:S01]  /*2f70*/  MUFU.EX2 R19, R22 ;  /* 0x0000001600137308 */ /* 0x000e220000000800 */
[----:B-1----:R-:W-:-:S07]  /*2f80*/  FADD.FTZ R10, R48, R33 ;  /* 0x00000021300a7221 */ /* 0x002fce0000010000 */
[----:B------:R1:W3:Y:S01]  /*2f90*/  MUFU.EX2 R183, R122 ;  /* 0x0000007a00b77308 */ /* 0x0002e20000000800 */
[----:B--2---:R-:W-:-:S07]  /*2fa0*/  FADD.FTZ R12, R120, R35 ;  /* 0x00000023780c7221 */ /* 0x004fce0000010000 */
[----:B------:R-:W2:Y:S01]  /*2fb0*/  MUFU.EX2 R52, R52 ;  /* 0x0000003400347308 */ /* 0x000ea20000000800 */
[C---:B0-----:R-:W-:Y:S01]  /*2fc0*/  FADD.FTZ R33, R19.reuse, R10 ;  /* 0x0000000a13217221 */ /* 0x041fe20000010000 */
[----:B------:R-:W-:Y:S01]  /*2fd0*/  F2FP.BF16.F32.PACK_AB R164, R19, R48 ;  /* 0x0000003013a4723e */ /* 0x000fe200000010ff */
[----:B-1----:R-:W-:-:S05]  /*2fe0*/  IMAD.MOV.U32 R122, RZ, RZ, R151 ;  /* 0x000000ffff7a7224 */ /* 0x002fca00078e0097 */
[----:B------:R-:W0:Y:S01]  /*2ff0*/  MUFU.EX2 R124, R124 ;  /* 0x0000007c007c7308 */ /* 0x000e220000000800 */
[C---:B---3--:R-:W-:Y:S01]  /*3000*/  FADD.FTZ R35, R183.reuse, R12 ;  /* 0x0000000cb7237221 */ /* 0x048fe20000010000 */
[----:B------:R-:W-:Y:S01]  /*3010*/  F2FP.BF16.F32.PACK_AB R183, R183, R120 ;  /* 0x00000078b7b7723e */ /* 0x000fe200000010ff */
[----:B------:R-:W-:-:S05]  /*3020*/  IMAD.MOV.U32 R120, RZ, RZ, R151 ;  /* 0x000000ffff787224 */ /* 0x000fca00078e0097 */
[----:B------:R-:W1:Y:S01]  /*3030*/  MUFU.EX2 R21, R26 ;  /* 0x0000001a00157308 */ /* 0x000e620000000800 */
[----:B--2---:R-:W-:-:S07]  /*3040*/  FADD.FTZ R10, R52, R33 ;  /* 0x00000021340a7221 */ /* 0x004fce0000010000 */
[----:B------:R2:W3:Y:S01]  /*3050*/  MUFU.EX2 R177, R126 ;  /* 0x0000007e00b17308 */ /* 0x0004e20000000800 */
[----:B0-----:R-:W-:-:S07]  /*3060*/  FADD.FTZ R12, R124, R35 ;  /* 0x000000237c0c7221 */ /* 0x001fce0000010000 */
[----:B------:R-:W0:Y:S01]  /*3070*/  MUFU.EX2 R56, R56 ;  /* 0x0000003800387308 */ /* 0x000e220000000800 */
[C---:B-1----:R-:W-:Y:S01]  /*3080*/  FADD.FTZ R7, R21.reuse, R10 ;  /* 0x0000000a15077221 */ /* 0x042fe20000010000 */
[----:B------:R-:W-:Y:S01]  /*3090*/  F2FP.BF16.F32.PACK_AB R166, R21, R52 ;  /* 0x0000003415a6723e */ /* 0x000fe200000010ff */
[----:B--2---:R-:W-:-:S05]  /*30a0*/  IMAD.MOV.U32 R126, RZ, RZ, R151 ;  /* 0x000000ffff7e7224 */ /* 0x004fca00078e0097 */
[----:B------:R-:W1:Y:S01]  /*30b0*/  MUFU.EX2 R128, R128 ;  /* 0x0000008000807308 */ /* 0x000e620000000800 */
[C---:B---3--:R-:W-:Y:S01]  /*30c0*/  FADD.FTZ R35, R177.reuse, R12 ;  /* 0x0000000cb1237221 */ /* 0x048fe20000010000 */
[----:B------:R-:W-:Y:S01]  /*30d0*/  F2FP.BF16.F32.PACK_AB R177, R177, R124 ;  /* 0x0000007cb1b1723e */ /* 0x000fe200000010ff */
[----:B------:R-:W-:-:S05]  /*30e0*/  IMAD.MOV.U32 R124, RZ, RZ, R151 ;  /* 0x000000ffff7c7224 */ /* 0x000fca00078e0097 */
[----:B------:R-:W2:Y:S01]  /*30f0*/  MUFU.EX2 R23, R30 ;  /* 0x0000001e00177308 */ /* 0x000ea20000000800 */
[----:B0-----:R-:W-:-:S07]  /*3100*/  FADD.FTZ R10, R56, R7 ;  /* 0x00000007380a7221 */ /* 0x001fce0000010000 */
[----:B------:R0:W3:Y:S01]  /*3110*/  MUFU.EX2 R179, R130 ;  /* 0x0000008200b37308 */ /* 0x0000e20000000800 */
[----:B-1----:R-:W-:-:S07]  /*3120*/  FADD.FTZ R12, R128, R35 ;  /* 0x00000023800c7221 */ /* 0x002fce0000010000 */
[----:B------:R-:W1:Y:S01]  /*3130*/  MUFU.EX2 R60, R60 ;  /* 0x0000003c003c7308 */ /* 0x000e620000000800 */
[C---:B--2---:R-:W-:Y:S01]  /*3140*/  FADD.FTZ R7, R23.reuse, R10 ;  /* 0x0000000a17077221 */ /* 0x044fe20000010000 */
[----:B------:R-:W-:Y:S01]  /*3150*/  F2FP.BF16.F32.PACK_AB R180, R23, R56 ;  /* 0x0000003817b4723e */ /* 0x000fe200000010ff */
[----:B0-----:R-:W-:-:S05]  /*3160*/  IMAD.MOV.U32 R130, RZ, RZ, R151 ;  /* 0x000000ffff827224 */ /* 0x001fca00078e0097 */
[----:B------:R-:W0:Y:S01]  /*3170*/  MUFU.EX2 R132, R132 ;  /* 0x0000008400847308 */ /* 0x000e220000000800 */
[C---:B---3--:R-:W-:Y:S01]  /*3180*/  FADD.FTZ R35, R179.reuse, R12 ;  /* 0x0000000cb3237221 */ /* 0x048fe20000010000 */
[----:B------:R-:W-:Y:S01]  /*3190*/  F2FP.BF16.F32.PACK_AB R179, R179, R128 ;  /* 0x00000080b3b3723e */ /* 0x000fe200000010ff */
[----:B------:R-:W-:-:S05]  /*31a0*/  IMAD.MOV.U32 R128, RZ, RZ, R151 ;  /* 0x000000ffff807224 */ /* 0x000fca00078e0097 */
[----:B------:R-:W2:Y:S01]  /*31b0*/  MUFU.EX2 R27, R34 ;  /* 0x00000022001b7308 */ /* 0x000ea20000000800 */
[----:B-1----:R-:W-:-:S07]  /*31c0*/  FADD.FTZ R10, R60, R7 ;  /* 0x000000073c0a7221 */ /* 0x002fce0000010000 */
[----:B------:R1:W3:Y:S01]  /*31d0*/  MUFU.EX2 R173, R134 ;  /* 0x0000008600ad7308 */ /* 0x0002e20000000800 */
[----:B0-----:R-:W-:-:S07]  /*31e0*/  FADD.FTZ R12, R132, R35 ;  /* 0x00000023840c7221 */ /* 0x001fce0000010000 */
[----:B------:R-:W0:Y:S01]  /*31f0*/  MUFU.EX2 R64, R64 ;  /* 0x0000004000407308 */ /* 0x000e220000000800 */
[C---:B--2---:R-:W-:Y:S01]  /*3200*/  FADD.FTZ R7, R27.reuse, R10 ;  /* 0x0000000a1b077221 */ /* 0x044fe20000010000 */
[----:B------:R-:W-:Y:S01]  /*3210*/  F2FP.BF16.F32.PACK_AB R182, R27, R60 ;  /* 0x0000003c1bb6723e */ /* 0x000fe200000010ff */
[----:B-1----:R-:W-:-:S05]  /*3220*/  IMAD.MOV.U32 R134, RZ, RZ, R151 ;  /* 0x000000ffff867224 */ /* 0x002fca00078e0097 */
        /* <DEDUP_REMOVED lines=30> */
[----:B------:R-:W0:Y:S01]  /*3410*/  MUFU.EX2 R78, R78 ;  /* 0x0000004e004e7308 */ /* 0x000e220000000800 */
[----:B-1----:R-:W-:-:S04]  /*3420*/  FADD.FTZ R12, R144, R39 ;  /* 0x00000027900c7221 */ /* 0x002fc80000010000 */
[C---:B------:R-:W-:Y:S01]  /*3430*/  FADD.FTZ R7, R171.reuse, R12 ;  /* 0x0000000cab077221 */ /* 0x040fe20000010000 */
[----:B------:R-:W-:Y:S01]  /*3440*/  F2FP.BF16.F32.PACK_AB R171, R171, R144 ;  /* 0x00000090abab723e */ /* 0x000fe200000010ff */
[----:B------:R-:W-:Y:S01]  /*3450*/  IMAD.MOV.U32 R144, RZ, RZ, R151 ;  /* 0x000000ffff907224 */ /* 0x000fe200078e0097 */
[----:B------:R-:W1:Y:S01]  /*3460*/  MUFU.EX2 R35, R82 ;  /* 0x0000005200237308 */ /* 0x000e620000000800 */
[C---:B--2---:R-:W-:Y:S01]  /*3470*/  FADD.FTZ R39, R33.reuse, R10 ;  /* 0x0000000a21277221 */ /* 0x044fe20000010000 */
[----:B------:R-:W-:-:S06]  /*3480*/  F2FP.BF16.F32.PACK_AB R172, R33, R72 ;  /* 0x0000004821ac723e */ /* 0x000fcc00000010ff */
[----:B------:R-:W2:Y:S01]  /*3490*/  MUFU.EX2 R80, R80 ;  /* 0x0000005000507308 */ /* 0x000ea20000000800 */
[----:B0-----:R-:W-:-:S07]  /*34a0*/  FADD.FTZ R10, R78, R39 ;  /* 0x000000274e0a7221 */ /* 0x001fce0000010000 */
[----:B------:R-:W0:Y:S01]  /*34b0*/  MUFU.EX2 R37, R86 ;  /* 0x0000005600257308 */ /* 0x000e220000000800 */
[C---:B-1----:R-:W-:Y:S01]  /*34c0*/  FADD.FTZ R9, R35.reuse, R10 ;  /* 0x0000000a23097221 */ /* 0x042fe20000010000 */
[----:B------:R-:W-:-:S06]  /*34d0*/  F2FP.BF16.F32.PACK_AB R174, R35, R78 ;  /* 0x0000004e23ae723e */ /* 0x000fcc00000010ff */
[----:B------:R-:W1:Y:S01]  /*34e0*/  MUFU.EX2 R84, R84 ;  /* 0x0000005400547308 */ /* 0x000e620000000800 */
[----:B--2---:R-:W-:-:S07]  /*34f0*/  FADD.FTZ R10, R80, R9 ;  /* 0x00000009500a7221 */ /* 0x004fce0000010000 */
[----:B------:R2:W3:Y:S01]  /*3500*/  MUFU.EX2 R11, R88 ;  /* 0x00000058000b7308 */ /* 0x0004e20000000800 */
[C---:B0-----:R-:W-:Y:S01]  /*3510*/  FADD.FTZ R9, R37.reuse, R10 ;  /* 0x0000000a25097221 */ /* 0x041fe20000010000 */
[----:B------:R-:W-:-:S03]  /*3520*/  F2FP.BF16.F32.PACK_AB R168, R37, R80 ;  /* 0x0000005025a8723e */ /* 0x000fc600000010ff */
[----:B-1----:R-:W-:Y:S01]  /*3530*/  FADD.FTZ R10, R84, R9 ;  /* 0x00000009540a7221 */ /* 0x002fe20000010000 */
[----:B--2---:R-:W-:-:S03]  /*3540*/  IMAD.MOV.U32 R88, RZ, RZ, R151 ;  /* 0x000000ffff587224 */ /* 0x004fc600078e0097 */
[C---:B---3--:R-:W-:Y:S01]  /*3550*/  FADD.FTZ R9, R11.reuse, R10 ;  /* 0x0000000a0b097221 */ /* 0x048fe20000010000 */
[----:B------:R-:W-:Y:S01]  /*3560*/  F2FP.BF16.F32.PACK_AB R170, R11, R84 ;  /* 0x000000540baa723e */ /* 0x000fe200000010ff */
[----:B------:R-:W-:Y:S06]  /*3570*/  @!P1 BRA `(.L_x_18) ;  /* 0x0000002000a49947 */ /* 0x000fec0003800000 */
[----:B------:R-:W-:Y:S01]  /*3580*/  MOV R13, R6 ;  /* 0x00000006000d7202 */ /* 0x000fe20000000f00 */
[----:B------:R-:W-:Y:S01]  /*3590*/  IMAD.MOV.U32 R11, RZ, RZ, R8 ;  /* 0x000000ffff0b7224 */ /* 0x000fe200078e0008 */
        /* <DEDUP_REMOVED lines=31> */
[----:B------:R-:W-:Y:S01]  /*3790*/  CS2R R88, SRZ ;  /* 0x0000000000587805 */ /* 0x000fe2000001ff00 */
[----:B------:R-:W-:Y:S01]  /*37a0*/  UMOV UR6, URZ ;  /* 0x0000003f00067c82 */ /* 0x000fe20008000000 */
[----:B------:R-:W-:-:S05]  /*37b0*/  UMOV UR5, URZ ;  /* 0x0000003f00057c82 */ /* 0x000fca0008000000 */
.L_x_29:
[----:B------:R-:W-:Y:S01]  /*37c0*/  ISETP.NE.AND P2, PT, RZ, UR41, PT ;  /* 0x00000029ff007c0c */ /* 0x000fe2000bf45270 */
[----:B------:R-:W-:-:S04]  /*37d0*/  UISETP.NE.AND UP0, UPT, UR5, 0x1, UPT ;  /* 0x000000010500788c */ /* 0x000fc8000bf05270 */
[----:B------:R-:W-:-:S04]  /*37e0*/  USEL UR4, URZ, 0x1, UP0 ;  /* 0x000000013f047887 */ /* 0x000fc80008000000 */
[----:B------:R-:W-:-:S04]  /*37f0*/  ULOP3.LUT UR4, UR6, UR4, URZ, 0x3c, !UPT ;  /* 0x0000000406047292 */ /* 0x000fc8000f8e3c3f */
[----:B------:R-:W-:Y:S08]  /*3800*/  @P2 BRA `(.L_x_19) ;  /* 0x0000000000382947 */ /* 0x000ff00003800000 */
[----:B------:R-:W-:Y:S05]  /*3810*/  @!P0 BRA `(.L_x_20) ;  /* 0x0000000000048947 */ /* 0x000fea0003800000 */
[----:B------:R-:W-:Y:S01]  /*3820*/  BPT.TRAP 0x1 ;  /* 0x000000040000795c */ /* 0x000fe20000300000 */
.L_x_20:
[----:B------:R-:W-:Y:S01]  /*3830*/  UIADD3 UR10, UR5, 0x1, URZ ;  /* 0x00000001050a7890 */ /* 0x000fe2000fffe03f */
[----:B------:R-:W-:-:S03]  /*3840*/  IMAD.U32 R0, RZ, RZ, UR4 ;  /* 0x00000004ff007e24 */ /* 0x000fc6000f8e00ff */
[----:B------:R-:W-:Y:S02]  /*3850*/  UISETP.NE.AND UP0, UPT, UR10, 0x2, UPT ;  /* 0x000000020a00788c */ /* 0x000fe4000bf05270 */
[----:B------:R-:W-:Y:S02]  /*3860*/  SHF.L.U32 R0, R0, 0x1f, RZ ;  /* 0x0000001f00007819 */ /* 0x000fe400000006ff */
[----:B------:R-:W-:-:S04]  /*3870*/  USEL UR10, UR10, URZ, UP0 ;  /* 0x0000003f0a0a7287 */ /* 0x000fc80008000000 */
[----:B------:R-:W-:-:S09]  /*3880*/  ULEA UR10, UR10, UR36, 0x3 ;  /* 0x000000240a0a7291 */ /* 0x000fd2000f8e183f */
[----:B------:R0:W1:Y:S01]  /*3890*/  SYNCS.PHASECHK.TRANS64.TRYWAIT P1, [UR10+0x28830], R0 ;  /* 0x02883000ff0075a7 */ /* 0x000062000802014a */
[----:B------:R-:W-:Y:S05]  /*38a0*/  @!P0 BRA `(.L_x_21) ;  /* 0x0000000000048947 */ /* 0x000fea0003800000 */
[----:B------:R-:W-:Y:S01]  /*38b0*/  BPT.TRAP 0x1 ;  /* 0x000000040000795c */ /* 0x000fe20000300000 */
.L_x_21:
[----:B-1----:R-:W-:Y:S05]  /*38c0*/  @P1 BRA `(.L_x_19) ;  /* 0x0000000000081947 */ /* 0x002fea0003800000 */
[----:B------:R-:W1:Y:S02]  /*38d0*/  SYNCS.PHASECHK.TRANS64.TRYWAIT P1, [UR10+0x28830], R0 ;  /* 0x02883000ff0075a7 */ /* 0x000e64000802014a */
[----:B-1----:R-:W-:Y:S05]  /*38e0*/  @!P1 BRA `(.L_x_22) ;  /* 0x0000007c00909947 */ /* 0x002fea0003800000 */
.L_x_19:
[----:B01----:R-:W-:Y:S01]  /*38f0*/  VIADD R0, R2, 0x8 ;  /* 0x0000000802007836 */ /* 0x003fe20000000000 */
[----:B------:R-:W-:Y:S01]  /*3900*/  UIADD3 UR10, UR5, 0x1, URZ ;  /* 0x00000001050a7890 */ /* 0x000fe2000fffe03f */
[----:B------:R-:W-:Y:S01]  /*3910*/  R2UR UR44, R4 ;  /* 0x00000000042c72ca */ /* 0x000fe200000e0000 */
[----:B------:R-:W-:Y:S01]  /*3920*/  UMOV UR47, 0x40000040 ;  /* 0x40000040002f7882 */ /* 0x000fe20000000000 */
[----:B------:R-:W-:Y:S01]  /*3930*/  R2UR UR45, R5 ;  /* 0x00000000052d72ca */ /* 0x000fe200000e0000 */
[----:B------:R0:W-:Y:S01]  /*3940*/  BAR.SYNC.DEFER_BLOCKING R0, 0x100 ;  /* 0x000400000000751d */ /* 0x0001e20000010000 */
[----:B------:R-:W-:-:S04]  /*3950*/  UISETP.NE.AND UP0, UPT, UR10, 0x2, UPT ;  /* 0x000000020a00788c */ /* 0x000fc8000bf05270 */
[----:B------:R-:W-:Y:S01]  /*3960*/  USEL UR43, UR10, URZ, UP0 ;  /* 0x0000003f0a2b7287 */ /* 0x000fe20008000000 */
[----:B------:R-:W-:Y:S01]  /*3970*/  UMOV UR11, 0x40000040 ;  /* 0x40000040000b7882 */ /* 0x000fe20000000000 */
[----:B------:R-:W-:Y:S02]  /*3980*/  UMOV UR15, 0x40000040 ;  /* 0x40000040000f7882 */ /* 0x000fe40000000000 */
[----:B------:R-:W-:Y:S01]  /*3990*/  ULEA UR46, UR43, UR48, 0xb ;  /* 0x000000302b2e7291 */ /* 0x000fe2000f8e583f */
[----:B------:R-:W-:Y:S01]  /*39a0*/  UMOV UR19, 0x40000040 ;  /* 0x4000004000137882 */ /* 0x000fe20000000000 */
[----:B------:R-:W-:Y:S02]  /*39b0*/  UMOV UR23, 0x40000040 ;  /* 0x4000004000177882 */ /* 0x000fe40000000000 */
[----:B------:R-:W-:Y:S01]  /*39c0*/  UIADD3 UR10, UR46, 0x2, URZ ;  /* 0x000000022e0a7890 */ /* 0x000fe2000fffe03f */
[----:B0-----:R-:W-:Y:S01]  /*39d0*/  MOV R0, UR43 ;  /* 0x0000002b00007c02 */ /* 0x001fe20008000f00 */
[----:B------:R-:W-:-:S02]  /*39e0*/  UIADD3 UR14, UR46, 0x4, URZ ;  /* 0x000000042e0e7890 */ /* 0x000fc4000fffe03f */
[----:B------:R-:W-:Y:S02]  /*39f0*/  UIADD3 UR18, UR46, 0x6, URZ ;  /* 0x000000062e127890 */ /* 0x000fe4000fffe03f */
[----:B------:R-:W-:Y:S02]  /*3a00*/  UIADD3 UR22, UR46, 0x400, URZ ;  /* 0x000004002e167890 */ /* 0x000fe4000fffe03f */
[----:B------:R-:W-:Y:S01]  /*3a10*/  UIADD3 UR26, UR46, 0x402, URZ ;  /* 0x000004022e1a7890 */ /* 0x000fe2000fffe03f */
[----:B------:R-:W-:Y:S01]  /*3a20*/  UMOV UR27, 0x40000040 ;  /* 0x40000040001b7882 */ /* 0x000fe20000000000 */
[----:B------:R-:W-:Y:S01]  /*3a30*/  WARPGROUP.ARRIVE ;  /* 0x00000000000079c5 */ /* 0x000fe20000000000 */
[----:B------:R-:W-:Y:S01]  /*3a40*/  UIADD3 UR30, UR46, 0x404, URZ ;  /* 0x000004042e1e7890 */ /* 0x000fe2000fffe03f */
[----:B------:R-:W-:Y:S01]  /*3a50*/  UMOV UR31, 0x40000040 ;  /* 0x40000040001f7882 */ /* 0x000fe20000000000 */
[----:B------:R-:W-:-:S03]  /*3a60*/  UIADD3 UR34, UR46, 0x406, URZ ;  /* 0x000004062e227890 */ /* 0x000fc6000fffe03f */
[----:B------:R-:W-:Y:S01]  /*3a70*/  HGMMA.64x128x16.F32.BF16 R24, gdesc[UR44], RZ, !UPT, gsb0 ;  /* 0x01e000002c1879f0 */ /* 0x000fe2000c0018ff */
[----:B------:R-:W-:Y:S02]  /*3a80*/  UMOV UR35, 0x40000040 ;  /* 0x4000004000237882 */ /* 0x000fe40000000000 */
        /* <DEDUP_REMOVED lines=22> */
[----:B------:R-:W-:Y:S05]  /*3bf0*/  @P2 BRA `(.L_x_23) ;  /* 0x00000000002c2947 */ /* 0x000fea0003800000 */
[----:B------:R-:W-:Y:S05]  /*3c00*/  @!P0 BRA `(.L_x_24) ;  /* 0x0000000000048947 */ /* 0x000fea0003800000 */
[----:B------:R-:W-:Y:S01]  /*3c10*/  BPT.TRAP 0x1 ;  /* 0x000000040000795c */ /* 0x000fe20000300000 */
.L_x_24:
[----:B------:R-:W-:Y:S01]  /*3c20*/  ULEA UR10, UR5, UR36, 0x3 ;  /* 0x00000024050a7291 */ /* 0x000fe2000f8e183f */
[----:B------:R-:W-:-:S05]  /*3c30*/  IMAD.U32 R3, RZ, RZ, UR6 ;  /* 0x00000006ff037e24 */ /* 0x000fca000f8e00ff */
[----:B------:R-:W-:-:S04]  /*3c40*/  SHF.L.U32 R3, R3, 0x1f, RZ ;  /* 0x0000001f03037819 */ /* 0x000fc800000006ff */
[----:B------:R0:W1:Y:S01]  /*3c50*/  SYNCS.PHASECHK.TRANS64.TRYWAIT P1, [UR10+0x28850], R3 ;  /* 0x02885003ff0075a7 */ /* 0x000062000802014a */
[----:B------:R-:W-:Y:S05]  /*3c60*/  @!P0 BRA `(.L_x_25) ;  /* 0x0000000000048947 */ /* 0x000fea0003800000 */
[----:B------:R-:W-:Y:S01]  /*3c70*/  BPT.TRAP 0x1 ;  /* 0x000000040000795c */ /* 0x000fe20000300000 */
.L_x_25:
[----:B-1----:R-:W-:Y:S05]  /*3c80*/  @P1 BRA `(.L_x_23) ;  /* 0x0000000000081947 */ /* 0x002fea0003800000 */
[----:B------:R-:W1:Y:S02]  /*3c90*/  SYNCS.PHASECHK.TRANS64.TRYWAIT P1, [UR10+0x28850], R3 ;  /* 0x02885003ff0075a7 */ /* 0x000e64000802014a */
[----:B-1----:R-:W-:Y:S05]  /*3ca0*/  @!P1 BRA `(.L_x_26) ;  /* 0x0000007800b89947 */ /* 0x002fea0003800000 */
.L_x_23:
[----:B------:R-:W-:Y:S01]  /*3cb0*/  UIADD3 UR6, UR36, 0x400, URZ ;  /* 0x0000040024067890 */ /* 0x000fe2000fffe03f */
[----:B------:R-:W-:Y:S01]  /*3cc0*/  WARPGROUP.ARRIVE ;  /* 0x00000000000079c5 */ /* 0x000fe20000000000 */
[----:B------:R-:W-:Y:S01]  /*3cd0*/  UMOV UR11, 0x40000040 ;  /* 0x40000040000b7882 */ /* 0x000fe20000000000 */
[----:B01----:R-:W-:Y:S01]  /*3ce0*/  IADD3 R3, -R2, 0xb, RZ ;  /* 0x0000000b02037810 */ /* 0x003fe20007ffe1ff */
[----:B------:R-:W-:-:S04]  /*3cf0*/  USHF.R.U32.HI UR6, URZ, 0x4, UR6 ;  /* 0x000000043f067899 */ /* 0x000fc80008011606 */
[----:B------:R-:W-:-:S04]  /*3d00*/  ULOP3.LUT UR6, UR6, 0x3fff, URZ, 0xc0, !UPT ;  /* 0x00003fff06067892 */ /* 0x000fc8000f8ec03f */
[----:B------:R-:W-:-:S04]  /*3d10*/  ULOP3.LUT UR6, UR6, 0x4000000, URZ, 0xfc, !UPT ;  /* 0x0400000006067892 */ /* 0x000fc8000f8efc3f */
[----:B------:R-:W-:-:S07]  /*3d20*/  ULEA UR6, UR5, UR6, 0xb ;  /* 0x0000000605067291 */ /* 0x000fce000f8e583f */
[----:B------:R-:W-:Y:S02]  /*3d30*/  UMOV UR10, UR6 ;  /* 0x00000006000a7c82 */ /* 0x000fe40008000000 */
[----:B------:R-:W-:Y:S01]  /*3d40*/  HGMMA.64x128x16.F32.BF16 R88, R152, gdesc[UR8].tnspB, R88, gsb0 ;  /* 0x41e0000898587df0 */ /* 0x000fe20008001858 */
[----:B------:R-:W-:Y:S01]  /*3d50*/  UIADD3 UR10, UR6, 0x80, URZ ;  /* 0x00000080060a7890 */ /* 0x000fe2000fffe03f */
[----:B------:R-:W-:Y:S01]  /*3d60*/  UMOV UR11, 0x40000040 ;  /* 0x40000040000b7882 */ /* 0x000fe20000000000 */
[----:B------:R-:W-:Y:S02]  /*3d70*/  WARPGROUP.DEPBAR.LE gsb0, 0x0 ;  /* 0x00008000000079c5 */ /* 0x000fe40000010000 */
[----:B------:R-:W-:-:S07]  /*3d80*/  WARPGROUP.ARRIVE ;  /* 0x00000000000079c5 */ /* 0x000fce0000000000 */
        /* <DEDUP_REMOVED lines=23> */
[----:B------:R-:W-:Y:S01]  /*3f00*/  UIADD3 UR6, UR6, 0x380, URZ ;  /* 0x0000038006067890 */ /* 0x000fe2000fffe03f */
[----:B------:R-:W-:Y:S02]  /*3f10*/  WARPGROUP.DEPBAR.LE gsb0, 0x0 ;  /* 0x00008000000079c5 */ /* 0x000fe40000010000 */
[----:B------:R-:W-:-:S06]  /*3f20*/  WARPGROUP.ARRIVE ;  /* 0x00000000000079c5 */ /* 0x000fcc0000000000 */
[----:B------:R-:W-:Y:S01]  /*3f30*/  HGMMA.64x128x16.F32.BF16 R88, R172, gdesc[UR8].tnspB, R88, gsb0 ;  /* 0x41e00008ac587df0 */ /* 0x000fe20008001858 */
[----:B------:R-:W-:Y:S01]  /*3f40*/  UMOV UR10, UR6 ;  /* 0x00000006000a7c82 */ /* 0x000fe20008000000 */
[----:B------:R-:W-:Y:S01]  /*3f50*/  UMOV UR11, 0x40000040 ;  /* 0x40000040000b7882 */ /* 0x000fe20000000000 */
[----:B------:R-:W-:Y:S02]  /*3f60*/  WARPGROUP.DEPBAR.LE gsb0, 0x0 ;  /* 0x00008000000079c5 */ /* 0x000fe40000010000 */
[----:B------:R-:W-:-:S07]  /*3f70*/  WARPGROUP.ARRIVE ;  /* 0x00000000000079c5 */ /* 0x000fce0000000000 */
[----:B------:R-:W-:Y:S03]  /*3f80*/  HGMMA.64x128x16.F32.BF16 R88, R168, gdesc[UR8].tnspB, R88, gsb0 ;  /* 0x41e00008a8587df0 */ /* 0x000fe60008001858 */
[----:B------:R-:W-:Y:S02]  /*3f90*/  WARPGROUP.DEPBAR.LE gsb0, 0x0 ;  /* 0x00008000000079c5 */ /* 0x000fe40000010000 */
[----:B------:R0:W-:Y:S06]  /*3fa0*/  BAR.ARV R3, 0x100 ;  /* 0x000400030000751d */ /* 0x0001ec0000002000 */
[----:B------:R-:W-:Y:S05]  /*3fb0*/  @!P0 BRA `(.L_x_27) ;  /* 0x0000000000048947 */ /* 0x000fea0003800000 */
[----:B------:R-:W-:Y:S01]  /*3fc0*/  BPT.TRAP 0x1 ;  /* 0x000000040000795c */ /* 0x000fe20000300000 */
.L_x_27:
[----:B------:R-:W-:Y:S02]  /*3fd0*/  FMNMX.FTZ R8, R26, R13, !PT ;  /* 0x0000000d1a087209 */ /* 0x000fe40007810000 */
[----:B------:R-:W-:Y:S02]  /*3fe0*/  FMNMX.FTZ R6, R24, R11, !PT ;  /* 0x0000000b18067209 */ /* 0x000fe40007810000 */
[----:B------:R-:W-:Y:S02]  /*3ff0*/  FMNMX.FTZ R15, R27, R8, !PT ;  /* 0x000000081b0f7209 */ /* 0x000fe40007810000 */
[----:B0-----:R-:W-:Y:S02]  /*4000*/  FMNMX.FTZ R3, R25, R6, !PT ;  /* 0x0000000619037209 */ /* 0x001fe40007810000 */
[----:B------:R-:W-:Y:S02]  /*4010*/  FMNMX.FTZ R8, R30, R15, !PT ;  /* 0x0000000f1e087209 */ /* 0x000fe40007810000 */
[----:B------:R-:W-:-:S02]  /*4020*/  FMNMX.FTZ R6, R28, R3, !PT ;  /* 0x000000031c067209 */ /* 0x000fc40007810000 */
[----:B------:R-:W-:Y:S02]  /*4030*/  FMNMX.FTZ R15, R31, R8, !PT ;  /* 0x000000081f0f7209 */ /* 0x000fe40007810000 */
[----:B------:R-:W-:Y:S02]  /*4040*/  FMNMX.FTZ R3, R29, R6, !PT ;  /* 0x000000061d037209 */ /* 0x000fe40007810000 */
[----:B------:R-:W-:Y:S02]  /*4050*/  FMNMX.FTZ R8, R34, R15, !PT ;  /* 0x0000000f22087209 */ /* 0x000fe40007810000 */
[----:B------:R-:W-:Y:S02]  /*4060*/  FMNMX.FTZ R6, R32, R3, !PT ;  /* 0x0000000320067209 */ /* 0x000fe40007810000 */
        /* <DEDUP_REMOVED lines=54> */
[----:B------:R-:W-:Y:S01]  /*43d0*/  R2UR UR6, R0 ;  /* 0x00000000000672ca */ /* 0x000fe200000e0000 */
[----:B------:R-:W0:Y:S04]  /*43e0*/  SHFL.BFLY PT, R15, R12, 0x2, 0x1f ;  /* 0x0c401f000c0f7f89 */ /* 0x000e2800000e0000 */
[----:B------:R-:W1:Y:S08]  /*43f0*/  SHFL.BFLY PT, R3, R10, 0x2, 0x1f ;  /* 0x0c401f000a037f89 */ /* 0x000e7000000e0000 */
[----:B------:R-:W-:-:S04]  /*4400*/  ULEA UR6, UR6, UR36, 0x3 ;  /* 0x0000002406067291 */ /* 0x000fc8000f8e183f */
[----:B------:R-:W-:-:S04]  /*4410*/  UIADD3 UR6, UR6, 0x28840, URZ ;  /* 0x0002884006067890 */ /* 0x000fc8000fffe03f */
[----:B------:R-:W-:Y:S01]  /*4420*/  UPRMT UR6, UR7, 0x654, UR6 ;  /* 0x0000065407067896 */ /* 0x000fe20008000006 */
[----:B0-----:R-:W-:Y:S02]  /*4430*/  FMNMX.FTZ R17, R12, R15, !PT ;  /* 0x0000000f0c117209 */ /* 0x001fe40007810000 */
[----:B-1----:R-:W-:-:S03]  /*4440*/  FMNMX.FTZ R14, R10, R3, !PT ;  /* 0x000000030a0e7209 */ /* 0x002fc60007810000 */
[----:B------:R-:W0:Y:S01]  /*4450*/  SHFL.BFLY PT, R6, R17, 0x1, 0x1f ;  /* 0x0c201f0011067f89 */ /* 0x000e2200000e0000 */
[----:B------:R-:W1:Y:S03]  /*4460*/  LDC R3, c[0x0][0x988] ;  /* 0x00026200ff037b82 */ /* 0x000e660000000800 */
[----:B------:R-:W2:Y:S01]  /*4470*/  SHFL.BFLY PT, R15, R14, 0x1, 0x1f ;  /* 0x0c201f000e0f7f89 */ /* 0x000ea200000e0000 */
[----:B------:R-:W-:Y:S01]  /*4480*/  SYNCS.ARRIVE.TRANS64.RED.A1T0 RZ, [UR6], RZ ;  /* 0x000000ffffff79a7 */ /* 0x000fe20008100406 */
[----:B0-----:R-:W-:Y:S02]  /*4490*/  FMNMX.FTZ R6, R17, R6, !PT ;  /* 0x0000000611067209 */ /* 0x001fe40007810000 */
[----:B--2---:R-:W-:-:S03]  /*44a0*/  FMNMX.FTZ R8, R14, R15, !PT ;  /* 0x0000000f0e087209 */ /* 0x004fc60007810000 */
[C---:B------:R-:W-:Y:S01]  /*44b0*/  FADD.FTZ R20, -R6.reuse, R13 ;  /* 0x0000000d06147221 */ /* 0x040fe20000010100 */
[----:B-1----:R-:W-:-:S03]  /*44c0*/  FMUL.FTZ R14, R6, R3 ;  /* 0x00000003060e7220 */ /* 0x002fc60000410000 */
[-C--:B------:R-:W-:Y:S01]  /*44d0*/  FMUL.FTZ R12, R20, R3.reuse ;  /* 0x00000003140c7220 */ /* 0x080fe20000410000 */
[C---:B------:R-:W-:Y:S01]  /*44e0*/  FADD.FTZ R18, -R8.reuse, R11 ;  /* 0x0000000b08127221 */ /* 0x040fe20000010100 */
[-C--:B------:R-:W-:Y:S01]  /*44f0*/  FMUL.FTZ R20, R8, R3.reuse ;  /* 0x0000000308147220 */ /* 0x080fe20000410000 */
[-CC-:B------:R-:W-:Y:S01]  /*4500*/  FFMA.FTZ R153, R26, R3.reuse, -R14.reuse ;  /* 0x000000031a997223 */ /* 0x180fe2000001080e */
[-C--:B------:R-:W-:Y:S01]  /*4510*/  FFMA.FTZ R155, R30, R3.reuse, -R14 ;  /* 0x000000031e9b7223 */ /* 0x080fe2000001080e */
[-C--:B------:R-:W-:Y:S01]  /*4520*/  FMUL.FTZ R18, R18, R3.reuse ;  /* 0x0000000312127220 */ /* 0x080fe20000410000 */
[-CC-:B------:R-:W-:Y:S01]  /*4530*/  FFMA.FTZ R11, R24, R3.reuse, -R20.reuse ;  /* 0x00000003180b7223 */ /* 0x180fe20000010814 */
[-CC-:B------:R-:W-:Y:S01]  /*4540*/  FFMA.FTZ R152, R25, R3.reuse, -R20.reuse ;  /* 0x0000000319987223 */ /* 0x180fe20000010814 */
        /* <DEDUP_REMOVED lines=15> */
[-C--:B------:R-:W-:Y:S01]  /*4640*/  FFMA.FTZ R164, R48, R3.reuse, -R20 ;  /* 0x0000000330a47223 */ /* 0x080fe20000010814 */
[----:B------:R-:W1:Y:S01]  /*4650*/  MUFU.EX2 R11, R11 ;  /* 0x0000000b000b7308 */ /* 0x000e620000000800 */
[-C--:B0-----:R-:W-:Y:S01]  /*4660*/  FFMA.FTZ R18, R27, R3.reuse, -R14 ;  /* 0x000000031b127223 */ /* 0x081fe2000001080e */
[-CC-:B------:R-:W-:Y:S01]  /*4670*/  FFMA.FTZ R166, R52, R3.reuse, -R20.reuse ;  /* 0x0000000334a67223 */ /* 0x180fe20000010814 */
[-CC-:B------:R-:W-:Y:S01]  /*4680*/  FFMA.FTZ R180, R56, R3.reuse, -R20.reuse ;  /* 0x0000000338b47223 */ /* 0x180fe20000010814 */
[-CC-:B------:R-:W-:Y:S01]  /*4690*/  FFMA.FTZ R182, R60, R3.reuse, -R20.reuse ;  /* 0x000000033cb67223 */ /* 0x180fe20000010814 */
[-CC-:B------:R-:W-:Y:S01]  /*46a0*/  FFMA.FTZ R33, R61, R3.reuse, -R20.reuse ;  /* 0x000000033d217223 */ /* 0x180fe20000010814 */
[-CC-:B------:R-:W-:Y:S01]  /*46b0*/  FFMA.FTZ R176, R64, R3.reuse, -R20.reuse ;  /* 0x0000000340b07223 */ /* 0x180fe20000010814 */
[-CC-:B------:R-:W-:Y:S01]  /*46c0*/  FFMA.FTZ R37, R65, R3.reuse, -R20.reuse ;  /* 0x0000000341257223 */ /* 0x180fe20000010814 */
[----:B------:R-:W0:Y:S01]  /*46d0*/  MUFU.EX2 R153, R153 ;  /* 0x0000009900997308 */ /* 0x000e220000000800 */
[-CC-:B------:R-:W-:Y:S01]  /*46e0*/  FFMA.FTZ R178, R68, R3.reuse, -R20.reuse ;  /* 0x0000000344b27223 */ /* 0x180fe20000010814 */
[-CC-:B------:R-:W-:Y:S01]  /*46f0*/  FFMA.FTZ R41, R69, R3.reuse, -R20.reuse ;  /* 0x0000000345297223 */ /* 0x180fe20000010814 */
[-CC-:B------:R-:W-:Y:S01]  /*4700*/  FFMA.FTZ R172, R72, R3.reuse, -R20.reuse ;  /* 0x0000000348ac7223 */ /* 0x180fe20000010814 */
[-CC-:B------:R-:W-:Y:S01]  /*4710*/  FFMA.FTZ R45, R73, R3.reuse, -R20.reuse ;  /* 0x00000003492d7223 */ /* 0x180fe20000010814 */
[-CC-:B------:R-:W-:Y:S01]  /*4720*/  FFMA.FTZ R174, R76, R3.reuse, -R20.reuse ;  /* 0x000000034cae7223 */ /* 0x180fe20000010814 */
[-CC-:B------:R-:W-:Y:S01]  /*4730*/  FFMA.FTZ R49, R77, R3.reuse, -R20.reuse ;  /* 0x000000034d317223 */ /* 0x180fe20000010814 */
[-CC-:B------:R-:W-:Y:S01]  /*4740*/  FFMA.FTZ R168, R80, R3.reuse, -R20.reuse ;  /* 0x0000000350a87223 */ /* 0x180fe20000010814 */
[----:B------:R-:W2:Y:S01]  /*4750*/  MUFU.EX2 R152, R152 ;  /* 0x0000009800987308 */ /* 0x000ea20000000800 */
[-CC-:B------:R-:W-:Y:S01]  /*4760*/  FFMA.FTZ R53, R81, R3.reuse, -R20.reuse ;  /* 0x0000000351357223 */ /* 0x180fe20000010814 */
[-CC-:B------:R-:W-:Y:S01]  /*4770*/  FFMA.FTZ R170, R84, R3.reuse, -R20.reuse ;  /* 0x0000000354aa7223 */ /* 0x180fe20000010814 */
[-C--:B------:R-:W-:Y:S01]  /*4780*/  FFMA.FTZ R57, R85, R3.reuse, -R20 ;  /* 0x0000000355397223 */ /* 0x080fe20000010814 */
[-CC-:B------:R-:W-:Y:S01]  /*4790*/  FFMA.FTZ R20, R31, R3.reuse, -R14.reuse ;  /* 0x000000031f147223 */ /* 0x180fe2000001080e */
[-CC-:B------:R-:W-:Y:S01]  /*47a0*/  FFMA.FTZ R157, R34, R3.reuse, -R14.reuse ;  /* 0x00000003229d7223 */ /* 0x180fe2000001080e */
[--C-:B------:R-:W-:Y:S01]  /*47b0*/  FFMA.FTZ R22, R35, R3, -R14.reuse ;  /* 0x0000000323167223 */ /* 0x100fe2000001080e */
[----:B-1----:R-:W-:Y:S01]  /*47c0*/  FFMA.FTZ R9, R10, R9, R11 ;  /* 0x000000090a097223 */ /* 0x002fe2000001000b */
[----:B------:R-:W1:Y:S01]  /*47d0*/  MUFU.EX2 R18, R18 ;  /* 0x0000001200127308 */ /* 0x000e620000000800 */
[----:B0-----:R-:W-:Y:S01]  /*47e0*/  FFMA.FTZ R7, R12, R7, R153 ;  /* 0x000000070c077223 */ /* 0x001fe20000010099 */
[-CC-:B------:R-:W-:Y:S01]  /*47f0*/  FFMA.FTZ R159, R38, R3.reuse, -R14.reuse ;  /* 0x00000003269f7223 */ /* 0x180fe2000001080e */
[-CC-:B------:R-:W-:Y:S01]  /*4800*/  FFMA.FTZ R24, R39, R3.reuse, -R14.reuse ;  /* 0x0000000327187223 */ /* 0x180fe2000001080e */
[-CC-:B------:R-:W-:Y:S01]  /*4810*/  FFMA.FTZ R161, R42, R3.reuse, -R14.reuse ;  /* 0x000000032aa17223 */ /* 0x180fe2000001080e */
[-CC-:B------:R-:W-:Y:S01]  /*4820*/  FFMA.FTZ R26, R43, R3.reuse, -R14.reuse ;  /* 0x000000032b1a7223 */ /* 0x180fe2000001080e */
[-CC-:B------:R-:W-:Y:S01]  /*4830*/  FFMA.FTZ R163, R46, R3.reuse, -R14.reuse ;  /* 0x000000032ea37223 */ /* 0x180fe2000001080e */
[-CC-:B------:R-:W-:Y:S01]  /*4840*/  FFMA.FTZ R28, R47, R3.reuse, -R14.reuse ;  /* 0x000000032f1c7223 */ /* 0x180fe2000001080e */
[----:B------:R-:W0:Y:S01]  /*4850*/  MUFU.EX2 R154, R154 ;  /* 0x0000009a009a7308 */ /* 0x000e220000000800 */
[----:B--2---:R-:W-:Y:S01]  /*4860*/  FADD.FTZ R9, R152, R9 ;  /* 0x0000000998097221 */ /* 0x004fe20000010000 */
[-CC-:B------:R-:W-:Y:S01]  /*4870*/  FFMA.FTZ R165, R50, R3.reuse, -R14.reuse ;  /* 0x0000000332a57223 */ /* 0x180fe2000001080e */
[-CC-:B------:R-:W-:Y:S01]  /*4880*/  FFMA.FTZ R30, R51, R3.reuse, -R14.reuse ;  /* 0x00000003331e7223 */ /* 0x180fe2000001080e */
[-CC-:B------:R-:W-:Y:S01]  /*4890*/  FFMA.FTZ R167, R54, R3.reuse, -R14.reuse ;  /* 0x0000000336a77223 */ /* 0x180fe2000001080e */
[-CC-:B------:R-:W-:Y:S01]  /*48a0*/  FFMA.FTZ R32, R55, R3.reuse, -R14.reuse ;  /* 0x0000000337207223 */ /* 0x180fe2000001080e */
[-CC-:B------:R-:W-:Y:S01]  /*48b0*/  FFMA.FTZ R181, R58, R3.reuse, -R14.reuse ;  /* 0x000000033ab57223 */ /* 0x180fe2000001080e */
[-CC-:B------:R-:W-:Y:S01]  /*48c0*/  FFMA.FTZ R34, R59, R3.reuse, -R14.reuse ;  /* 0x000000033b227223 */ /* 0x180fe2000001080e */
[----:B------:R-:W2:Y:S01]  /*48d0*/  MUFU.EX2 R155, R155 ;  /* 0x0000009b009b7308 */ /* 0x000ea20000000800 */
[----:B-1----:R-:W-:Y:S01]  /*48e0*/  FADD.FTZ R38, R18, R7 ;  /* 0x0000000712267221 */ /* 0x002fe20000010000 */
[-CC-:B------:R-:W-:Y:S01]  /*48f0*/  FFMA.FTZ R183, R62, R3.reuse, -R14.reuse ;  /* 0x000000033eb77223 */ /* 0x180fe2000001080e */
[-CC-:B------:R-:W-:Y:S01]  /*4900*/  FFMA.FTZ R36, R63, R3.reuse, -R14.reuse ;  /* 0x000000033f247223 */ /* 0x180fe2000001080e */
[-CC-:B------:R-:W-:Y:S01]  /*4910*/  FFMA.FTZ R177, R66, R3.reuse, -R14.reuse ;  /* 0x0000000342b17223 */ /* 0x180fe2000001080e */
[-CC-:B------:R-:W-:Y:S01]  /*4920*/  FFMA.FTZ R70, R70, R3.reuse, -R14.reuse ;  /* 0x0000000346467223 */ /* 0x180fe2000001080e */
[-CC-:B------:R-:W-:Y:S01]  /*4930*/  FFMA.FTZ R71, R71, R3.reuse, -R14.reuse ;  /* 0x0000000347477223 */ /* 0x180fe2000001080e */
[-CC-:B------:R-:W-:Y:S01]  /*4940*/  FFMA.FTZ R74, R74, R3.reuse, -R14.reuse ;  /* 0x000000034a4a7223 */ /* 0x180fe2000001080e */
[----:B------:R-:W1:Y:S01]  /*4950*/  MUFU.EX2 R13, R13 ;  /* 0x0000000d000d7308 */ /* 0x000e620000000800 */
[----:B0-----:R-:W-:Y:S01]  /*4960*/  FADD.FTZ R40, R154, R9 ;  /* 0x000000099a287221 */ /* 0x001fe20000010000 */
[-CC-:B------:R-:W-:Y:S01]  /*4970*/  FFMA.FTZ R75, R75, R3.reuse, -R14.reuse ;  /* 0x000000034b4b7223 */ /* 0x180fe2000001080e */
[-CC-:B------:R-:W-:Y:S01]  /*4980*/  FFMA.FTZ R78, R78, R3.reuse, -R14.reuse ;  /* 0x000000034e4e7223 */ /* 0x180fe2000001080e */
[-CC-:B------:R-:W-:Y:S01]  /*4990*/  FFMA.FTZ R79, R79, R3.reuse, -R14.reuse ;  /* 0x000000034f4f7223 */ /* 0x180fe2000001080e */
[-CC-:B------:R-:W-:Y:S01]  /*49a0*/  FFMA.FTZ R82, R82, R3.reuse, -R14.reuse ;  /* 0x0000000352527223 */ /* 0x180fe2000001080e */
[-CC-:B------:R-:W-:Y:S01]  /*49b0*/  FFMA.FTZ R83, R83, R3.reuse, -R14.reuse ;  /* 0x0000000353537223 */ /* 0x180fe2000001080e */
[----:B------:R-:W-:Y:S01]  /*49c0*/  FFMA.FTZ R86, R86, R3, -R14 ;  /* 0x0000000356567223 */ /* 0x000fe2000001080e */
[----:B------:R-:W0:Y:S01]  /*49d0*/  MUFU.EX2 R20, R20 ;  /* 0x0000001400147308 */ /* 0x000e220000000800 */
[----:B--2---:R-:W-:-:S07]  /*49e0*/  FADD.FTZ R7, R155, R38 ;  /* 0x000000269b077221 */ /* 0x004fce0000010000 */
[----:B------:R-:W2:Y:S01]  /*49f0*/  MUFU.EX2 R156, R156 ;  /* 0x0000009c009c7308 */ /* 0x000ea20000000800 */
[----:B-1----:R-:W-:-:S07]  /*4a00*/  FADD.FTZ R9, R13, R40 ;  /* 0x000000280d097221 */ /* 0x002fce0000010000 */
[----:B------:R-:W1:Y:S01]  /*4a10*/  MUFU.EX2 R157, R157 ;  /* 0x0000009d009d7308 */ /* 0x000e620000000800 */
[----:B0-----:R-:W-:-:S07]  /*4a20*/  FADD.FTZ R38, R20, R7 ;  /* 0x0000000714267221 */ /* 0x001fce0000010000 */
[----:B------:R-:W0:Y:S01]  /*4a30*/  MUFU.EX2 R15, R15 ;  /* 0x0000000f000f7308 */ /* 0x000e220000000800 */
[----:B--2---:R-:W-:-:S07]  /*4a40*/  FADD.FTZ R40, R156, R9 ;  /* 0x000000099c287221 */ /* 0x004fce0000010000 */
[----:B------:R-:W2:Y:S01]  /*4a50*/  MUFU.EX2 R22, R22 ;  /* 0x0000001600167308 */ /* 0x000ea20000000800 */
[----:B-1----:R-:W-:Y:S01]  /*4a60*/  FADD.FTZ R7, R157, R38 ;  /* 0x000000269d077221 */ /* 0x002fe20000010000 */
[-CC-:B------:R-:W-:Y:S01]  /*4a70*/  FFMA.FTZ R38, R67, R3.reuse, -R14.reuse ;  /* 0x0000000343267223 */ /* 0x180fe2000001080e */
[----:B------:R-:W-:-:S05]  /*4a80*/  FFMA.FTZ R14, R87, R3, -R14 ;  /* 0x00000003570e7223 */ /* 0x000fca000001080e */
[----:B------:R-:W1:Y:S01]  /*4a90*/  MUFU.EX2 R158, R158 ;  /* 0x0000009e009e7308 */ /* 0x000e620000000800 */
[----:B0-----:R-:W-:-:S07]  /*4aa0*/  FADD.FTZ R9, R15, R40 ;  /* 0x000000280f097221 */ /* 0x001fce0000010000 */
        /* <DEDUP_REMOVED lines=101> */
[----:B0-----:R-:W-:Y:S01]  /*5100*/  FADD.FTZ R7, R86, R7 ;  /* 0x0000000756077221 */ /* 0x001fe20000010000 */
[----:B--2---:R-:W-:-:S03]  /*5110*/  FADD.FTZ R9, R57, R40 ;  /* 0x0000002839097221 */ /* 0x004fc60000010000 */
[----:B-1----:R-:W-:Y:S01]  /*5120*/  FADD.FTZ R7, R14, R7 ;  /* 0x000000070e077221 */ /* 0x002fe20000010000 */
[----:B------:R-:W-:Y:S06]  /*5130*/  @!P0 BRA `(.L_x_28) ;  /* 0x0000000000048947 */ /* 0x000fec0003800000 */
[----:B------:R-:W-:Y:S01]  /*5140*/  BPT.TRAP 0x1 ;  /* 0x000000040000795c */ /* 0x000fe20000300000 */
.L_x_28:
[----:B------:R-:W-:Y:S01]  /*5150*/  ULEA UR5, UR5, UR36, 0x3 ;  /* 0x0000002405057291 */ /* 0x000fe2000f8e183f */
[----:B------:R-:W-:Y:S01]  /*5160*/  ISETP.LT.AND P1, PT, R16, UR42, PT ;  /* 0x0000002a10007c0c */ /* 0x000fe2000bf21270 */
[----:B------:R-:W-:Y:S01]  /*5170*/  UIADD3 UR10, UR42, -0x1, URZ ;  /* 0xffffffff2a0a7890 */ /* 0x000fe2000fffe03f */
[----:B------:R-:W-:Y:S01]  /*5180*/  F2FP.BF16.F32.PACK_AB R152, R152, R11 ;  /* 0x0000000b9898723e */ /* 0x000fe200000010ff */
[----:B------:R-:W-:Y:S01]  /*5190*/  UIADD3 UR5, UR5, 0x28860, URZ ;  /* 0x0002886005057890 */ /* 0x000fe2000fffe03f */
[----:B------:R-:W-:Y:S01]  /*51a0*/  F2FP.BF16.F32.PACK_AB R154, R13, R154 ;  /* 0x0000009a0d9a723e */ /* 0x000fe200000010ff */
[----:B------:R-:W-:Y:S01]  /*51b0*/  UMOV UR6, UR4 ;  /* 0x0000000400067c82 */ /* 0x000fe20008000000 */
[----:B------:R-:W-:Y:S01]  /*51c0*/  F2FP.BF16.F32.PACK_AB R153, R18, R153 ;  /* 0x000000991299723e */ /* 0x000fe200000010ff */
[----:B------:R-:W-:Y:S01]  /*51d0*/  UPRMT UR5, UR7, 0x654, UR5 ;  /* 0x0000065407057896 */ /* 0x000fe20008000005 */
[----:B------:R-:W-:Y:S01]  /*51e0*/  F2FP.BF16.F32.PACK_AB R155, R20, R155 ;  /* 0x0000009b149b723e */ /* 0x000fe200000010ff */
[----:B------:R-:W-:Y:S01]  /*51f0*/  UMOV UR42, UR10 ;  /* 0x0000000a002a7c82 */ /* 0x000fe20008000000 */
[----:B------:R-:W-:Y:S01]  /*5200*/  F2FP.BF16.F32.PACK_AB R156, R15, R156 ;  /* 0x0000009c0f9c723e */ /* 0x000fe200000010ff */
[-C--:B------:R-:W-:Y:S01]  /*5210*/  FMUL.FTZ R88, R88, R10.reuse ;  /* 0x0000000a58587220 */ /* 0x080fe20000410000 */
[----:B------:R-:W-:Y:S01]  /*5220*/  F2FP.BF16.F32.PACK_AB R157, R22, R157 ;  /* 0x0000009d169d723e */ /* 0x000fe200000010ff */
[----:B------:R-:W-:Y:S01]  /*5230*/  FMUL.FTZ R89, R89, R10 ;  /* 0x0000000a59597220 */ /* 0x000fe20000410000 */
[----:B------:R-:W-:Y:S01]  /*5240*/  F2FP.BF16.F32.PACK_AB R158, R17, R158 ;  /* 0x0000009e119e723e */ /* 0x000fe200000010ff */
[-C--:B------:R-:W-:Y:S01]  /*5250*/  FMUL.FTZ R92, R92, R10.reuse ;  /* 0x0000000a5c5c7220 */ /* 0x080fe20000410000 */
[----:B------:R-:W-:Y:S01]  /*5260*/  SYNCS.ARRIVE.TRANS64.RED.A1T0 RZ, [UR5], RZ ;  /* 0x000000ffffff79a7 */ /* 0x000fe20008100405 */
[----:B------:R-:W-:Y:S01]  /*5270*/  R2UR UR5, R0 ;  /* 0x00000000000572ca */ /* 0x000fe200000e0000 */
[-C--:B------:R-:W-:Y:S01]  /*5280*/  FMUL.FTZ R93, R93, R10.reuse ;  /* 0x0000000a5d5d7220 */ /* 0x080fe20000410000 */
[----:B------:R-:W-:Y:S01]  /*5290*/  F2FP.BF16.F32.PACK_AB R159, R24, R159 ;  /* 0x0000009f189f723e */ /* 0x000fe200000010ff */
[----:B------:R-:W-:Y:S01]  /*52a0*/  FMUL.FTZ R96, R96, R10 ;  /* 0x0000000a60607220 */ /* 0x000fe20000410000 */
[----:B------:R-:W-:Y:S01]  /*52b0*/  F2FP.BF16.F32.PACK_AB R160, R19, R160 ;  /* 0x000000a013a0723e */ /* 0x000fe200000010ff */
        /* <DEDUP_REMOVED lines=46> */
[-C--:B------:R-:W-:Y:S01]  /*55a0*/  FMUL.FTZ R144, R144, R10.reuse ;  /* 0x0000000a90907220 */ /* 0x080fe20000410000 */
[-C--:B------:R-:W-:Y:S01]  /*55b0*/  FMUL.FTZ R145, R145, R10.reuse ;  /* 0x0000000a91917220 */ /* 0x080fe20000410000 */
[-C--:B------:R-:W-:Y:S01]  /*55c0*/  FMUL.FTZ R148, R148, R10.reuse ;  /* 0x0000000a94947220 */ /* 0x080fe20000410000 */
[----:B------:R-:W-:Y:S01]  /*55d0*/  FMUL.FTZ R149, R149, R10 ;  /* 0x0000000a95957220 */ /* 0x000fe20000410000 */
[-C--:B------:R-:W-:Y:S01]  /*55e0*/  FMUL.FTZ R90, R90, R12.reuse ;  /* 0x0000000c5a5a7220 */ /* 0x080fe20000410000 */
        /* <DEDUP_REMOVED lines=30> */
[----:B------:R-:W-:Y:S01]  /*57d0*/  FMUL.FTZ R151, R151, R12 ;  /* 0x0000000c97977220 */ /* 0x000fe20000410000 */
[----:B------:R-:W-:-:S02]  /*57e0*/  IMAD.MOV.U32 R13, RZ, RZ, R6 ;  /* 0x000000ffff0d7224 */ /* 0x000fc400078e0006 */
[----:B------:R-:W-:Y:S01]  /*57f0*/  IMAD.MOV.U32 R11, RZ, RZ, R8 ;  /* 0x000000ffff0b7224 */ /* 0x000fe200078e0008 */
[----:B------:R-:W-:Y:S06]  /*5800*/  @P1 BRA `(.L_x_29) ;  /* 0xffffffdc00ec1947 */ /* 0x000fec000383ffff */
.L_x_18:
[----:B------:R-:W-:Y:S06]  /*5810*/  BAR.ARV 0x8, 0x180 ;  /* 0x0206000000007b1d */ /* 0x000fec0000002000 */
[----:B------:R-:W-:Y:S05]  /*5820*/  @!P0 BRA `(.L_x_30) ;  /* 0x0000000000048947 */ /* 0x000fea0003800000 */
[----:B------:R-:W-:Y:S01]  /*5830*/  BPT.TRAP 0x1 ;  /* 0x000000040000795c */ /* 0x000fe20000300000 */
.L_x_30:
[----:B------:R-:W-:Y:S02]  /*5840*/  R2UR UR5, R0 ;  /* 0x00000000000572ca */ /* 0x000fe400000e0000 */
[----:B------:R-:W-:-:S04]  /*5850*/  MOV R2, UR4 ;  /* 0x0000000400027c02 */ /* 0x000fc80008000f00 */
[----:B------:R-:W-:-:S07]  /*5860*/  SHF.L.U32 R2, R2, 0x1f, RZ ;  /* 0x0000001f02027819 */ /* 0x000fce00000006ff */
[----:B------:R-:W-:-:S09]  /*5870*/  ULEA UR5, UR5, UR36, 0x3 ;  /* 0x0000002405057291 */ /* 0x000fd2000f8e183f */
[----:B------:R0:W1:Y:S01]  /*5880*/  SYNCS.PHASECHK.TRANS64.TRYWAIT P1, [UR5+0x28850], R2 ;  /* 0x02885002ff0075a7 */ /* 0x0000620008020145 */
[----:B------:R-:W-:Y:S05]  /*5890*/  @!P0 BRA `(.L_x_31) ;  /* 0x0000000000048947 */ /* 0x000fea0003800000 */
[----:B------:R-:W-:Y:S01]  /*58a0*/  BPT.TRAP 0x1 ;  /* 0x000000040000795c */ /* 0x000fe20000300000 */
.L_x_31:
[----:B-1----:R-:W-:Y:S05]  /*58b0*/  @P1 BRA `(.L_x_32) ;  /* 0x0000000000081947 */ /* 0x002fea0003800000 */
[----:B------:R-:W1:Y:S02]  /*58c0*/  SYNCS.PHASECHK.TRANS64.TRYWAIT P1, [UR5+0x28850], R2 ;  /* 0x02885002ff0075a7 */ /* 0x000e640008020145 */
[----:B-1----:R-:W-:Y:S05]  /*58d0*/  @!P1 BRA `(.L_x_33) ;  /* 0x0000005c00c49947 */ /* 0x002fea0003800000 */
.L_x_32:
[----:B------:R-:W-:Y:S01]  /*58e0*/  UIADD3 UR36, UR36, 0x400, URZ ;  /* 0x0000040024247890 */ /* 0x000fe2000fffe03f */
[----:B------:R-:W-:Y:S01]  /*58f0*/  R2UR UR6, R0 ;  /* 0x00000000000672ca */ /* 0x000fe200000e0000 */
[----:B------:R-:W-:Y:S01]  /*5900*/  WARPGROUP.ARRIVE ;  /* 0x00000000000079c5 */ /* 0x000fe20000000000 */
[----:B------:R-:W-:Y:S01]  /*5910*/  UMOV UR11, 0x40000040 ;  /* 0x40000040000b7882 */ /* 0x000fe20000000000 */
[----:B------:R-:W-:Y:S01]  /*5920*/  USHF.R.U32.HI UR36, URZ, 0x4, UR36 ;  /* 0x000000043f247899 */ /* 0x000fe20008011624 */
[----:B------:R-:W2:Y:S01]  /*5930*/  SHFL.BFLY PT, R0, R9, 0x2, 0x1f ;  /* 0x0c401f0009007f89 */ /* 0x000ea200000e0000 */
[----:B------:R-:W-:Y:S02]  /*5940*/  IMAD.MOV.U32 R67, RZ, RZ, RZ ;  /* 0x000000ffff437224 */ /* 0x000fe400078e00ff */
[----:B------:R-:W-:Y:S01]  /*5950*/  ULOP3.LUT UR36, UR36, 0x3fff, URZ, 0xc0, !UPT ;  /* 0x00003fff24247892 */ /* 0x000fe2000f8ec03f */
[----:B01----:R-:W0:Y:S01]  /*5960*/  SHFL.BFLY PT, R2, R7, 0x2, 0x1f ;  /* 0x0c401f0007027f89 */ /* 0x003e2200000e0000 */
[----:B------:R-:W-:-:S02]  /*5970*/  IMAD.MOV.U32 R16, RZ, RZ, RZ ;  /* 0x000000ffff107224 */ /* 0x000fc400078e00ff */
[----:B------:R-:W-:Y:S01]  /*5980*/  ULOP3.LUT UR4, UR36, 0x4000000, URZ, 0xfc, !UPT ;  /* 0x0400000024047892 */ /* 0x000fe2000f8efc3f */
[----:B------:R-:W-:-:S03]  /*5990*/  IMAD.MOV.U32 R17, RZ, RZ, -0x800000 ;  /* 0xff800000ff117424 */ /* 0x000fc600078e00ff */
[----:B------:R-:W-:-:S04]  /*59a0*/  ULEA UR4, UR6, UR4, 0xb ;  /* 0x0000000406047291 */ /* 0x000fc8000f8e583f */
[----:B------:R-:W-:-:S03]  /*59b0*/  UIADD3 UR6, UR4, 0x80, URZ ;  /* 0x0000008004067890 */ /* 0x000fc6000fffe03f */
[----:B------:R-:W-:Y:S02]  /*59c0*/  UMOV UR10, UR4 ;  /* 0x00000004000a7c82 */ /* 0x000fe40008000000 */
[----:B------:R-:W-:Y:S01]  /*59d0*/  HGMMA.64x128x16.F32.BF16 R88, R152, gdesc[UR8].tnspB, R88, gsb0 ;  /* 0x41e0000898587df0 */ /* 0x000fe20008001858 */
[----:B------:R-:W-:Y:S01]  /*59e0*/  UMOV UR11, 0x40000040 ;  /* 0x40000040000b7882 */ /* 0x000fe20000000000 */
[----:B------:R-:W-:Y:S01]  /*59f0*/  UMOV UR10, UR6 ;  /* 0x00000006000a7c82 */ /* 0x000fe20008000000 */
[----:B------:R-:W-:Y:S01]  /*5a00*/  UIADD3 UR6, UR4, 0x100, URZ ;  /* 0x0000010004067890 */ /* 0x000fe2000fffe03f */
[----:B--2---:R-:W-:Y:S01]  /*5a10*/  FADD.FTZ R0, R0, R9 ;  /* 0x0000000900007221 */ /* 0x004fe20000010000 */
[----:B0-----:R-:W-:-:S04]  /*5a20*/  FADD.FTZ R2, R2, R7 ;  /* 0x0000000702027221 */ /* 0x001fc80000010000 */
[----:B------:R-:W0:Y:S04]  /*5a30*/  SHFL.BFLY PT, R5, R0, 0x1, 0x1f ;  /* 0x0c201f0000057f89 */ /* 0x000e2800000e0000 */
[----:B------:R-:W1:Y:S01]  /*5a40*/  SHFL.BFLY PT, R11, R2, 0x1, 0x1f ;  /* 0x0c201f00020b7f89 */ /* 0x000e6200000e0000 */
[----:B0-----:R-:W-:Y:S01]  /*5a50*/  FADD.FTZ R10, R0, R5 ;  /* 0x00000005000a7221 */ /* 0x001fe20000010000 */
[----:B------:R-:W-:Y:S01]  /*5a60*/  MOV R0, 0xff800000 ;  /* 0xff80000000007802 */ /* 0x000fe20000000f00 */
[----:B-1----:R-:W-:-:S03]  /*5a70*/  FADD.FTZ R11, R2, R11 ;  /* 0x0000000b020b7221 */ /* 0x002fc60000010000 */
[----:B------:R-:W-:Y:S02]  /*5a80*/  FSETP.NE.FTZ.AND P1, PT, R10, RZ, PT ;  /* 0x000000ff0a00720b */ /* 0x000fe40003f35000 */
[----:B------:R-:W-:-:S11]  /*5a90*/  FSETP.NE.FTZ.AND P2, PT, R11, RZ, PT ;  /* 0x000000ff0b00720b */ /* 0x000fd60003f55000 */
[----:B------:R-:W0:Y:S01]  /*5aa0*/  @P1 MUFU.LG2 R4, R10 ;  /* 0x0000000a00041308 */ /* 0x000e220000000c00 */
[C---:B------:R-:W-:Y:S01]  /*5ab0*/  @P1 FMUL.FTZ R5, R3.reuse, 0.69314718246459960938 ;  /* 0x3f31721803051820 */ /* 0x040fe20000410000 */
[----:B------:R-:W-:-:S06]  /*5ac0*/  @P2 FMUL.FTZ R2, R3, 0.69314718246459960938 ;  /* 0x3f31721803022820 */ /* 0x000fcc0000410000 */
[----:B------:R-:W1:Y:S08]  /*5ad0*/  @P2 MUFU.LG2 R7, R11 ;  /* 0x0000000b00072308 */ /* 0x000e700000000c00 */
[----:B------:R2:W3:Y:S01]  /*5ae0*/  @P1 MUFU.RCP R67, R10 ;  /* 0x0000000a00431308 */ /* 0x0004e20000001000 */
[----:B0-----:R-:W-:-:S04]  /*5af0*/  @P1 FMUL.FTZ R4, R4, 0.69314718246459960938 ;  /* 0x3f31721804041820 */ /* 0x001fc80000410000 */
[----:B------:R-:W-:-:S03]  /*5b00*/  @P1 FFMA.FTZ R17, R5, R8, R4 ;  /* 0x0000000805111223 */ /* 0x000fc60000010004 */
[----:B------:R2:W0:Y:S01]  /*5b10*/  @P2 MUFU.RCP R16, R11 ;  /* 0x0000000b00102308 */ /* 0x0004220000001000 */
[----:B-1----:R-:W-:-:S04]  /*5b20*/  @P2 FMUL.FTZ R7, R7, 0.69314718246459960938 ;  /* 0x3f31721807072820 */ /* 0x002fc80000410000 */
[----:B------:R-:W-:Y:S01]  /*5b30*/  @P2 FFMA.FTZ R0, R2, R6, R7 ;  /* 0x0000000602002223 */ /* 0x000fe20000010007 */
[----:B------:R-:W-:Y:S02]  /*5b40*/  WARPGROUP.DEPBAR.LE gsb0, 0x0 ;  /* 0x00008000000079c5 */ /* 0x000fe40000010000 */
[----:B------:R-:W-:-:S06]  /*5b50*/  WARPGROUP.ARRIVE ;  /* 0x00000000000079c5 */ /* 0x000fcc0000000000 */
[----:B------:R-:W-:Y:S01]  /*5b60*/  HGMMA.64x128x16.F32.BF16 R88, R156, gdesc[UR8].tnspB, R88, gsb0 ;  /* 0x41e000089c587df0 */ /* 0x000fe20008001858 */
[----:B------:R-:W-:Y:S01]  /*5b70*/  UMOV UR10, UR6 ;  /* 0x00000006000a7c82 */ /* 0x000fe20008000000 */
[----:B------:R-:W-:Y:S01]  /*5b80*/  UMOV UR11, 0x40000040 ;  /* 0x40000040000b7882 */ /* 0x000fe20000000000 */
[----:B------:R-:W-:Y:S01]  /*5b90*/  UIADD3 UR6, UR4, 0x180, URZ ;  /* 0x0000018004067890 */ /* 0x000fe2000fffe03f */
        /* <DEDUP_REMOVED lines=17> */
[----:B------:R-:W-:Y:S02]  /*5cb0*/  UIADD3 UR6, UR4, 0x300, URZ ;  /* 0x0000030004067890 */ /* 0x000fe4000fffe03f */
        /* <DEDUP_REMOVED lines=8> */
[----:B------:R-:W-:Y:S01]  /*5d40*/  HGMMA.64x128x16.F32.BF16 R88, R172, gdesc[UR8].tnspB, R88, gsb0 ;  /* 0x41e00008ac587df0 */ /* 0x000fe20008001858 */
[----:B------:R-:W-:Y:S01]  /*5d50*/  UMOV UR10, UR4 ;  /* 0x00000004000a7c82 */ /* 0x000fe20008000000 */
[----:B------:R-:W-:Y:S01]  /*5d60*/  UMOV UR11, 0x40000040 ;  /* 0x40000040000b7882 */ /* 0x000fe20000000000 */
[----:B------:R-:W-:Y:S02]  /*5d70*/  WARPGROUP.DEPBAR.LE gsb0, 0x0 ;  /* 0x00008000000079c5 */ /* 0x000fe40000010000 */
[----:B------:R-:W-:-:S07]  /*5d80*/  WARPGROUP.ARRIVE ;  /* 0x00000000000079c5 */ /* 0x000fce0000000000 */
[----:B------:R-:W-:Y:S03]  /*5d90*/  HGMMA.64x128x16.F32.BF16 R88, R168, gdesc[UR8].tnspB, R88, gsb0 ;  /* 0x41e00008a8587df0 */ /* 0x000fe60008001858 */
[----:B------:R-:W-:Y:S02]  /*5da0*/  WARPGROUP.DEPBAR.LE gsb0, 0x0 ;  /* 0x00008000000079c5 */ /* 0x000fe40000010000 */
[----:B0-23--:R-:W-:Y:S05]  /*5db0*/  @!P0 BRA `(.L_x_34) ;  /* 0x0000000000048947 */ /* 0x00dfea0003800000 */
[----:B------:R-:W-:Y:S01]  /*5dc0*/  BPT.TRAP 0x1 ;  /* 0x000000040000795c */ /* 0x000fe20000300000 */
.L_x_34:
[----:B------:R-:W-:Y:S01]  /*5dd0*/  UIADD3 UR4, UR5, 0x28860, URZ ;  /* 0x0002886005047890 */ /* 0x000fe2000fffe03f */
[-C--:B------:R-:W-:Y:S01]  /*5de0*/  FMUL.FTZ R48, R88, R67.reuse ;  /* 0x0000004358307220 */ /* 0x080fe20000410000 */
[-C--:B------:R-:W-:Y:S01]  /*5df0*/  FMUL.FTZ R49, R89, R67.reuse ;  /* 0x0000004359317220 */ /* 0x080fe20000410000 */
[-C--:B------:R-:W-:Y:S01]  /*5e00*/  FMUL.FTZ R52, R92, R67.reuse ;  /* 0x000000435c347220 */ /* 0x080fe20000410000 */
[----:B------:R-:W-:Y:S01]  /*5e10*/  UPRMT UR4, UR7, 0x654, UR4 ;  /* 0x0000065407047896 */ /* 0x000fe20008000004 */
        /* <DEDUP_REMOVED lines=8> */
[----:B------:R-:W-:Y:S01]  /*5ea0*/  SYNCS.ARRIVE.TRANS64.RED.A1T0 RZ, [UR4], RZ ;  /* 0x000000ffffff79a7 */ /* 0x000fe20008100404 */
        /* <DEDUP_REMOVED lines=21> */
[----:B------:R-:W-:Y:S01]  /*6000*/  PLOP3.LUT P0, PT, PT, PT, PT, 0x8, 0x0 ;  /* 0x000000000000781c */ /* 0x000fe20003f0e170 */
        /* <DEDUP_REMOVED lines=31> */
[----:B------:R-:W-:-:S07]  /*6200*/  FMUL.FTZ R151, R151, R16 ;  /* 0x0000001097977220 */ /* 0x000fce0000410000 */
.L_x_10:
[----:B------:R-:W-:Y:S05]  /*6210*/  @P0 BRA `(.L_x_35) ;  /* 0x00000014004c0947 */ /* 0x000fea0003800000 */
[----:B------:R-:W0:Y:S01]  /*6220*/  S2R R2, SR_TID.X ;  /* 0x0000000000027919 */ /* 0x000e220000002100 */
[----:B------:R-:W1:Y:S01]  /*6230*/  LDC R78, c[0x0][0xbe8] ;  /* 0x0002fa00ff4e7b82 */ /* 0x000e620000000800 */
[----:B------:R-:W-:Y:S02]  /*6240*/  USHF.R.S32.HI UR7, URZ, 0x1f, UR37 ;  /* 0x0000001f3f077899 */ /* 0x000fe40008011425 */
[----:B------:R-:W-:Y:S01]  /*6250*/  IMAD R76, RZ, RZ, -UR37 ;  /* 0x80000025ff4c7e24 */ /* 0x000fe2000f8e02ff */
[----:B------:R-:W2:Y:S01]  /*6260*/  S2R R72, SR_CTAID.X ;  /* 0x0000000000487919 */ /* 0x000ea20000002500 */
[----:B------:R-:W-:Y:S01]  /*6270*/  ULDC.64 UR8, c[0x0][0xbd0] ;  /* 0x0002f40000087ab9 */ /* 0x000fe20000000a00 */
[----:B------:R-:W-:Y:S01]  /*6280*/  BSSY B0, `(.L_x_36) ;  /* 0x00000e8000007945 */ /* 0x000fe20003800000 */
[----:B------:R-:W-:Y:S01]  /*6290*/  UIMAD UR6, UR7, UR8, URZ ;  /* 0x00000008070672a4 */ /* 0x000fe2000f8e023f */
[----:B------:R-:W3:Y:S01]  /*62a0*/  S2UR UR12, SR_CTAID.Z ;  /* 0x00000000000c79c3 */ /* 0x000ee20000002700 */
[----:B------:R-:W-:-:S02]  /*62b0*/  UIMAD.WIDE.U32 UR4, UR37, UR8, URZ ;  /* 0x00000008250472a5 */ /* 0x000fc4000f8e003f */
[----:B------:R-:W-:-:S03]  /*62c0*/  UIMAD UR6, UR37, UR9, UR6 ;  /* 0x00000009250672a4 */ /* 0x000fc6000f8e0206 */
[----:B------:R-:W-:Y:S01]  /*62d0*/  ULDC.64 UR8, c[0x0][0xb38] ;  /* 0x0002ce0000087ab9 */ /* 0x000fe20000000a00 */
[----:B------:R-:W-:Y:S01]  /*62e0*/  UIADD3 UR6, UR5, UR6, URZ ;  /* 0x0000000605067290 */ /* 0x000fe2000fffe03f */
[----:B------:R-:W4:Y:S01]  /*62f0*/  LDC.64 R74, c[0x0][0xbd8] ;  /* 0x0002f600ff4a7b82 */ /* 0x000f220000000a00 */
[----:B------:R-:W-:-:S07]  /*6300*/  UIMAD UR7, UR7, UR8, URZ ;  /* 0x00000008070772a4 */ /* 0x000fce000f8e023f */
[----:B------:R-:W-:Y:S01]  /*6310*/  BAR.SYNC.DEFER_BLOCKING 0x1, 0x100 ;  /* 0x0044000000007b1d */ /* 0x000fe20000010000 */
[----:B-1----:R-:W-:-:S07]  /*6320*/  ISETP.NE.AND P0, PT, R78, 0x1, PT ;  /* 0x000000014e00780c */ /* 0x002fce0003f05270 */
[----:B------:R-:W1:Y:S01]  /*6330*/  S2UR UR11, SR_CTAID.Y ;  /* 0x00000000000b79c3 */ /* 0x000e620000002600 */
[----:B0-----:R-:W-:Y:S01]  /*6340*/  VIADD R70, R2, 0xffffff80 ;  /* 0xffffff8002467836 */ /* 0x001fe20000000000 */
[----:B---3--:R-:W-:-:S06]  /*6350*/  USHF.R.S32.HI UR10, URZ, 0x1f, UR12 ;  /* 0x0000001f3f0a7899 */ /* 0x008fcc000801140c */
[----:B------:R-:W1:Y:S01]  /*6360*/  LDC R79, c[0x0][0xc50] ;  /* 0x00031400ff4f7b82 */ /* 0x000e620000000800 */
[----:B------:R-:W-:-:S04]  /*6370*/  SHF.R.S32.HI R69, RZ, 0x1f, R70 ;  /* 0x0000001fff457819 */ /* 0x000fc80000011446 */
[----:B------:R-:W-:-:S03]  /*6380*/  LEA.HI R2, R69, R70, RZ, 0x7 ;  /* 0x0000004645027211 */ /* 0x000fc600078f38ff */
[----:B------:R-:W0:Y:S01]  /*6390*/  LDC.64 R80, c[0x0][0xb40] ;  /* 0x0002d000ff507b82 */ /* 0x000e220000000a00 */
[----:B------:R-:W-:Y:S02]  /*63a0*/  LEA.HI R68, R69, R70, RZ, 0x2 ;  /* 0x0000004645447211 */ /* 0x000fe400078f10ff */
[----:B------:R-:W-:Y:S02]  /*63b0*/  LOP3.LUT R3, R2, 0xffffff80, RZ, 0xc0, !PT ;  /* 0xffffff8002037812 */ /* 0x000fe400078ec0ff */
[----:B------:R-:W-:Y:S02]  /*63c0*/  SHF.R.S32.HI R71, RZ, 0x7, R2 ;  /* 0x00000007ff477819 */ /* 0x000fe40000011402 */
[----:B------:R-:W-:Y:S01]  /*63d0*/  LOP3.LUT R69, R68, 0xfffffffc, RZ, 0xc0, !PT ;  /* 0xfffffffc44457812 */ /* 0x000fe200078ec0ff */
[----:B------:R-:W-:Y:S01]  /*63e0*/  IMAD.IADD R82, R70, 0x1, -R3 ;  /* 0x0000000146527824 */ /* 0x000fe200078e0a03 */
[----:B------:R-:W-:Y:S01]  /*63f0*/  LEA.HI R2, R2, R71, RZ, 0x1 ;  /* 0x0000004702027211 */ /* 0x000fe200078f08ff */
[----:B------:R-:W3:Y:S02]  /*6400*/  @P0 LDC R86, c[0x0][0xbec] ;  /* 0x0002fb00ff560b82 */ /* 0x000ee40000000800 */
[----:B------:R-:W-:Y:S01]  /*6410*/  IMAD.IADD R69, R70, 0x1, -R69 ;  /* 0x0000000146457824 */ /* 0x000fe200078e0a45 */
[----:B------:R-:W-:-:S02]  /*6420*/  SHF.R.S32.HI R73, RZ, 0x1f, R82 ;  /* 0x0000001fff497819 */ /* 0x000fc40000011452 */
[----:B------:R-:W-:Y:S01]  /*6430*/  LOP3.LUT R2, R2, 0x3fffffe, RZ, 0xc0, !PT ;  /* 0x03fffffe02027812 */ /* 0x000fe200078ec0ff */
[----:B-1----:R-:W-:Y:S01]  /*6440*/  IMAD R83, R79, R76, UR11 ;  /* 0x0000000b4f537e24 */ /* 0x002fe2000f8e024c */
[----:B------:R-:W-:Y:S01]  /*6450*/  LEA.HI R84, R73, R82, RZ, 0x2 ;  /* 0x0000005249547211 */ /* 0x000fe200078f10ff */
[----:B------:R-:W1:Y:S03]  /*6460*/  @P0 LDC R70, c[0x0][0xbec] ;  /* 0x0002fb00ff460b82 */ /* 0x000e660000000800 */
[--C-:B------:R-:W-:Y:S02]  /*6470*/  SHF.R.S32.HI R3, RZ, 0x2, R84.reuse ;  /* 0x00000002ff037819 */ /* 0x100fe40000011454 */
[----:B------:R-:W-:Y:S02]  /*6480*/  SHF.R.S32.HI R16, RZ, 0x1f, R84 ;  /* 0x0000001fff107819 */ /* 0x000fe40000011454 */
[----:B------:R-:W-:Y:S01]  /*6490*/  SHF.R.S32.HI R76, RZ, 0x1f, R83 ;  /* 0x0000001fff4c7819 */ /* 0x000fe20000011453 */
[----:B------:R-:W5:Y:S01]  /*64a0*/  @P0 LDC R77, c[0x0][0xbf0] ;  /* 0x0002fc00ff4d0b82 */ /* 0x000f620000000800 */
[----:B------:R-:W-:-:S04]  /*64b0*/  LEA.HI R16, R16, R3, RZ, 0x3 ;  /* 0x0000000310107211 */ /* 0x000fc800078f18ff */
[----:B------:R-:W-:Y:S02]  /*64c0*/  LOP3.LUT R68, R16, 0xfffffff8, RZ, 0xc0, !PT ;  /* 0xfffffff810447812 */ /* 0x000fe400078ec0ff */
[----:B------:R-:W-:Y:S01]  /*64d0*/  IADD3 R16, R71, -R2, RZ ;  /* 0x8000000247107210 */ /* 0x000fe20007ffe0ff */
[----:B------:R-:W5:Y:S01]  /*64e0*/  @P0 LDC R85, c[0x0][0xbf0] ;  /* 0x0002fc00ff550b82 */ /* 0x000f620000000800 */
[----:B------:R-:W-:Y:S01]  /*64f0*/  LEA.HI R2, R73, R82, RZ, 0x5 ;  /* 0x0000005249027211 */ /* 0x000fe200078f28ff */
[----:B------:R-:W-:Y:S01]  /*6500*/  IMAD.IADD R3, R3, 0x1, -R68 ;  /* 0x0000000103037824 */ /* 0x000fe200078e0a44 */
[----:B------:R-:W-:Y:S02]  /*6510*/  LEA.HI R68, R69, R69, RZ, 0x1 ;  /* 0x0000004545447211 */ /* 0x000fe400078f08ff */
[----:B------:R-:W-:Y:S02]  /*6520*/  SHF.R.S32.HI R2, RZ, 0x5, R2 ;  /* 0x00000005ff027819 */ /* 0x000fe40000011402 */
[----:B------:R-:W-:-:S05]  /*6530*/  LOP3.LUT R68, R68, 0x1ffffffe, RZ, 0xc0, !PT ;  /* 0x1ffffffe44447812 */ /* 0x000fca00078ec0ff */
[----:B------:R-:W-:Y:S02]  /*6540*/  IMAD.IADD R71, R69, 0x1, -R68 ;  /* 0x0000000145477824 */ /* 0x000fe400078e0a44 */
[----:B------:R-:W-:Y:S01]  /*6550*/  IMAD R69, R2, 0x10, R3 ;  /* 0x0000001002457824 */ /* 0x000fe200078e0203 */
[----:B------:R-:W-:Y:S01]  /*6560*/  MOV R2, UR4 ;  /* 0x0000000400027c02 */ /* 0x000fe20008000f00 */
[----:B------:R-:W-:Y:S01]  /*6570*/  IMAD.U32 R3, RZ, RZ, UR5 ;  /* 0x00000005ff037e24 */ /* 0x000fe2000f8e00ff */
[----:B------:R-:W-:Y:S01]  /*6580*/  UIMAD.WIDE.U32 UR4, UR37, UR8, URZ ;  /* 0x00000008250472a5 */ /* 0x000fe2000f8e003f */
[----:B------:R-:W-:Y:S02]  /*6590*/  IMAD R16, R16, 0x40, R69 ;  /* 0x0000004010107824 */ /* 0x000fe400078e0245 */
[----:B------:R-:W-:Y:S01]  /*65a0*/  IMAD.U32 R3, RZ, RZ, UR6 ;  /* 0x00000006ff037e24 */ /* 0x000fe2000f8e00ff */
[----:B------:R-:W-:Y:S01]  /*65b0*/  UIMAD UR6, UR37, UR9, UR7 ;  /* 0x00000009250672a4 */ /* 0x000fe2000f8e0207 */
[C---:B----4-:R-:W-:Y:S01]  /*65c0*/  IMAD R68, R74.reuse, UR10, RZ ;  /* 0x0000000a4a447c24 */ /* 0x050fe2000f8e02ff */
[-C--:B------:R-:W-:Y:S01]  /*65d0*/  LEA R71, R71, R16.reuse, 0x3 ;  /* 0x0000001047477211 */ /* 0x080fe200078e18ff */
[----:B------:R-:W-:Y:S01]  /*65e0*/  IMAD.WIDE.U32 R2, R74, UR12, R2 ;  /* 0x0000000c4a027c25 */ /* 0x000fe2000f8e0002 */
[----:B------:R-:W-:Y:S01]  /*65f0*/  UIADD3 UR6, UR5, UR6, URZ ;  /* 0x0000000605067290 */ /* 0x000fe2000fffe03f */
[C---:B--2---:R-:W-:Y:S01]  /*6600*/  LEA R16, R72.reuse, R16, 0x7 ;  /* 0x0000001048107211 */ /* 0x044fe200078e38ff */
[----:B------:R-:W-:Y:S01]  /*6610*/  ULDC.64 UR8, c[0x0][0xb28] ;  /* 0x0002ca0000087ab9 */ /* 0x000fe20000000a00 */
[----:B------:R-:W-:-:S02]  /*6620*/  IMAD R71, R72, 0x80, R71 ;  /* 0x0000008048477824 */ /* 0x000fc400078e0247 */
[----:B------:R-:W-:Y:S02]  /*6630*/  IMAD R75, R75, UR12, R68 ;  /* 0x0000000c4b4b7c24 */ /* 0x000fe4000f8e0244 */
[----:B------:R-:W-:Y:S01]  /*6640*/  IMAD.U32 R69, RZ, RZ, UR5 ;  /* 0x00000005ff457e24 */ /* 0x000fe2000f8e00ff */
[----:B------:R-:W-:Y:S01]  /*6650*/  MOV R69, UR6 ;  /* 0x0000000600457c02 */ /* 0x000fe20008000f00 */
[----:B-1----:R-:W-:Y:S01]  /*6660*/  @P0 IMAD.HI.U32 R70, R71, R70, RZ ;  /* 0x0000004647460227 */ /* 0x002fe200078e00ff */
[----:B------:R-:W-:-:S03]  /*6670*/  ULDC.64 UR6, c[0x0][0xb48] ;  /* 0x0002d20000067ab9 */ /* 0x000fc60000000a00 */
[----:B------:R-:W-:Y:S01]  /*6680*/  IMAD.U32 R68, RZ, RZ, UR4 ;  /* 0x00000004ff447e24 */ /* 0x000fe2000f8e00ff */
[----:B------:R-:W-:Y:S01]  /*6690*/  ULDC.64 UR4, c[0x0][0xbe0] ;  /* 0x0002f80000047ab9 */ /* 0x000fe20000000a00 */
[----:B------:R-:W-:Y:S01]  /*66a0*/  IMAD.IADD R3, R3, 0x1, R75 ;  /* 0x0000000103037824 */ /* 0x000fe200078e024b */
[----:B------:R-:W-:Y:S01]  /*66b0*/  MOV R75, R71 ;  /* 0x00000047004b7202 */ /* 0x000fe20000000f00 */
[----:B0-----:R-:W-:Y:S02]  /*66c0*/  IMAD R74, R80, UR10, RZ ;  /* 0x0000000a504a7c24 */ /* 0x001fe4000f8e02ff */
[----:B---3--:R-:W-:-:S04]  /*66d0*/  @P0 IMAD.HI.U32 R86, R71, R86, RZ ;  /* 0x0000005647560227 */ /* 0x008fc800078e00ff */
[----:B------:R-:W-:Y:S01]  /*66e0*/  IMAD.MOV.U32 R73, RZ, RZ, R71 ;  /* 0x000000ffff497224 */ /* 0x000fe200078e0047 */
[----:B-----5:R-:W-:Y:S01]  /*66f0*/  @P0 SHF.R.U32.HI R73, RZ, R77, R70 ;  /* 0x0000004dff490219 */ /* 0x020fe20000011646 */
[----:B------:R-:W-:Y:S01]  /*6700*/  IMAD R77, R81, UR12, R74 ;  /* 0x0000000c514d7c24 */ /* 0x000fe2000f8e024a */
[----:B------:R-:W-:Y:S01]  /*6710*/  @P0 SHF.R.U32.HI R75, RZ, R85, R86 ;  /* 0x00000055ff4b0219 */ /* 0x000fe20000011656 */
[----:B------:R-:W-:-:S04]  /*6720*/  IMAD.WIDE.U32 R68, R80, UR12, R68 ;  /* 0x0000000c50447c25 */ /* 0x000fc8000f8e0044 */
[----:B------:R-:W-:Y:S02]  /*6730*/  IMAD R70, R76, UR4, RZ ;  /* 0x000000044c467c24 */ /* 0x000fe4000f8e02ff */
[----:B------:R-:W-:-:S04]  /*6740*/  IMAD.WIDE.U32 R2, R83, UR4, R2 ;  /* 0x0000000453027c25 */ /* 0x000fc8000f8e0002 */
[----:B------:R-:W-:Y:S01]  /*6750*/  IMAD.IADD R69, R69, 0x1, R77 ;  /* 0x0000000145457824 */ /* 0x000fe200078e024d */
[----:B------:R-:W-:Y:S01]  /*6760*/  SHF.R.S32.HI R77, RZ, 0x1f, R73 ;  /* 0x0000001fff4d7819 */ /* 0x000fe20000011449 */
[----:B------:R-:W-:Y:S01]  /*6770*/  IMAD R76, R76, UR6, RZ ;  /* 0x000000064c4c7c24 */ /* 0x000fe2000f8e02ff */
[----:B------:R-:W-:Y:S01]  /*6780*/  IADD3 R2, P0, R73, R2, RZ ;  /* 0x0000000249027210 */ /* 0x000fe20007f1e0ff */
[C---:B------:R-:W-:Y:S01]  /*6790*/  IMAD R74, R83.reuse, UR5, R70 ;  /* 0x00000005534a7c24 */ /* 0x040fe2000f8e0246 */
[----:B------:R-:W-:Y:S01]  /*67a0*/  SHF.R.S32.HI R70, RZ, 0x1f, R75 ;  /* 0x0000001fff467819 */ /* 0x000fe2000001144b */
[----:B------:R-:W-:Y:S01]  /*67b0*/  IMAD.MOV R73, RZ, RZ, -R73 ;  /* 0x000000ffff497224 */ /* 0x000fe200078e0a49 */
[----:B------:R-:W-:Y:S01]  /*67c0*/  ULDC.64 UR4, c[0x0][0xb30] ;  /* 0x0002cc0000047ab9 */ /* 0x000fe20000000a00 */
[----:B------:R-:W-:Y:S01]  /*67d0*/  IMAD R79, R83, UR7, R76 ;  /* 0x00000007534f7c24 */ /* 0x000fe2000f8e024c */
[----:B------:R-:W-:Y:S01]  /*67e0*/  IADD3.X R3, R77, R3, R74, P0, !PT ;  /* 0x000000034d037210 */ /* 0x000fe200007fe44a */
[----:B------:R-:W-:Y:S01]  /*67f0*/  IMAD.WIDE.U32 R68, R83, UR6, R68 ;  /* 0x0000000653447c25 */ /* 0x000fe2000f8e0044 */
[----:B------:R-:W-:-:S03]  /*6800*/  ULDC.64 UR6, c[0x0][0xbc8] ;  /* 0x0002f20000067ab9 */ /* 0x000fc60000000a00 */
[----:B------:R-:W-:Y:S01]  /*6810*/  IMAD.MOV R76, RZ, RZ, -R75 ;  /* 0x000000ffff4c7224 */ /* 0x000fe200078e0a4b */
[----:B------:R-:W-:Y:S01]  /*6820*/  IADD3 R69, R69, R79, RZ ;  /* 0x0000004f45457210 */ /* 0x000fe20007ffe0ff */
[----:B------:R-:W-:Y:S02]  /*6830*/  IMAD R70, R70, UR4, RZ ;  /* 0x0000000446467c24 */ /* 0x000fe4000f8e02ff */
[C-C-:B------:R-:W-:Y:S02]  /*6840*/  IMAD R73, R78.reuse, R73, R71.reuse ;  /* 0x000000494e497224 */ /* 0x140fe400078e0247 */
[----:B------:R-:W-:Y:S02]  /*6850*/  IMAD R71, R78, R76, R71 ;  /* 0x0000004c4e477224 */ /* 0x000fe400078e0247 */
[C---:B------:R-:W-:Y:S01]  /*6860*/  IMAD R77, R75.reuse, UR5, R70 ;  /* 0x000000054b4d7c24 */ /* 0x040fe2000f8e0246 */
[----:B------:R-:W-:Y:S01]  /*6870*/  SHF.R.S32.HI R70, RZ, 0x1f, R73 ;  /* 0x0000001fff467819 */ /* 0x000fe20000011449 */
[----:B------:R-:W-:Y:S01]  /*6880*/  IMAD.WIDE.U32 R68, R75, UR4, R68 ;  /* 0x000000044b447c25 */ /* 0x000fe2000f8e0044 */
[----:B------:R-:W-:Y:S01]  /*6890*/  SHF.R.S32.HI R74, RZ, 0x1f, R71 ;  /* 0x0000001fff4a7819 */ /* 0x000fe20000011447 */
[----:B------:R-:W0:Y:S01]  /*68a0*/  S2UR UR5, SR_CgaCtaId ;  /* 0x00000000000579c3 */ /* 0x000e220000008800 */
[----:B------:R-:W-:Y:S01]  /*68b0*/  UMOV UR4, 0x400 ;  /* 0x0000040000047882 */ /* 0x000fe20000000000 */
[----:B------:R-:W-:-:S02]  /*68c0*/  IMAD R70, R70, UR6, RZ ;  /* 0x0000000646467c24 */ /* 0x000fc4000f8e02ff */
[----:B------:R-:W-:Y:S02]  /*68d0*/  IMAD.IADD R69, R69, 0x1, R77 ;  /* 0x0000000145457824 */ /* 0x000fe400078e024d */
[----:B------:R-:W-:Y:S02]  /*68e0*/  IMAD R74, R74, UR8, RZ ;  /* 0x000000084a4a7c24 */ /* 0x000fe4000f8e02ff */
[C---:B------:R-:W-:Y:S02]  /*68f0*/  IMAD R75, R73.reuse, UR7, R70 ;  /* 0x00000007494b7c24 */ /* 0x040fe4000f8e0246 */
[----:B------:R-:W-:Y:S01]  /*6900*/  IMAD.WIDE.U32 R2, R73, UR6, R2 ;  /* 0x0000000649027c25 */ /* 0x000fe2000f8e0002 */
[----:B------:R-:W-:-:S03]  /*6910*/  ULDC.64 UR6, c[0x0][0xba8] ;  /* 0x0002ea0000067ab9 */ /* 0x000fc60000000a00 */
[C---:B------:R-:W-:Y:S01]  /*6920*/  IMAD R73, R71.reuse, UR9, R74 ;  /* 0x0000000947497c24 */ /* 0x040fe2000f8e024a */
[----:B------:R-:W-:Y:S01]  /*6930*/  LEA R74, P0, R2, UR6, 0x2 ;  /* 0x00000006024a7c11 */ /* 0x000fe2000f8010ff */
[----:B------:R-:W-:Y:S01]  /*6940*/  IMAD.WIDE.U32 R68, R71, UR8, R68 ;  /* 0x0000000847447c25 */ /* 0x000fe2000f8e0044 */
[----:B------:R-:W-:Y:S01]  /*6950*/  ULDC.64 UR8, c[0x0][0xb00] ;  /* 0x0002c00000087ab9 */ /* 0x000fe20000000a00 */
[----:B------:R-:W-:Y:S02]  /*6960*/  ULDC UR6, c[0x0][0xa88] ;  /* 0x0002a20000067ab9 */ /* 0x000fe40000000800 */
[----:B------:R-:W-:Y:S01]  /*6970*/  IMAD.IADD R71, R3, 0x1, R75 ;  /* 0x0000000103477824 */ /* 0x000fe200078e024b */
[----:B------:R-:W-:Y:S01]  /*6980*/  LEA R79, P1, R68, UR8, 0x2 ;  /* 0x00000008444f7c11 */ /* 0x000fe2000f8210ff */
[----:B------:R-:W-:Y:S01]  /*6990*/  IMAD.IADD R3, R69, 0x1, R73 ;  /* 0x0000000145037824 */ /* 0x000fe200078e0249 */
[----:B0-----:R-:W-:Y:S02]  /*69a0*/  ULEA UR4, UR5, UR4, 0x18 ;  /* 0x0000000405047291 */ /* 0x001fe4000f8ec03f */
[----:B------:R-:W-:Y:S01]  /*69b0*/  LEA.HI.X R75, R2, UR7, R71, 0x2, P0 ;  /* 0x00000007024b7c11 */ /* 0x000fe200080f1447 */
[----:B------:R-:W-:Y:S01]  /*69c0*/  IMAD R73, R78, UR6, RZ ;  /* 0x000000064e497c24 */ /* 0x000fe2000f8e02ff */
[----:B------:R-:W-:Y:S01]  /*69d0*/  LEA.HI.X R80, R68, UR9, R3, 0x2, P1 ;  /* 0x0000000944507c11 */ /* 0x000fe200088f1403 */
[----:B------:R-:W-:Y:S01]  /*69e0*/  SHFL.IDX PT, R2, R74, RZ, 0x1c1f ;  /* 0x001c1fff4a027589 */ /* 0x000fe200000e0000 */
[----:B------:R-:W-:Y:S01]  /*69f0*/  LOP3.LUT P0, RZ, R82, 0x3, RZ, 0xc0, !PT ;  /* 0x0000000352ff7812 */ /* 0x000fe2000780c0ff */
[C---:B------:R-:W-:Y:S01]  /*6a00*/  VIADD R72, R16.reuse, 0x8 ;  /* 0x0000000810487836 */ /* 0x040fe20000000000 */
[----:B------:R-:W-:Y:S01]  /*6a10*/  UIADD3 UR4, UR4, 0x28820, URZ ;  /* 0x0002882004047890 */ /* 0x000fe2000fffe03f */
[----:B------:R-:W0:Y:S01]  /*6a20*/  SHFL.IDX PT, R3, R75, RZ, 0x1c1f ;  /* 0x001c1fff4b037589 */ /* 0x000e2200000e0000 */
[----:B------:R-:W-:-:S02]  /*6a30*/  ISETP.GE.OR P1, PT, R16, R73, P0 ;  /* 0x000000491000720c */ /* 0x000fc40000726670 */
[-C--:B------:R-:W-:Y:S01]  /*6a40*/  ISETP.GE.OR P0, PT, R72, R73.reuse, P0 ;  /* 0x000000494800720c */ /* 0x080fe20000706670 */
[----:B------:R-:W-:Y:S01]  /*6a50*/  SHFL.IDX PT, R68, R74, 0x1, 0x1c1f ;  /* 0x003c1f004a447f89 */ /* 0x000fe200000e0000 */
[----:B------:R-:W-:Y:S01]  /*6a60*/  UPRMT UR4, URZ, 0x654, UR4 ;  /* 0x000006543f047896 */ /* 0x000fe20008000004 */
[----:B------:R-:W-:Y:S02]  /*6a70*/  ISETP.GE.AND P2, PT, R16, R73, PT ;  /* 0x000000491000720c */ /* 0x000fe40003f46270 */
[----:B------:R1:W2:Y:S04]  /*6a80*/  SHFL.IDX PT, R69, R75, 0x1, 0x1c1f ;  /* 0x003c1f004b457f89 */ /* 0x0002a800000e0000 */
[----:B------:R3:W4:Y:S02]  /*6a90*/  SHFL.IDX PT, R70, R79, RZ, 0x1c1f ;  /* 0x001c1fff4f467589 */ /* 0x00072400000e0000 */
[----:B------:R-:W-:Y:S01]  /*6aa0*/  SYNCS.ARRIVE.TRANS64.RED.A1T0 RZ, [UR4], RZ ;  /* 0x000000ffffff79a7 */ /* 0x000fe20008100404 */
[----:B-1----:R-:W-:Y:S01]  /*6ab0*/  LOP3.LUT R75, R84, 0x7ffffffc, RZ, 0xc0, !PT ;  /* 0x7ffffffc544b7812 */ /* 0x002fe200078ec0ff */
[----:B------:R3:W1:Y:S04]  /*6ac0*/  SHFL.IDX PT, R71, R80, RZ, 0x1c1f ;  /* 0x001c1fff50477589 */ /* 0x00066800000e0000 */
[----:B------:R-:W-:Y:S01]  /*6ad0*/  IMAD.IADD R75, R82, 0x1, -R75 ;  /* 0x00000001524b7824 */ /* 0x000fe200078e0a4b */
[----:B0-----:R3:W-:Y:S03]  /*6ae0*/  @!P1 ST.E desc[UR38][R2.64], R17 ;  /* 0x0000001102009985 */ /* 0x0017e6000c101926 */
[----:B------:R-:W-:Y:S01]  /*6af0*/  IMAD.SHL.U32 R75, R75, 0x2, RZ ;  /* 0x000000024b4b7824 */ /* 0x000fe200078e00ff */
[----:B--2---:R3:W-:Y:S01]  /*6b00*/  @!P0 ST.E desc[UR38][R68.64], R0 ;  /* 0x0000000044008985 */ /* 0x0047e2000c101926 */
[----:B------:R-:W-:Y:S05]  /*6b10*/  @P2 BRA `(.L_x_37) ;  /* 0x0000000400782947 */ /* 0x000fea0003800000 */
[C---:B---3--:R-:W-:Y:S01]  /*6b20*/  IADD3 R0, R75.reuse, 0x8, RZ ;  /* 0x000000084b007810 */ /* 0x048fe20007ffe0ff */
[----:B------:R-:W-:Y:S01]  /*6b30*/  ULDC UR4, c[0x0][0xac8] ;  /* 0x0002b20000047ab9 */ /* 0x000fe20000000800 */
[C---:B------:R-:W-:Y:S01]  /*6b40*/  VIADD R68, R75.reuse, 0x10 ;  /* 0x000000104b447836 */ /* 0x040fe20000000000 */
[C---:B------:R-:W-:Y:S01]  /*6b50*/  ISETP.GE.AND P2, PT, R75.reuse, UR4, PT ;  /* 0x000000044b007c0c */ /* 0x040fe2000bf46270 */
[C---:B------:R-:W-:Y:S01]  /*6b60*/  VIADD R69, R75.reuse, 0x18 ;  /* 0x000000184b457836 */ /* 0x040fe20000000000 */
[----:B------:R-:W-:Y:S01]  /*6b70*/  ISETP.GE.AND P3, PT, R0, UR4, PT ;  /* 0x0000000400007c0c */ /* 0x000fe2000bf66270 */
[C---:B------:R-:W-:Y:S01]  /*6b80*/  VIADD R76, R75.reuse, 0x30 ;  /* 0x000000304b4c7836 */ /* 0x040fe20000000000 */
[----:B------:R-:W-:Y:S01]  /*6b90*/  ISETP.GE.AND P0, PT, R68, UR4, PT ;  /* 0x0000000444007c0c */ /* 0x000fe2000bf06270 */
[C---:B------:R-:W-:Y:S01]  /*6ba0*/  VIADD R77, R75.reuse, 0x38 ;  /* 0x000000384b4d7836 */ /* 0x040fe20000000000 */
[C---:B------:R-:W-:Y:S01]  /*6bb0*/  IADD3 R74, R75.reuse, 0x28, RZ ;  /* 0x000000284b4a7810 */ /* 0x040fe20007ffe0ff */
[----:B------:R-:W-:Y:S01]  /*6bc0*/  VIADD R78, R75, 0x40 ;  /* 0x000000404b4e7836 */ /* 0x000fe20000000000 */
[----:B------:R-:W-:-:S02]  /*6bd0*/  ISETP.GE.AND P1, PT, R69, UR4, PT ;  /* 0x0000000445007c0c */ /* 0x000fc4000bf26270 */
[----:B------:R-:W-:Y:S02]  /*6be0*/  ISETP.GE.AND P4, PT, R76, UR4, PT ;  /* 0x000000044c007c0c */ /* 0x000fe4000bf86270 */
[----:B------:R-:W-:Y:S01]  /*6bf0*/  ISETP.GE.AND P5, PT, R77, UR4, PT ;  /* 0x000000044d007c0c */ /* 0x000fe2000bfa6270 */
[C---:B-1--4-:R-:W-:Y:S01]  /*6c00*/  @!P2 IMAD.WIDE R2, R75.reuse, 0x4, R70 ;  /* 0x000000044b02a825 */ /* 0x052fe200078e0246 */
[----:B------:R-:W-:Y:S02]  /*6c10*/  ISETP.GE.AND P6, PT, R78, UR4, PT ;  /* 0x000000044e007c0c */ /* 0x000fe4000bfc6270 */
[----:B------:R-:W-:Y:S02]  /*6c20*/  @!P3 LEA.HI R0, R0, R0, RZ, 0x1 ;  /* 0x000000000000b211 */ /* 0x000fe400078f08ff */
[----:B------:R0:W-:Y:S01]  /*6c30*/  @!P2 ST.E.64 desc[UR38][R2.64], R48 ;  /* 0x000000300200a985 */ /* 0x0001e2000c101b26 */
[----:B------:R-:W-:Y:S02]  /*6c40*/  @!P0 LEA.HI R68, R68, R68, RZ, 0x1 ;  /* 0x0000004444448211 */ /* 0x000fe400078f08ff */
[----:B------:R-:W-:Y:S01]  /*6c50*/  @!P3 LOP3.LUT R17, R0, 0xfffffffe, RZ, 0xc0, !PT ;  /* 0xfffffffe0011b812 */ /* 0x000fe200078ec0ff */
[----:B------:R-:W-:Y:S01]  /*6c60*/  VIADD R0, R75, 0x20 ;  /* 0x000000204b007836 */ /* 0x000fe20000000000 */
[----:B------:R-:W-:-:S02]  /*6c70*/  @!P1 LEA.HI R69, R69, R69, RZ, 0x1 ;  /* 0x0000004545459211 */ /* 0x000fc400078f08ff */
[----:B------:R-:W-:Y:S01]  /*6c80*/  @!P4 LEA.HI R76, R76, R76, RZ, 0x1 ;  /* 0x0000004c4c4cc211 */ /* 0x000fe200078f08ff */
[----:B------:R-:W-:Y:S01]  /*6c90*/  @!P3 IMAD.WIDE R16, R17, 0x4, R70 ;  /* 0x000000041110b825 */ /* 0x000fe200078e0246 */
[----:B------:R-:W-:Y:S02]  /*6ca0*/  ISETP.GE.AND P2, PT, R0, UR4, PT ;  /* 0x0000000400007c0c */ /* 0x000fe4000bf46270 */
[----:B------:R-:W-:Y:S02]  /*6cb0*/  @!P5 LEA.HI R77, R77, R77, RZ, 0x1 ;  /* 0x0000004d4d4dd211 */ /* 0x000fe400078f08ff */
[----:B------:R1:W-:Y:S01]  /*6cc0*/  @!P3 ST.E.64 desc[UR38][R16.64], R52 ;  /* 0x000000341000b985 */ /* 0x0003e2000c101b26 */
[----:B------:R-:W-:Y:S02]  /*6cd0*/  ISETP.GE.AND P3, PT, R74, UR4, PT ;  /* 0x000000044a007c0c */ /* 0x000fe4000bf66270 */
[----:B0-----:R-:W-:Y:S01]  /*6ce0*/  @!P0 LOP3.LUT R3, R68, 0xfffffffe, RZ, 0xc0, !PT ;  /* 0xfffffffe44038812 */ /* 0x001fe200078ec0ff */
[----:B------:R-:W-:Y:S01]  /*6cf0*/  VIADD R68, R75, 0x60 ;  /* 0x000000604b447836 */ /* 0x000fe20000000000 */
[----:B------:R-:W-:-:S03]  /*6d00*/  @!P6 LEA.HI R78, R78, R78, RZ, 0x1 ;  /* 0x0000004e4e4ee211 */ /* 0x000fc600078f08ff */
[----:B------:R-:W-:Y:S01]  /*6d10*/  @!P0 IMAD.WIDE R2, R3, 0x4, R70 ;  /* 0x0000000403028825 */ /* 0x000fe200078e0246 */
[----:B------:R-:W-:-:S04]  /*6d20*/  @!P2 LEA.HI R0, R0, R0, RZ, 0x1 ;  /* 0x000000000000a211 */ /* 0x000fc800078f08ff */
[----:B------:R-:W-:Y:S01]  /*6d30*/  @!P2 LOP3.LUT R49, R0, 0xfffffffe, RZ, 0xc0, !PT ;  /* 0xfffffffe0031a812 */ /* 0x000fe200078ec0ff */
[----:B------:R0:W-:Y:S01]  /*6d40*/  @!P0 ST.E.64 desc[UR38][R2.64], R44 ;  /* 0x0000002c02008985 */ /* 0x0001e2000c101b26 */
[----:B------:R-:W-:Y:S02]  /*6d50*/  @!P3 LEA.HI R74, R74, R74, RZ, 0x1 ;  /* 0x0000004a4a4ab211 */ /* 0x000fe400078f08ff */
[----:B-1----:R-:W-:Y:S01]  /*6d60*/  @!P1 LOP3.LUT R17, R69, 0xfffffffe, RZ, 0xc0, !PT ;  /* 0xfffffffe45119812 */ /* 0x002fe200078ec0ff */
[--C-:B------:R-:W-:Y:S01]  /*6d70*/  @!P2 IMAD.WIDE R48, R49, 0x4, R70.reuse ;  /* 0x000000043130a825 */ /* 0x100fe200078e0246 */
[----:B------:R-:W-:Y:S02]  /*6d80*/  @!P3 LOP3.LUT R53, R74, 0xfffffffe, RZ, 0xc0, !PT ;  /* 0xfffffffe4a35b812 */ /* 0x000fe400078ec0ff */
[----:B------:R-:W-:Y:S01]  /*6d90*/  @!P4 LOP3.LUT R69, R76, 0xfffffffe, RZ, 0xc0, !PT ;  /* 0xfffffffe4c45c812 */ /* 0x000fe200078ec0ff */
[----:B------:R-:W-:Y:S01]  /*6da0*/  @!P1 IMAD.WIDE R16, R17, 0x4, R70 ;  /* 0x0000000411109825 */ /* 0x000fe200078e0246 */
[----:B------:R-:W-:-:S04]  /*6db0*/  IADD3 R0, R75, 0x48, RZ ;  /* 0x000000484b007810 */ /* 0x000fc80007ffe0ff */
[----:B------:R1:W-:Y:S01]  /*6dc0*/  @!P1 ST.E.64 desc[UR38][R16.64], R56 ;  /* 0x0000003810009985 */ /* 0x0003e2000c101b26 */
[----:B0-----:R-:W-:Y:S01]  /*6dd0*/  @!P5 LOP3.LUT R45, R77, 0xfffffffe, RZ, 0xc0, !PT ;  /* 0xfffffffe4d2dd812 */ /* 0x001fe200078ec0ff */
[--C-:B------:R-:W-:Y:S01]  /*6de0*/  @!P3 IMAD.WIDE R2, R53, 0x4, R70.reuse ;  /* 0x000000043502b825 */ /* 0x100fe200078e0246 */
[----:B------:R-:W-:Y:S01]  /*6df0*/  @!P6 LOP3.LUT R53, R78, 0xfffffffe, RZ, 0xc0, !PT ;  /* 0xfffffffe4e35e812 */ /* 0x000fe200078ec0ff */
[----:B------:R0:W-:Y:S01]  /*6e00*/  @!P2 ST.E.64 desc[UR38][R48.64], R32 ;  /* 0x000000203000a985 */ /* 0x0001e2000c101b26 */
[----:B------:R-:W-:Y:S01]  /*6e10*/  ISETP.GE.AND P0, PT, R0, UR4, PT ;  /* 0x0000000400007c0c */ /* 0x000fe2000bf06270 */
[--C-:B------:R-:W-:Y:S02]  /*6e20*/  @!P5 IMAD.WIDE R44, R45, 0x4, R70.reuse ;  /* 0x000000042d2cd825 */ /* 0x100fe400078e0246 */
[----:B------:R2:W-:Y:S01]  /*6e30*/  @!P3 ST.E.64 desc[UR38][R2.64], R30 ;  /* 0x0000001e0200b985 */ /* 0x0005e2000c101b26 */
[----:B------:R-:W-:Y:S01]  /*6e40*/  ISETP.GE.AND P3, PT, R68, UR4, PT ;  /* 0x0000000444007c0c */ /* 0x000fe2000bf66270 */
[----:B------:R-:W-:-:S04]  /*6e50*/  @!P6 IMAD.WIDE R52, R53, 0x4, R70 ;  /* 0x000000043534e825 */ /* 0x000fc800078e0246 */
[----:B-1----:R-:W-:-:S04]  /*6e60*/  @!P4 IMAD.WIDE R16, R69, 0x4, R70 ;  /* 0x000000044510c825 */ /* 0x002fc800078e0246 */
[C---:B------:R-:W-:Y:S01]  /*6e70*/  VIADD R56, R75.reuse, 0x50 ;  /* 0x000000504b387836 */ /* 0x040fe20000000000 */
[----:B------:R1:W-:Y:S01]  /*6e80*/  @!P4 ST.E.64 desc[UR38][R16.64], R26 ;  /* 0x0000001a1000c985 */ /* 0x0003e2000c101b26 */
[C---:B------:R-:W-:Y:S01]  /*6e90*/  VIADD R57, R75.reuse, 0x58 ;  /* 0x000000584b397836 */ /* 0x040fe20000000000 */
[C---:B0-----:R-:W-:Y:S01]  /*6ea0*/  IADD3 R32, R75.reuse, 0x68, RZ ;  /* 0x000000684b207810 */ /* 0x041fe20007ffe0ff */
[C---:B--2---:R-:W-:Y:S01]  /*6eb0*/  VIADD R3, R75.reuse, 0x78 ;  /* 0x000000784b037836 */ /* 0x044fe20000000000 */
[----:B------:R0:W-:Y:S01]  /*6ec0*/  @!P5 ST.E.64 desc[UR38][R44.64], R40 ;  /* 0x000000282c00d985 */ /* 0x0001e2000c101b26 */
[----:B------:R-:W-:Y:S01]  /*6ed0*/  VIADD R33, R75, 0x70 ;  /* 0x000000704b217836 */ /* 0x000fe20000000000 */
[----:B------:R-:W-:Y:S02]  /*6ee0*/  ISETP.GE.AND P1, PT, R56, UR4, PT ;  /* 0x0000000438007c0c */ /* 0x000fe4000bf26270 */
[----:B------:R2:W-:Y:S01]  /*6ef0*/  @!P6 ST.E.64 desc[UR38][R52.64], R60 ;  /* 0x0000003c3400e985 */ /* 0x0005e2000c101b26 */
[----:B------:R-:W-:-:S02]  /*6f00*/  ISETP.GE.AND P2, PT, R57, UR4, PT ;  /* 0x0000000439007c0c */ /* 0x000fc4000bf46270 */
[----:B------:R-:W-:Y:S02]  /*6f10*/  ISETP.GE.AND P6, PT, R3, UR4, PT ;  /* 0x0000000403007c0c */ /* 0x000fe4000bfc6270 */
[----:B------:R-:W-:Y:S02]  /*6f20*/  ISETP.GE.AND P4, PT, R32, UR4, PT ;  /* 0x0000000420007c0c */ /* 0x000fe4000bf86270 */
[----:B------:R-:W-:Y:S02]  /*6f30*/  ISETP.GE.AND P5, PT, R33, UR4, PT ;  /* 0x0000000421007c0c */ /* 0x000fe4000bfa6270 */
[----:B------:R-:W-:Y:S02]  /*6f40*/  @!P0 LEA.HI R0, R0, R0, RZ, 0x1 ;  /* 0x0000000000008211 */ /* 0x000fe400078f08ff */
[----:B------:R-:W-:Y:S02]  /*6f50*/  @!P1 LEA.HI R56, R56, R56, RZ, 0x1 ;  /* 0x0000003838389211 */ /* 0x000fe400078f08ff */
[----:B------:R-:W-:-:S02]  /*6f60*/  @!P3 LEA.HI R68, R68, R68, RZ, 0x1 ;  /* 0x000000444444b211 */ /* 0x000fc400078f08ff */
[----:B------:R-:W-:Y:S02]  /*6f70*/  @!P2 LEA.HI R57, R57, R57, RZ, 0x1 ;  /* 0x000000393939a211 */ /* 0x000fe400078f08ff */
[----:B-1----:R-:W-:Y:S02]  /*6f80*/  @!P6 LEA.HI R16, R3, R3, RZ, 0x1 ;  /* 0x000000030310e211 */ /* 0x002fe400078f08ff */
[----:B------:R-:W-:Y:S02]  /*6f90*/  @!P4 LEA.HI R32, R32, R32, RZ, 0x1 ;  /* 0x000000202020c211 */ /* 0x000fe400078f08ff */
[----:B------:R-:W-:Y:S02]  /*6fa0*/  @!P5 LEA.HI R2, R33, R33, RZ, 0x1 ;  /* 0x000000212102d211 */ /* 0x000fe400078f08ff */
[----:B------:R-:W-:Y:S02]  /*6fb0*/  @!P0 LOP3.LUT R3, R0, 0xfffffffe, RZ, 0xc0, !PT ;  /* 0xfffffffe00038812 */ /* 0x000fe400078ec0ff */
[----:B------:R-:W-:-:S02]  /*6fc0*/  @!P1 LOP3.LUT R17, R56, 0xfffffffe, RZ, 0xc0, !PT ;  /* 0xfffffffe38119812 */ /* 0x000fc400078ec0ff */
[----:B------:R-:W-:Y:S02]  /*6fd0*/  @!P2 LOP3.LUT R27, R57, 0xfffffffe, RZ, 0xc0, !PT ;  /* 0xfffffffe391ba812 */ /* 0x000fe400078ec0ff */
[----:B------:R-:W-:Y:S02]  /*6fe0*/  @!P3 LOP3.LUT R31, R68, 0xfffffffe, RZ, 0xc0, !PT ;  /* 0xfffffffe441fb812 */ /* 0x000fe400078ec0ff */
[----:B------:R-:W-:Y:S01]  /*6ff0*/  @!P4 LOP3.LUT R33, R32, 0xfffffffe, RZ, 0xc0, !PT ;  /* 0xfffffffe2021c812 */ /* 0x000fe200078ec0ff */
[--C-:B------:R-:W-:Y:S01]  /*7000*/  @!P2 IMAD.WIDE R26, R27, 0x4, R70.reuse ;  /* 0x000000041b1aa825 */ /* 0x100fe200078e0246 */
[----:B0-----:R-:W-:Y:S02]  /*7010*/  @!P5 LOP3.LUT R41, R2, 0xfffffffe, RZ, 0xc0, !PT ;  /* 0xfffffffe0229d812 */ /* 0x001fe400078ec0ff */
[----:B------:R-:W-:Y:S01]  /*7020*/  @!P6 LOP3.LUT R45, R16, 0xfffffffe, RZ, 0xc0, !PT ;  /* 0xfffffffe102de812 */ /* 0x000fe200078ec0ff */
[----:B------:R-:W-:-:S04]  /*7030*/  @!P0 IMAD.WIDE R2, R3, 0x4, R70 ;  /* 0x0000000403028825 */ /* 0x000fc800078e0246 */
[--C-:B------:R-:W-:Y:S01]  /*7040*/  @!P1 IMAD.WIDE R16, R17, 0x4, R70.reuse ;  /* 0x0000000411109825 */ /* 0x100fe200078e0246 */
[----:B------:R2:W-:Y:S03]  /*7050*/  @!P0 ST.E.64 desc[UR38][R2.64], R4 ;  /* 0x0000000402008985 */ /* 0x0005e6000c101b26 */
[--C-:B------:R-:W-:Y:S01]  /*7060*/  @!P3 IMAD.WIDE R30, R31, 0x4, R70.reuse ;  /* 0x000000041f1eb825 */ /* 0x100fe200078e0246 */
[----:B------:R2:W-:Y:S03]  /*7070*/  @!P1 ST.E.64 desc[UR38][R16.64], R6 ;  /* 0x0000000610009985 */ /* 0x0005e6000c101b26 */
[--C-:B------:R-:W-:Y:S01]  /*7080*/  @!P4 IMAD.WIDE R32, R33, 0x4, R70.reuse ;  /* 0x000000042120c825 */ /* 0x100fe200078e0246 */
[----:B------:R2:W-:Y:S03]  /*7090*/  @!P2 ST.E.64 desc[UR38][R26.64], R8 ;  /* 0x000000081a00a985 */ /* 0x0005e6000c101b26 */
[--C-:B------:R-:W-:Y:S01]  /*70a0*/  @!P5 IMAD.WIDE R40, R41, 0x4, R70.reuse ;  /* 0x000000042928d825 */ /* 0x100fe200078e0246 */
[----:B------:R2:W-:Y:S03]  /*70b0*/  @!P3 ST.E.64 desc[UR38][R30.64], R14 ;  /* 0x0000000e1e00b985 */ /* 0x0005e6000c101b26 */
[----:B------:R-:W-:Y:S01]  /*70c0*/  @!P6 IMAD.WIDE R44, R45, 0x4, R70 ;  /* 0x000000042d2ce825 */ /* 0x000fe200078e0246 */
[----:B------:R2:W-:Y:S04]  /*70d0*/  @!P4 ST.E.64 desc[UR38][R32.64], R22 ;  /* 0x000000162000c985 */ /* 0x0005e8000c101b26 */
[----:B------:R2:W-:Y:S04]  /*70e0*/  @!P5 ST.E.64 desc[UR38][R40.64], R34 ;  /* 0x000000222800d985 */ /* 0x0005e8000c101b26 */
[----:B------:R2:W-:Y:S02]  /*70f0*/  @!P6 ST.E.64 desc[UR38][R44.64], R66 ;  /* 0x000000422c00e985 */ /* 0x0005e4000c101b26 */
.L_x_37:
[----:B------:R-:W-:Y:S05]  /*7100*/  BSYNC B0 ;  /* 0x0000000000007941 */ /* 0x000fea0003800000 */
.L_x_36:
[----:B------:R-:W-:Y:S01]  /*7110*/  ISETP.GE.AND P0, PT, R72, R73, PT ;  /* 0x000000494800720c */ /* 0x000fe20003f06270 */
[----:B--23--:R2:W3:Y:S04]  /*7120*/  SHFL.IDX PT, R17, R80, 0x1, 0x1c1f ;  /* 0x003c1f0050117f89 */ /* 0x00c4e800000e0000 */
[----:B------:R2:W0:Y:S08]  /*7130*/  SHFL.IDX PT, R16, R79, 0x1, 0x1c1f ;  /* 0x003c1f004f107f89 */ /* 0x00043000000e0000 */
[----:B--2---:R-:W-:Y:S05]  /*7140*/  @P0 BRA `(.L_x_8) ;  /* 0x0000004400400947 */ /* 0x004fea0003800000 */
[----:B------:R-:W-:Y:S01]  /*7150*/  ULDC UR4, c[0x0][0xac8] ;  /* 0x0002b20000047ab9 */ /* 0x000fe20000000800 */
[C---:B------:R-:W-:Y:S01]  /*7160*/  VIADD R0, R75.reuse, 0x8 ;  /* 0x000000084b007836 */ /* 0x040fe20000000000 */
[C---:B------:R-:W-:Y:S01]  /*7170*/  ISETP.GE.AND P0, PT, R75.reuse, UR4, PT ;  /* 0x000000044b007c0c */ /* 0x040fe2000bf06270 */
[C---:B------:R-:W-:Y:S01]  /*7180*/  VIADD R6, R75.reuse, 0x18 ;  /* 0x000000184b067836 */ /* 0x040fe20000000000 */
[C---:B------:R-:W-:Y:S01]  /*7190*/  IADD3 R4, R75.reuse, 0x10, RZ ;  /* 0x000000104b047810 */ /* 0x040fe20007ffe0ff */
[C---:B------:R-:W-:Y:S01]  /*71a0*/  VIADD R8, R75.reuse, 0x20 ;  /* 0x000000204b087836 */ /* 0x040fe20000000000 */
[----:B------:R-:W-:Y:S01]  /*71b0*/  ISETP.GE.AND P5, PT, R0, UR4, PT ;  /* 0x0000000400007c0c */ /* 0x000fe2000bfa6270 */
[C---:B------:R-:W-:Y:S01]  /*71c0*/  VIADD R9, R75.reuse, 0x28 ;  /* 0x000000284b097836 */ /* 0x040fe20000000000 */
[----:B------:R-:W-:Y:S01]  /*71d0*/  ISETP.GE.AND P6, PT, R4, UR4, PT ;  /* 0x0000000404007c0c */ /* 0x000fe2000bfc6270 */
[C---:B------:R-:W-:Y:S01]  /*71e0*/  VIADD R15, R75.reuse, 0x38 ;  /* 0x000000384b0f7836 */ /* 0x040fe20000000000 */
[C---:B------:R-:W-:Y:S01]  /*71f0*/  IADD3 R14, R75.reuse, 0x30, RZ ;  /* 0x000000304b0e7810 */ /* 0x040fe20007ffe0ff */
[C---:B------:R-:W-:Y:S01]  /*7200*/  VIADD R26, R75.reuse, 0x40 ;  /* 0x000000404b1a7836 */ /* 0x040fe20000000000 */
[----:B------:R-:W-:Y:S01]  /*7210*/  ISETP.GE.AND P4, PT, R8, UR4, PT ;  /* 0x0000000408007c0c */ /* 0x000fe2000bf86270 */
[----:B------:R-:W-:Y:S01]  /*7220*/  VIADD R30, R75, 0x48 ;  /* 0x000000484b1e7836 */ /* 0x000fe20000000000 */
[----:B------:R-:W-:Y:S01]  /*7230*/  ISETP.GE.AND P3, PT, R9, UR4, PT ;  /* 0x0000000409007c0c */ /* 0x000fe2000bf66270 */
[----:B0--3--:R-:W-:Y:S01]  /*7240*/  @!P0 IMAD.WIDE R2, R75, 0x4, R16 ;  /* 0x000000044b028825 */ /* 0x009fe200078e0210 */
[----:B------:R-:W-:-:S02]  /*7250*/  ISETP.GE.AND P2, PT, R14, UR4, PT ;  /* 0x000000040e007c0c */ /* 0x000fc4000bf46270 */
[----:B------:R-:W-:Y:S02]  /*7260*/  ISETP.GE.AND P1, PT, R15, UR4, PT ;  /* 0x000000040f007c0c */ /* 0x000fe4000bf26270 */
[----:B------:R0:W-:Y:S01]  /*7270*/  @!P0 ST.E.64 desc[UR38][R2.64], R50 ;  /* 0x0000003202008985 */ /* 0x0001e2000c101b26 */
[----:B------:R-:W-:Y:S02]  /*7280*/  ISETP.GE.AND P0, PT, R6, UR4, PT ;  /* 0x0000000406007c0c */ /* 0x000fe4000bf06270 */
[----:B------:R-:W-:Y:S02]  /*7290*/  @!P5 LEA.HI R0, R0, R0, RZ, 0x1 ;  /* 0x000000000000d211 */ /* 0x000fe400078f08ff */
[----:B------:R-:W-:Y:S02]  /*72a0*/  @!P6 LEA.HI R4, R4, R4, RZ, 0x1 ;  /* 0x000000040404e211 */ /* 0x000fe400078f08ff */
[----:B------:R-:W-:Y:S02]  /*72b0*/  @!P5 LOP3.LUT R5, R0, 0xfffffffe, RZ, 0xc0, !PT ;  /* 0xfffffffe0005d812 */ /* 0x000fe400078ec0ff */
[----:B------:R-:W-:-:S02]  /*72c0*/  @!P6 LOP3.LUT R7, R4, 0xfffffffe, RZ, 0xc0, !PT ;  /* 0xfffffffe0407e812 */ /* 0x000fc400078ec0ff */
[----:B------:R-:W-:Y:S02]  /*72d0*/  @!P4 LEA.HI R8, R8, R8, RZ, 0x1 ;  /* 0x000000080808c211 */ /* 0x000fe400078f08ff */
[----:B------:R-:W-:Y:S01]  /*72e0*/  @!P3 LEA.HI R0, R9, R9, RZ, 0x1 ;  /* 0x000000090900b211 */ /* 0x000fe200078f08ff */
[--C-:B0-----:R-:W-:Y:S01]  /*72f0*/  @!P5 IMAD.WIDE R2, R5, 0x4, R16.reuse ;  /* 0x000000040502d825 */ /* 0x101fe200078e0210 */
[----:B------:R-:W-:Y:S02]  /*7300*/  @!P0 LEA.HI R6, R6, R6, RZ, 0x1 ;  /* 0x0000000606068211 */ /* 0x000fe400078f08ff */
[----:B------:R-:W-:Y:S01]  /*7310*/  @!P2 LEA.HI R14, R14, R14, RZ, 0x1 ;  /* 0x0000000e0e0ea211 */ /* 0x000fe200078f08ff */
[----:B------:R-:W-:Y:S01]  /*7320*/  @!P6 IMAD.WIDE R4, R7, 0x4, R16 ;  /* 0x000000040704e825 */ /* 0x000fe200078e0210 */
[----:B------:R-:W-:Y:S01]  /*7330*/  @!P1 LEA.HI R22, R15, R15, RZ, 0x1 ;  /* 0x0000000f0f169211 */ /* 0x000fe200078f08ff */
[----:B------:R0:W-:Y:S01]  /*7340*/  @!P5 ST.E.64 desc[UR38][R2.64], R46 ;  /* 0x0000002e0200d985 */ /* 0x0001e2000c101b26 */
[----:B------:R-:W-:-:S02]  /*7350*/  @!P0 LOP3.LUT R7, R6, 0xfffffffe, RZ, 0xc0, !PT ;  /* 0xfffffffe06078812 */ /* 0x000fc400078ec0ff */
[----:B------:R-:W-:Y:S01]  /*7360*/  @!P4 LOP3.LUT R9, R8, 0xfffffffe, RZ, 0xc0, !PT ;  /* 0xfffffffe0809c812 */ /* 0x000fe200078ec0ff */
[----:B------:R2:W-:Y:S01]  /*7370*/  @!P6 ST.E.64 desc[UR38][R4.64], R54 ;  /* 0x000000360400e985 */ /* 0x0005e2000c101b26 */
[----:B------:R-:W-:Y:S02]  /*7380*/  @!P3 LOP3.LUT R15, R0, 0xfffffffe, RZ, 0xc0, !PT ;  /* 0xfffffffe000fb812 */ /* 0x000fe400078ec0ff */
[----:B------:R-:W-:Y:S02]  /*7390*/  @!P2 LOP3.LUT R23, R14, 0xfffffffe, RZ, 0xc0, !PT ;  /* 0xfffffffe0e17a812 */ /* 0x000fe400078ec0ff */
[----:B------:R-:W-:Y:S01]  /*73a0*/  @!P1 LOP3.LUT R27, R22, 0xfffffffe, RZ, 0xc0, !PT ;  /* 0xfffffffe161b9812 */ /* 0x000fe200078ec0ff */
[----:B------:R-:W-:Y:S01]  /*73b0*/  VIADD R22, R75, 0x58 ;  /* 0x000000584b167836 */ /* 0x000fe20000000000 */
[----:B------:R-:W-:Y:S02]  /*73c0*/  ISETP.GE.AND P5, PT, R26, UR4, PT ;  /* 0x000000041a007c0c */ /* 0x000fe4000bfa6270 */
[----:B------:R-:W-:Y:S01]  /*73d0*/  ISETP.GE.AND P6, PT, R30, UR4, PT ;  /* 0x000000041e007c0c */ /* 0x000fe2000bfc6270 */
[----:B0-----:R-:W-:Y:S01]  /*73e0*/  @!P0 IMAD.WIDE R2, R7, 0x4, R16 ;  /* 0x0000000407028825 */ /* 0x001fe200078e0210 */
[----:B------:R-:W-:-:S02]  /*73f0*/  IADD3 R0, R75, 0x50, RZ ;  /* 0x000000504b007810 */ /* 0x000fc40007ffe0ff */
[----:B------:R-:W-:Y:S01]  /*7400*/  IADD3 R31, R75, 0x70, RZ ;  /* 0x000000704b1f7810 */ /* 0x000fe20007ffe0ff */
[--C-:B--2---:R-:W-:Y:S01]  /*7410*/  @!P4 IMAD.WIDE R4, R9, 0x4, R16.reuse ;  /* 0x000000040904c825 */ /* 0x104fe200078e0210 */
[----:B------:R0:W-:Y:S01]  /*7420*/  @!P0 ST.E.64 desc[UR38][R2.64], R12 ;  /* 0x0000000c02008985 */ /* 0x0001e2000c101b26 */
[----:B------:R-:W-:Y:S02]  /*7430*/  ISETP.GE.AND P0, PT, R0, UR4, PT ;  /* 0x0000000400007c0c */ /* 0x000fe4000bf06270 */
[--C-:B------:R-:W-:Y:S01]  /*7440*/  @!P3 IMAD.WIDE R6, R15, 0x4, R16.reuse ;  /* 0x000000040f06b825 */ /* 0x100fe200078e0210 */
[----:B------:R2:W-:Y:S01]  /*7450*/  @!P4 ST.E.64 desc[UR38][R4.64], R20 ;  /* 0x000000140400c985 */ /* 0x0005e2000c101b26 */
[----:B------:R-:W-:Y:S02]  /*7460*/  ISETP.GE.AND P4, PT, R31, UR4, PT ;  /* 0x000000041f007c0c */ /* 0x000fe4000bf86270 */
[----:B------:R-:W-:Y:S01]  /*7470*/  @!P2 IMAD.WIDE R8, R23, 0x4, R16 ;  /* 0x000000041708a825 */ /* 0x000fe200078e0210 */
[----:B------:R3:W-:Y:S01]  /*7480*/  @!P3 ST.E.64 desc[UR38][R6.64], R28 ;  /* 0x0000001c0600b985 */ /* 0x0007e2000c101b26 */
[----:B------:R-:W-:-:S02]  /*7490*/  @!P5 LEA.HI R26, R26, R26, RZ, 0x1 ;  /* 0x0000001a1a1ad211 */ /* 0x000fc400078f08ff */
[----:B------:R-:W-:Y:S01]  /*74a0*/  @!P1 IMAD.WIDE R14, R27, 0x4, R16 ;  /* 0x000000041b0e9825 */ /* 0x000fe200078e0210 */
[----:B------:R5:W-:Y:S01]  /*74b0*/  @!P2 ST.E.64 desc[UR38][R8.64], R42 ;  /* 0x0000002a0800a985 */ /* 0x000be2000c101b26 */
[----:B------:R-:W-:Y:S02]  /*74c0*/  @!P6 LEA.HI R30, R30, R30, RZ, 0x1 ;  /* 0x0000001e1e1ee211 */ /* 0x000fe400078f08ff */
[C---:B------:R-:W-:Y:S01]  /*74d0*/  VIADD R23, R75.reuse, 0x60 ;  /* 0x000000604b177836 */ /* 0x040fe20000000000 */
[----:B------:R-:W-:Y:S01]  /*74e0*/  @!P1 ST.E.64 desc[UR38][R14.64], R58 ;  /* 0x0000003a0e009985 */ /* 0x000fe2000c101b26 */
[C---:B------:R-:W-:Y:S01]  /*74f0*/  VIADD R27, R75.reuse, 0x68 ;  /* 0x000000684b1b7836 */ /* 0x040fe20000000000 */
[----:B------:R-:W-:Y:S01]  /*7500*/  ISETP.GE.AND P1, PT, R22, UR4, PT ;  /* 0x0000000416007c0c */ /* 0x000fe2000bf26270 */
[----:B------:R-:W-:Y:S01]  /*7510*/  VIADD R75, R75, 0x78 ;  /* 0x000000784b4b7836 */ /* 0x000fe20000000000 */
[----:B------:R-:W-:Y:S02]  /*7520*/  ISETP.GE.AND P2, PT, R23, UR4, PT ;  /* 0x0000000417007c0c */ /* 0x000fe4000bf46270 */
[----:B------:R-:W-:-:S02]  /*7530*/  ISETP.GE.AND P3, PT, R27, UR4, PT ;  /* 0x000000041b007c0c */ /* 0x000fc4000bf66270 */
[----:B0-----:R-:W-:Y:S02]  /*7540*/  @!P5 LOP3.LUT R3, R26, 0xfffffffe, RZ, 0xc0, !PT ;  /* 0xfffffffe1a03d812 */ /* 0x001fe400078ec0ff */
[----:B--2---:R-:W-:Y:S02]  /*7550*/  @!P6 LOP3.LUT R5, R30, 0xfffffffe, RZ, 0xc0, !PT ;  /* 0xfffffffe1e05e812 */ /* 0x004fe400078ec0ff */
[----:B------:R-:W-:Y:S01]  /*7560*/  @!P0 LEA.HI R0, R0, R0, RZ, 0x1 ;  /* 0x0000000000008211 */ /* 0x000fe200078f08ff */
[--C-:B------:R-:W-:Y:S01]  /*7570*/  @!P5 IMAD.WIDE R2, R3, 0x4, R16.reuse ;  /* 0x000000040302d825 */ /* 0x100fe200078e0210 */
[----:B------:R-:W-:Y:S02]  /*7580*/  @!P4 LEA.HI R31, R31, R31, RZ, 0x1 ;  /* 0x0000001f1f1fc211 */ /* 0x000fe400078f08ff */
[----:B------:R-:W-:Y:S01]  /*7590*/  @!P1 LEA.HI R22, R22, R22, RZ, 0x1 ;  /* 0x0000001616169211 */ /* 0x000fe200078f08ff */
[----:B------:R-:W-:Y:S01]  /*75a0*/  @!P6 IMAD.WIDE R4, R5, 0x4, R16 ;  /* 0x000000040504e825 */ /* 0x000fe200078e0210 */
[----:B------:R-:W-:Y:S01]  /*75b0*/  @!P2 LEA.HI R23, R23, R23, RZ, 0x1 ;  /* 0x000000171717a211 */ /* 0x000fe200078f08ff */
[----:B------:R0:W-:Y:S01]  /*75c0*/  @!P5 ST.E.64 desc[UR38][R2.64], R38 ;  /* 0x000000260200d985 */ /* 0x0001e2000c101b26 */
[----:B------:R-:W-:-:S02]  /*75d0*/  @!P3 LEA.HI R27, R27, R27, RZ, 0x1 ;  /* 0x0000001b1b1bb211 */ /* 0x000fc400078f08ff */
[----:B---3--:R-:W-:Y:S01]  /*75e0*/  @!P0 LOP3.LUT R7, R0, 0xfffffffe, RZ, 0xc0, !PT ;  /* 0xfffffffe00078812 */ /* 0x008fe200078ec0ff */
[----:B------:R2:W-:Y:S01]  /*75f0*/  @!P6 ST.E.64 desc[UR38][R4.64], R62 ;  /* 0x0000003e0400e985 */ /* 0x0005e2000c101b26 */
[----:B-----5:R-:W-:Y:S02]  /*7600*/  @!P1 LOP3.LUT R9, R22, 0xfffffffe, RZ, 0xc0, !PT ;  /* 0xfffffffe16099812 */ /* 0x020fe400078ec0ff */
[----:B------:R-:W-:Y:S02]  /*7610*/  @!P2 LOP3.LUT R23, R23, 0xfffffffe, RZ, 0xc0, !PT ;  /* 0xfffffffe1717a812 */ /* 0x000fe400078ec0ff */
[----:B------:R-:W-:Y:S02]  /*7620*/  @!P3 LOP3.LUT R27, R27, 0xfffffffe, RZ, 0xc0, !PT ;  /* 0xfffffffe1b1bb812 */ /* 0x000fe400078ec0ff */
[----:B------:R-:W-:Y:S01]  /*7630*/  @!P4 LOP3.LUT R13, R31, 0xfffffffe, RZ, 0xc0, !PT ;  /* 0xfffffffe1f0dc812 */ /* 0x000fe200078ec0ff */
[----:B0-----:R-:W-:-:S04]  /*7640*/  @!P0 IMAD.WIDE R2, R7, 0x4, R16 ;  /* 0x0000000407028825 */ /* 0x001fc800078e0210 */
[--C-:B--2---:R-:W-:Y:S01]  /*7650*/  @!P1 IMAD.WIDE R4, R9, 0x4, R16.reuse ;  /* 0x0000000409049825 */ /* 0x104fe200078e0210 */
[----:B------:R2:W-:Y:S01]  /*7660*/  @!P0 ST.E.64 desc[UR38][R2.64], R10 ;  /* 0x0000000a02008985 */ /* 0x0005e2000c101b26 */
[----:B------:R-:W-:Y:S02]  /*7670*/  ISETP.GE.AND P0, PT, R75, UR4, PT ;  /* 0x000000044b007c0c */ /* 0x000fe4000bf06270 */
[--C-:B------:R-:W-:Y:S01]  /*7680*/  @!P2 IMAD.WIDE R6, R23, 0x4, R16.reuse ;  /* 0x000000041706a825 */ /* 0x100fe200078e0210 */
[----:B------:R2:W-:Y:S03]  /*7690*/  @!P1 ST.E.64 desc[UR38][R4.64], R18 ;  /* 0x0000001204009985 */ /* 0x0005e6000c101b26 */
[--C-:B------:R-:W-:Y:S01]  /*76a0*/  @!P3 IMAD.WIDE R8, R27, 0x4, R16.reuse ;  /* 0x000000041b08b825 */ /* 0x100fe200078e0210 */
[----:B------:R2:W-:Y:S03]  /*76b0*/  @!P2 ST.E.64 desc[UR38][R6.64], R24 ;  /* 0x000000180600a985 */ /* 0x0005e6000c101b26 */
[----:B------:R-:W-:Y:S01]  /*76c0*/  @!P4 IMAD.WIDE R12, R13, 0x4, R16 ;  /* 0x000000040d0cc825 */ /* 0x000fe200078e0210 */
[----:B------:R2:W-:Y:S04]  /*76d0*/  @!P3 ST.E.64 desc[UR38][R8.64], R36 ;  /* 0x000000240800b985 */ /* 0x0005e8000c101b26 */
[----:B------:R2:W-:Y:S01]  /*76e0*/  @!P4 ST.E.64 desc[UR38][R12.64], R64 ;  /* 0x000000400c00c985 */ /* 0x0005e2000c101b26 */
[----:B------:R-:W-:Y:S05]  /*76f0*/  @P0 BRA `(.L_x_8) ;  /* 0x0000003c00d40947 */ /* 0x000fea0003800000 */
[----:B------:R-:W-:-:S04]  /*7700*/  LEA.HI R75, R75, R75, RZ, 0x1 ;  /* 0x0000004b4b4b7211 */ /* 0x000fc800078f08ff */
[----:B--2---:R-:W-:-:S05]  /*7710*/  LOP3.LUT R3, R75, 0xfffffffe, RZ, 0xc0, !PT ;  /* 0xfffffffe4b037812 */ /* 0x004fca00078ec0ff */
[----:B------:R-:W-:-:S05]  /*7720*/  IMAD.WIDE R2, R3, 0x4, R16 ;  /* 0x0000000403027825 */ /* 0x000fca00078e0210 */
[----:B------:R0:W-:Y:S01]  /*7730*/  ST.E.64 desc[UR38][R2.64], R150 ;  /* 0x0000009602007985 */ /* 0x0001e2000c101b26 */
[----:B------:R-:W-:Y:S05]  /*7740*/  BRA `(.L_x_8) ;  /* 0x0000003c00c07947 */ /* 0x000fea0003800000 */
.L_x_35:
[----:B------:R-:W0:Y:S02]  /*7750*/  S2R R0, SR_TID.X ;  /* 0x0000000000007919 */ /* 0x000e240000002100 */
[----:B0-----:R-:W-:-:S05]  /*7760*/  VIADD R2, R0, 0xffffff80 ;  /* 0xffffff8000027836 */ /* 0x001fca0000000000 */
[----:B------:R-:W-:-:S13]  /*7770*/  ISETP.GT.AND P0, PT, R2, 0x7f, PT ;  /* 0x0000007f0200780c */ /* 0x000fda0003f04270 */
[----:B------:R-:W-:Y:S05]  /*7780*/  @P0 BRA `(.L_x_8) ;  /* 0x0000003c00b00947 */ /* 0x000fea0003800000 */
[----:B------:R-:W0:Y:S01]  /*7790*/  S2R R3, SR_CTAID.X ;  /* 0x0000000000037919 */ /* 0x000e220000002500 */
[----:B------:R-:W1:Y:S01]  /*77a0*/  LDC R6, c[0x0][0xbe8] ;  /* 0x0002fa00ff067b82 */ /* 0x000e620000000800 */
[----:B------:R-:W-:Y:S01]  /*77b0*/  ULDC UR4, c[0x0][0xa88] ;  /* 0x0002a20000047ab9 */ /* 0x000fe20000000800 */
[----:B0-----:R-:W-:Y:S02]  /*77c0*/  IMAD R0, R3, 0x80, R0 ;  /* 0x0000008003007824 */ /* 0x001fe400078e0200 */
[----:B-1----:R-:W-:-:S03]  /*77d0*/  IMAD R3, R6, UR4, RZ ;  /* 0x0000000406037c24 */ /* 0x002fc6000f8e02ff */
[----:B------:R-:W-:-:S04]  /*77e0*/  IADD3 R0, R0, -0x80, RZ ;  /* 0xffffff8000007810 */ /* 0x000fc80007ffe0ff */
[----:B------:R-:W-:-:S13]  /*77f0*/  ISETP.GE.AND P0, PT, R0, R3, PT ;  /* 0x000000030000720c */ /* 0x000fda0003f06270 */
[----:B------:R-:W-:Y:S05]  /*7800*/  @P0 BRA `(.L_x_8) ;  /* 0x0000003c00900947 */ /* 0x000fea0003800000 */
[----:B------:R-:W-:Y:S01]  /*7810*/  ISETP.NE.AND P0, PT, R6, 0x1, PT ;  /* 0x000000010600780c */ /* 0x000fe20003f05270 */
[----:B------:R-:W0:Y:S01]  /*7820*/  S2UR UR7, SR_CTAID.Z ;  /* 0x00000000000779c3 */ /* 0x000e220000002700 */
[----:B------:R-:W-:Y:S01]  /*7830*/  USHF.R.S32.HI UR6, URZ, 0x1f, UR37 ;  /* 0x0000001f3f067899 */ /* 0x000fe20008011425 */
[----:B------:R-:W-:Y:S01]  /*7840*/  IMAD.MOV.U32 R5, RZ, RZ, R0 ;  /* 0x000000ffff057224 */ /* 0x000fe200078e0000 */
[----:B------:R-:W-:Y:S02]  /*7850*/  ULDC.64 UR8, c[0x0][0xbd0] ;  /* 0x0002f40000087ab9 */ /* 0x000fe40000000a00 */
[----:B------:R-:W-:Y:S02]  /*7860*/  UIMAD UR6, UR6, UR8, URZ ;  /* 0x00000008060672a4 */ /* 0x000fe4000f8e023f */
[----:B------:R-:W-:Y:S01]  /*7870*/  UIMAD.WIDE.U32 UR4, UR37, UR8, URZ ;  /* 0x00000008250472a5 */ /* 0x000fe2000f8e003f */
[----:B------:R-:W1:Y:S01]  /*7880*/  LDC.64 R10, c[0x0][0xbd8] ;  /* 0x0002f600ff0a7b82 */ /* 0x000e620000000a00 */
[----:B------:R-:W-:-:S04]  /*7890*/  UIMAD UR6, UR37, UR9, UR6 ;  /* 0x00000009250672a4 */ /* 0x000fc8000f8e0206 */
[----:B------:R-:W-:Y:S02]  /*78a0*/  UIADD3 UR6, UR5, UR6, URZ ;  /* 0x0000000605067290 */ /* 0x000fe4000fffe03f */
[----:B------:R-:W-:Y:S01]  /*78b0*/  IMAD.U32 R3, RZ, RZ, UR5 ;  /* 0x00000005ff037e24 */ /* 0x000fe2000f8e00ff */
[----:B------:R-:W2:Y:S01]  /*78c0*/  @P0 LDC R7, c[0x0][0xbec] ;  /* 0x0002fb00ff070b82 */ /* 0x000ea20000000800 */
[----:B------:R-:W-:Y:S01]  /*78d0*/  IMAD.U32 R2, RZ, RZ, UR4 ;  /* 0x00000004ff027e24 */ /* 0x000fe2000f8e00ff */
[----:B------:R-:W-:Y:S01]  /*78e0*/  ULDC.64 UR4, c[0x0][0xbe0] ;  /* 0x0002f80000047ab9 */ /* 0x000fe20000000a00 */
[----:B------:R-:W-:-:S05]  /*78f0*/  MOV R3, UR6 ;  /* 0x0000000600037c02 */ /* 0x000fca0008000f00 */
[----:B------:R-:W3:Y:S01]  /*7900*/  @P0 LDC R9, c[0x0][0xbf0] ;  /* 0x0002fc00ff090b82 */ /* 0x000ee20000000800 */
[----:B0-----:R-:W-:-:S07]  /*7910*/  USHF.R.S32.HI UR8, URZ, 0x1f, UR7 ;  /* 0x0000001f3f087899 */ /* 0x001fce0008011407 */
[----:B------:R-:W0:Y:S01]  /*7920*/  S2UR UR10, SR_CTAID.Y ;  /* 0x00000000000a79c3 */ /* 0x000e220000002600 */
[C---:B-1----:R-:W-:Y:S02]  /*7930*/  IMAD R12, R10.reuse, UR8, RZ ;  /* 0x000000080a0c7c24 */ /* 0x042fe4000f8e02ff */
[----:B------:R-:W-:-:S04]  /*7940*/  IMAD.WIDE.U32 R2, R10, UR7, R2 ;  /* 0x000000070a027c25 */ /* 0x000fc8000f8e0002 */
[----:B------:R-:W-:Y:S01]  /*7950*/  IMAD R11, R11, UR7, R12 ;  /* 0x000000070b0b7c24 */ /* 0x000fe2000f8e020c */
[----:B------:R-:W0:Y:S01]  /*7960*/  LDC R8, c[0x0][0xc50] ;  /* 0x00031400ff087b82 */ /* 0x000e220000000800 */
[----:B--2---:R-:W-:-:S04]  /*7970*/  @P0 IMAD.HI.U32 R4, R0, R7, RZ ;  /* 0x0000000700040227 */ /* 0x004fc800078e00ff */
[----:B------:R-:W-:Y:S02]  /*7980*/  IMAD R7, RZ, RZ, -UR37 ;  /* 0x80000025ff077e24 */ /* 0x000fe4000f8e02ff */
[----:B------:R-:W-:Y:S01]  /*7990*/  IMAD.IADD R3, R11, 0x1, R3 ;  /* 0x000000010b037824 */ /* 0x000fe200078e0203 */
[----:B---3--:R-:W-:Y:S01]  /*79a0*/  @P0 SHF.R.U32.HI R5, RZ, R9, R4 ;  /* 0x00000009ff050219 */ /* 0x008fe20000011604 */
[----:B0-----:R-:W-:-:S04]  /*79b0*/  IMAD R9, R8, R7, UR10 ;  /* 0x0000000a08097e24 */ /* 0x001fc8000f8e0207 */
[----:B------:R-:W-:Y:S02]  /*79c0*/  IMAD.MOV R7, RZ, RZ, -R5 ;  /* 0x000000ffff077224 */ /* 0x000fe400078e0a05 */
[----:B------:R-:W-:Y:S01]  /*79d0*/  IMAD.WIDE.U32 R2, R9, UR4, R2 ;  /* 0x0000000409027c25 */ /* 0x000fe2000f8e0002 */
[----:B------:R-:W-:-:S03]  /*79e0*/  SHF.R.S32.HI R4, RZ, 0x1f, R9 ;  /* 0x0000001fff047819 */ /* 0x000fc60000011409 */
[----:B------:R-:W-:Y:S01]  /*79f0*/  IMAD R7, R6, R7, R0 ;  /* 0x0000000706077224 */ /* 0x000fe200078e0200 */
[----:B------:R-:W-:Y:S01]  /*7a00*/  IADD3 R2, P0, R5, R2, RZ ;  /* 0x0000000205027210 */ /* 0x000fe20007f1e0ff */
[----:B------:R-:W-:-:S03]  /*7a10*/  IMAD R4, R4, UR4, RZ ;  /* 0x0000000404047c24 */ /* 0x000fc6000f8e02ff */
[----:B------:R-:W-:Y:S01]  /*7a20*/  SHF.R.S32.HI R0, RZ, 0x1f, R7 ;  /* 0x0000001fff007819 */ /* 0x000fe20000011407 */
[----:B------:R-:W-:Y:S01]  /*7a30*/  IMAD R4, R9, UR5, R4 ;  /* 0x0000000509047c24 */ /* 0x000fe2000f8e0204 */
[----:B------:R-:W-:Y:S01]  /*7a40*/  SHF.R.S32.HI R9, RZ, 0x1f, R5 ;  /* 0x0000001fff097819 */ /* 0x000fe20000011405 */
[----:B------:R-:W-:Y:S02]  /*7a50*/  ULDC.64 UR4, c[0x0][0xbc8] ;  /* 0x0002f20000047ab9 */ /* 0x000fe40000000a00 */
[----:B------:R-:W-:Y:S01]  /*7a60*/  IMAD R0, R0, UR4, RZ ;  /* 0x0000000400007c24 */ /* 0x000fe2000f8e02ff */
[----:B------:R-:W-:-:S03]  /*7a70*/  IADD3.X R3, R9, R3, R4, P0, !PT ;  /* 0x0000000309037210 */ /* 0x000fc600007fe404 */
[C---:B------:R-:W-:Y:S02]  /*7a80*/  IMAD R5, R7.reuse, UR5, R0 ;  /* 0x0000000507057c24 */ /* 0x040fe4000f8e0200 */
[----:B------:R-:W-:Y:S01]  /*7a90*/  IMAD.WIDE.U32 R2, R7, UR4, R2 ;  /* 0x0000000407027c25 */ /* 0x000fe2000f8e0002 */
[----:B------:R-:W-:-:S04]  /*7aa0*/  ULDC.64 UR4, c[0x0][0xba8] ;  /* 0x0002ea0000047ab9 */ /* 0x000fc80000000a00 */
[----:B------:R-:W-:Y:S02]  /*7ab0*/  IADD3 R3, R3, R5, RZ ;  /* 0x0000000503037210 */ /* 0x000fe40007ffe0ff */
[----:B------:R-:W-:-:S04]  /*7ac0*/  LEA R4, P0, R2, UR4, 0x2 ;  /* 0x0000000402047c11 */ /* 0x000fc8000f8010ff */
[----:B------:R-:W-:Y:S01]  /*7ad0*/  LEA.HI.X R5, R2, UR5, R3, 0x2, P0 ;  /* 0x0000000502057c11 */ /* 0x000fe200080f1403 */
[----:B------:R-:W-:-:S05]  /*7ae0*/  IMAD.MOV.U32 R3, RZ, RZ, -0x800000 ;  /* 0xff800000ff037424 */ /* 0x000fca00078e00ff */
[----:B------:R0:W-:Y:S01]  /*7af0*/  STG.E desc[UR38][R4.64], R3 ;  /* 0x0000000304007986 */ /* 0x0001e2000c101926 */
[----:B------:R-:W-:Y:S05]  /*7b00*/  BRA `(.L_x_8) ;  /* 0x0000003800d07947 */ /* 0x000fea0003800000 */
.L_x_6:
[----:B------:R-:W-:-:S08]  /*7b10*/  NOP ;  /* 0x0000000000007918 */ /* 0x000fd00000000000 */
[----:B------:R-:W0:-:S00]  /*7b20*/  USETMAXREG.DEALLOC.CTAPOOL 0x28 ;  /* 0x00000028000079c8 */ /* 0x000e0000080e0500 */
[----:B0-----:R-:W-:Y:S01]  /*7b30*/  LOP3.LUT R17, R17, 0x3, RZ, 0xc0, !PT ;  /* 0x0000000311117812 */ /* 0x001fe200078ec0ff */
[----:B------:R-:W0:Y:S05]  /*7b40*/  S2R R34, SR_CTAID.Z ;  /* 0x0000000000227919 */ /* 0x000e2a0000002700 */
[----:B------:R-:W1:Y:S01]  /*7b50*/  S2UR UR6, SR_CTAID.Y ;  /* 0x00000000000679c3 */ /* 0x000e620000002600 */
[----:B------:R-:W2:Y:S02]  /*7b60*/  SHFL.IDX PT, R0, R17, RZ, 0x1f ;  /* 0x00001fff11007589 */ /* 0x000ea400000e0000 */
[----:B--2---:R-:W-:-:S13]  /*7b70*/  ISETP.NE.AND P0, PT, R0, RZ, PT ;  /* 0x000000ff0000720c */ /* 0x004fda0003f05270 */
[----:B01----:R-:W-:Y:S05]  /*7b80*/  @!P0 BRA `(.L_x_38) ;  /* 0x0000000000288947 */ /* 0x003fea0003800000 */
[----:B------:R-:W-:Y:S01]  /*7b90*/  ULDC UR7, c[0x0][0xc50] ;  /* 0x0003140000077ab9 */ /* 0x000fe20000000800 */
[----:B------:R-:W-:Y:S01]  /*7ba0*/  UMOV UR42, UR6 ;  /* 0x00000006002a7c82 */ /* 0x000fe20008000000 */
[----:B------:R-:W-:-:S06]  /*7bb0*/  UISETP.NE.AND UP0, UPT, UR7, 0x1, UPT ;  /* 0x000000010700788c */ /* 0x000fcc000bf05270 */
[----:B------:R-:W-:-:S13]  /*7bc0*/  PLOP3.LUT P0, PT, PT, PT, UP0, 0x80, 0x0 ;  /* 0x000000000000781c */ /* 0x000fda0003f0f008 */
[----:B------:R-:W-:Y:S05]  /*7bd0*/  @!P0 BRA `(.L_x_39) ;  /* 0x0000000000308947 */ /* 0x000fea0003800000 */
[----:B------:R-:W-:Y:S01]  /*7be0*/  ULDC UR4, c[0x0][0xc54] ;  /* 0x0003150000047ab9 */ /* 0x000fe20000000800 */
[----:B------:R-:W-:Y:S01]  /*7bf0*/  ULDC UR42, c[0x0][0xc58] ;  /* 0x00031600002a7ab9 */ /* 0x000fe20000000800 */
[----:B------:R-:W-:-:S04]  /*7c00*/  UIMAD.WIDE.U32 UR4, UR6, UR4, URZ ;  /* 0x00000004060472a5 */ /* 0x000fc8000f8e003f */
[----:B------:R-:W-:Y:S01]  /*7c10*/  USHF.R.U32.HI UR42, URZ, UR42, UR5 ;  /* 0x0000002a3f2a7299 */ /* 0x000fe20008011605 */
[----:B------:R-:W-:Y:S11]  /*7c20*/  BRA `(.L_x_39) ;  /* 0x00000000001c7947 */ /* 0x000ff60003800000 */
.L_x_38:
[----:B------:R-:W-:Y:S01]  /*7c30*/  ULDC UR7, c[0x0][0xc50] ;  /* 0x0003140000077ab9 */ /* 0x000fe20000000800 */
[----:B------:R-:W-:Y:S01]  /*7c40*/  UMOV UR42, UR6 ;  /* 0x00000006002a7c82 */ /* 0x000fe20008000000 */
[----:B------:R-:W-:-:S11]  /*7c50*/  UISETP.NE.AND UP0, UPT, UR7, 0x1, UPT ;  /* 0x000000010700788c */ /* 0x000fd6000bf05270 */
[----:B------:R-:W-:Y:S01]  /*7c60*/  @UP0 ULDC UR4, c[0x0][0xc54] ;  /* 0x0003150000040ab9 */ /* 0x000fe20000000800 */
[----:B------:R-:W-:Y:S01]  /*7c70*/  @UP0 ULDC UR8, c[0x0][0xc58] ;  /* 0x0003160000080ab9 */ /* 0x000fe20000000800 */
[----:B------:R-:W-:-:S04]  /*7c80*/  UIMAD.WIDE.U32 UR4, UR6, UR4, URZ ;  /* 0x00000004060472a5 */ /* 0x000fc8000f8e003f */
[----:B------:R-:W-:-:S12]  /*7c90*/  @UP0 USHF.R.U32.HI UR42, URZ, UR8, UR5 ;  /* 0x000000083f2a0299 */ /* 0x000fd80008011605 */
.L_x_39:
[----:B------:R-:W-:Y:S01]  /*7ca0*/  ISETP.GE.AND P0, PT, R34, RZ, PT ;  /* 0x000000ff2200720c */ /* 0x000fe20003f06270 */
[----:B------:R-:W-:Y:S01]  /*7cb0*/  UIADD3 UR4, -UR42, URZ, URZ ;  /* 0x0000003f2a047290 */ /* 0x000fe2000fffe13f */
[----:B------:R-:W-:Y:S01]  /*7cc0*/  IMAD.MOV.U32 R8, RZ, RZ, 0x1 ;  /* 0x00000001ff087424 */ /* 0x000fe200078e00ff */
[----:B------:R-:W-:Y:S01]  /*7cd0*/  MOV R9, 0x1 ;  /* 0x0000000100097802 */ /* 0x000fe20000000f00 */
[----:B------:R-:W-:Y:S01]  /*7ce0*/  IMAD.MOV.U32 R0, RZ, RZ, RZ ;  /* 0x000000ffff007224 */ /* 0x000fe200078e00ff */
[----:B------:R-:W-:-:S08]  /*7cf0*/  UIMAD UR4, UR7, UR4, UR6 ;  /* 0x00000004070472a4 */ /* 0x000fd0000f8e0206 */
[----:B------:R-:W-:Y:S05]  /*7d00*/  @!P0 BRA `(.L_x_40) ;  /* 0x00000034009c8947 */ /* 0x000fea0003800000 */
[----:B------:R-:W0:Y:S01]  /*7d10*/  LDC.64 R2, c[0x0][0xa28] ;  /* 0x00028a00ff027b82 */ /* 0x000e220000000a00 */
[----:B------:R-:W-:Y:S01]  /*7d20*/  ULDC.64 UR6, c[0x0][0x418] ;  /* 0x0001060000067ab9 */ /* 0x000fe20000000a00 */
[----:B------:R-:W-:Y:S01]  /*7d30*/  ULDC UR5, c[0x0][0x424] ;  /* 0x0001090000057ab9 */ /* 0x000fe20000000800 */
[----:B------:R-:W-:Y:S01]  /*7d40*/  ULDC UR43, c[0x0][0x2f0] ;  /* 0x0000bc00002b7ab9 */ /* 0x000fe20000000800 */
[----:B------:R-:W-:Y:S01]  /*7d50*/  IMAD.MOV.U32 R31, RZ, RZ, RZ ;  /* 0x000000ffff1f7224 */ /* 0x000fe200078e00ff */
[----:B0-----:R-:W-:-:S04]  /*7d60*/  ISETP.NE.U32.AND P0, PT, R2, RZ, PT ;  /* 0x000000ff0200720c */ /* 0x001fc80003f05070 */
[----:B------:R-:W-:Y:S01]  /*7d70*/  ISETP.NE.AND.EX P0, PT, R3, RZ, PT, P0 ;  /* 0x000000ff0300720c */ /* 0x000fe20003f05300 */
[----:B------:R-:W-:-:S12]  /*7d80*/  UISETP.NE.U32.AND UP0, UPT, UR6, URZ, UPT ;  /* 0x0000003f0600728c */ /* 0x000fd8000bf05070 */
[----:B------:R-:W0:Y:S01]  /*7d90*/  @P0 LDC.64 R2, c[0x0][0xa28] ;  /* 0x00028a00ff020b82 */ /* 0x000e220000000a00 */
[----:B------:R-:W-:-:S04]  /*7da0*/  UISETP.NE.AND.EX UP0, UPT, UR7, URZ, UPT, UP0 ;  /* 0x0000003f0700728c */ /* 0x000fc8000bf05300 */
[----:B------:R-:W-:-:S04]  /*7db0*/  USEL UR5, UR5, 0x1, UP0 ;  /* 0x0000000105057887 */ /* 0x000fc80008000000 */
[----:B------:R-:W-:Y:S01]  /*7dc0*/  UIMAD UR43, UR5, UR43, URZ ;  /* 0x0000002b052b72a4 */ /* 0x000fe2000f8e023f */
[----:B------:R-:W1:Y:S03]  /*7dd0*/  S2R R35, SR_CTAID.X ;  /* 0x0000000000237919 */ /* 0x000e660000002500 */
[----:B------:R-:W-:Y:S02]  /*7de0*/  UISETP.GE.AND UP0, UPT, UR43, 0x1, UPT ;  /* 0x000000012b00788c */ /* 0x000fe4000bf06270 */
[----:B------:R-:W-:Y:S01]  /*7df0*/  UIADD3 UR5, UR43, 0x7f, URZ ;  /* 0x0000007f2b057890 */ /* 0x000fe2000fffe03f */
[----:B0-----:R-:W-:-:S05]  /*7e00*/  @P0 IMAD.WIDE R2, R34, 0x4, R2 ;  /* 0x0000000422020825 */ /* 0x001fca00078e0202 */
[----:B------:R0:W5:Y:S01]  /*7e10*/  @P0 LDG.E R31, desc[UR38][R2.64] ;  /* 0x00000026021f0981 */ /* 0x000162000c1e1900 */
[----:B------:R-:W-:Y:S01]  /*7e20*/  PLOP3.LUT P0, PT, PT, PT, UP0, 0x80, 0x0 ;  /* 0x000000000000781c */ /* 0x000fe20003f0f008 */
[----:B------:R-:W-:Y:S02]  /*7e30*/  USHF.R.S32.HI UR6, URZ, 0x1f, UR5 ;  /* 0x0000001f3f067899 */ /* 0x000fe40008011405 */
[----:B------:R-:W-:Y:S02]  /*7e40*/  ULOP3.LUT UR47, UR4, 0xffff, URZ, 0xc0, !UPT ;  /* 0x0000ffff042f7892 */ /* 0x000fe4000f8ec03f */
[----:B------:R-:W-:Y:S01]  /*7e50*/  ULEA.HI UR6, UR6, UR5, URZ, 0x7 ;  /* 0x0000000506067291 */ /* 0x000fe2000f8f383f */
[----:B------:R-:W-:-:S03]  /*7e60*/  UMOV UR41, URZ ;  /* 0x0000003f00297c82 */ /* 0x000fc60008000000 */
[----:B------:R-:W-:-:S04]  /*7e70*/  USHF.R.S32.HI UR44, URZ, 0x7, UR6 ;  /* 0x000000073f2c7899 */ /* 0x000fc80008011406 */
[----:B01----:R-:W-:Y:S08]  /*7e80*/  @!P0 BRA `(.L_x_41) ;  /* 0x0000000000848947 */ /* 0x003ff00003800000 */
[----:B------:R-:W-:-:S03]  /*7e90*/  USHF.R.U32.HI UR6, URZ, 0x10, UR4 ;  /* 0x000000103f067899 */ /* 0x000fc60008011604 */
[----:B------:R-:W-:Y:S01]  /*7ea0*/  UMOV UR4, URZ ;  /* 0x0000003f00047c82 */ /* 0x000fe20008000000 */
[----:B------:R-:W-:-:S11]  /*7eb0*/  UISETP.NE.AND UP0, UPT, UR6, URZ, UPT ;  /* 0x0000003f0600728c */ /* 0x000fd6000bf05270 */
[----:B------:R-:W-:Y:S02]  /*7ec0*/  @!UP0 ULDC UR6, c[0x0][0x9f0] ;  /* 0x00027c0000068ab9 */ /* 0x000fe40000000800 */
[----:B------:R-:W-:Y:S01]  /*7ed0*/  IABS R0, UR6 ;  /* 0x0000000600007c13 */ /* 0x000fe20008000000 */
[----:B------:R-:W-:Y:S02]  /*7ee0*/  UIADD3 UR7, UR44, -0x1, UR6 ;  /* 0xffffffff2c077890 */ /* 0x000fe4000fffe006 */
[----:B------:R-:W-:Y:S02]  /*7ef0*/  IABS R4, UR6 ;  /* 0x0000000600047c13 */ /* 0x000fe40008000000 */
[----:B------:R-:W-:Y:S02]  /*7f00*/  R2UR UR10, R0 ;  /* 0x00000000000a72ca */ /* 0x000fe400000e0000 */
[----:B------:R-:W-:Y:S01]  /*7f10*/  IABS R3, UR7 ;  /* 0x0000000700037c13 */ /* 0x000fe20008000000 */
[----:B------:R-:W-:-:S03]  /*7f20*/  ULOP3.LUT UR7, UR7, UR6, URZ, 0x3c, !UPT ;  /* 0x0000000607077292 */ /* 0x000fc6000f8e3c3f */
[----:B------:R-:W-:-:S07]  /*7f30*/  R2UR UR9, R3 ;  /* 0x00000000030972ca */ /* 0x000fce00000e0000 */
[----:B------:R-:W0:Y:S08]  /*7f40*/  I2F.RP R0, UR10 ;  /* 0x0000000a00007d06 */ /* 0x000e300008209400 */
[----:B0-----:R-:W0:Y:S02]  /*7f50*/  MUFU.RCP R0, R0 ;  /* 0x0000000000007308 */ /* 0x001e240000001000 */
[----:B0-----:R-:W-:-:S02]  /*7f60*/  VIADD R2, R0, 0xffffffe ;  /* 0x0ffffffe00027836 */ /* 0x001fc40000000000 */
[----:B------:R-:W-:-:S04]  /*7f70*/  IMAD.MOV R0, RZ, RZ, -R4 ;  /* 0x000000ffff007224 */ /* 0x000fc800078e0a04 */
[----:B------:R-:W0:Y:S02]  /*7f80*/  F2I.FTZ.U32.TRUNC.NTZ R2, R2 ;  /* 0x0000000200027305 */ /* 0x000e24000021f000 */
[----:B0-----:R-:W-:-:S13]  /*7f90*/  R2UR UR5, R2 ;  /* 0x00000000020572ca */ /* 0x001fda00000e0000 */
[----:B------:R-:W-:-:S04]  /*7fa0*/  UIADD3 UR8, URZ, -UR5, URZ ;  /* 0x800000053f087290 */ /* 0x000fc8000fffe03f */
[----:B------:R-:W-:-:S04]  /*7fb0*/  UIMAD UR8, UR8, UR10, URZ ;  /* 0x0000000a080872a4 */ /* 0x000fc8000f8e023f */
[----:B------:R-:W-:-:S03]  /*7fc0*/  UIMAD.WIDE.U32 UR4, UR5, UR8, UR4 ;  /* 0x00000008050472a5 */ /* 0x000fc6000f8e0004 */
[----:B------:R-:W-:Y:S01]  /*7fd0*/  R2UR UR8, R0 ;  /* 0x00000000000872ca */ /* 0x000fe200000e0000 */
[----:B------:R-:W-:-:S12]  /*7fe0*/  UIMAD.WIDE.U32 UR4, UR5, UR9, URZ ;  /* 0x00000009050472a5 */ /* 0x000fd8000f8e003f */
[----:B------:R-:W-:-:S04]  /*7ff0*/  UIMAD UR4, UR5, UR8, UR9 ;  /* 0x00000008050472a4 */ /* 0x000fc8000f8e0209 */
[----:B------:R-:W-:-:S11]  /*8000*/  UISETP.GT.U32.AND UP0, UPT, UR10, UR4, UPT ;  /* 0x000000040a00728c */ /* 0x000fd6000bf04070 */
[----:B------:R-:W-:Y:S02]  /*8010*/  @!UP0 UIADD3 UR4, UR4, -UR10, URZ ;  /* 0x8000000a04048290 */ /* 0x000fe4000fffe03f */
[----:B------:R-:W-:Y:S02]  /*8020*/  @!UP0 UIADD3 UR5, UR5, 0x1, URZ ;  /* 0x0000000105058890 */ /* 0x000fe4000fffe03f */
[----:B------:R-:W-:Y:S02]  /*8030*/  UISETP.GE.U32.AND UP1, UPT, UR4, UR10, UPT ;  /* 0x0000000a0400728c */ /* 0x000fe4000bf26070 */
[----:B------:R-:W-:-:S09]  /*8040*/  UISETP.GE.AND UP0, UPT, UR7, URZ, UPT ;  /* 0x0000003f0700728c */ /* 0x000fd2000bf06270 */
[----:B------:R-:W-:Y:S02]  /*8050*/  @UP1 UIADD3 UR5, UR5, 0x1, URZ ;  /* 0x0000000105051890 */ /* 0x000fe4000fffe03f */
[----:B------:R-:W-:Y:S02]  /*8060*/  UISETP.NE.AND UP1, UPT, UR6, URZ, UPT ;  /* 0x0000003f0600728c */ /* 0x000fe4000bf25270 */
[----:B------:R-:W-:-:S09]  /*8070*/  @!UP0 UIADD3 UR5, -UR5, URZ, URZ ;  /* 0x0000003f05058290 */ /* 0x000fd2000fffe13f */
[----:B------:R-:W-:-:S07]  /*8080*/  @!UP1 ULOP3.LUT UR5, URZ, UR6, URZ, 0x33, !UPT ;  /* 0x000000063f059292 */ /* 0x000fce000f8e333f */
[----:B------:R-:W-:-:S05]  /*8090*/  UMOV UR41, UR5 ;  /* 0x0000000500297c82 */ /* 0x000fca0008000000 */
.L_x_41:
[----:B------:R-:W-:Y:S02]  /*80a0*/  UIMAD UR48, UR47, UR41, URZ ;  /* 0x000000292f3072a4 */ /* 0x000fe4000f8e023f */
[----:B------:R-:W-:Y:S01]  /*80b0*/  MOV R3, UR41 ;  /* 0x0000002900037c02 */ /* 0x000fe20008000f00 */
[----:B------:R-:W-:-:S03]  /*80c0*/  IMAD.MOV.U32 R9, RZ, RZ, 0x1 ;  /* 0x00000001ff097424 */ /* 0x000fc600078e00ff */
[----:B------:R-:W-:-:S05]  /*80d0*/  IMAD.U32 R0, RZ, RZ, UR48 ;  /* 0x00000030ff007e24 */ /* 0x000fca000f8e00ff */
[----:B------:R-:W-:-:S04]  /*80e0*/  VIADDMNMX R0, R0, R3, UR44, PT ;  /* 0x0000002c00007e46 */ /* 0x000fc8000b800103 */
[----:B------:R-:W-:Y:S01]  /*80f0*/  R2UR UR49, R0 ;  /* 0x00000000003172ca */ /* 0x000fe200000e0000 */
[----:B------:R-:W-:-:S12]  /*8100*/  IMAD.MOV.U32 R0, RZ, RZ, RZ ;  /* 0x000000ffff007224 */ /* 0x000fd800078e00ff */
[----:B------:R-:W-:-:S06]  /*8110*/  UISETP.GT.AND UP0, UPT, UR49, UR48, UPT ;  /* 0x000000303100728c */ /* 0x000fcc000bf04270 */
[----:B------:R-:W-:-:S13]  /*8120*/  PLOP3.LUT P0, PT, PT, PT, UP0, 0x80, 0x0 ;  /* 0x000000000000781c */ /* 0x000fda0003f0f008 */
[----:B------:R-:W-:Y:S05]  /*8130*/  @!P0 BRA `(.L_x_40) ;  /* 0x0000003000908947 */ /* 0x000fea0003800000 */
[----:B------:R-:W0:Y:S01]  /*8140*/  S2UR UR4, SR_CgaCtaId ;  /* 0x00000000000479c3 */ /* 0x000e220000008800 */
[----:B------:R-:W-:Y:S02]  /*8150*/  UMOV UR45, 0x400 ;  /* 0x00000400002d7882 */ /* 0x000fe40000000000 */
[----:B0-----:R-:W-:-:S04]  /*8160*/  ULEA UR45, UR4, UR45, 0x18 ;  /* 0x0000002d042d7291 */ /* 0x001fc8000f8ec03f */
[----:B------:R-:W-:-:S04]  /*8170*/  UIADD3 UR4, UR45, 0x18400, URZ ;  /* 0x000184002d047890 */ /* 0x000fc8000fffe03f */
[----:B------:R-:W-:-:S06]  /*8180*/  ULOP3.LUT UP0, URZ, UR4, 0x3ff, URZ, 0xc0, !UPT ;  /* 0x000003ff043f7892 */ /* 0x000fcc000f80c03f */
[----:B------:R-:W-:-:S13]  /*8190*/  PLOP3.LUT P0, PT, PT, PT, UP0, 0x80, 0x0 ;  /* 0x000000000000781c */ /* 0x000fda0003f0f008 */
[----:B------:R-:W-:Y:S05]  /*81a0*/  @!P0 BRA `(.L_x_42) ;  /* 0x0000000000408947 */ /* 0x000fea0003800000 */
[----:B------:R-:W-:Y:S01]  /*81b0*/  MOV R2, 0x0 ;  /* 0x0000000000027802 */ /* 0x000fe20000000f00 */
[----:B------:R-:W-:Y:S01]  /*81c0*/  ULDC.64 UR4, c[0x4][0x80] ;  /* 0x0100200000047ab9 */ /* 0x000fe20000000a00 */
[----:B------:R-:W-:Y:S01]  /*81d0*/  ULDC.64 UR6, c[0x4][0x88] ;  /* 0x0100220000067ab9 */ /* 0x000fe20000000a00 */
[----:B------:R-:W-:Y:S01]  /*81e0*/  MOV R4, UR4 ;  /* 0x0000000400047c02 */ /* 0x000fe20008000f00 */
[----:B------:R-:W-:Y:S01]  /*81f0*/  IMAD.U32 R5, RZ, RZ, UR5 ;  /* 0x00000005ff057e24 */ /* 0x000fe2000f8e00ff */
[----:B------:R-:W-:Y:S01]  /*8200*/  ULDC.64 UR4, c[0x4][0x8] ;  /* 0x0100020000047ab9 */ /* 0x000fe20000000a00 */
[----:B------:R-:W0:Y:S01]  /*8210*/  LDC.64 R2, c[0x4][R2] ;  /* 0x0100000002027b82 */ /* 0x000e220000000a00 */
[----:B------:R-:W-:Y:S01]  /*8220*/  IMAD.U32 R6, RZ, RZ, UR6 ;  /* 0x00000006ff067e24 */ /* 0x000fe2000f8e00ff */
[----:B------:R-:W-:Y:S01]  /*8230*/  MOV R10, UR4 ;  /* 0x00000004000a7c02 */ /* 0x000fe20008000f00 */
[----:B------:R-:W-:Y:S01]  /*8240*/  IMAD.U32 R7, RZ, RZ, UR7 ;  /* 0x00000007ff077e24 */ /* 0x000fe2000f8e00ff */
[----:B------:R-:W-:Y:S01]  /*8250*/  MOV R13, RZ ;  /* 0x000000ff000d7202 */ /* 0x000fe20000000f00 */
[----:B------:R-:W-:-:S02]  /*8260*/  IMAD.U32 R11, RZ, RZ, UR5 ;  /* 0x00000005ff0b7e24 */ /* 0x000fc4000f8e00ff */
[----:B------:R-:W-:Y:S02]  /*8270*/  IMAD.MOV.U32 R8, RZ, RZ, 0x70 ;  /* 0x00000070ff087424 */ /* 0x000fe400078e00ff */
[----:B------:R-:W-:-:S07]  /*8280*/  IMAD.MOV.U32 R12, RZ, RZ, 0x1 ;  /* 0x00000001ff0c7424 */ /* 0x000fce00078e00ff */
[----:B------:R-:W-:-:S07]  /*8290*/  LEPC R20, `(.L_x_42) ;  /* 0x000000001014794e */ /* 0x000fce0000000000 */
[----:B0----5:R-:W-:Y:S05]  /*82a0*/  CALL.ABS.NOINC R2 ;  /* 0x0000000002007343 */ /* 0x021fea0003c00000 */
.L_x_42:
[----:B------:R-:W-:-:S04]  /*82b0*/  UIADD3 UR4, UR45, 0x400, URZ ;  /* 0x000004002d047890 */ /* 0x000fc8000fffe03f */
[----:B------:R-:W-:-:S06]  /*82c0*/  ULOP3.LUT UP0, URZ, UR4, 0x3ff, URZ, 0xc0, !UPT ;  /* 0x000003ff043f7892 */ /* 0x000fcc000f80c03f */
[----:B------:R-:W-:-:S13]  /*82d0*/  PLOP3.LUT P0, PT, PT, PT, UP0, 0x80, 0x0 ;  /* 0x000000000000781c */ /* 0x000fda0003f0f008 */
[----:B------:R-:W-:Y:S05]  /*82e0*/  @!P0 BRA `(.L_x_43) ;  /* 0x00000000007c8947 */ /* 0x000fea0003800000 */
        /* <DEDUP_REMOVED lines=15> */
[----:B-1---5:R-:W-:Y:S05]  /*83e0*/  CALL.ABS.NOINC R2 ;  /* 0x0000000002007343 */ /* 0x022fea0003c00000 */
.L_x_44:
[----:B------:R0:W1:Y:S01]  /*83f0*/  LDC.64 R2, c[0x4][R16] ;  /* 0x0100000010027b82 */ /* 0x0000620000000a00 */
[----:B------:R-:W-:Y:S01]  /*8400*/  ULDC.64 UR4, c[0x4][0x80] ;  /* 0x0100200000047ab9 */ /* 0x000fe20000000a00 */
[----:B------:R-:W-:Y:S01]  /*8410*/  ULDC.64 UR6, c[0x4][0x88] ;  /* 0x0100220000067ab9 */ /* 0x000fe20000000a00 */
[----:B------:R-:W-:Y:S01]  /*8420*/  IMAD.U32 R4, RZ, RZ, UR4 ;  /* 0x00000004ff047e24 */ /* 0x000fe2000f8e00ff */
[----:B------:R-:W-:Y:S01]  /*8430*/  MOV R6, UR6 ;  /* 0x0000000600067c02 */ /* 0x000fe20008000f00 */
[----:B------:R-:W-:Y:S01]  /*8440*/  IMAD.U32 R5, RZ, RZ, UR5 ;  /* 0x00000005ff057e24 */ /* 0x000fe2000f8e00ff */
[----:B------:R-:W-:Y:S01]  /*8450*/  ULDC.64 UR4, c[0x4][0x18] ;  /* 0x0100060000047ab9 */ /* 0x000fe20000000a00 */
[----:B------:R-:W-:Y:S01]  /*8460*/  IMAD.U32 R7, RZ, RZ, UR7 ;  /* 0x00000007ff077e24 */ /* 0x000fe2000f8e00ff */
[----:B------:R-:W-:Y:S01]  /*8470*/  MOV R8, 0x70 ;  /* 0x0000007000087802 */ /* 0x000fe20000000f00 */
[----:B------:R-:W-:Y:S02]  /*8480*/  IMAD.U32 R10, RZ, RZ, UR4 ;  /* 0x00000004ff0a7e24 */ /* 0x000fe4000f8e00ff */
[----:B------:R-:W-:-:S02]  /*8490*/  IMAD.U32 R11, RZ, RZ, UR5 ;  /* 0x00000005ff0b7e24 */ /* 0x000fc4000f8e00ff */
[----:B------:R-:W-:Y:S02]  /*84a0*/  IMAD.MOV.U32 R12, RZ, RZ, 0x1 ;  /* 0x00000001ff0c7424 */ /* 0x000fe400078e00ff */
[----:B0-----:R-:W-:-:S07]  /*84b0*/  IMAD.MOV.U32 R13, RZ, RZ, RZ ;  /* 0x000000ffff0d7224 */ /* 0x001fce00078e00ff */
[----:B------:R-:W-:-:S07]  /*84c0*/  LEPC R20, `(.L_x_43) ;  /* 0x000000001014794e */ /* 0x000fce0000000000 */
[----:B-1----:R-:W-:Y:S05]  /*84d0*/  CALL.ABS.NOINC R2 ;  /* 0x0000000002007343 */ /* 0x002fea0003c00000 */
.L_x_43:
[----:B------:R-:W0:Y:S01]  /*84e0*/  LDC.64 R2, c[0x0][0x9f8] ;  /* 0x00027e00ff027b82 */ /* 0x000e220000000a00 */
[----:B------:R-:W-:-:S07]  /*84f0*/  IMAD.MOV.U32 R30, RZ, RZ, R34 ;  /* 0x000000ffff1e7224 */ /* 0x000fce00078e0022 */
[----:B------:R-:W1:Y:S01]  /*8500*/  LDC R29, c[0x0][0x430] ;  /* 0x00010c00ff1d7b82 */ /* 0x000e620000000800 */
[----:B------:R-:W-:Y:S02]  /*8510*/  MOV R22, UR49 ;  /* 0x0000003100167c02 */ /* 0x000fe40008000f00 */
[C---:B------:R-:W-:Y:S01]  /*8520*/  LOP3.LUT R0, R19.reuse, 0x7f, RZ, 0xc0, !PT ;  /* 0x0000007f13007812 */ /* 0x040fe200078ec0ff */
[----:B------:R-:W-:Y:S01]  /*8530*/  IMAD.SHL.U32 R33, R19, 0x10, RZ ;  /* 0x0000001013217824 */ /* 0x000fe200078e00ff */
[----:B------:R-:W-:Y:S01]  /*8540*/  LOP3.LUT R23, R23, 0xfffffff7, RZ, 0xc0, !PT ;  /* 0xfffffff717177812 */ /* 0x000fe200078ec0ff */
[----:B------:R-:W-:Y:S01]  /*8550*/  ULDC UR4, c[0x0][0x2f4] ;  /* 0x0000bd0000047ab9 */ /* 0x000fe20000000800 */
[----:B0-----:R-:W-:-:S04]  /*8560*/  ISETP.NE.U32.AND P0, PT, R2, RZ, PT ;  /* 0x000000ff0200720c */ /* 0x001fc80003f05070 */
[----:B------:R-:W-:-:S13]  /*8570*/  ISETP.NE.AND.EX P0, PT, R3, RZ, PT, P0 ;  /* 0x000000ff0300720c */ /* 0x000fda0003f05300 */
[----:B------:R-:W0:Y:S02]  /*8580*/  @P0 LDC.64 R2, c[0x0][0x9f8] ;  /* 0x00027e00ff020b82 */ /* 0x000e240000000a00 */
[----:B0-----:R-:W-:-:S05]  /*8590*/  @P0 IMAD.WIDE R2, R34, 0x4, R2 ;  /* 0x0000000422020825 */ /* 0x001fca00078e0202 */
[----:B------:R0:W2:Y:S01]  /*85a0*/  @P0 LDG.E R30, desc[UR38][R2.64] ;  /* 0x00000026021e0981 */ /* 0x0000a2000c1e1900 */
[----:B------:R-:W-:Y:S01]  /*85b0*/  SHF.R.U32.HI R28, RZ, 0x3, R0 ;  /* 0x00000003ff1c7819 */ /* 0x000fe20000011600 */
[----:B------:R-:W-:Y:S01]  /*85c0*/  VIADD R22, R22, 0xffffffff ;  /* 0xffffffff16167836 */ /* 0x000fe20000000000 */
[----:B------:R-:W-:Y:S02]  /*85d0*/  LOP3.LUT R33, R33, 0x70, RZ, 0xc0, !PT ;  /* 0x0000007021217812 */ /* 0x000fe400078ec0ff */
[----:B-1----:R-:W-:Y:S01]  /*85e0*/  ISETP.NE.AND P1, PT, R29, 0x1, PT ;  /* 0x000000011d00780c */ /* 0x002fe20003f25270 */
[----:B------:R-:W-:-:S05]  /*85f0*/  IMAD R4, R22, 0x80, R28 ;  /* 0x0000008016047824 */ /* 0x000fca00078e021c */
[----:B------:R-:W-:-:S04]  /*8600*/  IADD3 R8, R33, R4, RZ ;  /* 0x0000000421087210 */ /* 0x000fc80007ffe0ff */
[C---:B------:R-:W-:Y:S01]  /*8610*/  ISETP.GE.AND P0, PT, R8.reuse, UR43, PT ;  /* 0x0000002b08007c0c */ /* 0x040fe2000bf06270 */
[----:B-----5:R-:W-:Y:S02]  /*8620*/  IMAD.IADD R8, R8, 0x1, R31 ;  /* 0x0000000108087824 */ /* 0x020fe400078e021f */
[----:B0-----:R-:W0:Y:S01]  /*8630*/  @P1 LDC R3, c[0x0][0x434] ;  /* 0x00010d00ff031b82 */ /* 0x001e220000000800 */
[----:B------:R-:W-:Y:S01]  /*8640*/  @P1 LOP3.LUT R23, R23, 0x8, RZ, 0xfc, !PT ;  /* 0x0000000817171812 */ /* 0x000fe200078efcff */
[----:B------:R-:W-:-:S06]  /*8650*/  IMAD.MOV.U32 R9, RZ, RZ, R8 ;  /* 0x000000ffff097224 */ /* 0x000fcc00078e0008 */
[----:B------:R-:W1:Y:S08]  /*8660*/  @P1 LDC R11, c[0x0][0x438] ;  /* 0x00010e00ff0b1b82 */ /* 0x000e700000000800 */
[----:B------:R-:W3:Y:S08]  /*8670*/  @!P0 LDC.64 R4, c[0x0][0x428] ;  /* 0x00010a00ff048b82 */ /* 0x000ef00000000a00 */
[----:B------:R-:W4:Y:S01]  /*8680*/  @!P0 LDC.64 R6, c[0x0][0x418] ;  /* 0x00010600ff068b82 */ /* 0x000f220000000a00 */
[----:B0-----:R-:W-:-:S05]  /*8690*/  @P1 IMAD.HI.U32 R2, R8, R3, RZ ;  /* 0x0000000308021227 */ /* 0x001fca00078e00ff */
[----:B-1----:R-:W-:-:S04]  /*86a0*/  @P1 SHF.R.U32.HI R9, RZ, R11, R2 ;  /* 0x0000000bff091219 */ /* 0x002fc80000011602 */
[----:B------:R-:W-:Y:S02]  /*86b0*/  @!P0 SHF.R.S32.HI R3, RZ, 0x1f, R9 ;  /* 0x0000001fff038819 */ /* 0x000fe40000011409 */
[----:B------:R-:W-:Y:S01]  /*86c0*/  LOP3.LUT R23, R23, 0xfffffffe, RZ, 0xc0, !PT ;  /* 0xfffffffe17177812 */ /* 0x000fe200078ec0ff */
[----:B------:R-:W-:-:S03]  /*86d0*/  UMOV UR5, 0xffffffff ;  /* 0xffffffff00057882 */ /* 0x000fc60000000000 */
[----:B------:R-:W-:Y:S02]  /*86e0*/  LOP3.LUT R23, R23, 0xfffffffd, RZ, 0xc0, !PT ;  /* 0xfffffffd17177812 */ /* 0x000fe400078ec0ff */
[----:B--2---:R-:W-:-:S05]  /*86f0*/  SHF.R.S32.HI R27, RZ, 0x1f, R30 ;  /* 0x0000001fff1b7819 */ /* 0x004fca000001141e */
[----:B---3--:R-:W-:-:S04]  /*8700*/  @!P0 IMAD R2, R27, R4, RZ ;  /* 0x000000041b028224 */ /* 0x008fc800078e02ff */
[----:B------:R-:W-:Y:S02]  /*8710*/  @!P0 IMAD R11, R30, R5, R2 ;  /* 0x000000051e0b8224 */ /* 0x000fe400078e0202 */
[----:B------:R-:W-:-:S04]  /*8720*/  @!P0 IMAD.MOV.U32 R2, RZ, RZ, R9 ;  /* 0x000000ffff028224 */ /* 0x000fc800078e0009 */
[----:B------:R-:W-:-:S03]  /*8730*/  @!P0 IMAD.WIDE.U32 R4, R30, R4, R2 ;  /* 0x000000041e048225 */ /* 0x000fc600078e0002 */
[----:B----4-:R-:W-:Y:S01]  /*8740*/  @!P0 LEA R2, P1, R4, R6, 0x2 ;  /* 0x0000000604028211 */ /* 0x010fe200078210ff */
[----:B------:R-:W-:Y:S01]  /*8750*/  IMAD.SHL.U32 R6, R19, 0x8, RZ ;  /* 0x0000000813067824 */ /* 0x000fe200078e00ff */
[----:B------:R-:W-:-:S04]  /*8760*/  @!P0 IADD3 R3, R5, R11, RZ ;  /* 0x0000000b05038210 */ /* 0x000fc80007ffe0ff */
[----:B------:R-:W-:Y:S01]  /*8770*/  @!P0 LEA.HI.X R3, R4, R7, R3, 0x2, P1 ;  /* 0x0000000704038211 */ /* 0x000fe200008f1403 */
[----:B------:R-:W-:Y:S01]  /*8780*/  IMAD.MOV.U32 R7, RZ, RZ, RZ ;  /* 0x000000ffff077224 */ /* 0x000fe200078e00ff */
[----:B------:R-:W-:-:S04]  /*8790*/  LOP3.LUT R26, R6, 0x38, RZ, 0xc0, !PT ;  /* 0x00000038061a7812 */ /* 0x000fc800078ec0ff */
[C---:B------:R-:W-:Y:S01]  /*87a0*/  LOP3.LUT R25, R26.reuse, 0x40, RZ, 0xfc, !PT ;  /* 0x000000401a197812 */ /* 0x040fe200078efcff */
[----:B------:R0:W5:Y:S01]  /*87b0*/  @!P0 LDG.E R7, desc[UR38][R2.64] ;  /* 0x0000002602078981 */ /* 0x000162000c1e1900 */
[----:B------:R-:W-:Y:S02]  /*87c0*/  ISETP.GE.AND P1, PT, R26, UR4, PT ;  /* 0x000000041a007c0c */ /* 0x000fe4000bf26270 */
[----:B------:R-:W-:-:S11]  /*87d0*/  ISETP.GE.AND P0, PT, R25, UR4, PT ;  /* 0x0000000419007c0c */ /* 0x000fd6000bf06270 */
[----:B------:R-:W-:-:S04]  /*87e0*/  @P1 LOP3.LUT R23, R23, 0x2, RZ, 0xfc, !PT ;  /* 0x0000000217171812 */ /* 0x000fc800078efcff */
[----:B------:R-:W-:Y:S01]  /*87f0*/  @P0 LOP3.LUT R23, R23, 0x1, RZ, 0xfc, !PT ;  /* 0x0000000117170812 */ /* 0x000fe200078efcff */
[----:B0-----:R-:W-:Y:S06]  /*8800*/  BRA.DIV UR5, `(.L_x_45) ;  /* 0x0000003205107947 */ /* 0x001fec000b800000 */
.L_x_87:
[----:B------:R-:W-:Y:S01]  /*8810*/  ULOP3.LUT UR4, UR40, 0x2, URZ, 0xfc, !UPT ;  /* 0x0000000228047892 */ /* 0x000fe2000f8efc3f */
[----:B------:R-:W-:Y:S01]  /*8820*/  IADD3 R4, -R9, RZ, RZ ;  /* 0x000000ff09047210 */ /* 0x000fe20007ffe1ff */
[----:B------:R-:W-:Y:S01]  /*8830*/  IMAD.U32 R24, RZ, RZ, UR42 ;  /* 0x0000002aff187e24 */ /* 0x000fe2000f8e00ff */
[----:B------:R-:W-:-:S03]  /*8840*/  LOP3.LUT R23, R23, 0xfffffffb, RZ, 0xc0, !PT ;  /* 0xfffffffb17177812 */ /* 0x000fc600078ec0ff */
[----:B------:R-:W-:Y:S01]  /*8850*/  IMAD.U32 R18, RZ, RZ, UR4 ;  /* 0x00000004ff127e24 */ /* 0x000fe2000f8e00ff */
[----:B------:R-:W-:Y:S01]  /*8860*/  SHF.R.S32.HI R24, RZ, 0x1f, R24 ;  /* 0x0000001fff187819 */ /* 0x000fe20000011418 */
[----:B------:R-:W-:-:S03]  /*8870*/  IMAD R4, R29, R4, R8 ;  /* 0x000000041d047224 */ /* 0x000fc600078e0208 */
[----:B------:R-:W-:-:S13]  /*8880*/  ISETP.NE.AND P0, PT, R18, 0x3, PT ;  /* 0x000000031200780c */ /* 0x000fda0003f05270 */
[----:B------:R-:W-:Y:S01]  /*8890*/  @P0 LOP3.LUT R23, R23, 0x4, RZ, 0xfc, !PT ;  /* 0x0000000417170812 */ /* 0x000fe200078efcff */
[----:B------:R-:W-:Y:S06]  /*88a0*/  @!P0 BRA `(.L_x_46) ;  /* 0x0000000000048947 */ /* 0x000fec0003800000 */
[----:B------:R-:W-:Y:S01]  /*88b0*/  BPT.TRAP 0x1 ;  /* 0x000000040000795c */ /* 0x000fe20000300000 */
.L_x_46:
[----:B------:R-:W-:Y:S01]  /*88c0*/  SHF.R.S32.HI R5, RZ, 0x1f, R4 ;  /* 0x0000001fff057819 */ /* 0x000fe20000011404 */
[----:B------:R-:W-:Y:S01]  /*88d0*/  ULDC.64 UR4, c[0x0][0x328] ;  /* 0x0000ca0000047ab9 */ /* 0x000fe20000000a00 */
[----:B-----5:R-:W-:Y:S02]  /*88e0*/  SHF.R.S32.HI R8, RZ, 0x1f, R7 ;  /* 0x0000001fff087819 */ /* 0x020fe40000011407 */
[----:B------:R-:W-:Y:S01]  /*88f0*/  R2UR UR6, R24 ;  /* 0x00000000180672ca */ /* 0x000fe200000e0000 */
[----:B------:R-:W-:-:S04]  /*8900*/  IMAD R3, R5, UR4, RZ ;  /* 0x0000000405037c24 */ /* 0x000fc8000f8e02ff */
[C---:B------:R-:W-:Y:S02]  /*8910*/  IMAD R9, R4.reuse, UR5, R3 ;  /* 0x0000000504097c24 */ /* 0x040fe4000f8e0203 */
[----:B------:R-:W-:Y:S01]  /*8920*/  IMAD.WIDE.U32 R2, R4, UR4, RZ ;  /* 0x0000000404027c25 */ /* 0x000fe2000f8e00ff */
[----:B------:R-:W-:-:S03]  /*8930*/  ULDC.64 UR4, c[0x0][0x338] ;  /* 0x0000ce0000047ab9 */ /* 0x000fc60000000a00 */
[----:B------:R-:W-:Y:S02]  /*8940*/  IMAD.IADD R3, R3, 0x1, R9 ;  /* 0x0000000103037824 */ /* 0x000fe400078e0209 */
[----:B------:R-:W-:Y:S02]  /*8950*/  IMAD.MOV.U32 R9, RZ, RZ, 0x1 ;  /* 0x00000001ff097424 */ /* 0x000fe400078e00ff */
[----:B------:R-:W-:Y:S02]  /*8960*/  IMAD R10, R8, UR4, RZ ;  /* 0x00000004080a7c24 */ /* 0x000fe4000f8e02ff */
[----:B------:R-:W-:Y:S01]  /*8970*/  IMAD.WIDE.U32 R2, R7, UR4, R2 ;  /* 0x0000000407027c25 */ /* 0x000fe2000f8e0002 */
[----:B------:R-:W-:-:S03]  /*8980*/  SHF.L.U32 R9, R9, 0x1f, RZ ;  /* 0x0000001f09097819 */ /* 0x000fc600000006ff */
[----:B------:R-:W-:Y:S01]  /*8990*/  IMAD R11, R7, UR5, R10 ;  /* 0x00000005070b7c24 */ /* 0x000fe2000f8e020a */
[----:B------:R-:W0:Y:S01]  /*89a0*/  SYNCS.PHASECHK.TRANS64.TRYWAIT P0, [UR45+0x28840], R9 ;  /* 0x02884009ff0075a7 */ /* 0x000e22000800016d */
[----:B------:R-:W-:-:S03]  /*89b0*/  ULDC.64 UR4, c[0x0][0x330] ;  /* 0x0000cc0000047ab9 */ /* 0x000fc60000000a00 */
[----:B------:R-:W-:Y:S01]  /*89c0*/  IADD3 R3, R3, R11, RZ ;  /* 0x0000000b03037210 */ /* 0x000fe20007ffe0ff */
[----:B------:R-:W-:Y:S01]  /*89d0*/  IMAD.U32 R11, RZ, RZ, UR4 ;  /* 0x00000004ff0b7e24 */ /* 0x000fe2000f8e00ff */
[----:B------:R-:W-:-:S03]  /*89e0*/  UIMAD UR4, UR6, UR4, URZ ;  /* 0x00000004060472a4 */ /* 0x000fc6000f8e023f */
[----:B------:R-:W-:Y:S01]  /*89f0*/  IMAD.WIDE.U32 R2, R11, UR42, R2 ;  /* 0x0000002a0b027c25 */ /* 0x000fe2000f8e0002 */
[----:B------:R-:W-:Y:S01]  /*8a00*/  UIMAD UR4, UR42, UR5, UR4 ;  /* 0x000000052a0472a4 */ /* 0x000fe2000f8e0204 */
[----:B------:R-:W-:Y:S02]  /*8a10*/  ULDC.64 UR6, c[0x0][0x318] ;  /* 0x0000c60000067ab9 */ /* 0x000fe40000000a00 */
[----:B------:R-:W-:-:S03]  /*8a20*/  LEA R16, P1, R2, UR6, 0x1 ;  /* 0x0000000602107c11 */ /* 0x000fc6000f8208ff */
[----:B------:R-:W-:-:S05]  /*8a30*/  VIADD R3, R3, UR4 ;  /* 0x0000000403037c36 */ /* 0x000fca0008000000 */
[----:B------:R-:W-:Y:S01]  /*8a40*/  LEA.HI.X R2, R2, UR7, R3, 0x1, P1 ;  /* 0x0000000702027c11 */ /* 0x000fe200088f0c03 */
[----:B0-----:R-:W-:Y:S06]  /*8a50*/  @!P0 BRA `(.L_x_47) ;  /* 0x0000002c009c8947 */ /* 0x001fec0003800000 */
.L_x_88:
[----:B------:R-:W-:Y:S01]  /*8a60*/  ULDC.64 UR4, c[0x0][0x300] ;  /* 0x0000c00000047ab9 */ /* 0x000fe20000000a00 */
[----:B------:R-:W-:Y:S01]  /*8a70*/  R2UR UR6, R24 ;  /* 0x00000000180672ca */ /* 0x000fe200000e0000 */
[----:B------:R-:W-:Y:S01]  /*8a80*/  IMAD R5, R5, UR4, RZ ;  /* 0x0000000405057c24 */ /* 0x000fe2000f8e02ff */
[C---:B------:R-:W-:Y:S02]  /*8a90*/  LOP3.LUT P3, RZ, R23.reuse, 0x2, RZ, 0xc0, !PT ;  /* 0x0000000217ff7812 */ /* 0x040fe4000786c0ff */
[----:B------:R-:W-:Y:S01]  /*8aa0*/  LOP3.LUT P2, RZ, R23, 0x1, RZ, 0xc0, !PT ;  /* 0x0000000117ff7812 */ /* 0x000fe2000784c0ff */
[C---:B------:R-:W-:Y:S02]  /*8ab0*/  IMAD R3, R4.reuse, UR5, R5 ;  /* 0x0000000504037c24 */ /* 0x040fe4000f8e0205 */
[----:B------:R-:W-:Y:S01]  /*8ac0*/  IMAD.WIDE.U32 R4, R4, UR4, RZ ;  /* 0x0000000404047c25 */ /* 0x000fe2000f8e00ff */
[----:B------:R-:W-:-:S03]  /*8ad0*/  ULDC.64 UR4, c[0x0][0x310] ;  /* 0x0000c40000047ab9 */ /* 0x000fc60000000a00 */
[----:B------:R-:W-:Y:S01]  /*8ae0*/  IMAD.IADD R5, R5, 0x1, R3 ;  /* 0x0000000105057824 */ /* 0x000fe200078e0203 */
[----:B------:R-:W-:Y:S01]  /*8af0*/  LOP3.LUT R3, R6, 0x1c0, RZ, 0xc0, !PT ;  /* 0x000001c006037812 */ /* 0x000fe200078ec0ff */
[----:B------:R-:W-:Y:S02]  /*8b00*/  IMAD R8, R8, UR4, RZ ;  /* 0x0000000408087c24 */ /* 0x000fe4000f8e02ff */
[----:B------:R-:W-:Y:S01]  /*8b10*/  IMAD.WIDE.U32 R4, R7, UR4, R4 ;  /* 0x0000000407047c25 */ /* 0x000fe2000f8e0004 */
[----:B------:R-:W-:-:S03]  /*8b20*/  LOP3.LUT R6, R3, 0x38, R6, 0xf8, !PT ;  /* 0x0000003803067812 */ /* 0x000fc600078ef806 */
[----:B0-----:R-:W-:Y:S01]  /*8b30*/  IMAD R9, R7, UR5, R8 ;  /* 0x0000000507097c24 */ /* 0x001fe2000f8e0208 */
[----:B------:R-:W-:Y:S01]  /*8b40*/  ULDC.64 UR4, c[0x0][0x308] ;  /* 0x0000c20000047ab9 */ /* 0x000fe20000000a00 */
[----:B------:R-:W-:Y:S01]  /*8b50*/  IMAD.MOV.U32 R3, RZ, RZ, -0x80 ;  /* 0xffffff80ff037424 */ /* 0x000fe200078e00ff */
[----:B------:R-:W-:Y:S01]  /*8b60*/  LOP3.LUT R8, R6, 0x38, R19, 0x78, !PT ;  /* 0x0000003806087812 */ /* 0x000fe200078e7813 */
[----:B------:R-:W-:Y:S01]  /*8b70*/  IMAD.U32 R7, RZ, RZ, UR4 ;  /* 0x00000004ff077e24 */ /* 0x000fe2000f8e00ff */
[----:B------:R-:W-:Y:S01]  /*8b80*/  UIMAD UR4, UR6, UR4, URZ ;  /* 0x00000004060472a4 */ /* 0x000fe2000f8e023f */
[----:B------:R-:W-:Y:S01]  /*8b90*/  IADD3 R5, R5, R9, RZ ;  /* 0x0000000905057210 */ /* 0x000fe20007ffe0ff */
[----:B------:R-:W-:Y:S01]  /*8ba0*/  IMAD R3, R22, R3, UR43 ;  /* 0x0000002b16037e24 */ /* 0x000fe2000f8e0203 */
[----:B------:R-:W-:Y:S01]  /*8bb0*/  ULDC.64 UR6, c[0x0][0x2e8] ;  /* 0x0000ba0000067ab9 */ /* 0x000fe20000000a00 */
[----:B------:R-:W-:Y:S01]  /*8bc0*/  UIMAD UR4, UR42, UR5, UR4 ;  /* 0x000000052a0472a4 */ /* 0x000fe2000f8e0204 */
[----:B------:R-:W-:Y:S01]  /*8bd0*/  SHF.L.U32 R19, R0, 0x3, RZ ;  /* 0x0000000300137819 */ /* 0x000fe200000006ff */
[----:B------:R-:W-:-:S03]  /*8be0*/  IMAD.WIDE.U32 R4, R7, UR42, R4 ;  /* 0x0000002a07047c25 */ /* 0x000fc6000f8e0004 */
[----:B------:R-:W-:Y:S01]  /*8bf0*/  LOP3.LUT R19, R8, 0x200, R19, 0xf8, !PT ;  /* 0x0000020008137812 */ /* 0x000fe200078ef813 */
[----:B------:R-:W-:Y:S01]  /*8c00*/  IMAD.IADD R6, R3, 0x1, -R28 ;  /* 0x0000000103067824 */ /* 0x000fe200078e0a1c */
[----:B------:R-:W-:Y:S01]  /*8c10*/  LEA R0, P1, R4, UR6, 0x1 ;  /* 0x0000000604007c11 */ /* 0x000fe2000f8208ff */
[----:B------:R-:W-:Y:S01]  /*8c20*/  VIADD R3, R5, UR4 ;  /* 0x0000000405037c36 */ /* 0x000fe20008000000 */
[----:B------:R-:W-:Y:S02]  /*8c30*/  UMOV UR4, 0xffffffff ;  /* 0xffffffff00047882 */ /* 0x000fe40000000000 */
[----:B------:R-:W-:Y:S02]  /*8c40*/  ISETP.GE.AND P0, PT, R6, 0x1, PT ;  /* 0x000000010600780c */ /* 0x000fe40003f06270 */
[----:B------:R-:W-:Y:S01]  /*8c50*/  LEA.HI.X R3, R4, UR7, R3, 0x1, P1 ;  /* 0x0000000704037c11 */ /* 0x000fe200088f0c03 */
[----:B------:R-:W-:Y:S10]  /*8c60*/  BRA.DIV UR4, `(.L_x_48) ;  /* 0x0000002e04307947 */ /* 0x000ff4000b800000 */
[----:B------:R-:W-:Y:S01]  /*8c70*/  SHFL.IDX PT, R5, R3, RZ, 0x181f ;  /* 0x00181fff03057589 */ /* 0x000fe200000e0000 */
[----:B------:R-:W-:Y:S02]  /*8c80*/  @P0 LEA R9, R19, UR45, 0x1 ;  /* 0x0000002d13090c11 */ /* 0x000fe4000f8e08ff */
[----:B------:R-:W-:Y:S01]  /*8c90*/  ISETP.GE.AND P1, PT, R6, 0x21, PT ;  /* 0x000000210600780c */ /* 0x000fe20003f26270 */
[----:B------:R-:W0:Y:S04]  /*8ca0*/  SHFL.IDX PT, R4, R0, RZ, 0x181f ;  /* 0x00181fff00047589 */ /* 0x000e2800000e0000 */
[----:B------:R-:W-:Y:S04]  /*8cb0*/  SHFL.IDX PT, R8, R3, 0x1, 0x181f ;  /* 0x00381f0003087f89 */ /* 0x000fe800000e0000 */
[----:B------:R-:W1:Y:S04]  /*8cc0*/  SHFL.IDX PT, R14, R0, 0x1, 0x181f ;  /* 0x00381f00000e7f89 */ /* 0x000e6800000e0000 */
[----:B------:R-:W2:Y:S04]  /*8cd0*/  SHFL.IDX PT, R37, R0, 0x2, 0x181f ;  /* 0x00581f0000257f89 */ /* 0x000ea800000e0000 */
[----:B------:R-:W3:Y:S04]  /*8ce0*/  SHFL.IDX PT, R10, R3, 0x2, 0x181f ;  /* 0x00581f00030a7f89 */ /* 0x000ee800000e0000 */
[----:B------:R-:W-:Y:S01]  /*8cf0*/  SHFL.IDX PT, R7, R3, 0x3, 0x181f ;  /* 0x00781f0003077f89 */ /* 0x000fe200000e0000 */
[----:B0-----:R-:W-:-:S03]  /*8d00*/  @P0 IMAD.WIDE.U32 R4, R26, 0x2, R4 ;  /* 0x000000021a040825 */ /* 0x001fc600078e0004 */
[----:B------:R-:W0:Y:S04]  /*8d10*/  SHFL.IDX PT, R32, R0, 0x3, 0x181f ;  /* 0x00781f0000207f89 */ /* 0x000e2800000e0000 */
[----:B------:R-:W-:Y:S04]  /*8d20*/  @P0 LDGSTS.E.BYPASS.LTC128B.128 [R9+0x18400], desc[UR38][R4.64], !P3 ;  /* 0x1840000004090fae */ /* 0x000fe8000d901d66 */
[----:B------:R1:W-:Y:S01]  /*8d30*/  @P0 LDGSTS.E.BYPASS.LTC128B.128 [R9+0x1c400], desc[UR38][R4.64+0x80], !P2 ;  /* 0x1c40008004090fae */ /* 0x0003e2000d101d66 */
[----:B------:R-:W-:Y:S01]  /*8d40*/  ISETP.GE.AND P0, PT, R6, 0x11, PT ;  /* 0x000000110600780c */ /* 0x000fe20003f06270 */
[----:B-1----:R-:W-:-:S02]  /*8d50*/  IMAD.MOV.U32 R4, RZ, RZ, R14 ;  /* 0x000000ffff047224 */ /* 0x002fc400078e000e */
[----:B------:R-:W-:-:S10]  /*8d60*/  IMAD.MOV.U32 R5, RZ, RZ, R8 ;  /* 0x000000ffff057224 */ /* 0x000fd400078e0008 */
[C---:B------:R-:W-:Y:S01]  /*8d70*/  @P0 LEA R36, R19.reuse, UR45, 0x1 ;  /* 0x0000002d13240c11 */ /* 0x040fe2000f8e08ff */
[----:B------:R-:W1:Y:S01]  /*8d80*/  SHFL.IDX PT, R14, R0, 0x4, 0x181f ;  /* 0x00981f00000e7f89 */ /* 0x000e6200000e0000 */
[C---:B------:R-:W-:Y:S01]  /*8d90*/  @P0 IMAD.WIDE.U32 R20, R26.reuse, 0x2, R4 ;  /* 0x000000021a140825 */ /* 0x040fe200078e0004 */
[----:B--2---:R-:W-:Y:S02]  /*8da0*/  MOV R4, R37 ;  /* 0x0000002500047202 */ /* 0x004fe40000000f00 */
[----:B------:R-:W-:Y:S01]  /*8db0*/  @P1 LEA R37, R19, UR45, 0x1 ;  /* 0x0000002d13251c11 */ /* 0x000fe2000f8e08ff */
[----:B---3--:R-:W-:Y:S01]  /*8dc0*/  IMAD.MOV.U32 R5, RZ, RZ, R10 ;  /* 0x000000ffff057224 */ /* 0x008fe200078e000a */
[----:B------:R-:W-:Y:S01]  /*8dd0*/  @P0 LDGSTS.E.BYPASS.LTC128B.128 [R36+0x18c00], desc[UR38][R20.64], !P3 ;  /* 0x18c0000014240fae */ /* 0x000fe2000d901d66 */
[----:B------:R-:W-:-:S03]  /*8de0*/  @P1 IMAD.WIDE.U32 R8, R26, 0x2, R4 ;  /* 0x000000021a081825 */ /* 0x000fc600078e0004 */
[----:B------:R-:W-:Y:S01]  /*8df0*/  @P0 LDGSTS.E.BYPASS.LTC128B.128 [R36+0x1cc00], desc[UR38][R20.64+0x80], !P2 ;  /* 0x1cc0008014240fae */ /* 0x000fe2000d101d66 */
[----:B------:R-:W-:Y:S01]  /*8e00*/  ISETP.GE.AND P0, PT, R6, 0x31, PT ;  /* 0x000000310600780c */ /* 0x000fe20003f06270 */
[----:B0-----:R-:W-:Y:S02]  /*8e10*/  IMAD.MOV.U32 R4, RZ, RZ, R32 ;  /* 0x000000ffff047224 */ /* 0x001fe400078e0020 */
[----:B------:R-:W0:Y:S01]  /*8e20*/  SHFL.IDX PT, R10, R3, 0x4, 0x181f ;  /* 0x00981f00030a7f89 */ /* 0x000e2200000e0000 */
[----:B------:R-:W-:-:S03]  /*8e30*/  IMAD.MOV.U32 R5, RZ, RZ, R7 ;  /* 0x000000ffff057224 */ /* 0x000fc600078e0007 */
[----:B------:R-:W-:Y:S04]  /*8e40*/  @P1 LDGSTS.E.BYPASS.LTC128B.128 [R37+0x19400], desc[UR38][R8.64], !P3 ;  /* 0x1940000008251fae */ /* 0x000fe8000d901d66 */
[----:B------:R2:W-:Y:S01]  /*8e50*/  @P1 LDGSTS.E.BYPASS.LTC128B.128 [R37+0x1d400], desc[UR38][R8.64+0x80], !P2 ;  /* 0x1d40008008251fae */ /* 0x0005e2000d101d66 */
[----:B------:R-:W-:Y:S01]  /*8e60*/  ISETP.GE.AND P1, PT, R6, 0x51, PT ;  /* 0x000000510600780c */ /* 0x000fe20003f26270 */
[----:B------:R-:W-:Y:S01]  /*8e70*/  @P0 IMAD.WIDE.U32 R4, R26, 0x2, R4 ;  /* 0x000000021a040825 */ /* 0x000fe200078e0004 */
[----:B------:R-:W-:Y:S01]  /*8e80*/  @P0 LEA R7, R19, UR45, 0x1 ;  /* 0x0000002d13070c11 */ /* 0x000fe2000f8e08ff */
[----:B------:R-:W3:Y:S04]  /*8e90*/  SHFL.IDX PT, R32, R3, 0x5, 0x181f ;  /* 0x00b81f0003207f89 */ /* 0x000ee800000e0000 */
[----:B------:R-:W-:Y:S04]  /*8ea0*/  @P0 LDGSTS.E.BYPASS.LTC128B.128 [R7+0x19c00], desc[UR38][R4.64], !P3 ;  /* 0x19c0000004070fae */ /* 0x000fe8000d901d66 */
[----:B------:R4:W-:Y:S01]  /*8eb0*/  @P0 LDGSTS.E.BYPASS.LTC128B.128 [R7+0x1dc00], desc[UR38][R4.64+0x80], !P2 ;  /* 0x1dc0008004070fae */ /* 0x0009e2000d101d66 */
[----:B------:R-:W-:-:S03]  /*8ec0*/  ISETP.GE.AND P0, PT, R6, 0x41, PT ;  /* 0x000000410600780c */ /* 0x000fc60003f06270 */
[----:B--2---:R-:W2:Y:S04]  /*8ed0*/  SHFL.IDX PT, R37, R0, 0x5, 0x181f ;  /* 0x00b81f0000257f89 */ /* 0x004ea800000e0000 */
[----:B------:R-:W5:Y:S04]  /*8ee0*/  SHFL.IDX PT, R36, R0, 0x6, 0x181f ;  /* 0x00d81f0000247f89 */ /* 0x000f6800000e0000 */
[----:B----4-:R-:W4:Y:S01]  /*8ef0*/  SHFL.IDX PT, R7, R3, 0x6, 0x181f ;  /* 0x00d81f0003077f89 */ /* 0x010f2200000e0000 */
[----:B-1----:R-:W-:Y:S01]  /*8f00*/  MOV R4, R14 ;  /* 0x0000000e00047202 */ /* 0x002fe20000000f00 */
[----:B0-----:R-:W-:Y:S01]  /*8f10*/  IMAD.MOV.U32 R5, RZ, RZ, R10 ;  /* 0x000000ffff057224 */ /* 0x001fe200078e000a */
[----:B------:R-:W-:Y:S01]  /*8f20*/  @P0 LEA R10, R19, UR45, 0x1 ;  /* 0x0000002d130a0c11 */ /* 0x000fe2000f8e08ff */
[----:B------:R-:W0:Y:S02]  /*8f30*/  SHFL.IDX PT, R3, R3, 0x7, 0x181f ;  /* 0x00f81f0003037f89 */ /* 0x000e2400000e0000 */
[----:B------:R-:W-:-:S02]  /*8f40*/  @P0 IMAD.WIDE.U32 R20, R26, 0x2, R4 ;  /* 0x000000021a140825 */ /* 0x000fc400078e0004 */
[----:B------:R1:W0:Y:S02]  /*8f50*/  SHFL.IDX PT, R14, R0, 0x7, 0x181f ;  /* 0x00f81f00000e7f89 */ /* 0x00022400000e0000 */
[----:B---3--:R-:W-:Y:S02]  /*8f60*/  IMAD.MOV.U32 R5, RZ, RZ, R32 ;  /* 0x000000ffff057224 */ /* 0x008fe400078e0020 */
[----:B------:R1:W-:Y:S04]  /*8f70*/  @P0 LDGSTS.E.BYPASS.LTC128B.128 [R10+0x1a400], desc[UR38][R20.64], !P3 ;  /* 0x1a400000140a0fae */ /* 0x0003e8000d901d66 */
[----:B------:R1:W-:Y:S01]  /*8f80*/  @P0 LDGSTS.E.BYPASS.LTC128B.128 [R10+0x1e400], desc[UR38][R20.64+0x80], !P2 ;  /* 0x1e400080140a0fae */ /* 0x0003e2000d101d66 */
[----:B------:R-:W-:Y:S01]  /*8f90*/  ISETP.GE.AND P0, PT, R6, 0x61, PT ;  /* 0x000000610600780c */ /* 0x000fe20003f06270 */
[----:B--2---:R-:W-:Y:S01]  /*8fa0*/  IMAD.MOV.U32 R4, RZ, RZ, R37 ;  /* 0x000000ffff047224 */ /* 0x004fe200078e0025 */
[----:B------:R-:W-:-:S03]  /*8fb0*/  @P1 LEA R37, R19, UR45, 0x1 ;  /* 0x0000002d13251c11 */ /* 0x000fc6000f8e08ff */
[----:B------:R-:W-:Y:S01]  /*8fc0*/  @P1 IMAD.WIDE.U32 R8, R26, 0x2, R4 ;  /* 0x000000021a081825 */ /* 0x000fe200078e0004 */
[----:B-----5:R-:W-:-:S03]  /*8fd0*/  MOV R4, R36 ;  /* 0x0000002400047202 */ /* 0x020fc60000000f00 */
[----:B----4-:R-:W-:Y:S01]  /*8fe0*/  IMAD.MOV.U32 R5, RZ, RZ, R7 ;  /* 0x000000ffff057224 */ /* 0x010fe200078e0007 */
[----:B------:R1:W-:Y:S03]  /*8ff0*/  @P1 LDGSTS.E.BYPASS.LTC128B.128 [R37+0x1ac00], desc[UR38][R8.64], !P3 ;  /* 0x1ac0000008251fae */ /* 0x0003e6000d901d66 */
[----:B------:R-:W-:Y:S01]  /*9000*/  @P0 IMAD.WIDE.U32 R4, R26, 0x2, R4 ;  /* 0x000000021a040825 */ /* 0x000fe200078e0004 */
[----:B------:R-:W-:Y:S01]  /*9010*/  @P0 LEA R7, R19, UR45, 0x1 ;  /* 0x0000002d13070c11 */ /* 0x000fe2000f8e08ff */
[----:B------:R1:W-:Y:S04]  /*9020*/  @P1 LDGSTS.E.BYPASS.LTC128B.128 [R37+0x1ec00], desc[UR38][R8.64+0x80], !P2 ;  /* 0x1ec0008008251fae */ /* 0x0003e8000d101d66 */
[----:B------:R1:W-:Y:S04]  /*9030*/  @P0 LDGSTS.E.BYPASS.LTC128B.128 [R7+0x1b400], desc[UR38][R4.64], !P3 ;  /* 0x1b40000004070fae */ /* 0x0003e8000d901d66 */
[----:B0-----:R1:W-:Y:S02]  /*9040*/  @P0 LDGSTS.E.BYPASS.LTC128B.128 [R7+0x1f400], desc[UR38][R4.64+0x80], !P2 ;  /* 0x1f40008004070fae */ /* 0x0013e4000d101d66 */
.L_x_106:
[----:B------:R-:W-:Y:S01]  /*9050*/  ISETP.GE.AND P0, PT, R6, 0x71, PT ;  /* 0x000000710600780c */ /* 0x000fe20003f06270 */
[----:B-1----:R-:W-:Y:S02]  /*9060*/  IMAD.MOV.U32 R4, RZ, RZ, R14 ;  /* 0x000000ffff047224 */ /* 0x002fe400078e000e */
[----:B------:R-:W-:-:S10]  /*9070*/  IMAD.MOV.U32 R5, RZ, RZ, R3 ;  /* 0x000000ffff057224 */ /* 0x000fd400078e0003 */
[----:B------:R-:W-:Y:S01]  /*9080*/  @P0 IMAD.WIDE.U32 R4, R26, 0x2, R4 ;  /* 0x000000021a040825 */ /* 0x000fe200078e0004 */
[----:B------:R-:W-:-:S05]  /*9090*/  @P0 LEA R3, R19, UR45, 0x1 ;  /* 0x0000002d13030c11 */ /* 0x000fca000f8e08ff */
[----:B------:R-:W-:Y:S01]  /*90a0*/  @!PT LDS RZ, [RZ] ;  /* 0x00000000fffff984 */ /* 0x000fe20000000800 */
[----:B------:R-:W-:Y:S01]  /*90b0*/  @!PT LDS RZ, [RZ] ;  /* 0x00000000fffff984 */ /* 0x000fe20000000800 */
[----:B------:R-:W-:Y:S01]  /*90c0*/  @!PT LDS RZ, [RZ] ;  /* 0x00000000fffff984 */ /* 0x000fe20000000800 */
[----:B------:R0:W-:Y:S04]  /*90d0*/  @P0 LDGSTS.E.BYPASS.LTC128B.128 [R3+0x1bc00], desc[UR38][R4.64], !P3 ;  /* 0x1bc0000004030fae */ /* 0x0001e8000d901d66 */
[----:B------:R0:W-:Y:S01]  /*90e0*/  @P0 LDGSTS.E.BYPASS.LTC128B.128 [R3+0x1fc00], desc[UR38][R4.64+0x80], !P2 ;  /* 0x1fc0008004030fae */ /* 0x0001e2000d101d66 */
[----:B------:R-:W-:Y:S01]  /*90f0*/  NOP ;  /* 0x0000000000007918 */ /* 0x000fe20000000000 */
[----:B------:R-:W-:Y:S02]  /*9100*/  SYNCS.ARRIVE.TRANS64.RED.A0T1 RZ, [UR45+0x28830], RZ ;  /* 0x028830ffffff79a7 */ /* 0x000fe4000820042d */
[----:B------:R-:W-:Y:S01]  /*9110*/  ARRIVES.LDGSTSBAR.64.TRANSCNT [UR45+0x28830] ;  /* 0x02883000ff0079b0 */ /* 0x000fe20008000aad */
[----:B------:R-:W-:Y:S01]  /*9120*/  NOP ;  /* 0x0000000000007918 */ /* 0x000fe20000000000 */
[----:B------:R-:W-:-:S13]  /*9130*/  ISETP.NE.AND P1, PT, R18, 0x3, PT ;  /* 0x000000031200780c */ /* 0x000fda0003f25270 */
[----:B0-----:R-:W-:Y:S05]  /*9140*/  @!P1 BRA `(.L_x_49) ;  /* 0x0000000000049947 */ /* 0x001fea0003800000 */
[----:B------:R-:W-:Y:S01]  /*9150*/  BPT.TRAP 0x1 ;  /* 0x000000040000795c */ /* 0x000fe20000300000 */
.L_x_49:
[----:B------:R-:W-:Y:S01]  /*9160*/  SYNCS.ARRIVE.TRANS64.A1T0 RZ, [UR45+0x28830], RZ ;  /* 0x028830ffffff79a7 */ /* 0x000fe2000810002d */
[----:B------:R-:W-:Y:S05]  /*9170*/  WARPSYNC.ALL ;  /* 0x0000000000007948 */ /* 0x000fea0003800000 */
[----:B------:R-:W-:Y:S01]  /*9180*/  UIADD3 UR5, UR45, 0x10400, URZ ;  /* 0x000104002d057890 */ /* 0x000fe2000fffe03f */
[----:B------:R-:W-:Y:S01]  /*9190*/  R2UR UR4, R24 ;  /* 0x00000000180472ca */ /* 0x000fe200000e0000 */
[----:B------:R-:W-:Y:S01]  /*91a0*/  ULDC.64 UR6, c[0x0][0x2d8] ;  /* 0x0000b60000067ab9 */ /* 0x000fe20000000a00 */
[----:B------:R-:W-:Y:S01]  /*91b0*/  SHF.R.S32.HI R32, RZ, 0x1f, R34 ;  /* 0x0000001fff207819 */ /* 0x000fe20000011422 */
[----:B------:R-:W-:Y:S02]  /*91c0*/  ULOP3.LUT UP0, URZ, UR5, 0x3ff, URZ, 0xc0, !UPT ;  /* 0x000003ff053f7892 */ /* 0x000fe4000f80c03f */
[----:B------:R-:W-:Y:S01]  /*91d0*/  UIMAD.WIDE.U32 UR36, UR42, UR6, URZ ;  /* 0x000000062a2472a5 */ /* 0x000fe2000f8e003f */
[----:B------:R-:W-:Y:S03]  /*91e0*/  BAR.SYNC.DEFER_BLOCKING 0x8, 0x180 ;  /* 0x0206000000007b1d */ /* 0x000fe60000010000 */
[----:B------:R-:W-:-:S04]  /*91f0*/  PLOP3.LUT P0, PT, PT, PT, UP0, 0x80, 0x0 ;  /* 0x000000000000781c */ /* 0x000fc80003f0f008 */
[----:B------:R-:W-:-:S04]  /*9200*/  UIMAD UR4, UR4, UR6, URZ ;  /* 0x00000006040472a4 */ /* 0x000fc8000f8e023f */
[----:B------:R-:W-:-:S04]  /*9210*/  UIMAD UR4, UR42, UR7, UR4 ;  /* 0x000000072a0472a4 */ /* 0x000fc8000f8e0204 */
[----:B------:R-:W-:Y:S01]  /*9220*/  UIADD3 UR46, UR37, UR4, URZ ;  /* 0x00000004252e7290 */ /* 0x000fe2000fffe03f */
[----:B------:R-:W-:Y:S11]  /*9230*/  @!P0 BRA `(.L_x_50) ;  /* 0x0000000000408947 */ /* 0x000ff60003800000 */
[----:B------:R-:W-:Y:S01]  /*9240*/  MOV R14, 0x0 ;  /* 0x00000000000e7802 */ /* 0x000fe20000000f00 */
[----:B------:R-:W-:Y:S01]  /*9250*/  ULDC.64 UR4, c[0x4][0x80] ;  /* 0x0100200000047ab9 */ /* 0x000fe20000000a00 */
[----:B------:R-:W-:Y:S01]  /*9260*/  ULDC.64 UR6, c[0x4][0x88] ;  /* 0x0100220000067ab9 */ /* 0x000fe20000000a00 */
[----:B------:R-:W-:Y:S01]  /*9270*/  ULDC.64 UR8, c[0x4][0x20] ;  /* 0x0100080000087ab9 */ /* 0x000fe20000000a00 */
[----:B------:R-:W-:Y:S01]  /*9280*/  MOV R4, UR4 ;  /* 0x0000000400047c02 */ /* 0x000fe20008000f00 */
[----:B------:R-:W-:Y:S01]  /*9290*/  IMAD.U32 R5, RZ, RZ, UR5 ;  /* 0x00000005ff057e24 */ /* 0x000fe2000f8e00ff */
        /* <DEDUP_REMOVED lines=9> */
[----:B0-----:R-:W-:Y:S05]  /*9330*/  CALL.ABS.NOINC R14 ;  /* 0x000000000e007343 */ /* 0x001fea0003c00000 */
.L_x_50:
[----:B------:R-:W0:Y:S01]  /*9340*/  LDC R0, c[0x0][0x448] ;  /* 0x00011200ff007b82 */ /* 0x000e220000000800 */
[----:B------:R-:W-:Y:S01]  /*9350*/  IMAD.IADD R4, R33, 0x1, R28 ;  /* 0x0000000121047824 */ /* 0x000fe200078e021c */
[----:B------:R-:W-:Y:S01]  /*9360*/  ULDC.64 UR4, c[0x0][0x2e0] ;  /* 0x0000b80000047ab9 */ /* 0x000fe20000000a00 */
[----:B------:R-:W-:Y:S01]  /*9370*/  IMAD.U32 R7, RZ, RZ, UR46 ;  /* 0x0000002eff077e24 */ /* 0x000fe2000f8e00ff */
[----:B------:R-:W-:Y:S01]  /*9380*/  ULDC.64 UR6, c[0x0][0x2c8] ;  /* 0x0000b20000067ab9 */ /* 0x000fe20000000a00 */
[----:B------:R-:W-:Y:S01]  /*9390*/  IMAD R3, R35, 0x80, R4 ;  /* 0x0000008023037824 */ /* 0x000fe200078e0204 */
[----:B------:R-:W-:Y:S01]  /*93a0*/  MOV R4, UR36 ;  /* 0x0000002400047c02 */ /* 0x000fe20008000f00 */
[----:B------:R-:W-:Y:S02]  /*93b0*/  IMAD R9, R32, UR4, RZ ;  /* 0x0000000420097c24 */ /* 0x000fe4000f8e02ff */
[----:B------:R-:W-:Y:S02]  /*93c0*/  IMAD.U32 R5, RZ, RZ, UR37 ;  /* 0x00000025ff057e24 */ /* 0x000fe4000f8e00ff */
[----:B------:R-:W-:-:S02]  /*93d0*/  IMAD.MOV.U32 R6, RZ, RZ, R4 ;  /* 0x000000ffff067224 */ /* 0x000fc400078e0004 */
[C---:B------:R-:W-:Y:S02]  /*93e0*/  IMAD R5, R34.reuse, UR5, R9 ;  /* 0x0000000522057c24 */ /* 0x040fe4000f8e0209 */
[----:B------:R-:W-:Y:S02]  /*93f0*/  IMAD.MOV.U32 R9, RZ, RZ, R3 ;  /* 0x000000ffff097224 */ /* 0x000fe400078e0003 */
[----:B------:R-:W-:Y:S01]  /*9400*/  IMAD.WIDE.U32 R6, R34, UR4, R6 ;  /* 0x0000000422067c25 */ /* 0x000fe2000f8e0006 */
[----:B------:R-:W-:-:S04]  /*9410*/  ULDC.64 UR4, c[0x0][0x2d0] ;  /* 0x0000b40000047ab9 */ /* 0x000fc80000000a00 */
[----:B------:R-:W-:Y:S02]  /*9420*/  IADD3 R7, R7, R5, RZ ;  /* 0x0000000507077210 */ /* 0x000fe40007ffe0ff */
[----:B0-----:R-:W-:-:S13]  /*9430*/  ISETP.NE.AND P0, PT, R0, 0x1, PT ;  /* 0x000000010000780c */ /* 0x001fda0003f05270 */
[----:B------:R-:W0:Y:S08]  /*9440*/  @P0 LDC R8, c[0x0][0x44c] ;  /* 0x00011300ff080b82 */ /* 0x000e300000000800 */
[----:B------:R-:W1:Y:S01]  /*9450*/  @P0 LDC R11, c[0x0][0x450] ;  /* 0x00011400ff0b0b82 */ /* 0x000e620000000800 */
[----:B0-----:R-:W-:-:S05]  /*9460*/  @P0 IMAD.HI.U32 R4, R3, R8, RZ ;  /* 0x0000000803040227 */ /* 0x001fca00078e00ff */
[----:B-1----:R-:W-:-:S04]  /*9470*/  @P0 SHF.R.U32.HI R9, RZ, R11, R4 ;  /* 0x0000000bff090219 */ /* 0x002fc80000011604 */
[----:B------:R-:W-:-:S05]  /*9480*/  SHF.R.S32.HI R4, RZ, 0x1f, R9 ;  /* 0x0000001fff047819 */ /* 0x000fca0000011409 */
[----:B------:R-:W-:Y:S02]  /*9490*/  IMAD R8, R4, UR4, RZ ;  /* 0x0000000404087c24 */ /* 0x000fe4000f8e02ff */
[----:B------:R-:W-:Y:S01]  /*94a0*/  IMAD.WIDE.U32 R4, R9, UR4, R6 ;  /* 0x0000000409047c25 */ /* 0x000fe2000f8e0006 */
[----:B------:R-:W-:Y:S02]  /*94b0*/  ULDC UR4, c[0x0][0x2b8] ;  /* 0x0000ae0000047ab9 */ /* 0x000fe40000000800 */
[----:B------:R-:W-:Y:S01]  /*94c0*/  ISETP.GE.AND P0, PT, R26, UR4, PT ;  /* 0x000000041a007c0c */ /* 0x000fe2000bf06270 */
[----:B------:R-:W-:Y:S01]  /*94d0*/  IMAD.MOV R6, RZ, RZ, -R9 ;  /* 0x000000ffff067224 */ /* 0x000fe200078e0a09 */
[----:B------:R-:W-:Y:S01]  /*94e0*/  ISETP.GE.AND P1, PT, R25, UR4, PT ;  /* 0x0000000419007c0c */ /* 0x000fe2000bf26270 */
[----:B------:R-:W-:Y:S01]  /*94f0*/  IMAD R7, R9, UR5, R8 ;  /* 0x0000000509077c24 */ /* 0x000fe2000f8e0208 */
[----:B------:R-:W-:Y:S01]  /*9500*/  UMOV UR4, 0xffffffff ;  /* 0xffffffff00047882 */ /* 0x000fe20000000000 */
[----:B------:R-:W-:-:S02]  /*9510*/  IMAD R3, R0, R6, R3 ;  /* 0x0000000600037224 */ /* 0x000fc400078e0203 */
[----:B------:R-:W-:-:S03]  /*9520*/  IMAD.IADD R5, R5, 0x1, R7 ;  /* 0x0000000105057824 */ /* 0x000fc600078e0207 */
[----:B------:R-:W-:Y:S01]  /*9530*/  SHF.R.S32.HI R6, RZ, 0x1f, R3 ;  /* 0x0000001fff067819 */ /* 0x000fe20000011403 */
[----:B------:R-:W-:-:S04]  /*9540*/  IMAD.WIDE.U32 R4, R3, UR6, R4 ;  /* 0x0000000603047c25 */ /* 0x000fc8000f8e0004 */
[----:B------:R-:W-:-:S04]  /*9550*/  IMAD R6, R6, UR6, RZ ;  /* 0x0000000606067c24 */ /* 0x000fc8000f8e02ff */
[----:B------:R-:W-:Y:S01]  /*9560*/  IMAD R3, R3, UR7, R6 ;  /* 0x0000000703037c24 */ /* 0x000fe2000f8e0206 */
[----:B------:R-:W-:Y:S02]  /*9570*/  ULDC.64 UR6, c[0x0][0x280] ;  /* 0x0000a00000067ab9 */ /* 0x000fe40000000a00 */
[----:B------:R-:W-:Y:S01]  /*9580*/  LEA R6, P2, R4, UR6, 0x1 ;  /* 0x0000000604067c11 */ /* 0x000fe2000f8408ff */
[----:B------:R-:W-:-:S05]  /*9590*/  IMAD.IADD R3, R5, 0x1, R3 ;  /* 0x0000000105037824 */ /* 0x000fca00078e0203 */
[----:B------:R-:W-:Y:S01]  /*95a0*/  LEA.HI.X R3, R4, UR7, R3, 0x1, P2 ;  /* 0x0000000704037c11 */ /* 0x000fe200090f0c03 */
[----:B------:R-:W-:Y:S06]  /*95b0*/  BRA.DIV UR4, `(.L_x_51) ;  /* 0x0000002e045c7947 */ /* 0x000fec000b800000 */
[----:B------:R-:W-:Y:S01]  /*95c0*/  SHFL.IDX PT, R5, R3, RZ, 0x181f ;  /* 0x00181fff03057589 */ /* 0x000fe200000e0000 */
[----:B------:R-:W-:Y:S01]  /*95d0*/  ULDC UR4, c[0x0][0x288] ;  /* 0x0000a20000047ab9 */ /* 0x000fe20000000800 */
[----:B------:R-:W-:Y:S01]  /*95e0*/  LEA R35, R35, R28, 0x7 ;  /* 0x0000001c23237211 */ /* 0x000fe200078e38ff */
[----:B------:R-:W-:Y:S01]  /*95f0*/  IMAD R0, R0, UR4, RZ ;  /* 0x0000000400007c24 */ /* 0x000fe2000f8e02ff */
[----:B------:R-:W0:Y:S02]  /*9600*/  SHFL.IDX PT, R4, R6, RZ, 0x181f ;  /* 0x00181fff06047589 */ /* 0x000e2400000e0000 */
[C---:B------:R-:W-:Y:S01]  /*9610*/  IADD3 R11, R35.reuse, 0x20, RZ ;  /* 0x00000020230b7810 */ /* 0x040fe20007ffe0ff */
[C---:B------:R-:W-:Y:S01]  /*9620*/  VIADD R9, R35.reuse, 0x10 ;  /* 0x0000001023097836 */ /* 0x040fe20000000000 */
[----:B------:R-:W-:Y:S01]  /*9630*/  SHFL.IDX PT, R7, R3, 0x1, 0x181f ;  /* 0x00381f0003077f89 */ /* 0x000fe200000e0000 */
[----:B------:R-:W-:-:S03]  /*9640*/  ISETP.GE.AND P2, PT, R35, R0, PT ;  /* 0x000000002300720c */ /* 0x000fc60003f46270 */
[----:B------:R-:W1:Y:S10]  /*9650*/  SHFL.IDX PT, R14, R6, 0x1, 0x181f ;  /* 0x00381f00060e7f89 */ /* 0x000e7400000e0000 */
[----:B------:R-:W-:Y:S01]  /*9660*/  @!P2 LEA R21, R19, UR45, 0x1 ;  /* 0x0000002d1315ac11 */ /* 0x000fe2000f8e08ff */
[----:B0-----:R-:W-:-:S05]  /*9670*/  @!P2 IMAD.WIDE.U32 R4, R26, 0x2, R4 ;  /* 0x000000021a04a825 */ /* 0x001fca00078e0004 */
[----:B------:R-:W-:Y:S04]  /*9680*/  @!P2 LDGSTS.E.BYPASS.LTC128B.128 [R21+0x10400], desc[UR38][R4.64], !P0 ;  /* 0x104000000415afae */ /* 0x000fe8000c101d66 */
[----:B------:R1:W-:Y:S01]  /*9690*/  @!P2 LDGSTS.E.BYPASS.LTC128B.128 [R21+0x14400], desc[UR38][R4.64+0x80], !P1 ;  /* 0x144000800415afae */ /* 0x0003e2000c901d66 */
[-C--:B------:R-:W-:Y:S01]  /*96a0*/  ISETP.GE.AND P2, PT, R9, R0.reuse, PT ;  /* 0x000000000900720c */ /* 0x080fe20003f46270 */
[----:B-1----:R-:W-:Y:S02]  /*96b0*/  IMAD.MOV.U32 R4, RZ, RZ, R14 ;  /* 0x000000ffff047224 */ /* 0x002fe400078e000e */
[----:B------:R-:W-:Y:S01]  /*96c0*/  IMAD.MOV.U32 R5, RZ, RZ, R7 ;  /* 0x000000ffff057224 */ /* 0x000fe200078e0007 */
[----:B------:R-:W0:Y:S09]  /*96d0*/  SHFL.IDX PT, R14, R6, 0x2, 0x181f ;  /* 0x00581f00060e7f89 */ /* 0x000e3200000e0000 */
[----:B------:R-:W-:Y:S01]  /*96e0*/  @!P2 LEA R37, R19, UR45, 0x1 ;  /* 0x0000002d1325ac11 */ /* 0x000fe2000f8e08ff */
[----:B------:R-:W-:Y:S01]  /*96f0*/  @!P2 IMAD.WIDE.U32 R8, R26, 0x2, R4 ;  /* 0x000000021a08a825 */ /* 0x000fe200078e0004 */
[----:B------:R-:W1:Y:S04]  /*9700*/  SHFL.IDX PT, R7, R3, 0x2, 0x181f ;  /* 0x00581f0003077f89 */ /* 0x000e6800000e0000 */
[----:B------:R-:W-:Y:S04]  /*9710*/  @!P2 LDGSTS.E.BYPASS.LTC128B.128 [R37+0x10c00], desc[UR38][R8.64], !P0 ;  /* 0x10c000000825afae */ /* 0x000fe8000c101d66 */
[----:B------:R-:W-:Y:S01]  /*9720*/  @!P2 LDGSTS.E.BYPASS.LTC128B.128 [R37+0x14c00], desc[UR38][R8.64+0x80], !P1 ;  /* 0x14c000800825afae */ /* 0x000fe2000c901d66 */
[----:B------:R-:W-:Y:S01]  /*9730*/  ISETP.GE.AND P2, PT, R11, R0, PT ;  /* 0x000000000b00720c */ /* 0x000fe20003f46270 */
[----:B------:R-:W-:-:S02]  /*9740*/  VIADD R11, R35, 0x30 ;  /* 0x00000030230b7836 */ /* 0x000fc40000000000 */
[----:B0-----:R-:W-:Y:S02]  /*9750*/  IMAD.MOV.U32 R4, RZ, RZ, R14 ;  /* 0x000000ffff047224 */ /* 0x001fe400078e000e */
[----:B------:R-:W0:Y:S08]  /*9760*/  SHFL.IDX PT, R14, R6, 0x3, 0x181f ;  /* 0x00781f00060e7f89 */ /* 0x000e3000000e0000 */
[----:B------:R-:W-:Y:S01]  /*9770*/  @!P2 LEA R21, R19, UR45, 0x1 ;  /* 0x0000002d1315ac11 */ /* 0x000fe2000f8e08ff */
[----:B-1----:R-:W-:-:S02]  /*9780*/  IMAD.MOV.U32 R5, RZ, RZ, R7 ;  /* 0x000000ffff057224 */ /* 0x002fc400078e0007 */
[----:B------:R-:W1:Y:S01]  /*9790*/  SHFL.IDX PT, R7, R3, 0x3, 0x181f ;  /* 0x00781f0003077f89 */ /* 0x000e6200000e0000 */
[----:B------:R-:W-:-:S05]  /*97a0*/  @!P2 IMAD.WIDE.U32 R4, R26, 0x2, R4 ;  /* 0x000000021a04a825 */ /* 0x000fca00078e0004 */
[----:B------:R-:W-:Y:S04]  /*97b0*/  @!P2 LDGSTS.E.BYPASS.LTC128B.128 [R21+0x11400], desc[UR38][R4.64], !P0 ;  /* 0x114000000415afae */ /* 0x000fe8000c101d66 */
[----:B------:R0:W-:Y:S01]  /*97c0*/  @!P2 LDGSTS.E.BYPASS.LTC128B.128 [R21+0x15400], desc[UR38][R4.64+0x80], !P1 ;  /* 0x154000800415afae */ /* 0x0001e2000c901d66 */
[----:B------:R-:W-:Y:S01]  /*97d0*/  ISETP.GE.AND P2, PT, R11, R0, PT ;  /* 0x000000000b00720c */ /* 0x000fe20003f46270 */
[----:B------:R-:W-:Y:S01]  /*97e0*/  VIADD R11, R35, 0x40 ;  /* 0x00000040230b7836 */ /* 0x000fe20000000000 */
[----:B0-----:R-:W-:Y:S01]  /*97f0*/  MOV R4, R14 ;  /* 0x0000000e00047202 */ /* 0x001fe20000000f00 */
[----:B-1----:R-:W-:Y:S01]  /*9800*/  IMAD.MOV.U32 R5, RZ, RZ, R7 ;  /* 0x000000ffff057224 */ /* 0x002fe200078e0007 */
        /* <DEDUP_REMOVED lines=10> */
[----:B------:R-:W-:-:S02]  /*98b0*/  @!P2 LEA R21, R19, UR45, 0x1 ;  /* 0x0000002d1315ac11 */ /* 0x000fc4000f8e08ff */
[----:B-1----:R-:W-:Y:S02]  /*98c0*/  MOV R5, R7 ;  /* 0x0000000700057202 */ /* 0x002fe40000000f00 */
[----:B------:R-:W1:Y:S01]  /*98d0*/  SHFL.IDX PT, R7, R3, 0x5, 0x181f ;  /* 0x00b81f0003077f89 */ /* 0x000e6200000e0000 */
[----:B------:R-:W-:-:S05]  /*98e0*/  @!P2 IMAD.WIDE.U32 R4, R26, 0x2, R4 ;  /* 0x000000021a04a825 */ /* 0x000fca00078e0004 */
[----:B------:R-:W-:Y:S04]  /*98f0*/  @!P2 LDGSTS.E.BYPASS.LTC128B.128 [R21+0x12400], desc[UR38][R4.64], !P0 ;  /* 0x124000000415afae */ /* 0x000fe8000c101d66 */
[----:B------:R0:W-:Y:S01]  /*9900*/  @!P2 LDGSTS.E.BYPASS.LTC128B.128 [R21+0x16400], desc[UR38][R4.64+0x80], !P1 ;  /* 0x164000800415afae */ /* 0x0001e2000c901d66 */
[-C--:B------:R-:W-:Y:S02]  /*9910*/  ISETP.GE.AND P2, PT, R11, R0.reuse, PT ;  /* 0x000000000b00720c */ /* 0x080fe40003f46270 */
[----:B------:R-:W-:Y:S01]  /*9920*/  IADD3 R11, R35, 0x60, RZ ;  /* 0x00000060230b7810 */ /* 0x000fe20007ffe0ff */
[----:B0-----:R-:W-:Y:S02]  /*9930*/  IMAD.MOV.U32 R4, RZ, RZ, R14 ;  /* 0x000000ffff047224 */ /* 0x001fe400078e000e */
[----:B-1----:R-:W-:Y:S01]  /*9940*/  IMAD.MOV.U32 R5, RZ, RZ, R7 ;  /* 0x000000ffff057224 */ /* 0x002fe200078e0007 */
[----:B------:R-:W0:Y:S07]  /*9950*/  SHFL.IDX PT, R14, R6, 0x6, 0x181f ;  /* 0x00d81f00060e7f89 */ /* 0x000e2e00000e0000 */
[----:B------:R-:W-:Y:S01]  /*9960*/  @!P2 LEA R37, R19, UR45, 0x1 ;  /* 0x0000002d1325ac11 */ /* 0x000fe2000f8e08ff */
[----:B------:R-:W-:Y:S01]  /*9970*/  @!P2 IMAD.WIDE.U32 R8, R26, 0x2, R4 ;  /* 0x000000021a08a825 */ /* 0x000fe200078e0004 */
[----:B------:R-:W1:Y:S04]  /*9980*/  SHFL.IDX PT, R7, R3, 0x6, 0x181f ;  /* 0x00d81f0003077f89 */ /* 0x000e6800000e0000 */
[----:B------:R2:W-:Y:S04]  /*9990*/  @!P2 LDGSTS.E.BYPASS.LTC128B.128 [R37+0x12c00], desc[UR38][R8.64], !P0 ;  /* 0x12c000000825afae */ /* 0x0005e8000c101d66 */
[----:B------:R2:W-:Y:S01]  /*99a0*/  @!P2 LDGSTS.E.BYPASS.LTC128B.128 [R37+0x16c00], desc[UR38][R8.64+0x80], !P1 ;  /* 0x16c000800825afae */ /* 0x0005e2000c901d66 */
[----:B------:R-:W-:-:S03]  /*99b0*/  ISETP.GE.AND P2, PT, R11, R0, PT ;  /* 0x000000000b00720c */ /* 0x000fc60003f46270 */
[----:B------:R-:W3:Y:S01]  /*99c0*/  SHFL.IDX PT, R3, R3, 0x7, 0x181f ;  /* 0x00f81f0003037f89 */ /* 0x000ee200000e0000 */
[----:B0-----:R-:W-:-:S03]  /*99d0*/  IMAD.MOV.U32 R4, RZ, RZ, R14 ;  /* 0x000000ffff047224 */ /* 0x001fc600078e000e */
[----:B------:R2:W0:Y:S01]  /*99e0*/  SHFL.IDX PT, R14, R6, 0x7, 0x181f ;  /* 0x00f81f00060e7f89 */ /* 0x00042200000e0000 */
[----:B-1----:R-:W-:-:S05]  /*99f0*/  IMAD.MOV.U32 R5, RZ, RZ, R7 ;  /* 0x000000ffff057224 */ /* 0x002fca00078e0007 */
[----:B------:R-:W-:Y:S01]  /*9a00*/  @!P2 LEA R7, R19, UR45, 0x1 ;  /* 0x0000002d1307ac11 */ /* 0x000fe2000f8e08ff */
[----:B------:R-:W-:-:S05]  /*9a10*/  @!P2 IMAD.WIDE.U32 R4, R26, 0x2, R4 ;  /* 0x000000021a04a825 */ /* 0x000fca00078e0004 */
[----:B------:R2:W-:Y:S04]  /*9a20*/  @!P2 LDGSTS.E.BYPASS.LTC128B.128 [R7+0x13400], desc[UR38][R4.64], !P0 ;  /* 0x134000000407afae */ /* 0x0005e8000c101d66 */
[----:B---3--:R2:W-:Y:S02]  /*9a30*/  @!P2 LDGSTS.E.BYPASS.LTC128B.128 [R7+0x17400], desc[UR38][R4.64+0x80], !P1 ;  /* 0x174000800407afae */ /* 0x0085e4000c901d66 */
.L_x_123:
[----:B------:R-:W-:Y:S01]  /*9a40*/  VIADD R35, R35, 0x70 ;  /* 0x0000007023237836 */ /* 0x000fe20000000000 */
[----:B------:R-:W-:Y:S01]  /*9a50*/  BSSY B0, `(.L_x_52) ;  /* 0x000000e000007945 */ /* 0x000fe20003800000 */
[----:B0-2---:R-:W-:Y:S02]  /*9a60*/  IMAD.MOV.U32 R4, RZ, RZ, R14 ;  /* 0x000000ffff047224 */ /* 0x005fe400078e000e */
[----:B------:R-:W-:Y:S01]  /*9a70*/  IMAD.MOV.U32 R5, RZ, RZ, R3 ;  /* 0x000000ffff057224 */ /* 0x000fe200078e0003 */
[----:B------:R-:W-:Y:S02]  /*9a80*/  ISETP.GE.AND P2, PT, R35, R0, PT ;  /* 0x000000002300720c */ /* 0x000fe40003f46270 */
[----:B------:R-:W-:-:S04]  /*9a90*/  MOV R0, 0x1 ;  /* 0x0000000100007802 */ /* 0x000fc80000000f00 */
[----:B------:R-:W-:-:S07]  /*9aa0*/  SHF.L.U32 R0, R0, 0x1f, RZ ;  /* 0x0000001f00007819 */ /* 0x000fce00000006ff */
[----:B------:R-:W-:Y:S05]  /*9ab0*/  @P2 BRA `(.L_x_53) ;  /* 0x00000000001c2947 */ /* 0x000fea0003800000 */
[----:B------:R-:W-:Y:S01]  /*9ac0*/  IMAD.WIDE.U32 R4, R26, 0x2, R4 ;  /* 0x000000021a047825 */ /* 0x000fe200078e0004 */
[----:B------:R-:W-:-:S05]  /*9ad0*/  LEA R3, R19, UR45, 0x1 ;  /* 0x0000002d13037c11 */ /* 0x000fca000f8e08ff */
[----:B------:R-:W-:Y:S01]  /*9ae0*/  @!PT LDS RZ, [RZ] ;  /* 0x00000000fffff984 */ /* 0x000fe20000000800 */
[----:B------:R-:W-:Y:S01]  /*9af0*/  @!PT LDS RZ, [RZ] ;  /* 0x00000000fffff984 */ /* 0x000fe20000000800 */
[----:B------:R-:W-:Y:S01]  /*9b00*/  @!PT LDS RZ, [RZ] ;  /* 0x00000000fffff984 */ /* 0x000fe20000000800 */
[----:B------:R0:W-:Y:S04]  /*9b10*/  LDGSTS.E.BYPASS.LTC128B.128 [R3+0x13c00], desc[UR38][R4.64], !P0 ;  /* 0x13c0000004037fae */ /* 0x0001e8000c101d66 */
[----:B------:R0:W-:Y:S02]  /*9b20*/  LDGSTS.E.BYPASS.LTC128B.128 [R3+0x17c00], desc[UR38][R4.64+0x80], !P1 ;  /* 0x17c0008004037fae */ /* 0x0001e4000c901d66 */
.L_x_53:
[----:B------:R-:W-:Y:S05]  /*9b30*/  BSYNC B0 ;  /* 0x0000000000007941 */ /* 0x000fea0003800000 */
.L_x_52:
[----:B------:R-:W-:Y:S01]  /*9b40*/  NOP ;  /* 0x0000000000007918 */ /* 0x000fe20000000000 */
[----:B------:R-:W-:Y:S01]  /*9b50*/  SYNCS.ARRIVE.TRANS64.RED.A0T1 RZ, [UR45+0x28800], RZ ;  /* 0x028800ffffff79a7 */ /* 0x000fe2000820042d */
[----:B------:R-:W-:Y:S01]  /*9b60*/  ARRIVES.LDGSTSBAR.64.TRANSCNT [UR45+0x28800] ;  /* 0x02880000ff0079b0 */ /* 0x000fe20008000aad */
[----:B------:R-:W-:Y:S01]  /*9b70*/  NOP ;  /* 0x0000000000007918 */ /* 0x000fe20000000000 */
[----:B------:R-:W-:Y:S01]  /*9b80*/  SYNCS.ARRIVE.TRANS64.A1T0 RZ, [UR45+0x28800], RZ ;  /* 0x028800ffffff79a7 */ /* 0x000fe2000810002d */
[----:B------:R-:W1:Y:S02]  /*9b90*/  SYNCS.PHASECHK.TRANS64.TRYWAIT P0, [UR45+0x28820], R0 ;  /* 0x02882000ff0075a7 */ /* 0x000e64000800016d */
[----:B-1----:R-:W-:Y:S05]  /*9ba0*/  @!P0 BRA `(.L_x_54) ;  /* 0x0000003000648947 */ /* 0x002fea0003800000 */
.L_x_124:
[----:B------:R-:W-:Y:S01]  /*9bb0*/  UIADD3 UR4, UR49, -0x2, URZ ;  /* 0xfffffffe31047890 */ /* 0x000fe2000fffe03f */
[----:B------:R-:W-:Y:S01]  /*9bc0*/  IMAD.MOV.U32 R8, RZ, RZ, 0x1 ;  /* 0x00000001ff087424 */ /* 0x000fe200078e00ff */
[----:B------:R-:W-:Y:S02]  /*9bd0*/  MOV R10, RZ ;  /* 0x000000ff000a7202 */ /* 0x000fe40000000f00 */
[----:B------:R-:W-:-:S06]  /*9be0*/  UISETP.GE.AND UP0, UPT, UR4, UR48, UPT ;  /* 0x000000300400728c */ /* 0x000fcc000bf06270 */
[----:B------:R-:W-:-:S13]  /*9bf0*/  PLOP3.LUT P0, PT, PT, PT, UP0, 0x80, 0x0 ;  /* 0x000000000000781c */ /* 0x000fda0003f0f008 */
[----:B------:R-:W-:Y:S05]  /*9c00*/  @!P0 BRA `(.L_x_55) ;  /* 0x0000001000288947 */ /* 0x000fea0003800000 */
[----:B------:R-:W-:Y:S01]  /*9c10*/  UIADD3 UR4, UR47, 0x1, URZ ;  /* 0x000000012f047890 */ /* 0x000fe2000fffe03f */
[----:B0-----:R-:W-:Y:S01]  /*9c20*/  LOP3.LUT R3, RZ, UR44, RZ, 0x33, !PT ;  /* 0x0000002cff037c12 */ /* 0x001fe2000f8e33ff */
[----:B------:R-:W-:Y:S01]  /*9c30*/  BSSY B0, `(.L_x_55) ;  /* 0x0000107000007945 */ /* 0x000fe20003800000 */
[----:B------:R-:W-:Y:S01]  /*9c40*/  IADD3 R31, R33, R31, R28 ;  /* 0x0000001f211f7210 */ /* 0x000fe20007ffe01c */
[----:B------:R-:W-:Y:S01]  /*9c50*/  UIMAD UR4, UR4, UR41, URZ ;  /* 0x00000029040472a4 */ /* 0x000fe2000f8e023f */
[----:B------:R-:W-:Y:S01]  /*9c60*/  IMAD.MOV.U32 R9, RZ, RZ, 0x1 ;  /* 0x00000001ff097424 */ /* 0x000fe200078e00ff */
[----:B------:R-:W-:Y:S02]  /*9c70*/  MOV R20, RZ ;  /* 0x000000ff00147202 */ /* 0x000fe40000000f00 */
[----:B------:R-:W-:Y:S02]  /*9c80*/  VIADD R31, R31, 0xfffffe80 ;  /* 0xfffffe801f1f7836 */ /* 0x000fe40000000000 */
[----:B------:R-:W-:Y:S01]  /*9c90*/  LOP3.LUT R0, RZ, UR4, RZ, 0x33, !PT ;  /* 0x00000004ff007c12 */ /* 0x000fe2000f8e33ff */
[----:B------:R-:W-:-:S02]  /*9ca0*/  ULDC UR4, c[0x0][0x2f4] ;  /* 0x0000bd0000047ab9 */ /* 0x000fc40000000800 */
[----:B------:R-:W-:Y:S02]  /*9cb0*/  ISETP.GE.AND P2, PT, R26, UR4, PT ;  /* 0x000000041a007c0c */ /* 0x000fe4000bf46270 */
[----:B------:R-:W-:Y:S02]  /*9cc0*/  VIMNMX R0, R0, R3, !PT ;  /* 0x0000000300007248 */ /* 0x000fe40007fe0100 */
[----:B------:R-:W-:Y:S02]  /*9cd0*/  IADD3 R3, -R28, UR43, RZ ;  /* 0x0000002b1c037c10 */ /* 0x000fe4000fffe1ff */
[----:B------:R-:W-:Y:S01]  /*9ce0*/  ISETP.GE.AND P1, PT, R25, UR4, PT ;  /* 0x0000000419007c0c */ /* 0x000fe2000bf26270 */
[C---:B------:R-:W-:Y:S01]  /*9cf0*/  IMAD R21, R0.reuse, -0x80, R31 ;  /* 0xffffff8000157824 */ /* 0x040fe200078e021f */
[C---:B------:R-:W-:Y:S01]  /*9d00*/  IADD3 R22, -R0.reuse, -0x2, RZ ;  /* 0xfffffffe00167810 */ /* 0x040fe20007ffe1ff */
[----:B------:R-:W-:-:S04]  /*9d10*/  IMAD R3, R0, 0x80, R3 ;  /* 0x0000008000037824 */ /* 0x000fc800078e0203 */
[----:B------:R-:W-:-:S07]  /*9d20*/  VIADD R31, R3, 0x100 ;  /* 0x00000100031f7836 */ /* 0x000fce0000000000 */
.L_x_68:
[----:B------:R-:W-:Y:S01]  /*9d30*/  ISETP.NE.AND P0, PT, R29, 0x1, PT ;  /* 0x000000011d00780c */ /* 0x000fe20003f05270 */
[----:B------:R-:W-:-:S12]  /*9d40*/  ULDC.64 UR4, c[0x0][0x428] ;  /* 0x00010a0000047ab9 */ /* 0x000fd80000000a00 */
[----:B------:R-:W0:Y:S08]  /*9d50*/  @P0 LDC R0, c[0x0][0x434] ;  /* 0x00010d00ff000b82 */ /* 0x000e300000000800 */
[----:B------:R-:W1:Y:S01]  /*9d60*/  @P0 LDC R4, c[0x0][0x438] ;  /* 0x00010e00ff040b82 */ /* 0x000e620000000800 */
[----:B0-----:R-:W-:-:S04]  /*9d70*/  @P0 IMAD.HI.U32 R3, R21, R0, RZ ;  /* 0x0000000015030227 */ /* 0x001fc800078e00ff */
[----:B------:R-:W-:Y:S01]  /*9d80*/  IMAD.MOV.U32 R0, RZ, RZ, R21 ;  /* 0x000000ffff007224 */ /* 0x000fe200078e0015 */
[----:B-1----:R-:W-:Y:S01]  /*9d90*/  @P0 SHF.R.U32.HI R0, RZ, R4, R3 ;  /* 0x00000004ff000219 */ /* 0x002fe20000011603 */
[----:B------:R-:W-:-:S03]  /*9da0*/  IMAD R3, R27, UR4, RZ ;  /* 0x000000041b037c24 */ /* 0x000fc6000f8e02ff */
[--C-:B------:R-:W-:Y:S01]  /*9db0*/  SHF.R.S32.HI R5, RZ, 0x1f, R0.reuse ;  /* 0x0000001fff057819 */ /* 0x100fe20000011400 */
[----:B------:R-:W-:Y:S02]  /*9dc0*/  IMAD.MOV.U32 R4, RZ, RZ, R0 ;  /* 0x000000ffff047224 */ /* 0x000fe400078e0000 */
[C---:B------:R-:W-:Y:S02]  /*9dd0*/  IMAD R3, R30.reuse, UR5, R3 ;  /* 0x000000051e037c24 */ /* 0x040fe4000f8e0203 */
[----:B------:R-:W-:Y:S01]  /*9de0*/  IMAD.WIDE.U32 R6, R30, UR4, R4 ;  /* 0x000000041e067c25 */ /* 0x000fe2000f8e0004 */
[----:B------:R-:W-:-:S04]  /*9df0*/  ULDC.64 UR4, c[0x0][0x418] ;  /* 0x0001060000047ab9 */ /* 0x000fc80000000a00 */
[----:B------:R-:W-:Y:S02]  /*9e00*/  IADD3 R3, R3, R7, RZ ;  /* 0x0000000703037210 */ /* 0x000fe40007ffe0ff */
[----:B------:R-:W-:-:S04]  /*9e10*/  LEA R4, P0, R6, UR4, 0x2 ;  /* 0x0000000406047c11 */ /* 0x000fc8000f8010ff */
[----:B------:R-:W-:-:S05]  /*9e20*/  LEA.HI.X R5, R6, UR5, R3, 0x2, P0 ;  /* 0x0000000506057c11 */ /* 0x000fca00080f1403 */
[----:B--2---:R-:W2:Y:S01]  /*9e30*/  LDG.E R32, desc[UR38][R4.64] ;  /* 0x0000002604207981 */ /* 0x004ea2000c1e1900 */
[----:B------:R-:W-:Y:S01]  /*9e40*/  ISETP.NE.AND P3, PT, R18, 0x3, PT ;  /* 0x000000031200780c */ /* 0x000fe20003f65270 */
[----:B------:R-:W-:-:S05]  /*9e50*/  VIADD R10, R20, 0x1 ;  /* 0x00000001140a7836 */ /* 0x000fca0000000000 */
[----:B------:R-:W-:-:S04]  /*9e60*/  ISETP.NE.AND P0, PT, R10, 0x2, PT ;  /* 0x000000020a00780c */ /* 0x000fc80003f05270 */
[----:B------:R-:W-:Y:S02]  /*9e70*/  SEL R8, RZ, 0x1, P0 ;  /* 0x00000001ff087807 */ /* 0x000fe40000000000 */
[----:B------:R-:W-:Y:S02]  /*9e80*/  SEL R10, R10, RZ, P0 ;  /* 0x000000ff0a0a7207 */ /* 0x000fe40000000000 */
[----:B------:R-:W-:Y:S02]  /*9e90*/  LOP3.LUT R8, R9, R8, RZ, 0x3c, !PT ;  /* 0x0000000809087212 */ /* 0x000fe400078e3cff */
[----:B--2---:R-:W-:Y:S01]  /*9ea0*/  SHF.R.S32.HI R33, RZ, 0x1f, R32 ;  /* 0x0000001fff217819 */ /* 0x004fe20000011420 */
[----:B------:R-:W-:Y:S06]  /*9eb0*/  @!P3 BRA `(.L_x_56) ;  /* 0x000000000004b947 */ /* 0x000fec0003800000 */
[----:B------:R-:W-:Y:S01]  /*9ec0*/  BPT.TRAP 0x1 ;  /* 0x000000040000795c */ /* 0x000fe20000300000 */
.L_x_56:
[----:B------:R-:W-:Y:S01]  /*9ed0*/  LEA R34, R10, UR45, 0x3 ;  /* 0x0000002d0a227c11 */ /* 0x000fe2000f8e18ff */
[----:B------:R-:W-:Y:S01]  /*9ee0*/  BSSY B1, `(.L_x_57) ;  /* 0x0000004000017945 */ /* 0x000fe20003800000 */
[----:B------:R-:W-:-:S04]  /*9ef0*/  SHF.L.U32 R3, R8, 0x1f, RZ ;  /* 0x0000001f08037819 */ /* 0x000fc800000006ff */
[----:B------:R-:W0:Y:S02]  /*9f00*/  SYNCS.PHASECHK.TRANS64.TRYWAIT P0, [R34+URZ+0x28840], R3 ;  /* 0x02884003220075a7 */ /* 0x000e24000800017f */
[----:B0-----:R-:W-:Y:S05]  /*9f10*/  @!P0 BRA `(.L_x_58) ;  /* 0x0000002c00a08947 */ /* 0x001fea0003800000 */
.L_x_125:
[----:B------:R-:W-:Y:S05]  /*9f20*/  BSYNC B1 ;  /* 0x0000000000017941 */ /* 0x000fea0003800000 */
.L_x_57:
[----:B------:R-:W-:Y:S01]  /*9f30*/  ULDC UR4, c[0x0][0x430] ;  /* 0x00010c0000047ab9 */ /* 0x000fe20000000800 */
[----:B------:R-:W-:Y:S01]  /*9f40*/  R2UR UR6, R24 ;  /* 0x00000000180672ca */ /* 0x000fe200000e0000 */
[----:B------:R-:W-:Y:S01]  /*9f50*/  UIADD3 UR4, -UR4, URZ, URZ ;  /* 0x0000003f04047290 */ /* 0x000fe2000fffe13f */
[C---:B------:R-:W-:Y:S02]  /*9f60*/  LOP3.LUT P4, RZ, R23.reuse, 0x2, RZ, 0xc0, !PT ;  /* 0x0000000217ff7812 */ /* 0x040fe4000788c0ff */
[----:B------:R-:W-:-:S03]  /*9f70*/  LOP3.LUT P3, RZ, R23, 0x1, RZ, 0xc0, !PT ;  /* 0x0000000117ff7812 */ /* 0x000fc6000786c0ff */
[----:B------:R-:W-:Y:S01]  /*9f80*/  IMAD R35, R0, UR4, R21 ;  /* 0x0000000400237c24 */ /* 0x000fe2000f8e0215 */
[----:B------:R-:W-:-:S03]  /*9f90*/  ULDC.64 UR4, c[0x0][0x300] ;  /* 0x0000c00000047ab9 */ /* 0x000fc60000000a00 */
[----:B------:R-:W-:Y:S01]  /*9fa0*/  IMAD.WIDE.U32 R4, R35, UR4, RZ ;  /* 0x0000000423047c25 */ /* 0x000fe2000f8e00ff */
[----:B------:R-:W-:-:S05]  /*9fb0*/  SHF.R.S32.HI R36, RZ, 0x1f, R35 ;  /* 0x0000001fff247819 */ /* 0x000fca0000011423 */
[----:B------:R-:W-:-:S04]  /*9fc0*/  IMAD R0, R36, UR4, RZ ;  /* 0x0000000424007c24 */ /* 0x000fc8000f8e02ff */
[----:B0-----:R-:W-:Y:S01]  /*9fd0*/  IMAD R3, R35, UR5, R0 ;  /* 0x0000000523037c24 */ /* 0x001fe2000f8e0200 */
[----:B------:R-:W-:-:S03]  /*9fe0*/  ULDC.64 UR4, c[0x0][0x310] ;  /* 0x0000c40000047ab9 */ /* 0x000fc60000000a00 */
[----:B------:R-:W-:Y:S02]  /*9ff0*/  IMAD.IADD R5, R5, 0x1, R3 ;  /* 0x0000000105057824 */ /* 0x000fe400078e0203 */
[----:B------:R-:W-:Y:S02]  /*a000*/  IMAD R3, R33, UR4, RZ ;  /* 0x0000000421037c24 */ /* 0x000fe4000f8e02ff */
[----:B------:R-:W-:-:S04]  /*a010*/  IMAD.WIDE.U32 R4, R32, UR4, R4 ;  /* 0x0000000420047c25 */ /* 0x000fc8000f8e0004 */
[----:B------:R-:W-:Y:S01]  /*a020*/  IMAD R3, R32, UR5, R3 ;  /* 0x0000000520037c24 */ /* 0x000fe2000f8e0203 */
[----:B------:R-:W-:-:S03]  /*a030*/  ULDC.64 UR4, c[0x0][0x308] ;  /* 0x0000c20000047ab9 */ /* 0x000fc60000000a00 */
[----:B------:R-:W-:Y:S01]  /*a040*/  IMAD.IADD R5, R5, 0x1, R3 ;  /* 0x0000000105057824 */ /* 0x000fe200078e0203 */
[----:B------:R-:W-:Y:S01]  /*a050*/  MOV R3, UR4 ;  /* 0x0000000400037c02 */ /* 0x000fe20008000f00 */
[----:B------:R-:W-:-:S03]  /*a060*/  UIMAD UR4, UR6, UR4, URZ ;  /* 0x00000004060472a4 */ /* 0x000fc6000f8e023f */
[----:B------:R-:W-:Y:S01]  /*a070*/  ULDC.64 UR6, c[0x0][0x2e8] ;  /* 0x0000ba0000067ab9 */ /* 0x000fe20000000a00 */
[----:B------:R-:W-:Y:S02]  /*a080*/  UIMAD UR4, UR42, UR5, UR4 ;  /* 0x000000052a0472a4 */ /* 0x000fe4000f8e0204 */
[----:B------:R-:W-:-:S04]  /*a090*/  IMAD.WIDE.U32 R4, R3, UR42, R4 ;  /* 0x0000002a03047c25 */ /* 0x000fc8000f8e0004 */
[----:B------:R-:W-:Y:S01]  /*a0a0*/  VIADD R5, R5, UR4 ;  /* 0x0000000405057c36 */ /* 0x000fe20008000000 */
[----:B------:R-:W-:Y:S01]  /*a0b0*/  LEA R6, P0, R4, UR6, 0x1 ;  /* 0x0000000604067c11 */ /* 0x000fe2000f8008ff */
[----:B------:R-:W-:-:S03]  /*a0c0*/  UMOV UR4, 0xffffffff ;  /* 0xffffffff00047882 */ /* 0x000fc60000000000 */
[----:B------:R-:W-:Y:S01]  /*a0d0*/  LEA.HI.X R5, R4, UR7, R5, 0x1, P0 ;  /* 0x0000000704057c11 */ /* 0x000fe200080f0c05 */
[----:B------:R-:W-:Y:S01]  /*a0e0*/  IMAD R4, R10, 0x4000, R19 ;  /* 0x000040000a047824 */ /* 0x000fe200078e0213 */
[----:B------:R-:W-:Y:S07]  /*a0f0*/  BRA.DIV UR4, `(.L_x_59) ;  /* 0x0000002e043c7947 */ /* 0x000fee000b800000 */
[----:B------:R-:W0:Y:S01]  /*a100*/  SHFL.IDX PT, R14, R6, RZ, 0x181f ;  /* 0x00181fff060e7589 */ /* 0x000e2200000e0000 */
[----:B------:R-:W-:Y:S01]  /*a110*/  IMAD.SHL.U32 R3, R26, 0x2, RZ ;  /* 0x000000021a037824 */ /* 0x000fe200078e00ff */
[----:B------:R-:W-:Y:S02]  /*a120*/  LEA R4, R4, UR45, 0x1 ;  /* 0x0000002d04047c11 */ /* 0x000fe4000f8e08ff */
[----:B------:R-:W1:Y:S04]  /*a130*/  SHFL.IDX PT, R0, R5, RZ, 0x181f ;  /* 0x00181fff05007589 */ /* 0x000e6800000e0000 */
[----:B------:R-:W2:Y:S04]  /*a140*/  SHFL.IDX PT, R37, R6, 0x1, 0x181f ;  /* 0x00381f0006257f89 */ /* 0x000ea800000e0000 */
[----:B------:R-:W-:Y:S01]  /*a150*/  SHFL.IDX PT, R7, R5, 0x2, 0x181f ;  /* 0x00581f0005077f89 */ /* 0x000fe200000e0000 */
[----:B0-----:R-:W-:-:S04]  /*a160*/  IADD3 R14, P0, R14, R3, RZ ;  /* 0x000000030e0e7210 */ /* 0x001fc80007f1e0ff */
[----:B-1----:R-:W-:Y:S02]  /*a170*/  IADD3.X R15, RZ, R0, RZ, P0, !PT ;  /* 0x00000000ff0f7210 */ /* 0x002fe400007fe4ff */
[----:B------:R-:W0:Y:S01]  /*a180*/  SHFL.IDX PT, R0, R5, 0x1, 0x181f ;  /* 0x00381f0005007f89 */ /* 0x000e2200000e0000 */
[----:B--2---:R-:W-:-:S03]  /*a190*/  IADD3 R12, P0, R37, R3, RZ ;  /* 0x00000003250c7210 */ /* 0x004fc60007f1e0ff */
[----:B------:R-:W-:Y:S04]  /*a1a0*/  LDGSTS.E.BYPASS.LTC128B.128 [R4+0x18400], desc[UR38][R14.64], !P4 ;  /* 0x184000000e047fae */ /* 0x000fe8000e101d66 */
[----:B------:R1:W-:Y:S04]  /*a1b0*/  LDGSTS.E.BYPASS.LTC128B.128 [R4+0x1c400], desc[UR38][R14.64+0x80], !P3 ;  /* 0x1c4000800e047fae */ /* 0x0003e8000d901d66 */
[----:B------:R-:W-:Y:S04]  /*a1c0*/  SHFL.IDX PT, R37, R6, 0x3, 0x181f ;  /* 0x00781f0006257f89 */ /* 0x000fe800000e0000 */
[----:B-1----:R-:W1:Y:S01]  /*a1d0*/  SHFL.IDX PT, R14, R6, 0x2, 0x181f ;  /* 0x00581f00060e7f89 */ /* 0x002e6200000e0000 */
[----:B0-----:R-:W-:-:S03]  /*a1e0*/  IMAD.X R13, RZ, RZ, R0, P0 ;  /* 0x000000ffff0d7224 */ /* 0x001fc600000e0600 */
[----:B------:R-:W0:Y:S04]  /*a1f0*/  SHFL.IDX PT, R0, R5, 0x3, 0x181f ;  /* 0x00781f0005007f89 */ /* 0x000e2800000e0000 */
[----:B------:R-:W-:Y:S04]  /*a200*/  LDGSTS.E.BYPASS.LTC128B.128 [R4+0x18c00], desc[UR38][R12.64], !P4 ;  /* 0x18c000000c047fae */ /* 0x000fe8000e101d66 */
[----:B------:R1:W-:Y:S02]  /*a210*/  LDGSTS.E.BYPASS.LTC128B.128 [R4+0x1cc00], desc[UR38][R12.64+0x80], !P3 ;  /* 0x1cc000800c047fae */ /* 0x0003e4000d901d66 */
[----:B-1----:R-:W-:-:S05]  /*a220*/  IADD3 R12, P0, R14, R3, RZ ;  /* 0x000000030e0c7210 */ /* 0x002fca0007f1e0ff */
[----:B------:R-:W-:Y:S01]  /*a230*/  IMAD.X R13, RZ, RZ, R7, P0 ;  /* 0x000000ffff0d7224 */ /* 0x000fe200000e0607 */
[----:B------:R-:W-:Y:S01]  /*a240*/  IADD3 R14, P0, R37, R3, RZ ;  /* 0x00000003250e7210 */ /* 0x000fe20007f1e0ff */
[----:B------:R-:W-:Y:S04]  /*a250*/  SHFL.IDX PT, R7, R5, 0x5, 0x181f ;  /* 0x00b81f0005077f89 */ /* 0x000fe800000e0000 */
[----:B------:R-:W1:Y:S01]  /*a260*/  SHFL.IDX PT, R37, R6, 0x4, 0x181f ;  /* 0x00981f0006257f89 */ /* 0x000e6200000e0000 */
[----:B0-----:R-:W-:-:S03]  /*a270*/  IMAD.X R15, RZ, RZ, R0, P0 ;  /* 0x000000ffff0f7224 */ /* 0x001fc600000e0600 */
[----:B------:R-:W0:Y:S04]  /*a280*/  SHFL.IDX PT, R0, R5, 0x4, 0x181f ;  /* 0x00981f0005007f89 */ /* 0x000e2800000e0000 */
[----:B------:R-:W-:Y:S04]  /*a290*/  LDGSTS.E.BYPASS.LTC128B.128 [R4+0x19400], desc[UR38][R12.64], !P4 ;  /* 0x194000000c047fae */ /* 0x000fe8000e101d66 */
[----:B------:R1:W-:Y:S04]  /*a2a0*/  LDGSTS.E.BYPASS.LTC128B.128 [R4+0x1d400], desc[UR38][R12.64+0x80], !P3 ;  /* 0x1d4000800c047fae */ /* 0x0003e8000d901d66 */
[----:B------:R-:W-:Y:S04]  /*a2b0*/  LDGSTS.E.BYPASS.LTC128B.128 [R4+0x19c00], desc[UR38][R14.64], !P4 ;  /* 0x19c000000e047fae */ /* 0x000fe8000e101d66 */
[----:B------:R2:W-:Y:S01]  /*a2c0*/  LDGSTS.E.BYPASS.LTC128B.128 [R4+0x1dc00], desc[UR38][R14.64+0x80], !P3 ;  /* 0x1dc000800e047fae */ /* 0x0005e2000d901d66 */
[----:B-1----:R-:W-:-:S03]  /*a2d0*/  IADD3 R12, P0, R37, R3, RZ ;  /* 0x00000003250c7210 */ /* 0x002fc60007f1e0ff */
[----:B------:R-:W-:Y:S01]  /*a2e0*/  SHFL.IDX PT, R37, R6, 0x6, 0x181f ;  /* 0x00d81f0006257f89 */ /* 0x000fe200000e0000 */
[----:B0-----:R-:W-:-:S03]  /*a2f0*/  IADD3.X R13, RZ, R0, RZ, P0, !PT ;  /* 0x00000000ff0d7210 */ /* 0x001fc600007fe4ff */
[----:B------:R-:W-:Y:S04]  /*a300*/  SHFL.IDX PT, R0, R5, 0x6, 0x181f ;  /* 0x00d81f0005007f89 */ /* 0x000fe800000e0000 */
[----:B--2---:R-:W0:Y:S04]  /*a310*/  SHFL.IDX PT, R14, R6, 0x5, 0x181f ;  /* 0x00b81f00060e7f89 */ /* 0x004e2800000e0000 */
[----:B------:R-:W-:Y:S04]  /*a320*/  LDGSTS.E.BYPASS.LTC128B.128 [R4+0x1a400], desc[UR38][R12.64], !P4 ;  /* 0x1a4000000c047fae */ /* 0x000fe8000e101d66 */
[----:B------:R1:W-:Y:S04]  /*a330*/  LDGSTS.E.BYPASS.LTC128B.128 [R4+0x1e400], desc[UR38][R12.64+0x80], !P3 ;  /* 0x1e4000800c047fae */ /* 0x0003e8000d901d66 */
[----:B------:R-:W2:Y:S04]  /*a340*/  SHFL.IDX PT, R6, R6, 0x7, 0x181f ;  /* 0x00f81f0006067f89 */ /* 0x000ea800000e0000 */
[----:B------:R-:W3:Y:S01]  /*a350*/  SHFL.IDX PT, R5, R5, 0x7, 0x181f ;  /* 0x00f81f0005057f89 */ /* 0x000ee200000e0000 */
[----:B0-----:R-:W-:-:S05]  /*a360*/  IADD3 R14, P0, R14, R3, RZ ;  /* 0x000000030e0e7210 */ /* 0x001fca0007f1e0ff */
[----:B------:R-:W-:Y:S01]  /*a370*/  IMAD.X R15, RZ, RZ, R7, P0 ;  /* 0x000000ffff0f7224 */ /* 0x000fe200000e0607 */
[----:B-1----:R-:W-:-:S04]  /*a380*/  IADD3 R12, P0, R37, R3, RZ ;  /* 0x00000003250c7210 */ /* 0x002fc80007f1e0ff */
[----:B------:R0:W-:Y:S01]  /*a390*/  LDGSTS.E.BYPASS.LTC128B.128 [R4+0x1ac00], desc[UR38][R14.64], !P4 ;  /* 0x1ac000000e047fae */ /* 0x0001e2000e101d66 */
[----:B------:R-:W-:-:S03]  /*a3a0*/  IMAD.X R13, RZ, RZ, R0, P0 ;  /* 0x000000ffff0d7224 */ /* 0x000fc600000e0600 */
[----:B------:R0:W-:Y:S04]  /*a3b0*/  LDGSTS.E.BYPASS.LTC128B.128 [R4+0x1ec00], desc[UR38][R14.64+0x80], !P3 ;  /* 0x1ec000800e047fae */ /* 0x0001e8000d901d66 */
[----:B------:R0:W-:Y:S04]  /*a3c0*/  LDGSTS.E.BYPASS.LTC128B.128 [R4+0x1b400], desc[UR38][R12.64], !P4 ;  /* 0x1b4000000c047fae */ /* 0x0001e8000e101d66 */
[----:B--23--:R0:W-:Y:S02]  /*a3d0*/  LDGSTS.E.BYPASS.LTC128B.128 [R4+0x1f400], desc[UR38][R12.64+0x80], !P3 ;  /* 0x1f4000800c047fae */ /* 0x00c1e4000d901d66 */
.L_x_143:
[----:B------:R-:W-:-:S05]  /*a3e0*/  IADD3 R6, P0, R6, R3, RZ ;  /* 0x0000000306067210 */ /* 0x000fca0007f1e0ff */
[----:B------:R-:W-:Y:S01]  /*a3f0*/  IMAD.X R7, RZ, RZ, R5, P0 ;  /* 0x000000ffff077224 */ /* 0x000fe200000e0605 */
[----:B------:R-:W-:-:S04]  /*a400*/  PLOP3.LUT P0, PT, PT, PT, PT, 0x80, 0x0 ;  /* 0x000000000000781c */ /* 0x000fc80003f0f070 */
[----:B------:R-:W-:Y:S01]  /*a410*/  @!PT LDS RZ, [RZ] ;  /* 0x00000000fffff984 */ /* 0x000fe20000000800 */
[----:B------:R-:W-:Y:S01]  /*a420*/  @!PT LDS RZ, [RZ] ;  /* 0x00000000fffff984 */ /* 0x000fe20000000800 */
[----:B------:R-:W-:Y:S01]  /*a430*/  @!PT LDS RZ, [RZ] ;  /* 0x00000000fffff984 */ /* 0x000fe20000000800 */
[----:B------:R1:W-:Y:S04]  /*a440*/  LDGSTS.E.BYPASS.LTC128B.128 [R4+0x1bc00], desc[UR38][R6.64], !P4 ;  /* 0x1bc0000006047fae */ /* 0x0003e8000e101d66 */
[----:B------:R1:W-:Y:S01]  /*a450*/  LDGSTS.E.BYPASS.LTC128B.128 [R4+0x1fc00], desc[UR38][R6.64+0x80], !P3 ;  /* 0x1fc0008006047fae */ /* 0x0003e2000d901d66 */
[----:B------:R-:W-:-:S04]  /*a460*/  NOP ;  /* 0x0000000000007918 */ /* 0x000fc80000000000 */
.L_x_60:
[----:B------:R-:W-:Y:S02]  /*a470*/  PLOP3.LUT P3, PT, P3, P0, PT, 0xa2, 0x0 ;  /* 0x000000000000781c */ /* 0x000fe40001f61472 */
[----:B------:R-:W-:-:S08]  /*a480*/  @P0 R2UR P3, UR4, R34 ;  /* 0x00000000220402ca */ /* 0x000fd00000060000 */
[----:B------:R-:W-:-:S05]  /*a490*/  @P0 PLOP3.LUT P0, PT, P3, PT, PT, 0x80, 0x0 ;  /* 0x000000000000081c */ /* 0x000fca0001f0f070 */
[----:B------:R-:W-:Y:S01]  /*a4a0*/  @!P3 SYNCS.ARRIVE.TRANS64.RED.A0T1 RZ, [UR4+0x28830], RZ ;  /* 0x028830ffffffb9a7 */ /* 0x000fe20008200404 */
[----:B------:R-:W-:Y:S07]  /*a4b0*/  @!P3 ARRIVES.LDGSTSBAR.64.TRANSCNT [UR4+0x28830] ;  /* 0x02883000ff00b9b0 */ /* 0x000fee0008000a84 */
[----:B------:R-:W-:Y:S05]  /*a4c0*/  @P0 BRA.U.ANY `(.L_x_60) ;  /* 0xfffffffd00e80947 */ /* 0x000fea000393ffff */
[----:B------:R-:W-:Y:S01]  /*a4d0*/  NOP ;  /* 0x0000000000007918 */ /* 0x000fe20000000000 */
[----:B------:R-:W-:-:S13]  /*a4e0*/  ISETP.NE.AND P4, PT, R18, 0x3, PT ;  /* 0x000000031200780c */ /* 0x000fda0003f85270 */
[----:B------:R-:W-:Y:S05]  /*a4f0*/  @!P4 BRA `(.L_x_61) ;  /* 0x000000000004c947 */ /* 0x000fea0003800000 */
[----:B------:R-:W-:Y:S01]  /*a500*/  BPT.TRAP 0x1 ;  /* 0x000000040000795c */ /* 0x000fe20000300000 */
.L_x_61:
[----:B------:R2:W-:Y:S01]  /*a510*/  SYNCS.ARRIVE.TRANS64.A1T0 RZ, [R34+URZ+0x28830], RZ ;  /* 0x028830ff22ff79a7 */ /* 0x0005e2000810003f */
[----:B------:R-:W-:Y:S05]  /*a520*/  @!P4 BRA `(.L_x_62) ;  /* 0x000000000004c947 */ /* 0x000fea0003800000 */
[----:B------:R-:W-:Y:S01]  /*a530*/  BPT.TRAP 0x1 ;  /* 0x000000040000795c */ /* 0x000fe20000300000 */
.L_x_62:
[----:B------:R-:W-:Y:S01]  /*a540*/  SHF.L.U32 R5, R9, 0x1f, RZ ;  /* 0x0000001f09057819 */ /* 0x000fe200000006ff */
[----:B------:R-:W-:Y:S01]  /*a550*/  BSSY B1, `(.L_x_63) ;  /* 0x0000004000017945 */ /* 0x000fe20003800000 */
[----:B------:R-:W-:-:S04]  /*a560*/  LEA R0, R20, UR45, 0x3 ;  /* 0x0000002d14007c11 */ /* 0x000fc8000f8e18ff */
[----:B------:R-:W3:Y:S02]  /*a570*/  SYNCS.PHASECHK.TRANS64.TRYWAIT P0, [R0+URZ+0x28860], R5 ;  /* 0x02886005000075a7 */ /* 0x000ee4000800017f */
[----:B---3--:R-:W-:Y:S05]  /*a580*/  @!P0 BRA `(.L_x_64) ;  /* 0x0000003000748947 */ /* 0x008fea0003800000 */
.L_x_144:
[----:B------:R-:W-:Y:S05]  /*a590*/  BSYNC B1 ;  /* 0x0000000000017941 */ /* 0x000fea0003800000 */
.L_x_63:
[----:B------:R-:W-:Y:S01]  /*a5a0*/  UMOV UR4, 0xffffffff ;  /* 0xffffffff00047882 */ /* 0x000fe20000000000 */
[----:B-1----:R-:W-:Y:S02]  /*a5b0*/  LEA R7, R20, R19, 0xe ;  /* 0x0000001314077211 */ /* 0x002fe400078e70ff */
[----:B------:R-:W-:Y:S05]  /*a5c0*/  BRA.DIV UR4, `(.L_x_65) ;  /* 0x0000003204787947 */ /* 0x000fea000b800000 */
[----:B0-----:R-:W0:Y:S01]  /*a5d0*/  SHFL.IDX PT, R14, R16, RZ, 0x181f ;  /* 0x00181fff100e7589 */ /* 0x001e2200000e0000 */
[----:B------:R-:W-:-:S03]  /*a5e0*/  LEA R7, R7, UR45, 0x1 ;  /* 0x0000002d07077c11 */ /* 0x000fc6000f8e08ff */
[----:B---3--:R-:W1:Y:S04]  /*a5f0*/  SHFL.IDX PT, R5, R2, RZ, 0x181f ;  /* 0x00181fff02057589 */ /* 0x008e6800000e0000 */
[----:B------:R-:W-:Y:S01]  /*a600*/  SHFL.IDX PT, R6, R2, 0x1, 0x181f ;  /* 0x00381f0002067f89 */ /* 0x000fe200000e0000 */
[----:B0-----:R-:W-:-:S03]  /*a610*/  IADD3 R4, P0, R14, R3, RZ ;  /* 0x000000030e047210 */ /* 0x001fc60007f1e0ff */
[----:B------:R-:W0:Y:S02]  /*a620*/  SHFL.IDX PT, R14, R16, 0x1, 0x181f ;  /* 0x00381f00100e7f89 */ /* 0x000e2400000e0000 */
[----:B-1----:R-:W-:Y:S01]  /*a630*/  IMAD.X R5, RZ, RZ, R5, P0 ;  /* 0x000000ffff057224 */ /* 0x002fe200000e0605 */
[----:B------:R-:W-:-:S13]  /*a640*/  ISETP.LT.OR P0, PT, R31, 0x1, P2 ;  /* 0x000000011f00780c */ /* 0x000fda0001701670 */
[----:B------:R-:W-:Y:S01]  /*a650*/  LDGSTS.E.BYPASS.LTC128B.128 [R7+0x400], desc[UR38][R4.64], !P0 ;  /* 0x0040000004077fae */ /* 0x000fe2000c101d66 */
[----:B------:R-:W-:-:S13]  /*a660*/  ISETP.LT.OR P0, PT, R31, 0x1, P1 ;  /* 0x000000011f00780c */ /* 0x000fda0000f01670 */
[----:B------:R1:W-:Y:S01]  /*a670*/  LDGSTS.E.BYPASS.LTC128B.128 [R7+0x4400], desc[UR38][R4.64+0x80], !P0 ;  /* 0x0440008004077fae */ /* 0x0003e2000c101d66 */
[----:B0-----:R-:W-:-:S03]  /*a680*/  IADD3 R12, P0, R14, R3, RZ ;  /* 0x000000030e0c7210 */ /* 0x001fc60007f1e0ff */
[----:B------:R-:W1:Y:S02]  /*a690*/  SHFL.IDX PT, R14, R16, 0x2, 0x181f ;  /* 0x00581f00100e7f89 */ /* 0x000e6400000e0000 */
[----:B------:R-:W-:Y:S01]  /*a6a0*/  IMAD.X R13, RZ, RZ, R6, P0 ;  /* 0x000000ffff0d7224 */ /* 0x000fe200000e0606 */
[----:B------:R-:W-:Y:S01]  /*a6b0*/  ISETP.LT.OR P0, PT, R31, 0x11, P2 ;  /* 0x000000111f00780c */ /* 0x000fe20001701670 */
[----:B------:R-:W0:-:S12]  /*a6c0*/  SHFL.IDX PT, R6, R2, 0x2, 0x181f ;  /* 0x00581f0002067f89 */ /* 0x000e1800000e0000 */
[----:B------:R-:W-:Y:S01]  /*a6d0*/  LDGSTS.E.BYPASS.LTC128B.128 [R7+0xc00], desc[UR38][R12.64], !P0 ;  /* 0x00c000000c077fae */ /* 0x000fe2000c101d66 */
[----:B------:R-:W-:-:S13]  /*a6e0*/  ISETP.LT.OR P0, PT, R31, 0x11, P1 ;  /* 0x000000111f00780c */ /* 0x000fda0000f01670 */
[----:B------:R3:W-:Y:S01]  /*a6f0*/  LDGSTS.E.BYPASS.LTC128B.128 [R7+0x4c00], desc[UR38][R12.64+0x80], !P0 ;  /* 0x04c000800c077fae */ /* 0x0007e2000c101d66 */
[----:B-1----:R-:W-:-:S03]  /*a700*/  IADD3 R4, P0, R14, R3, RZ ;  /* 0x000000030e047210 */ /* 0x002fc60007f1e0ff */
[----:B------:R-:W3:Y:S02]  /*a710*/  SHFL.IDX PT, R14, R16, 0x3, 0x181f ;  /* 0x00781f00100e7f89 */ /* 0x000ee400000e0000 */
[----:B0-----:R-:W-:Y:S01]  /*a720*/  IMAD.X R5, RZ, RZ, R6, P0 ;  /* 0x000000ffff057224 */ /* 0x001fe200000e0606 */
[----:B------:R-:W-:Y:S01]  /*a730*/  ISETP.LT.OR P0, PT, R31, 0x21, P2 ;  /* 0x000000211f00780c */ /* 0x000fe20001701670 */
[----:B------:R-:W0:-:S12]  /*a740*/  SHFL.IDX PT, R6, R2, 0x3, 0x181f ;  /* 0x00781f0002067f89 */ /* 0x000e1800000e0000 */
[----:B------:R-:W-:Y:S01]  /*a750*/  LDGSTS.E.BYPASS.LTC128B.128 [R7+0x1400], desc[UR38][R4.64], !P0 ;  /* 0x0140000004077fae */ /* 0x000fe2000c101d66 */
[----:B------:R-:W-:-:S13]  /*a760*/  ISETP.LT.OR P0, PT, R31, 0x21, P1 ;  /* 0x000000211f00780c */ /* 0x000fda0000f01670 */
[----:B------:R1:W-:Y:S01]  /*a770*/  LDGSTS.E.BYPASS.LTC128B.128 [R7+0x5400], desc[UR38][R4.64+0x80], !P0 ;  /* 0x0540008004077fae */ /* 0x0003e2000c101d66 */
[----:B---3--:R-:W-:-:S03]  /*a780*/  IADD3 R12, P0, R14, R3, RZ ;  /* 0x000000030e0c7210 */ /* 0x008fc60007f1e0ff */
[----:B------:R-:W1:Y:S01]  /*a790*/  SHFL.IDX PT, R14, R16, 0x4, 0x181f ;  /* 0x00981f00100e7f89 */ /* 0x000e6200000e0000 */
[----:B0-----:R-:W-:Y:S02]  /*a7a0*/  IADD3.X R13, RZ, R6, RZ, P0, !PT ;  /* 0x00000006ff0d7210 */ /* 0x001fe400007fe4ff */
        /* <DEDUP_REMOVED lines=14> */
[----:B------:R-:W1:Y:S02]  /*a890*/  SHFL.IDX PT, R14, R16, 0x6, 0x181f ;  /* 0x00d81f00100e7f89 */ /* 0x000e6400000e0000 */
[----:B0-----:R-:W-:Y:S01]  /*a8a0*/  IMAD.X R13, RZ, RZ, R6, P0 ;  /* 0x000000ffff0d7224 */ /* 0x001fe200000e0606 */
[----:B------:R-:W-:Y:S01]  /*a8b0*/  ISETP.LT.OR P0, PT, R31, 0x51, P2 ;  /* 0x000000511f00780c */ /* 0x000fe20001701670 */
[----:B------:R-:W0:-:S12]  /*a8c0*/  SHFL.IDX PT, R6, R2, 0x6, 0x181f ;  /* 0x00d81f0002067f89 */ /* 0x000e1800000e0000 */
[----:B------:R3:W-:Y:S01]  /*a8d0*/  LDGSTS.E.BYPASS.LTC128B.128 [R7+0x2c00], desc[UR38][R12.64], !P0 ;  /* 0x02c000000c077fae */ /* 0x0007e2000c101d66 */
[----:B------:R-:W-:-:S13]  /*a8e0*/  ISETP.LT.OR P0, PT, R31, 0x51, P1 ;  /* 0x000000511f00780c */ /* 0x000fda0000f01670 */
[----:B------:R3:W-:Y:S01]  /*a8f0*/  LDGSTS.E.BYPASS.LTC128B.128 [R7+0x6c00], desc[UR38][R12.64+0x80], !P0 ;  /* 0x06c000800c077fae */ /* 0x0007e2000c101d66 */
[----:B-1----:R-:W-:-:S03]  /*a900*/  IADD3 R4, P0, R14, R3, RZ ;  /* 0x000000030e047210 */ /* 0x002fc60007f1e0ff */
[----:B------:R3:W1:Y:S02]  /*a910*/  SHFL.IDX PT, R14, R16, 0x7, 0x181f ;  /* 0x00f81f00100e7f89 */ /* 0x00066400000e0000 */
[----:B0-----:R-:W-:Y:S01]  /*a920*/  IMAD.X R5, RZ, RZ, R6, P0 ;  /* 0x000000ffff057224 */ /* 0x001fe200000e0606 */
[----:B------:R-:W-:Y:S01]  /*a930*/  ISETP.LT.OR P0, PT, R31, 0x61, P2 ;  /* 0x000000611f00780c */ /* 0x000fe20001701670 */
[----:B------:R3:W4:-:S12]  /*a940*/  SHFL.IDX PT, R6, R2, 0x7, 0x181f ;  /* 0x00f81f0002067f89 */ /* 0x00071800000e0000 */
[----:B------:R3:W-:Y:S01]  /*a950*/  LDGSTS.E.BYPASS.LTC128B.128 [R7+0x3400], desc[UR38][R4.64], !P0 ;  /* 0x0340000004077fae */ /* 0x0007e2000c101d66 */
[----:B------:R-:W-:-:S13]  /*a960*/  ISETP.LT.OR P0, PT, R31, 0x61, P1 ;  /* 0x000000611f00780c */ /* 0x000fda0000f01670 */
[----:B-1--4-:R3:W-:Y:S02]  /*a970*/  LDGSTS.E.BYPASS.LTC128B.128 [R7+0x7400], desc[UR38][R4.64+0x80], !P0 ;  /* 0x0740008004077fae */ /* 0x0127e4000c101d66 */
.L_x_162:
[----:B---3--:R-:W-:Y:S01]  /*a980*/  IADD3 R2, P0, R14, R3, RZ ;  /* 0x000000030e027210 */ /* 0x008fe20007f1e0ff */
[----:B------:R-:W-:Y:S02]  /*a990*/  ULDC.64 UR4, c[0x0][0x328] ;  /* 0x0000ca0000047ab9 */ /* 0x000fe40000000a00 */
[----:B------:R-:W-:Y:S01]  /*a9a0*/  IMAD R36, R36, UR4, RZ ;  /* 0x0000000424247c24 */ /* 0x000fe2000f8e02ff */
[----:B------:R-:W-:Y:S01]  /*a9b0*/  IADD3.X R3, RZ, R6, RZ, P0, !PT ;  /* 0x00000006ff037210 */ /* 0x000fe200007fe4ff */
[----:B0-----:R-:W-:Y:S01]  /*a9c0*/  IMAD.WIDE.U32 R4, R35, UR4, RZ ;  /* 0x0000000423047c25 */ /* 0x001fe2000f8e00ff */
[----:B------:R-:W-:-:S03]  /*a9d0*/  ISETP.LT.OR P0, PT, R31, 0x71, P2 ;  /* 0x000000711f00780c */ /* 0x000fc60001701670 */
[----:B------:R-:W-:Y:S01]  /*a9e0*/  IMAD R9, R35, UR5, R36 ;  /* 0x0000000523097c24 */ /* 0x000fe2000f8e0224 */
[----:B------:R-:W-:Y:S02]  /*a9f0*/  ULDC.64 UR4, c[0x0][0x338] ;  /* 0x0000ce0000047ab9 */ /* 0x000fe40000000a00 */
[----:B------:R-:W-:Y:S02]  /*aa00*/  IMAD R33, R33, UR4, RZ ;  /* 0x0000000421217c24 */ /* 0x000fe4000f8e02ff */
[----:B------:R-:W-:Y:S02]  /*aa10*/  IMAD.IADD R5, R5, 0x1, R9 ;  /* 0x0000000105057824 */ /* 0x000fe400078e0209 */
[C---:B------:R-:W-:Y:S02]  /*aa20*/  IMAD R33, R32.reuse, UR5, R33 ;  /* 0x0000000520217c24 */ /* 0x040fe4000f8e0221 */
[----:B------:R-:W-:Y:S01]  /*aa30*/  IMAD.WIDE.U32 R4, R32, UR4, R4 ;  /* 0x0000000420047c25 */ /* 0x000fe2000f8e0004 */
[----:B------:R-:W-:Y:S01]  /*aa40*/  @!PT LDS RZ, [RZ] ;  /* 0x00000000fffff984 */ /* 0x000fe20000000800 */
[----:B------:R-:W-:Y:S01]  /*aa50*/  @!PT LDS RZ, [RZ] ;  /* 0x00000000fffff984 */ /* 0x000fe20000000800 */
[----:B------:R-:W-:Y:S01]  /*aa60*/  @!PT LDS RZ, [RZ] ;  /* 0x00000000fffff984 */ /* 0x000fe20000000800 */
[----:B------:R0:W-:Y:S01]  /*aa70*/  LDGSTS.E.BYPASS.LTC128B.128 [R7+0x3c00], desc[UR38][R2.64], !P0 ;  /* 0x03c0000002077fae */ /* 0x0001e2000c101d66 */
[----:B------:R-:W-:-:S02]  /*aa80*/  ISETP.LT.OR P0, PT, R31, 0x71, P1 ;  /* 0x000000711f00780c */ /* 0x000fc40000f01670 */
[----:B------:R-:W-:-:S11]  /*aa90*/  IMAD.IADD R33, R5, 0x1, R33 ;  /* 0x0000000105217824 */ /* 0x000fd600078e0221 */
[----:B------:R0:W-:Y:S01]  /*aaa0*/  LDGSTS.E.BYPASS.LTC128B.128 [R7+0x7c00], desc[UR38][R2.64+0x80], !P0 ;  /* 0x07c0008002077fae */ /* 0x0001e2000c101d66 */
[----:B------:R-:W-:Y:S01]  /*aab0*/  PLOP3.LUT P0, PT, PT, PT, PT, 0x80, 0x0 ;  /* 0x000000000000781c */ /* 0x000fe20003f0f070 */
[----:B------:R-:W-:-:S12]  /*aac0*/  NOP ;  /* 0x0000000000007918 */ /* 0x000fd80000000000 */
.L_x_66:
        /* <DEDUP_REMOVED lines=10> */
.L_x_67:
[----:B------:R-:W-:Y:S01]  /*ab70*/  R2UR UR4, R24 ;  /* 0x00000000180472ca */ /* 0x000fe200000e0000 */
[----:B------:R-:W-:Y:S01]  /*ab80*/  ULDC.64 UR6, c[0x0][0x330] ;  /* 0x0000cc0000067ab9 */ /* 0x000fe20000000a00 */
[----:B------:R-:W-:Y:S01]  /*ab90*/  MOV R5, R33 ;  /* 0x0000002100057202 */ /* 0x000fe20000000f00 */
[----:B0-----:R-:W-:Y:S01]  /*aba0*/  IMAD.U32 R3, RZ, RZ, UR6 ;  /* 0x00000006ff037e24 */ /* 0x001fe2000f8e00ff */
[----:B------:R0:W-:Y:S01]  /*abb0*/  SYNCS.ARRIVE.TRANS64.A1T0 RZ, [R0+URZ+0x28850], RZ ;  /* 0x028850ff00ff79a7 */ /* 0x0001e2000810003f */
[----:B------:R-:W-:Y:S01]  /*abc0*/  VIADD R22, R22, 0xffffffff ;  /* 0xffffffff16167836 */ /* 0x000fe20000000000 */
[----:B------:R-:W-:Y:S01]  /*abd0*/  IADD3 R21, R21, -0x80, RZ ;  /* 0xffffff8015157810 */ /* 0x000fe20007ffe0ff */
[----:B------:R-:W-:-:S04]  /*abe0*/  IMAD.WIDE.U32 R4, R3, UR42, R4 ;  /* 0x0000002a03047c25 */ /* 0x000fc8000f8e0004 */
[----:B------:R-:W-:Y:S02]  /*abf0*/  VIADD R31, R31, 0x80 ;  /* 0x000000801f1f7836 */ /* 0x000fe40000000000 */
[----:B------:R-:W-:Y:S01]  /*ac00*/  UIMAD UR4, UR4, UR6, URZ ;  /* 0x00000006040472a4 */ /* 0x000fe2000f8e023f */
[----:B------:R-:W-:Y:S02]  /*ac10*/  IMAD.MOV.U32 R20, RZ, RZ, R10 ;  /* 0x000000ffff147224 */ /* 0x000fe400078e000a */
[----:B------:R-:W-:Y:S01]  /*ac20*/  IMAD.MOV.U32 R9, RZ, RZ, R8 ;  /* 0x000000ffff097224 */ /* 0x000fe200078e0008 */
[----:B------:R-:W-:-:S03]  /*ac30*/  UIMAD UR4, UR42, UR7, UR4 ;  /* 0x000000072a0472a4 */ /* 0x000fc6000f8e0204 */
[----:B------:R-:W-:Y:S02]  /*ac40*/  ULDC.64 UR6, c[0x0][0x318] ;  /* 0x0000c60000067ab9 */ /* 0x000fe40000000a00 */
[----:B------:R-:W-:Y:S01]  /*ac50*/  LEA R16, P0, R4, UR6, 0x1 ;  /* 0x0000000604107c11 */ /* 0x000fe2000f8008ff */
[----:B------:R-:W-:-:S05]  /*ac60*/  VIADD R3, R5, UR4 ;  /* 0x0000000405037c36 */ /* 0x000fca0008000000 */
[----:B------:R-:W-:Y:S02]  /*ac70*/  LEA.HI.X R2, R4, UR7, R3, 0x1, P0 ;  /* 0x0000000704027c11 */ /* 0x000fe400080f0c03 */
[----:B------:R-:W-:-:S13]  /*ac80*/  ISETP.GT.AND P0, PT, R22, UR48, PT ;  /* 0x0000003016007c0c */ /* 0x000fda000bf04270 */
[----:B0-----:R-:W-:Y:S05]  /*ac90*/  @P0 BRA `(.L_x_68) ;  /* 0xfffffff000240947 */ /* 0x001fea000383ffff */
[----:B------:R-:W-:Y:S05]  /*aca0*/  BSYNC B0 ;  /* 0x0000000000007941 */ /* 0x000fea0003800000 */
.L_x_55:
[----:B------:R-:W-:-:S13]  /*acb0*/  ISETP.NE.AND P0, PT, R18, 0x3, PT ;  /* 0x000000031200780c */ /* 0x000fda0003f05270 */
[----:B------:R-:W-:Y:S05]  /*acc0*/  @!P0 BRA `(.L_x_69) ;  /* 0x0000000000048947 */ /* 0x000fea0003800000 */
[----:B------:R-:W-:Y:S01]  /*acd0*/  BPT.TRAP 0x1 ;  /* 0x000000040000795c */ /* 0x000fe20000300000 */
.L_x_69:
[----:B0-----:R-:W-:Y:S01]  /*ace0*/  LEA R0, R10, UR45, 0x3 ;  /* 0x0000002d0a007c11 */ /* 0x001fe2000f8e18ff */
[----:B------:R-:W-:Y:S01]  /*acf0*/  IMAD.MOV.U32 R3, RZ, RZ, -0x80 ;  /* 0xffffff80ff037424 */ /* 0x000fe200078e00ff */
[----:B------:R-:W-:Y:S01]  /*ad00*/  SHF.L.U32 R5, R8, 0x1f, RZ ;  /* 0x0000001f08057819 */ /* 0x000fe200000006ff */
[----:B------:R-:W-:Y:S01]  /*ad10*/  BSSY B0, `(.L_x_70) ;  /* 0x0000006000007945 */ /* 0x000fe20003800000 */
[----:B------:R-:W-:Y:S01]  /*ad20*/  LEA R6, R10, R19, 0xe ;  /* 0x000000130a067211 */ /* 0x000fe200078e70ff */
[----:B------:R-:W-:Y:S01]  /*ad30*/  IMAD R3, R22, R3, UR43 ;  /* 0x0000002b16037e24 */ /* 0x000fe2000f8e0203 */
[----:B------:R-:W0:Y:S03]  /*ad40*/  SYNCS.PHASECHK.TRANS64.TRYWAIT P0, [R0+URZ+0x28860], R5 ;  /* 0x02886005000075a7 */ /* 0x000e26000800017f */
[----:B------:R-:W-:Y:S01]  /*ad50*/  IMAD.IADD R28, R3, 0x1, -R28 ;  /* 0x00000001031c7824 */ /* 0x000fe200078e0a1c */
[----:B0-----:R-:W-:Y:S06]  /*ad60*/  @!P0 BRA `(.L_x_71) ;  /* 0x0000003400448947 */ /* 0x001fec0003800000 */
.L_x_163:
[----:B------:R-:W-:Y:S05]  /*ad70*/  BSYNC B0 ;  /* 0x0000000000007941 */ /* 0x000fea0003800000 */
.L_x_70:
[----:B------:R-:W-:-:S03]  /*ad80*/  UMOV UR4, 0xffffffff ;  /* 0xffffffff00047882 */ /* 0x000fc60000000000 */
[----:B------:R-:W-:Y:S05]  /*ad90*/  BRA.DIV UR4, `(.L_x_72) ;  /* 0x00000036044c7947 */ /* 0x000fea000b800000 */
[----:B0-----:R-:W0:Y:S01]  /*ada0*/  SHFL.IDX PT, R5, R2, RZ, 0x181f ;  /* 0x00181fff02057589 */ /* 0x001e2200000e0000 */
[----:B------:R-:W-:Y:S01]  /*adb0*/  ULDC UR4, c[0x0][0x2f4] ;  /* 0x0000bd0000047ab9 */ /* 0x000fe20000000800 */
[----:B------:R-:W-:Y:S02]  /*adc0*/  LEA R3, R6, UR45, 0x1 ;  /* 0x0000002d06037c11 */ /* 0x000fe4000f8e08ff */
[----:B------:R-:W1:Y:S01]  /*add0*/  SHFL.IDX PT, R4, R16, RZ, 0x181f ;  /* 0x00181fff10047589 */ /* 0x000e6200000e0000 */
[----:B------:R-:W-:Y:S02]  /*ade0*/  ISETP.GE.AND P1, PT, R26, UR4, PT ;  /* 0x000000041a007c0c */ /* 0x000fe4000bf26270 */
[----:B------:R-:W-:Y:S01]  /*adf0*/  ISETP.GE.AND P0, PT, R25, UR4, PT ;  /* 0x0000000419007c0c */ /* 0x000fe2000bf06270 */
[----:B------:R-:W3:Y:S01]  /*ae00*/  SHFL.IDX PT, R14, R16, 0x1, 0x181f ;  /* 0x00381f00100e7f89 */ /* 0x000ee200000e0000 */
[C---:B------:R-:W-:Y:S02]  /*ae10*/  ISETP.LT.OR P4, PT, R28.reuse, 0x1, P1 ;  /* 0x000000011c00780c */ /* 0x040fe40000f81670 */
[C---:B------:R-:W-:Y:S01]  /*ae20*/  ISETP.LT.OR P5, PT, R28.reuse, 0x1, P0 ;  /* 0x000000011c00780c */ /* 0x040fe200007a1670 */
[----:B------:R-:W4:Y:S01]  /*ae30*/  SHFL.IDX PT, R19, R2, 0x1, 0x181f ;  /* 0x00381f0002137f89 */ /* 0x000f2200000e0000 */
[----:B------:R-:W-:-:S02]  /*ae40*/  ISETP.LT.OR P2, PT, R28, 0x11, P1 ;  /* 0x000000111c00780c */ /* 0x000fc40000f41670 */
[----:B------:R-:W-:Y:S01]  /*ae50*/  ISETP.LT.OR P3, PT, R28, 0x11, P0 ;  /* 0x000000111c00780c */ /* 0x000fe20000761670 */
[----:B------:R-:W-:Y:S04]  /*ae60*/  SHFL.IDX PT, R23, R2, 0x2, 0x181f ;  /* 0x00581f0002177f89 */ /* 0x000fe800000e0000 */
[----:B------:R-:W5:Y:S01]  /*ae70*/  SHFL.IDX PT, R22, R16, 0x2, 0x181f ;  /* 0x00581f0010167f89 */ /* 0x000f6200000e0000 */
[----:B0-----:R-:W-:-:S03]  /*ae80*/  IMAD.MOV.U32 R7, RZ, RZ, R5 ;  /* 0x000000ffff077224 */ /* 0x001fc600078e0005 */
[----:B------:R-:W0:Y:S01]  /*ae90*/  SHFL.IDX PT, R9, R2, 0x4, 0x181f ;  /* 0x00981f0002097f89 */ /* 0x000e2200000e0000 */
[----:B-1----:R-:W-:-:S03]  /*aea0*/  IMAD.MOV.U32 R6, RZ, RZ, R4 ;  /* 0x000000ffff067224 */ /* 0x002fc600078e0004 */
[----:B------:R-:W1:Y:S01]  /*aeb0*/  SHFL.IDX PT, R24, R16, 0x4, 0x181f ;  /* 0x00981f0010187f89 */ /* 0x000e6200000e0000 */
[----:B------:R-:W-:-:S03]  /*aec0*/  IMAD.WIDE.U32 R6, R26, 0x2, R6 ;  /* 0x000000021a067825 */ /* 0x000fc600078e0006 */
[----:B------:R-:W-:Y:S01]  /*aed0*/  SHFL.IDX PT, R21, R2, 0x3, 0x181f ;  /* 0x00781f0002157f89 */ /* 0x000fe200000e0000 */
[----:B---3--:R-:W-:Y:S01]  /*aee0*/  MOV R4, R14 ;  /* 0x0000000e00047202 */ /* 0x008fe20000000f00 */
[----:B----4-:R-:W-:Y:S02]  /*aef0*/  IMAD.MOV.U32 R5, RZ, RZ, R19 ;  /* 0x000000ffff057224 */ /* 0x010fe400078e0013 */
[----:B------:R-:W3:Y:S02]  /*af00*/  SHFL.IDX PT, R20, R16, 0x3, 0x181f ;  /* 0x00781f0010147f89 */ /* 0x000ee400000e0000 */
[----:B------:R-:W-:Y:S02]  /*af10*/  IMAD.WIDE.U32 R4, R26, 0x2, R4 ;  /* 0x000000021a047825 */ /* 0x000fe400078e0004 */
[----:B------:R-:W-:Y:S01]  /*af20*/  LDGSTS.E.BYPASS.LTC128B.128 [R3+0x400], desc[UR38][R6.64], !P4 ;  /* 0x0040000006037fae */ /* 0x000fe2000e101d66 */
[----:B------:R-:W-:Y:S01]  /*af30*/  ISETP.LT.OR P4, PT, R28, 0x21, P1 ;  /* 0x000000211c00780c */ /* 0x000fe20000f81670 */
[----:B-----5:R-:W-:-:S02]  /*af40*/  IMAD.WIDE.U32 R22, R26, 0x2, R22 ;  /* 0x000000021a167825 */ /* 0x020fc400078e0016 */
[----:B------:R4:W-:Y:S01]  /*af50*/  LDGSTS.E.BYPASS.LTC128B.128 [R3+0x4400], desc[UR38][R6.64+0x80], !P5 ;  /* 0x0440008006037fae */ /* 0x0009e2000e901d66 */
[----:B------:R-:W-:-:S03]  /*af60*/  ISETP.LT.OR P5, PT, R28, 0x21, P0 ;  /* 0x000000211c00780c */ /* 0x000fc600007a1670 */
[----:B------:R-:W4:Y:S01]  /*af70*/  SHFL.IDX PT, R14, R16, 0x5, 0x181f ;  /* 0x00b81f00100e7f89 */ /* 0x000f2200000e0000 */
[----:B0-----:R-:W-:Y:S01]  /*af80*/  IMAD.MOV.U32 R13, RZ, RZ, R9 ;  /* 0x000000ffff0d7224 */ /* 0x001fe200078e0009 */
[----:B------:R-:W-:Y:S02]  /*af90*/  MOV R9, RZ ;  /* 0x000000ff00097202 */ /* 0x000fe40000000f00 */
[----:B------:R-:W0:Y:S01]  /*afa0*/  SHFL.IDX PT, R19, R2, 0x5, 0x181f ;  /* 0x00b81f0002137f89 */ /* 0x000e2200000e0000 */
[----:B-1----:R-:W-:-:S03]  /*afb0*/  IMAD.MOV.U32 R12, RZ, RZ, R24 ;  /* 0x000000ffff0c7224 */ /* 0x002fc600078e0018 */
[----:B------:R-:W1:Y:S01]  /*afc0*/  SHFL.IDX PT, R25, R2, 0x6, 0x181f ;  /* 0x00d81f0002197f89 */ /* 0x000e6200000e0000 */
[----:B------:R-:W-:-:S03]  /*afd0*/  IMAD.WIDE.U32 R12, R26, 0x2, R12 ;  /* 0x000000021a0c7825 */ /* 0x000fc600078e000c */
[----:B------:R-:W5:Y:S01]  /*afe0*/  SHFL.IDX PT, R30, R16, 0x6, 0x181f ;  /* 0x00d81f00101e7f89 */ /* 0x000f6200000e0000 */
[----:B---3--:R-:W-:-:S03]  /*aff0*/  IMAD.WIDE.U32 R20, R26, 0x2, R20 ;  /* 0x000000021a147825 */ /* 0x008fc600078e0014 */
[----:B------:R-:W-:Y:S01]  /*b000*/  LDGSTS.E.BYPASS.LTC128B.128 [R3+0xc00], desc[UR38][R4.64], !P2 ;  /* 0x00c0000004037fae */ /* 0x000fe2000d101d66 */
[----:B------:R-:W-:-:S03]  /*b010*/  ISETP.LT.OR P2, PT, R28, 0x31, P1 ;  /* 0x000000311c00780c */ /* 0x000fc60000f41670 */
[----:B------:R1:W-:Y:S01]  /*b020*/  LDGSTS.E.BYPASS.LTC128B.128 [R3+0x4c00], desc[UR38][R4.64+0x80], !P3 ;  /* 0x04c0008004037fae */ /* 0x0003e2000d901d66 */
[----:B------:R-:W-:-:S03]  /*b030*/  ISETP.LT.OR P3, PT, R28, 0x31, P0 ;  /* 0x000000311c00780c */ /* 0x000fc60000761670 */
[----:B------:R3:W-:Y:S01]  /*b040*/  LDGSTS.E.BYPASS.LTC128B.128 [R3+0x1400], desc[UR38][R22.64], !P4 ;  /* 0x0140000016037fae */ /* 0x0007e2000e101d66 */
[C---:B------:R-:W-:Y:S02]  /*b050*/  ISETP.LT.OR P4, PT, R28.reuse, 0x41, P1 ;  /* 0x000000411c00780c */ /* 0x040fe40000f81670 */
[----:B----4-:R-:W-:Y:S01]  /*b060*/  MOV R6, R14 ;  /* 0x0000000e00067202 */ /* 0x010fe20000000f00 */
[----:B------:R3:W-:Y:S01]  /*b070*/  LDGSTS.E.BYPASS.LTC128B.128 [R3+0x5400], desc[UR38][R22.64+0x80], !P5 ;  /* 0x0540008016037fae */ /* 0x0007e2000e901d66 */
[C---:B------:R-:W-:Y:S01]  /*b080*/  ISETP.LT.OR P5, PT, R28.reuse, 0x41, P0 ;  /* 0x000000411c00780c */ /* 0x040fe200007a1670 */
[----:B0-----:R-:W-:Y:S02]  /*b090*/  IMAD.MOV.U32 R7, RZ, RZ, R19 ;  /* 0x000000ffff077224 */ /* 0x001fe400078e0013 */
[----:B------:R3:W-:Y:S01]  /*b0a0*/  LDGSTS.E.BYPASS.LTC128B.128 [R3+0x1c00], desc[UR38][R20.64], !P2 ;  /* 0x01c0000014037fae */ /* 0x0007e2000d101d66 */
[----:B------:R-:W-:Y:S01]  /*b0b0*/  ISETP.LT.OR P2, PT, R28, 0x51, P1 ;  /* 0x000000511c00780c */ /* 0x000fe20000f41670 */
[----:B-1----:R-:W-:-:S02]  /*b0c0*/  IMAD.MOV.U32 R5, RZ, RZ, R25 ;  /* 0x000000ffff057224 */ /* 0x002fc400078e0019 */
[----:B------:R3:W-:Y:S01]  /*b0d0*/  LDGSTS.E.BYPASS.LTC128B.128 [R3+0x5c00], desc[UR38][R20.64+0x80], !P3 ;  /* 0x05c0008014037fae */ /* 0x0007e2000d901d66 */
[C---:B------:R-:W-:Y:S01]  /*b0e0*/  ISETP.LT.OR P3, PT, R28.reuse, 0x51, P0 ;  /* 0x000000511c00780c */ /* 0x040fe20000761670 */
[----:B-----5:R-:W-:Y:S02]  /*b0f0*/  IMAD.MOV.U32 R4, RZ, RZ, R30 ;  /* 0x000000ffff047224 */ /* 0x020fe400078e001e */
[----:B------:R3:W-:Y:S01]  /*b100*/  LDGSTS.E.BYPASS.LTC128B.128 [R3+0x2400], desc[UR38][R12.64], !P4 ;  /* 0x024000000c037fae */ /* 0x0007e2000e101d66 */
[----:B------:R-:W-:Y:S01]  /*b110*/  ISETP.LT.OR P4, PT, R28, 0x61, P1 ;  /* 0x000000611c00780c */ /* 0x000fe20000f81670 */
[----:B------:R-:W-:Y:S02]  /*b120*/  IMAD.WIDE.U32 R6, R26, 0x2, R6 ;  /* 0x000000021a067825 */ /* 0x000fe400078e0006 */
[----:B------:R3:W-:Y:S01]  /*b130*/  LDGSTS.E.BYPASS.LTC128B.128 [R3+0x6400], desc[UR38][R12.64+0x80], !P5 ;  /* 0x064000800c037fae */ /* 0x0007e2000e901d66 */
[----:B------:R-:W-:Y:S01]  /*b140*/  ISETP.LT.OR P5, PT, R28, 0x61, P0 ;  /* 0x000000611c00780c */ /* 0x000fe200007a1670 */
[----:B------:R-:W-:-:S02]  /*b150*/  IMAD.WIDE.U32 R4, R26, 0x2, R4 ;  /* 0x000000021a047825 */ /* 0x000fc400078e0004 */
[----:B------:R3:W-:Y:S04]  /*b160*/  LDGSTS.E.BYPASS.LTC128B.128 [R3+0x2c00], desc[UR38][R6.64], !P2 ;  /* 0x02c0000006037fae */ /* 0x0007e8000d101d66 */
[----:B------:R3:W-:Y:S04]  /*b170*/  LDGSTS.E.BYPASS.LTC128B.128 [R3+0x6c00], desc[UR38][R6.64+0x80], !P3 ;  /* 0x06c0008006037fae */ /* 0x0007e8000d901d66 */
[----:B------:R3:W-:Y:S04]  /*b180*/  LDGSTS.E.BYPASS.LTC128B.128 [R3+0x3400], desc[UR38][R4.64], !P4 ;  /* 0x0340000004037fae */ /* 0x0007e8000e101d66 */
[----:B------:R-:W0:Y:S04]  /*b190*/  SHFL.IDX PT, R2, R2, 0x7, 0x181f ;  /* 0x00f81f0002027f89 */ /* 0x000e2800000e0000 */
[----:B------:R3:W1:Y:S04]  /*b1a0*/  SHFL.IDX PT, R14, R16, 0x7, 0x181f ;  /* 0x00f81f00100e7f89 */ /* 0x00066800000e0000 */
[----:B------:R3:W-:Y:S02]  /*b1b0*/  LDGSTS.E.BYPASS.LTC128B.128 [R3+0x7400], desc[UR38][R4.64+0x80], !P5 ;  /* 0x0740008004037fae */ /* 0x0007e4000e901d66 */
.L_x_181:
[C---:B------:R-:W-:Y:S01]  /*b1c0*/  ISETP.LT.OR P1, PT, R28.reuse, 0x71, P1 ;  /* 0x000000711c00780c */ /* 0x040fe20000f21670 */
[----:B-1-3--:R-:W-:Y:S01]  /*b1d0*/  IMAD.MOV.U32 R4, RZ, RZ, R14 ;  /* 0x000000ffff047224 */ /* 0x00afe200078e000e */
[----:B------:R-:W-:Y:S01]  /*b1e0*/  ISETP.LT.OR P0, PT, R28, 0x71, P0 ;  /* 0x000000711c00780c */ /* 0x000fe20000701670 */
[----:B0-----:R-:W-:Y:S02]  /*b1f0*/  IMAD.MOV.U32 R5, RZ, RZ, R2 ;  /* 0x000000ffff057224 */ /* 0x001fe400078e0002 */
[----:B------:R-:W-:-:S08]  /*b200*/  IMAD.WIDE.U32 R4, R26, 0x2, R4 ;  /* 0x000000021a047825 */ /* 0x000fd000078e0004 */
[----:B------:R-:W-:Y:S01]  /*b210*/  @!PT LDS RZ, [RZ] ;  /* 0x00000000fffff984 */ /* 0x000fe20000000800 */
[----:B------:R-:W-:Y:S01]  /*b220*/  @!PT LDS RZ, [RZ] ;  /* 0x00000000fffff984 */ /* 0x000fe20000000800 */
[----:B------:R-:W-:Y:S01]  /*b230*/  @!PT LDS RZ, [RZ] ;  /* 0x00000000fffff984 */ /* 0x000fe20000000800 */
[----:B------:R0:W-:Y:S04]  /*b240*/  LDGSTS.E.BYPASS.LTC128B.128 [R3+0x3c00], desc[UR38][R4.64], !P1 ;  /* 0x03c0000004037fae */ /* 0x0001e8000c901d66 */
[----:B------:R0:W-:Y:S01]  /*b250*/  LDGSTS.E.BYPASS.LTC128B.128 [R3+0x7c00], desc[UR38][R4.64+0x80], !P0 ;  /* 0x07c0008004037fae */ /* 0x0001e2000c101d66 */
[----:B------:R-:W-:Y:S01]  /*b260*/  PLOP3.LUT P0, PT, PT, PT, PT, 0x80, 0x0 ;  /* 0x000000000000781c */ /* 0x000fe20003f0f070 */
[----:B------:R-:W-:-:S12]  /*b270*/  NOP ;  /* 0x0000000000007918 */ /* 0x000fd80000000000 */
.L_x_73:
        /* <DEDUP_REMOVED lines=10> */
.L_x_74:
[----:B------:R1:W-:Y:S02]  /*b320*/  SYNCS.ARRIVE.TRANS64.A1T0 RZ, [R0+URZ+0x28850], RZ ;  /* 0x028850ff00ff79a7 */ /* 0x0003e4000810003f */
[----:B-1----:R-:W-:-:S05]  /*b330*/  VIADD R0, R10, 0x1 ;  /* 0x000000010a007836 */ /* 0x002fca0000000000 */
[----:B------:R-:W-:-:S04]  /*b340*/  ISETP.NE.AND P0, PT, R0, 0x2, PT ;  /* 0x000000020000780c */ /* 0x000fc80003f05270 */
[----:B0-----:R-:W-:Y:S02]  /*b350*/  SEL R3, RZ, 0x1, P0 ;  /* 0x00000001ff037807 */ /* 0x001fe40000000000 */
[----:B------:R-:W-:Y:S02]  /*b360*/  SEL R0, R0, RZ, P0 ;  /* 0x000000ff00007207 */ /* 0x000fe40000000000 */
[----:B------:R-:W-:-:S07]  /*b370*/  LOP3.LUT R8, R8, R3, RZ, 0x3c, !PT ;  /* 0x0000000308087212 */ /* 0x000fce00078e3cff */
.L_x_40:
[----:B------:R-:W0:Y:S01]  /*b380*/  S2R R3, SR_CgaCtaId ;  /* 0x0000000000037919 */ /* 0x000e220000008800 */
[----:B------:R-:W-:Y:S02]  /*b390*/  MOV R2, 0x400 ;  /* 0x0000040000027802 */ /* 0x000fe40000000f00 */
[----:B------:R-:W-:Y:S02]  /*b3a0*/  SHF.L.U32 R9, R9, 0x1f, RZ ;  /* 0x0000001f09097819 */ /* 0x000fe400000006ff */
[----:B0-----:R-:W-:-:S04]  /*b3b0*/  LEA R7, R3, R2, 0x18 ;  /* 0x0000000203077211 */ /* 0x001fc800078ec0ff */
[----:B------:R-:W0:Y:S02]  /*b3c0*/  SYNCS.PHASECHK.TRANS64.TRYWAIT P0, [R7+URZ+0x28820], R9 ;  /* 0x02882009070075a7 */ /* 0x000e24000800017f */
[----:B0-----:R-:W-:Y:S05]  /*b3d0*/  @!P0 BRA `(.L_x_75) ;  /* 0x0000003800548947 */ /* 0x001fea0003800000 */
.L_x_182:
[----:B------:R-:W-:-:S03]  /*b3e0*/  UMOV UR4, 0xffffffff ;  /* 0xffffffff00047882 */ /* 0x000fc60000000000 */
[----:B------:R-:W-:Y:S05]  /*b3f0*/  BRA.DIV UR4, `(.L_x_76) ;  /* 0x0000003a04607947 */ /* 0x000fea000b800000 */
[----:B------:R1:W3:Y:S02]  /*b400*/  SHFL.IDX PT, R14, R17, RZ, 0x1f ;  /* 0x00001fff110e7589 */ /* 0x0002e400000e0000 */
.L_x_185:
[----:B---3--:R-:W-:-:S13]  /*b410*/  ISETP.NE.AND P0, PT, R14, RZ, PT ;  /* 0x000000ff0e00720c */ /* 0x008fda0003f05270 */
[----:B------:R-:W-:Y:S05]  /*b420*/  @P0 BRA `(.L_x_8) ;  /* 0x0000000000880947 */ /* 0x000fea0003800000 */
[----:B------:R-:W-:-:S03]  /*b430*/  UMOV UR4, 0xffffffff ;  /* 0xffffffff00047882 */ /* 0x000fc60000000000 */
[----:B------:R-:W-:Y:S05]  /*b440*/  BRA.DIV UR4, `(.L_x_77) ;  /* 0x0000003a04747947 */ /* 0x000fea000b800000 */
[----:B------:R-:W-:-:S13]  /*b450*/  ELECT P6, URZ, PT ;  /* 0x00000000003f782f */ /* 0x000fda00038c0000 */
.L_x_188:
[----:B------:R-:W-:Y:S05]  /*b460*/  @!P6 BRA `(.L_x_8) ;  /* 0x000000000078e947 */ /* 0x000fea0003800000 */
[----:B------:R-:W-:-:S06]  /*b470*/  ULOP3.LUT UR4, UR40, 0x2, URZ, 0xfc, !UPT ;  /* 0x0000000228047892 */ /* 0x000fcc000f8efc3f */
[----:B------:R-:W-:-:S04]  /*b480*/  MOV R2, UR4 ;  /* 0x0000000400027c02 */ /* 0x000fc80008000f00 */
[----:B------:R-:W-:-:S13]  /*b490*/  ISETP.NE.AND P0, PT, R2, 0x3, PT ;  /* 0x000000030200780c */ /* 0x000fda0003f05270 */
[----:B------:R-:W-:Y:S05]  /*b4a0*/  @!P0 BRA `(.L_x_78) ;  /* 0x0000000000048947 */ /* 0x000fea0003800000 */
[----:B------:R-:W-:Y:S01]  /*b4b0*/  BPT.TRAP 0x1 ;  /* 0x000000040000795c */ /* 0x000fe20000300000 */
.L_x_78:
[----:B------:R-:W-:Y:S01]  /*b4c0*/  IMAD R5, R0, 0x8, R7 ;  /* 0x0000000800057824 */ /* 0x000fe200078e0207 */
[----:B------:R-:W-:Y:S01]  /*b4d0*/  SHF.L.U32 R2, R8, 0x1f, RZ ;  /* 0x0000001f08027819 */ /* 0x000fe200000006ff */
[----:B------:R-:W-:-:S03]  /*b4e0*/  VIADD R0, R0, 0x1 ;  /* 0x0000000100007836 */ /* 0x000fc60000000000 */
[----:B------:R-:W3:Y:S02]  /*b4f0*/  SYNCS.PHASECHK.TRANS64.TRYWAIT P1, [R5+URZ+0x28840], R2 ;  /* 0x02884002050075a7 */ /* 0x000ee4000802017f */
[----:B------:R-:W-:-:S04]  /*b500*/  ISETP.NE.AND P2, PT, R0, 0x2, PT ;  /* 0x000000020000780c */ /* 0x000fc80003f45270 */
[----:B------:R-:W-:Y:S01]  /*b510*/  SEL R3, RZ, 0x1, P2 ;  /* 0x00000001ff037807 */ /* 0x000fe20001000000 */
[----:B---3--:R-:W-:Y:S08]  /*b520*/  @!P1 BRA `(.L_x_79) ;  /* 0x00000038005c9947 */ /* 0x008ff00003800000 */
.L_x_189:
[----:B------:R-:W-:Y:S02]  /*b530*/  SEL R0, R0, RZ, P2 ;  /* 0x000000ff00007207 */ /* 0x000fe40001000000 */
[----:B------:R-:W-:Y:S01]  /*b540*/  LOP3.LUT R3, R8, R3, RZ, 0x3c, !PT ;  /* 0x0000000308037212 */ /* 0x000fe200078e3cff */
[----:B------:R-:W-:Y:S06]  /*b550*/  @!P0 BRA `(.L_x_80) ;  /* 0x0000000000048947 */ /* 0x000fec0003800000 */
[----:B------:R-:W-:Y:S01]  /*b560*/  BPT.TRAP 0x1 ;  /* 0x000000040000795c */ /* 0x000fe20000300000 */
.L_x_80:
[----:B0-----:R-:W-:Y:S01]  /*b570*/  IMAD R7, R0, 0x8, R7 ;  /* 0x0000000800077824 */ /* 0x001fe200078e0207 */
[----:B------:R-:W-:-:S04]  /*b580*/  SHF.L.U32 R0, R3, 0x1f, RZ ;  /* 0x0000001f03007819 */ /* 0x000fc800000006ff */
[----:B------:R-:W0:Y:S02]  /*b590*/  SYNCS.PHASECHK.TRANS64.TRYWAIT P1, [R7+URZ+0x28840], R0 ;  /* 0x02884000070075a7 */ /* 0x000e24000802017f */
[----:B0-----:R-:W-:Y:S05]  /*b5a0*/  @!P1 BRA `(.L_x_81) ;  /* 0x0000003800509947 */ /* 0x001fea0003800000 */
.L_x_190:
[----:B------:R-:W-:Y:S05]  /*b5b0*/  @!P0 BRA `(.L_x_82) ;  /* 0x0000000000048947 */ /* 0x000fea0003800000 */
[----:B------:R-:W-:Y:S01]  /*b5c0*/  BPT.TRAP 0x1 ;  /* 0x000000040000795c */ /* 0x000fe20000300000 */
.L_x_82:
[----:B------:R-:W4:Y:S02]  /*b5d0*/  SYNCS.PHASECHK.TRANS64.TRYWAIT P1, [R5+URZ+0x28860], R2 ;  /* 0x02886002050075a7 */ /* 0x000f24000802017f */
[----:B----4-:R-:W-:Y:S05]  /*b5e0*/  @!P1 BRA `(.L_x_83) ;  /* 0x0000003800549947 */ /* 0x010fea0003800000 */
.L_x_191:
[----:B------:R-:W-:Y:S05]  /*b5f0*/  @!P0 BRA `(.L_x_84) ;  /* 0x0000000000048947 */ /* 0x000fea0003800000 */
[----:B------:R-:W-:Y:S01]  /*b600*/  BPT.TRAP 0x1 ;  /* 0x000000040000795c */ /* 0x000fe20000300000 */
.L_x_84:
[----:B------:R0:W0:Y:S02]  /*b610*/  SYNCS.PHASECHK.TRANS64.TRYWAIT P0, [R7+URZ+0x28860], R0 ;  /* 0x02886000070075a7 */ /* 0x000024000800017f */
[----:B0-----:R-:W-:Y:S05]  /*b620*/  @!P0 NANOSLEEP.SYNCS 0x989680 ;  /* 0x009896800000895d */ /* 0x001fea0003900000 */
[----:B------:R-:W0:Y:S02]  /*b630*/  @!P0 SYNCS.PHASECHK.TRANS64 P0, [R7+URZ+0x28860], R0 ;  /* 0x02886000070085a7 */ /* 0x000e24000800007f */
[----:B0-----:R-:W-:Y:S05]  /*b640*/  @!P0 BRA `(.L_x_84) ;  /* 0xfffffffc00f08947 */ /* 0x001fea000383ffff */
.L_x_8:
[----:B------:R-:W-:Y:S05]  /*b650*/  BSYNC B6 ;  /* 0x0000000000067941 */ /* 0x000fea0003800000 */
.L_x_5:
[----:B------:R-:W-:Y:S05]  /*b660*/  EXIT ;  /* 0x000000000000794d */ /* 0x000fea0003800000 */
.L_x_12:
[----:B0-----:R-:W-:-:S04]  /*b670*/  MOV R0, UR36 ;  /* 0x0000002400007c02 */ /* 0x001fc80008000f00 */
[----:B------:R0:W1:Y:S03]  /*b680*/  SYNCS.PHASECHK.TRANS64.TRYWAIT P0, [R0+URZ+0x28800], R3 ;  /* 0x02880003000075a7 */ /* 0x000066000800017f */
[----:B-1----:R-:W-:Y:S05]  /*b690*/  @!P0 NANOSLEEP.SYNCS 0x989680 ;  /* 0x009896800000895d */ /* 0x002fea0003900000 */
[----:B------:R-:W1:Y:S02]  /*b6a0*/  @!P0 SYNCS.PHASECHK.TRANS64 P0, [R0+URZ+0x28800], R3 ;  /* 0x02880003000085a7 */ /* 0x000e64000800007f */
[----:B-1----:R-:W-:Y:S05]  /*b6b0*/  @!P0 BRA `(.L_x_12) ;  /* 0xfffffffc00ec8947 */ /* 0x002fea000383ffff */
[----:B------:R-:W-:Y:S05]  /*b6c0*/  BRA `(.L_x_85) ;  /* 0xffffff5800c07947 */ /* 0x000fea000383ffff */
.L_x_16:
[----:B-1----:R-:W-:-:S04]  /*b6d0*/  IMAD.U32 R4, RZ, RZ, UR36 ;  /* 0x00000024ff047e24 */ /* 0x002fc8000f8e00ff */
[----:B------:R1:W2:Y:S03]  /*b6e0*/  SYNCS.PHASECHK.TRANS64.TRYWAIT P1, [R4+URZ+0x28830], R3 ;  /* 0x02883003040075a7 */ /* 0x0002a6000802017f */
[----:B--2---:R-:W-:Y:S05]  /*b6f0*/  @!P1 NANOSLEEP.SYNCS 0x989680 ;  /* 0x009896800000995d */ /* 0x004fea0003900000 */
[----:B------:R-:W2:Y:S02]  /*b700*/  @!P1 SYNCS.PHASECHK.TRANS64 P1, [R4+URZ+0x28830], R3 ;  /* 0x02883003040095a7 */ /* 0x000ea4000802007f */
[----:B--2---:R-:W-:Y:S05]  /*b710*/  @!P1 BRA `(.L_x_16) ;  /* 0xfffffffc00ec9947 */ /* 0x004fea000383ffff */
[----:B------:R-:W-:Y:S05]  /*b720*/  BRA `(.L_x_15) ;  /* 0xffffff5800dc7947 */ /* 0x000fea000383ffff */
.L_x_22:
[----:B-1----:R-:W-:-:S04]  /*b730*/  IMAD.U32 R3, RZ, RZ, UR10 ;  /* 0x0000000aff037e24 */ /* 0x002fc8000f8e00ff */
[----:B------:R1:W2:Y:S03]  /*b740*/  SYNCS.PHASECHK.TRANS64.TRYWAIT P1, [R3+URZ+0x28830], R0 ;  /* 0x02883000030075a7 */ /* 0x0002a6000802017f */
[----:B--2---:R-:W-:Y:S05]  /*b750*/  @!P1 NANOSLEEP.SYNCS 0x989680 ;  /* 0x009896800000995d */ /* 0x004fea0003900000 */
[----:B------:R-:W2:Y:S02]  /*b760*/  @!P1 SYNCS.PHASECHK.TRANS64 P1, [R3+URZ+0x28830], R0 ;  /* 0x02883000030095a7 */ /* 0x000ea4000802007f */
[----:B--2---:R-:W-:Y:S05]  /*b770*/  @!P1 BRA `(.L_x_22) ;  /* 0xfffffffc00ec9947 */ /* 0x004fea000383ffff */
[----:B------:R-:W-:Y:S05]  /*b780*/  BRA `(.L_x_19) ;  /* 0xffffff8000587947 */ /* 0x000fea000383ffff */
.L_x_26:
[----:B-1----:R-:W-:-:S04]  /*b790*/  IMAD.U32 R6, RZ, RZ, UR10 ;  /* 0x0000000aff067e24 */ /* 0x002fc8000f8e00ff */
[----:B------:R1:W2:Y:S03]  /*b7a0*/  SYNCS.PHASECHK.TRANS64.TRYWAIT P1, [R6+URZ+0x28850], R3 ;  /* 0x02885003060075a7 */ /* 0x0002a6000802017f */
[----:B--2---:R-:W-:Y:S05]  /*b7b0*/  @!P1 NANOSLEEP.SYNCS 0x989680 ;  /* 0x009896800000995d */ /* 0x004fea0003900000 */
[----:B------:R-:W2:Y:S02]  /*b7c0*/  @!P1 SYNCS.PHASECHK.TRANS64 P1, [R6+URZ+0x28850], R3 ;  /* 0x02885003060095a7 */ /* 0x000ea4000802007f */
[----:B--2---:R-:W-:Y:S05]  /*b7d0*/  @!P1 BRA `(.L_x_26) ;  /* 0xfffffffc00ec9947 */ /* 0x004fea000383ffff */
[----:B------:R-:W-:Y:S05]  /*b7e0*/  BRA `(.L_x_23) ;  /* 0xffffff8400307947 */ /* 0x000fea000383ffff */
.L_x_33:
[----:B-1----:R-:W-:-:S04]  /*b7f0*/  MOV R5, UR5 ;  /* 0x0000000500057c02 */ /* 0x002fc80008000f00 */
[----:B------:R1:W2:Y:S03]  /*b800*/  SYNCS.PHASECHK.TRANS64.TRYWAIT P1, [R5+URZ+0x28850], R2 ;  /* 0x02885002050075a7 */ /* 0x0002a6000802017f */
[----:B--2---:R-:W-:Y:S05]  /*b810*/  @!P1 NANOSLEEP.SYNCS 0x989680 ;  /* 0x009896800000995d */ /* 0x004fea0003900000 */
[----:B------:R-:W2:Y:S02]  /*b820*/  @!P1 SYNCS.PHASECHK.TRANS64 P1, [R5+URZ+0x28850], R2 ;  /* 0x02885002050095a7 */ /* 0x000ea4000802007f */
[----:B--2---:R-:W-:Y:S05]  /*b830*/  @!P1 BRA `(.L_x_33) ;  /* 0xfffffffc00ec9947 */ /* 0x004fea000383ffff */
[----:B------:R-:W-:Y:S05]  /*b840*/  BRA `(.L_x_32) ;  /* 0xffffffa000247947 */ /* 0x000fea000383ffff */
.L_x_45:
[----:B------:R-:W-:Y:S01]  /*b850*/  IMAD.MOV.U32 R13, RZ, RZ, R17 ;  /* 0x000000ffff0d7224 */ /* 0x000fe200078e0011 */
[----:B------:R-:W-:Y:S01]  /*b860*/  MOV R15, 0xffffffff ;  /* 0xffffffff000f7802 */ /* 0x000fe20000000f00 */
[----:B------:R-:W-:Y:S02]  /*b870*/  IMAD.MOV.U32 R12, RZ, RZ, RZ ;  /* 0x000000ffff0c7224 */ /* 0x000fe400078e00ff */
[----:B------:R-:W-:-:S07]  /*b880*/  IMAD.MOV.U32 R11, RZ, RZ, 0x1f ;  /* 0x0000001fff0b7424 */ /* 0x000fce00078e00ff */
[----:B-----5:R-:W-:Y:S05]  /*b890*/  WARPSYNC.COLLECTIVE R15, `(.L_x_86) ;  /* 0x000000000f087348 */ /* 0x020fea0003c00000 */
[----:B------:R0:W1:Y:S02]  /*b8a0*/  SHFL.IDX P6, R14, R13, R12, R11 ;  /* 0x0000000c0d0e7389 */ /* 0x00006400000c000b */
[----:B01---5:R-:W-:Y:S01]  /*b8b0*/  ENDCOLLECTIVE ;  /* 0x000000000000791b */ /* 0x023fe20003800000 */
.L_x_86:
[----:B------:R-:W-:Y:S05]  /*b8c0*/  BRA `(.L_x_87) ;  /* 0xffffffcc00d07947 */ /* 0x000fea000383ffff */
.L_x_47:
[----:B0-----:R-:W-:-:S04]  /*b8d0*/  IMAD.U32 R10, RZ, RZ, UR45 ;  /* 0x0000002dff0a7e24 */ /* 0x001fc8000f8e00ff */
[----:B------:R0:W1:Y:S03]  /*b8e0*/  SYNCS.PHASECHK.TRANS64.TRYWAIT P0, [R10+URZ+0x28840], R9 ;  /* 0x028840090a0075a7 */ /* 0x000066000800017f */
[----:B-1----:R-:W-:Y:S05]  /*b8f0*/  @!P0 NANOSLEEP.SYNCS 0x989680 ;  /* 0x009896800000895d */ /* 0x002fea0003900000 */
[----:B------:R-:W1:Y:S02]  /*b900*/  @!P0 SYNCS.PHASECHK.TRANS64 P0, [R10+URZ+0x28840], R9 ;  /* 0x028840090a0085a7 */ /* 0x000e64000800007f */
[----:B-1----:R-:W-:Y:S05]  /*b910*/  @!P0 BRA `(.L_x_47) ;  /* 0xfffffffc00ec8947 */ /* 0x002fea000383ffff */
[----:B------:R-:W-:Y:S05]  /*b920*/  BRA `(.L_x_88) ;  /* 0xffffffd0004c7947 */ /* 0x000fea000383ffff */
.L_x_48:
[----:B------:R-:W-:Y:S01]  /*b930*/  BSSY B0, `(.L_x_89) ;  /* 0x0000008000007945 */ /* 0x000fe20003800000 */
[----:B------:R-:W-:Y:S01]  /*b940*/  IMAD.MOV.U32 R13, RZ, RZ, R3 ;  /* 0x000000ffff0d7224 */ /* 0x000fe200078e0003 */
[----:B------:R-:W-:Y:S01]  /*b950*/  MOV R11, 0x181f ;  /* 0x0000181f000b7802 */ /* 0x000fe20000000f00 */
[----:B------:R-:W-:Y:S02]  /*b960*/  IMAD.MOV.U32 R12, RZ, RZ, RZ ;  /* 0x000000ffff0c7224 */ /* 0x000fe400078e00ff */
[----:B------:R-:W-:-:S07]  /*b970*/  IMAD.MOV.U32 R15, RZ, RZ, -0x1 ;  /* 0xffffffffff0f7424 */ /* 0x000fce00078e00ff */
[----:B------:R-:W-:Y:S05]  /*b980*/  WARPSYNC.COLLECTIVE R15, `(.L_x_90) ;  /* 0x000000000f087348 */ /* 0x000fea0003c00000 */
[----:B------:R0:W1:Y:S02]  /*b990*/  SHFL.IDX P6, R14, R13, R12, R11 ;  /* 0x0000000c0d0e7389 */ /* 0x00006400000c000b */
[----:B01----:R-:W-:Y:S01]  /*b9a0*/  ENDCOLLECTIVE ;  /* 0x000000000000791b */ /* 0x003fe20003800000 */
.L_x_90:
[----:B------:R-:W-:Y:S05]  /*b9b0*/  BSYNC B0 ;  /* 0x0000000000007941 */ /* 0x000fea0003800000 */
.L_x_89:
[----:B------:R-:W-:Y:S01]  /*b9c0*/  IMAD.MOV.U32 R13, RZ, RZ, R0 ;  /* 0x000000ffff0d7224 */ /* 0x000fe200078e0000 */
[----:B------:R-:W-:Y:S01]  /*b9d0*/  MOV R12, RZ ;  /* 0x000000ff000c7202 */ /* 0x000fe20000000f00 */
[----:B------:R-:W-:Y:S01]  /*b9e0*/  IMAD.MOV.U32 R11, RZ, RZ, 0x181f ;  /* 0x0000181fff0b7424 */ /* 0x000fe200078e00ff */
[----:B------:R-:W-:Y:S01]  /*b9f0*/  @P0 LEA R9, R19, UR45, 0x1 ;  /* 0x0000002d13090c11 */ /* 0x000fe2000f8e08ff */
[----:B------:R-:W-:Y:S02]  /*ba00*/  IMAD.MOV.U32 R15, RZ, RZ, -0x1 ;  /* 0xffffffffff0f7424 */ /* 0x000fe400078e00ff */
[----:B------:R-:W-:-:S07]  /*ba10*/  IMAD.MOV.U32 R5, RZ, RZ, R14 ;  /* 0x000000ffff057224 */ /* 0x000fce00078e000e */
[----:B------:R-:W-:Y:S05]  /*ba20*/  WARPSYNC.COLLECTIVE R15, `(.L_x_91) ;  /* 0x000000000f087348 */ /* 0x000fea0003c00000 */
[----:B------:R0:W1:Y:S02]  /*ba30*/  SHFL.IDX P6, R14, R13, R12, R11 ;  /* 0x0000000c0d0e7389 */ /* 0x00006400000c000b */
[----:B01----:R-:W-:Y:S01]  /*ba40*/  ENDCOLLECTIVE ;  /* 0x000000000000791b */ /* 0x003fe20003800000 */
.L_x_91:
[----:B------:R-:W-:Y:S01]  /*ba50*/  MOV R13, R3 ;  /* 0x00000003000d7202 */ /* 0x000fe20000000f00 */
[----:B------:R-:W-:Y:S02]  /*ba60*/  IMAD.MOV.U32 R12, RZ, RZ, 0x1 ;  /* 0x00000001ff0c7424 */ /* 0x000fe400078e00ff */
[----:B------:R-:W-:-:S07]  /*ba70*/  IMAD.MOV.U32 R4, RZ, RZ, R14 ;  /* 0x000000ffff047224 */ /* 0x000fce00078e000e */
[----:B------:R-:W-:Y:S05]  /*ba80*/  WARPSYNC.COLLECTIVE R15, `(.L_x_92) ;  /* 0x000000000f087348 */ /* 0x000fea0003c00000 */
[----:B------:R0:W1:Y:S02]  /*ba90*/  SHFL.IDX P6, R14, R13, R12, R11 ;  /* 0x0000000c0d0e7389 */ /* 0x00006400000c000b */
[----:B01----:R-:W-:Y:S01]  /*baa0*/  ENDCOLLECTIVE ;  /* 0x000000000000791b */ /* 0x003fe20003800000 */
.L_x_92:
[----:B------:R-:W-:-:S05]  /*bab0*/  @P0 IMAD.WIDE.U32 R4, R26, 0x2, R4 ;  /* 0x000000021a040825 */ /* 0x000fca00078e0004 */
[----:B------:R-:W-:Y:S01]  /*bac0*/  @!PT LDS RZ, [RZ] ;  /* 0x00000000fffff984 */ /* 0x000fe20000000800 */
[----:B------:R-:W-:Y:S01]  /*bad0*/  @!PT LDS RZ, [RZ] ;  /* 0x00000000fffff984 */ /* 0x000fe20000000800 */
[----:B------:R-:W-:Y:S01]  /*bae0*/  @!PT LDS RZ, [RZ] ;  /* 0x00000000fffff984 */ /* 0x000fe20000000800 */
[----:B------:R0:W-:Y:S04]  /*baf0*/  @P0 LDGSTS.E.BYPASS.LTC128B.128 [R9+0x18400], desc[UR38][R4.64], !P3 ;  /* 0x1840000004090fae */ /* 0x0001e8000d901d66 */
[----:B------:R0:W-:Y:S01]  /*bb00*/  @P0 LDGSTS.E.BYPASS.LTC128B.128 [R9+0x1c400], desc[UR38][R4.64+0x80], !P2 ;  /* 0x1c40008004090fae */ /* 0x0001e2000d101d66 */
[----:B------:R-:W-:Y:S01]  /*bb10*/  ISETP.GE.AND P0, PT, R6, 0x11, PT ;  /* 0x000000110600780c */ /* 0x000fe20003f06270 */
[----:B------:R-:W-:Y:S02]  /*bb20*/  IMAD.MOV.U32 R13, RZ, RZ, R0 ;  /* 0x000000ffff0d7224 */ /* 0x000fe400078e0000 */
[----:B------:R-:W-:-:S10]  /*bb30*/  IMAD.MOV.U32 R8, RZ, RZ, R14 ;  /* 0x000000ffff087224 */ /* 0x000fd400078e000e */
[----:B0-----:R-:W-:-:S07]  /*bb40*/  @P0 LEA R36, R19, UR45, 0x1 ;  /* 0x0000002d13240c11 */ /* 0x001fce000f8e08ff */
[----:B------:R-:W-:Y:S05]  /*bb50*/  WARPSYNC.COLLECTIVE R15, `(.L_x_93) ;  /* 0x000000000f087348 */ /* 0x000fea0003c00000 */
[----:B------:R0:W1:Y:S02]  /*bb60*/  SHFL.IDX P6, R14, R13, R12, R11 ;  /* 0x0000000c0d0e7389 */ /* 0x00006400000c000b */
[----:B01----:R-:W-:Y:S01]  /*bb70*/  ENDCOLLECTIVE ;  /* 0x000000000000791b */ /* 0x003fe20003800000 */
.L_x_93:
[----:B------:R-:W-:Y:S02]  /*bb80*/  IMAD.MOV.U32 R5, RZ, RZ, R8 ;  /* 0x000000ffff057224 */ /* 0x000fe400078e0008 */
[----:B------:R-:W-:Y:S02]  /*bb90*/  IMAD.MOV.U32 R13, RZ, RZ, R3 ;  /* 0x000000ffff0d7224 */ /* 0x000fe400078e0003 */
[----:B------:R-:W-:Y:S01]  /*bba0*/  IMAD.MOV.U32 R12, RZ, RZ, 0x2 ;  /* 0x00000002ff0c7424 */ /* 0x000fe200078e00ff */
[----:B------:R-:W-:-:S07]  /*bbb0*/  MOV R4, R14 ;  /* 0x0000000e00047202 */ /* 0x000fce0000000f00 */
[----:B------:R-:W-:Y:S05]  /*bbc0*/  WARPSYNC.COLLECTIVE R15, `(.L_x_94) ;  /* 0x000000000f087348 */ /* 0x000fea0003c00000 */
[----:B------:R0:W1:Y:S02]  /*bbd0*/  SHFL.IDX P6, R14, R13, R12, R11 ;  /* 0x0000000c0d0e7389 */ /* 0x00006400000c000b */
[----:B01----:R-:W-:Y:S01]  /*bbe0*/  ENDCOLLECTIVE ;  /* 0x000000000000791b */ /* 0x003fe20003800000 */
.L_x_94:
[----:B------:R-:W-:-:S05]  /*bbf0*/  @P0 IMAD.WIDE.U32 R20, R26, 0x2, R4 ;  /* 0x000000021a140825 */ /* 0x000fca00078e0004 */
[----:B------:R-:W-:Y:S01]  /*bc00*/  @!PT LDS RZ, [RZ] ;  /* 0x00000000fffff984 */ /* 0x000fe20000000800 */
[----:B------:R-:W-:Y:S01]  /*bc10*/  @!PT LDS RZ, [RZ] ;  /* 0x00000000fffff984 */ /* 0x000fe20000000800 */
[----:B------:R-:W-:Y:S01]  /*bc20*/  @!PT LDS RZ, [RZ] ;  /* 0x00000000fffff984 */ /* 0x000fe20000000800 */
[----:B------:R0:W-:Y:S04]  /*bc30*/  @P0 LDGSTS.E.BYPASS.LTC128B.128 [R36+0x18c00], desc[UR38][R20.64], !P3 ;  /* 0x18c0000014240fae */ /* 0x0001e8000d901d66 */
[----:B------:R0:W-:Y:S01]  /*bc40*/  @P0 LDGSTS.E.BYPASS.LTC128B.128 [R36+0x1cc00], desc[UR38][R20.64+0x80], !P2 ;  /* 0x1cc0008014240fae */ /* 0x0001e2000d101d66 */
[----:B------:R-:W-:Y:S01]  /*bc50*/  ISETP.GE.AND P0, PT, R6, 0x21, PT ;  /* 0x000000210600780c */ /* 0x000fe20003f06270 */
[----:B------:R-:W-:Y:S01]  /*bc60*/  IMAD.MOV.U32 R13, RZ, RZ, R0 ;  /* 0x000000ffff0d7224 */ /* 0x000fe200078e0000 */
[----:B------:R-:W-:-:S11]  /*bc70*/  MOV R10, R14 ;  /* 0x0000000e000a7202 */ /* 0x000fd60000000f00 */
[----:B0-----:R-:W-:Y:S05]  /*bc80*/  WARPSYNC.COLLECTIVE R15, `(.L_x_95) ;  /* 0x000000000f087348 */ /* 0x001fea0003c00000 */
[----:B------:R1:W2:Y:S02]  /*bc90*/  SHFL.IDX P6, R14, R13, R12, R11 ;  /* 0x0000000c0d0e7389 */ /* 0x0002a400000c000b */
[----:B012---:R-:W-:Y:S01]  /*bca0*/  ENDCOLLECTIVE ;  /* 0x000000000000791b */ /* 0x007fe20003800000 */
.L_x_95:
[----:B------:R-:W-:Y:S01]  /*bcb0*/  MOV R5, R10 ;  /* 0x0000000a00057202 */ /* 0x000fe20000000f00 */
[----:B------:R-:W-:Y:S02]  /*bcc0*/  IMAD.MOV.U32 R13, RZ, RZ, R3 ;  /* 0x000000ffff0d7224 */ /* 0x000fe400078e0003 */
[----:B------:R-:W-:Y:S02]  /*bcd0*/  IMAD.MOV.U32 R12, RZ, RZ, 0x3 ;  /* 0x00000003ff0c7424 */ /* 0x000fe400078e00ff */
[----:B------:R-:W-:-:S07]  /*bce0*/  IMAD.MOV.U32 R37, RZ, RZ, R14 ;  /* 0x000000ffff257224 */ /* 0x000fce00078e000e */
[----:B------:R-:W-:Y:S05]  /*bcf0*/  WARPSYNC.COLLECTIVE R15, `(.L_x_96) ;  /* 0x000000000f087348 */ /* 0x000fea0003c00000 */
[----:B------:R0:W1:Y:S02]  /*bd00*/  SHFL.IDX P6, R14, R13, R12, R11 ;  /* 0x0000000c0d0e7389 */ /* 0x00006400000c000b */
[----:B01----:R-:W-:Y:S01]  /*bd10*/  ENDCOLLECTIVE ;  /* 0x000000000000791b */ /* 0x003fe20003800000 */
.L_x_96:
[----:B------:R-:W-:Y:S01]  /*bd20*/  IMAD.MOV.U32 R4, RZ, RZ, R37 ;  /* 0x000000ffff047224 */ /* 0x000fe200078e0025 */
[----:B------:R-:W-:-:S03]  /*bd30*/  @P0 LEA R37, R19, UR45, 0x1 ;  /* 0x0000002d13250c11 */ /* 0x000fc6000f8e08ff */
[----:B------:R-:W-:-:S05]  /*bd40*/  @P0 IMAD.WIDE.U32 R8, R26, 0x2, R4 ;  /* 0x000000021a080825 */ /* 0x000fca00078e0004 */
[----:B------:R-:W-:Y:S01]  /*bd50*/  @!PT LDS RZ, [RZ] ;  /* 0x00000000fffff984 */ /* 0x000fe20000000800 */
[----:B------:R-:W-:Y:S01]  /*bd60*/  @!PT LDS RZ, [RZ] ;  /* 0x00000000fffff984 */ /* 0x000fe20000000800 */
[----:B------:R-:W-:Y:S01]  /*bd70*/  @!PT LDS RZ, [RZ] ;  /* 0x00000000fffff984 */ /* 0x000fe20000000800 */
[----:B------:R0:W-:Y:S01]  /*bd80*/  @P0 LDGSTS.E.BYPASS.LTC128B.128 [R37+0x19400], desc[UR38][R8.64], !P3 ;  /* 0x1940000008250fae */ /* 0x0001e2000d901d66 */
[----:B------:R-:W-:-:S03]  /*bd90*/  MOV R13, R0 ;  /* 0x00000000000d7202 */ /* 0x000fc60000000f00 */
[----:B------:R0:W-:Y:S01]  /*bda0*/  @P0 LDGSTS.E.BYPASS.LTC128B.128 [R37+0x1d400], desc[UR38][R8.64+0x80], !P2 ;  /* 0x1d40008008250fae */ /* 0x0001e2000d101d66 */
[----:B------:R-:W-:Y:S01]  /*bdb0*/  ISETP.GE.AND P0, PT, R6, 0x31, PT ;  /* 0x000000310600780c */ /* 0x000fe20003f06270 */
[----:B------:R-:W-:-:S12]  /*bdc0*/  IMAD.MOV.U32 R7, RZ, RZ, R14 ;  /* 0x000000ffff077224 */ /* 0x000fd800078e000e */
[----:B0-----:R-:W-:Y:S05]  /*bdd0*/  WARPSYNC.COLLECTIVE R15, `(.L_x_97) ;  /* 0x000000000f087348 */ /* 0x001fea0003c00000 */
[----:B------:R1:W2:Y:S02]  /*bde0*/  SHFL.IDX P6, R14, R13, R12, R11 ;  /* 0x0000000c0d0e7389 */ /* 0x0002a400000c000b */
[----:B012---:R-:W-:Y:S01]  /*bdf0*/  ENDCOLLECTIVE ;  /* 0x000000000000791b */ /* 0x007fe20003800000 */
.L_x_97:
[----:B------:R-:W-:Y:S01]  /*be00*/  IMAD.MOV.U32 R5, RZ, RZ, R7 ;  /* 0x000000ffff057224 */ /* 0x000fe200078e0007 */
[----:B------:R-:W-:Y:S02]  /*be10*/  @P0 LEA R7, R19, UR45, 0x1 ;  /* 0x0000002d13070c11 */ /* 0x000fe4000f8e08ff */
[----:B------:R-:W-:Y:S01]  /*be20*/  MOV R13, R3 ;  /* 0x00000003000d7202 */ /* 0x000fe20000000f00 */
[----:B------:R-:W-:Y:S02]  /*be30*/  IMAD.MOV.U32 R12, RZ, RZ, 0x4 ;  /* 0x00000004ff0c7424 */ /* 0x000fe400078e00ff */
[----:B------:R-:W-:-:S07]  /*be40*/  IMAD.MOV.U32 R32, RZ, RZ, R14 ;  /* 0x000000ffff207224 */ /* 0x000fce00078e000e */
[----:B------:R-:W-:Y:S05]  /*be50*/  WARPSYNC.COLLECTIVE R15, `(.L_x_98) ;  /* 0x000000000f087348 */ /* 0x000fea0003c00000 */
[----:B------:R0:W1:Y:S02]  /*be60*/  SHFL.IDX P6, R14, R13, R12, R11 ;  /* 0x0000000c0d0e7389 */ /* 0x00006400000c000b */
[----:B01----:R-:W-:Y:S01]  /*be70*/  ENDCOLLECTIVE ;  /* 0x000000000000791b */ /* 0x003fe20003800000 */
.L_x_98:
[----:B------:R-:W-:-:S04]  /*be80*/  IMAD.MOV.U32 R4, RZ, RZ, R32 ;  /* 0x000000ffff047224 */ /* 0x000fc800078e0020 */
[----:B------:R-:W-:-:S05]  /*be90*/  @P0 IMAD.WIDE.U32 R4, R26, 0x2, R4 ;  /* 0x000000021a040825 */ /* 0x000fca00078e0004 */
[----:B------:R-:W-:Y:S01]  /*bea0*/  @!PT LDS RZ, [RZ] ;  /* 0x00000000fffff984 */ /* 0x000fe20000000800 */
[----:B------:R-:W-:Y:S01]  /*beb0*/  @!PT LDS RZ, [RZ] ;  /* 0x00000000fffff984 */ /* 0x000fe20000000800 */
[----:B------:R-:W-:Y:S01]  /*bec0*/  @!PT LDS RZ, [RZ] ;  /* 0x00000000fffff984 */ /* 0x000fe20000000800 */
[----:B------:R0:W-:Y:S01]  /*bed0*/  @P0 LDGSTS.E.BYPASS.LTC128B.128 [R7+0x19c00], desc[UR38][R4.64], !P3 ;  /* 0x19c0000004070fae */ /* 0x0001e2000d901d66 */
[----:B------:R-:W-:-:S03]  /*bee0*/  IMAD.MOV.U32 R13, RZ, RZ, R0 ;  /* 0x000000ffff0d7224 */ /* 0x000fc600078e0000 */
[----:B------:R0:W-:Y:S01]  /*bef0*/  @P0 LDGSTS.E.BYPASS.LTC128B.128 [R7+0x1dc00], desc[UR38][R4.64+0x80], !P2 ;  /* 0x1dc0008004070fae */ /* 0x0001e2000d101d66 */
[----:B------:R-:W-:Y:S01]  /*bf00*/  ISETP.GE.AND P0, PT, R6, 0x41, PT ;  /* 0x000000410600780c */ /* 0x000fe20003f06270 */
[----:B------:R-:W-:-:S12]  /*bf10*/  IMAD.MOV.U32 R10, RZ, RZ, R14 ;  /* 0x000000ffff0a7224 */ /* 0x000fd800078e000e */
[----:B0-----:R-:W-:Y:S05]  /*bf20*/  WARPSYNC.COLLECTIVE R15, `(.L_x_99) ;  /* 0x000000000f087348 */ /* 0x001fea0003c00000 */
[----:B------:R1:W2:Y:S02]  /*bf30*/  SHFL.IDX P6, R14, R13, R12, R11 ;  /* 0x0000000c0d0e7389 */ /* 0x0002a400000c000b */
[----:B012---:R-:W-:Y:S01]  /*bf40*/  ENDCOLLECTIVE ;  /* 0x000000000000791b */ /* 0x007fe20003800000 */
.L_x_99:
[----:B------:R-:W-:Y:S01]  /*bf50*/  IMAD.MOV.U32 R5, RZ, RZ, R10 ;  /* 0x000000ffff057224 */ /* 0x000fe200078e000a */
[----:B------:R-:W-:Y:S01]  /*bf60*/  @P0 LEA R10, R19, UR45, 0x1 ;  /* 0x0000002d130a0c11 */ /* 0x000fe2000f8e08ff */
[----:B------:R-:W-:Y:S02]  /*bf70*/  IMAD.MOV.U32 R13, RZ, RZ, R3 ;  /* 0x000000ffff0d7224 */ /* 0x000fe400078e0003 */
[----:B------:R-:W-:Y:S01]  /*bf80*/  IMAD.MOV.U32 R12, RZ, RZ, 0x5 ;  /* 0x00000005ff0c7424 */ /* 0x000fe200078e00ff */
[----:B------:R-:W-:-:S07]  /*bf90*/  MOV R4, R14 ;  /* 0x0000000e00047202 */ /* 0x000fce0000000f00 */
[----:B------:R-:W-:Y:S05]  /*bfa0*/  WARPSYNC.COLLECTIVE R15, `(.L_x_100) ;  /* 0x000000000f087348 */ /* 0x000fea0003c00000 */
[----:B------:R0:W1:Y:S02]  /*bfb0*/  SHFL.IDX P6, R14, R13, R12, R11 ;  /* 0x0000000c0d0e7389 */ /* 0x00006400000c000b */
[----:B01----:R-:W-:Y:S01]  /*bfc0*/  ENDCOLLECTIVE ;  /* 0x000000000000791b */ /* 0x003fe20003800000 */
.L_x_100:
        /* <DEDUP_REMOVED lines=12> */
.L_x_101:
[----:B------:R-:W-:Y:S01]  /*c090*/  MOV R5, R32 ;  /* 0x0000002000057202 */ /* 0x000fe20000000f00 */
[----:B------:R-:W-:Y:S02]  /*c0a0*/  IMAD.MOV.U32 R13, RZ, RZ, R3 ;  /* 0x000000ffff0d7224 */ /* 0x000fe400078e0003 */
[----:B------:R-:W-:Y:S02]  /*c0b0*/  IMAD.MOV.U32 R12, RZ, RZ, 0x6 ;  /* 0x00000006ff0c7424 */ /* 0x000fe400078e00ff */
[----:B------:R-:W-:-:S07]  /*c0c0*/  IMAD.MOV.U32 R37, RZ, RZ, R14 ;  /* 0x000000ffff257224 */ /* 0x000fce00078e000e */
[----:B------:R-:W-:Y:S05]  /*c0d0*/  WARPSYNC.COLLECTIVE R15, `(.L_x_102) ;  /* 0x000000000f087348 */ /* 0x000fea0003c00000 */
[----:B------:R0:W1:Y:S02]  /*c0e0*/  SHFL.IDX P6, R14, R13, R12, R11 ;  /* 0x0000000c0d0e7389 */ /* 0x00006400000c000b */
[----:B01----:R-:W-:Y:S01]  /*c0f0*/  ENDCOLLECTIVE ;  /* 0x000000000000791b */ /* 0x003fe20003800000 */
.L_x_102:
        /* <DEDUP_REMOVED lines=14> */
.L_x_103:
        /* <DEDUP_REMOVED lines=8> */
.L_x_104:
        /* <DEDUP_REMOVED lines=8> */
[----:B------:R-:W-:-:S07]  /*c2e0*/  IMAD.MOV.U32 R3, RZ, RZ, R14 ;  /* 0x000000ffff037224 */ /* 0x000fce00078e000e */
[----:B0-----:R-:W-:Y:S05]  /*c2f0*/  WARPSYNC.COLLECTIVE R15, `(.L_x_105) ;  /* 0x000000000f087348 */ /* 0x001fea0003c00000 */
[----:B------:R1:W2:Y:S02]  /*c300*/  SHFL.IDX P6, R14, R13, R12, R11 ;  /* 0x0000000c0d0e7389 */ /* 0x0002a400000c000b */
[----:B012---:R-:W-:Y:S01]  /*c310*/  ENDCOLLECTIVE ;  /* 0x000000000000791b */ /* 0x007fe20003800000 */
.L_x_105:
[----:B------:R-:W-:Y:S05]  /*c320*/  BRA `(.L_x_106) ;  /* 0xffffffcc00487947 */ /* 0x000fea000383ffff */
.L_x_51:
[----:B------:R-:W-:Y:S01]  /*c330*/  MOV R13, R3 ;  /* 0x00000003000d7202 */ /* 0x000fe20000000f00 */
[----:B------:R-:W-:Y:S02]  /*c340*/  IMAD.MOV.U32 R12, RZ, RZ, RZ ;  /* 0x000000ffff0c7224 */ /* 0x000fe400078e00ff */
[----:B------:R-:W-:Y:S02]  /*c350*/  IMAD.MOV.U32 R11, RZ, RZ, 0x181f ;  /* 0x0000181fff0b7424 */ /* 0x000fe400078e00ff */
[----:B------:R-:W-:Y:S02]  /*c360*/  IMAD.MOV.U32 R15, RZ, RZ, -0x1 ;  /* 0xffffffffff0f7424 */ /* 0x000fe400078e00ff */
[----:B------:R-:W-:-:S07]  /*c370*/  IMAD R35, R35, 0x80, R28 ;  /* 0x0000008023237824 */ /* 0x000fce00078e021c */
[----:B------:R-:W-:Y:S05]  /*c380*/  WARPSYNC.COLLECTIVE R15, `(.L_x_107) ;  /* 0x000000000f087348 */ /* 0x000fea0003c00000 */
[----:B------:R0:W1:Y:S02]  /*c390*/  SHFL.IDX P6, R14, R13, R12, R11 ;  /* 0x0000000c0d0e7389 */ /* 0x00006400000c000b */
[----:B01----:R-:W-:Y:S01]  /*c3a0*/  ENDCOLLECTIVE ;  /* 0x000000000000791b */ /* 0x003fe20003800000 */
.L_x_107:
[----:B------:R-:W-:Y:S01]  /*c3b0*/  IADD3 R7, R35, 0x10, RZ ;  /* 0x0000001023077810 */ /* 0x000fe20007ffe0ff */
[----:B------:R-:W-:Y:S01]  /*c3c0*/  IMAD.MOV.U32 R13, RZ, RZ, R6 ;  /* 0x000000ffff0d7224 */ /* 0x000fe200078e0006 */
[----:B------:R-:W-:-:S07]  /*c3d0*/  MOV R5, R14 ;  /* 0x0000000e00057202 */ /* 0x000fce0000000f00 */
[----:B------:R-:W-:Y:S05]  /*c3e0*/  WARPSYNC.COLLECTIVE R15, `(.L_x_108) ;  /* 0x000000000f087348 */ /* 0x000fea0003c00000 */
[----:B------:R0:W1:Y:S02]  /*c3f0*/  SHFL.IDX P6, R14, R13, R12, R11 ;  /* 0x0000000c0d0e7389 */ /* 0x00006400000c000b */
[----:B01----:R-:W-:Y:S01]  /*c400*/  ENDCOLLECTIVE ;  /* 0x000000000000791b */ /* 0x003fe20003800000 */
.L_x_108:
[----:B------:R-:W-:Y:S02]  /*c410*/  ULDC UR4, c[0x0][0x288] ;  /* 0x0000a20000047ab9 */ /* 0x000fe40000000800 */
[----:B------:R-:W-:-:S05]  /*c420*/  IMAD R0, R0, UR4, RZ ;  /* 0x0000000400007c24 */ /* 0x000fca000f8e02ff */
[----:B------:R-:W-:Y:S01]  /*c430*/  ISETP.GE.AND P2, PT, R35, R0, PT ;  /* 0x000000002300720c */ /* 0x000fe20003f46270 */
[----:B------:R-:W-:Y:S02]  /*c440*/  IMAD.MOV.U32 R13, RZ, RZ, R3 ;  /* 0x000000ffff0d7224 */ /* 0x000fe400078e0003 */
[----:B------:R-:W-:-:S10]  /*c450*/  IMAD.MOV.U32 R12, RZ, RZ, 0x1 ;  /* 0x00000001ff0c7424 */ /* 0x000fd400078e00ff */
[----:B------:R-:W-:Y:S01]  /*c460*/  @!P2 LEA R21, R19, UR45, 0x1 ;  /* 0x0000002d1315ac11 */ /* 0x000fe2000f8e08ff */
[----:B------:R-:W-:-:S07]  /*c470*/  IMAD.MOV.U32 R4, RZ, RZ, R14 ;  /* 0x000000ffff047224 */ /* 0x000fce00078e000e */
[----:B------:R-:W-:Y:S05]  /*c480*/  WARPSYNC.COLLECTIVE R15, `(.L_x_109) ;  /* 0x000000000f087348 */ /* 0x000fea0003c00000 */
[----:B------:R0:W1:Y:S02]  /*c490*/  SHFL.IDX P6, R14, R13, R12, R11 ;  /* 0x0000000c0d0e7389 */ /* 0x00006400000c000b */
[----:B01----:R-:W-:Y:S01]  /*c4a0*/  ENDCOLLECTIVE ;  /* 0x000000000000791b */ /* 0x003fe20003800000 */
.L_x_109:
[----:B------:R-:W-:-:S05]  /*c4b0*/  @!P2 IMAD.WIDE.U32 R4, R26, 0x2, R4 ;  /* 0x000000021a04a825 */ /* 0x000fca00078e0004 */
[----:B------:R-:W-:Y:S01]  /*c4c0*/  @!PT LDS RZ, [RZ] ;  /* 0x00000000fffff984 */ /* 0x000fe20000000800 */
[----:B------:R-:W-:Y:S01]  /*c4d0*/  @!PT LDS RZ, [RZ] ;  /* 0x00000000fffff984 */ /* 0x000fe20000000800 */
[----:B------:R-:W-:Y:S01]  /*c4e0*/  @!PT LDS RZ, [RZ] ;  /* 0x00000000fffff984 */ /* 0x000fe20000000800 */
[----:B------:R0:W-:Y:S04]  /*c4f0*/  @!P2 LDGSTS.E.BYPASS.LTC128B.128 [R21+0x10400], desc[UR38][R4.64], !P0 ;  /* 0x104000000415afae */ /* 0x0001e8000c101d66 */
[----:B------:R0:W-:Y:S01]  /*c500*/  @!P2 LDGSTS.E.BYPASS.LTC128B.128 [R21+0x14400], desc[UR38][R4.64+0x80], !P1 ;  /* 0x144000800415afae */ /* 0x0001e2000c901d66 */
[----:B------:R-:W-:Y:S02]  /*c510*/  ISETP.GE.AND P2, PT, R7, R0, PT ;  /* 0x000000000700720c */ /* 0x000fe40003f46270 */
[----:B------:R-:W-:Y:S01]  /*c520*/  MOV R13, R6 ;  /* 0x00000006000d7202 */ /* 0x000fe20000000f00 */
[----:B------:R-:W-:-:S10]  /*c530*/  IMAD.MOV.U32 R7, RZ, RZ, R14 ;  /* 0x000000ffff077224 */ /* 0x000fd400078e000e */
[----:B0-----:R-:W-:-:S07]  /*c540*/  @!P2 LEA R37, R19, UR45, 0x1 ;  /* 0x0000002d1325ac11 */ /* 0x001fce000f8e08ff */
[----:B------:R-:W-:Y:S05]  /*c550*/  WARPSYNC.COLLECTIVE R15, `(.L_x_110) ;  /* 0x000000000f087348 */ /* 0x000fea0003c00000 */
[----:B------:R0:W1:Y:S02]  /*c560*/  SHFL.IDX P6, R14, R13, R12, R11 ;  /* 0x0000000c0d0e7389 */ /* 0x00006400000c000b */
[----:B01----:R-:W-:Y:S01]  /*c570*/  ENDCOLLECTIVE ;  /* 0x000000000000791b */ /* 0x003fe20003800000 */
.L_x_110:
[----:B------:R-:W-:Y:S01]  /*c580*/  IMAD.MOV.U32 R5, RZ, RZ, R7 ;  /* 0x000000ffff057224 */ /* 0x000fe200078e0007 */
[----:B------:R-:W-:Y:S01]  /*c590*/  MOV R13, R3 ;  /* 0x00000003000d7202 */ /* 0x000fe20000000f00 */
[----:B------:R-:W-:Y:S02]  /*c5a0*/  IMAD.MOV.U32 R12, RZ, RZ, 0x2 ;  /* 0x00000002ff0c7424 */ /* 0x000fe400078e00ff */
[----:B------:R-:W-:-:S07]  /*c5b0*/  IMAD.MOV.U32 R4, RZ, RZ, R14 ;  /* 0x000000ffff047224 */ /* 0x000fce00078e000e */
[----:B------:R-:W-:Y:S05]  /*c5c0*/  WARPSYNC.COLLECTIVE R15, `(.L_x_111) ;  /* 0x000000000f087348 */ /* 0x000fea0003c00000 */
[----:B------:R0:W1:Y:S02]  /*c5d0*/  SHFL.IDX P6, R14, R13, R12, R11 ;  /* 0x0000000c0d0e7389 */ /* 0x00006400000c000b */
[----:B01----:R-:W-:Y:S01]  /*c5e0*/  ENDCOLLECTIVE ;  /* 0x000000000000791b */ /* 0x003fe20003800000 */
.L_x_111:
[----:B------:R-:W-:-:S04]  /*c5f0*/  @!P2 IMAD.WIDE.U32 R8, R26, 0x2, R4 ;  /* 0x000000021a08a825 */ /* 0x000fc800078e0004 */
[----:B------:R-:W-:Y:S01]  /*c600*/  VIADD R5, R35, 0x20 ;  /* 0x0000002023057836 */ /* 0x000fe20000000000 */
[----:B------:R-:W-:Y:S01]  /*c610*/  @!PT LDS RZ, [RZ] ;  /* 0x00000000fffff984 */ /* 0x000fe20000000800 */
[----:B------:R-:W-:Y:S01]  /*c620*/  @!PT LDS RZ, [RZ] ;  /* 0x00000000fffff984 */ /* 0x000fe20000000800 */
[----:B------:R-:W-:Y:S01]  /*c630*/  @!PT LDS RZ, [RZ] ;  /* 0x00000000fffff984 */ /* 0x000fe20000000800 */
[----:B------:R0:W-:Y:S04]  /*c640*/  @!P2 LDGSTS.E.BYPASS.LTC128B.128 [R37+0x10c00], desc[UR38][R8.64], !P0 ;  /* 0x10c000000825afae */ /* 0x0001e8000c101d66 */
[----:B------:R0:W-:Y:S01]  /*c650*/  @!P2 LDGSTS.E.BYPASS.LTC128B.128 [R37+0x14c00], desc[UR38][R8.64+0x80], !P1 ;  /* 0x14c000800825afae */ /* 0x0001e2000c901d66 */
[----:B------:R-:W-:Y:S01]  /*c660*/  ISETP.GE.AND P2, PT, R5, R0, PT ;  /* 0x000000000500720c */ /* 0x000fe20003f46270 */
[----:B------:R-:W-:Y:S02]  /*c670*/  IMAD.MOV.U32 R13, RZ, RZ, R6 ;  /* 0x000000ffff0d7224 */ /* 0x000fe400078e0006 */
[----:B------:R-:W-:-:S10]  /*c680*/  IMAD.MOV.U32 R7, RZ, RZ, R14 ;  /* 0x000000ffff077224 */ /* 0x000fd400078e000e */
[----:B0-----:R-:W-:-:S07]  /*c690*/  @!P2 LEA R21, R19, UR45, 0x1 ;  /* 0x0000002d1315ac11 */ /* 0x001fce000f8e08ff */
[----:B------:R-:W-:Y:S05]  /*c6a0*/  WARPSYNC.COLLECTIVE R15, `(.L_x_112) ;  /* 0x000000000f087348 */ /* 0x000fea0003c00000 */
[----:B------:R0:W1:Y:S02]  /*c6b0*/  SHFL.IDX P6, R14, R13, R12, R11 ;  /* 0x0000000c0d0e7389 */ /* 0x00006400000c000b */
[----:B01----:R-:W-:Y:S01]  /*c6c0*/  ENDCOLLECTIVE ;  /* 0x000000000000791b */ /* 0x003fe20003800000 */
.L_x_112:
[----:B------:R-:W-:Y:S02]  /*c6d0*/  IMAD.MOV.U32 R5, RZ, RZ, R7 ;  /* 0x000000ffff057224 */ /* 0x000fe400078e0007 */
[----:B------:R-:W-:Y:S02]  /*c6e0*/  VIADD R7, R35, 0x30 ;  /* 0x0000003023077836 */ /* 0x000fe40000000000 */
[----:B------:R-:W-:Y:S01]  /*c6f0*/  IMAD.MOV.U32 R13, RZ, RZ, R3 ;  /* 0x000000ffff0d7224 */ /* 0x000fe200078e0003 */
[----:B------:R-:W-:Y:S02]  /*c700*/  MOV R12, 0x3 ;  /* 0x00000003000c7802 */ /* 0x000fe40000000f00 */
[----:B------:R-:W-:-:S07]  /*c710*/  MOV R4, R14 ;  /* 0x0000000e00047202 */ /* 0x000fce0000000f00 */
[----:B------:R-:W-:Y:S05]  /*c720*/  WARPSYNC.COLLECTIVE R15, `(.L_x_113) ;  /* 0x000000000f087348 */ /* 0x000fea0003c00000 */
[----:B------:R0:W1:Y:S02]  /*c730*/  SHFL.IDX P6, R14, R13, R12, R11 ;  /* 0x0000000c0d0e7389 */ /* 0x00006400000c000b */
[----:B01----:R-:W-:Y:S01]  /*c740*/  ENDCOLLECTIVE ;  /* 0x000000000000791b */ /* 0x003fe20003800000 */
.L_x_113:
[----:B------:R-:W-:-:S05]  /*c750*/  @!P2 IMAD.WIDE.U32 R4, R26, 0x2, R4 ;  /* 0x000000021a04a825 */ /* 0x000fca00078e0004 */
        /* <DEDUP_REMOVED lines=8> */
[----:B0-----:R-:W-:Y:S05]  /*c7e0*/  WARPSYNC.COLLECTIVE R15, `(.L_x_114) ;  /* 0x000000000f087348 */ /* 0x001fea0003c00000 */
[----:B------:R1:W2:Y:S02]  /*c7f0*/  SHFL.IDX P6, R14, R13, R12, R11 ;  /* 0x0000000c0d0e7389 */ /* 0x0002a400000c000b */
[----:B012---:R-:W-:Y:S01]  /*c800*/  ENDCOLLECTIVE ;  /* 0x000000000000791b */ /* 0x007fe20003800000 */
.L_x_114:
[----:B------:R-:W-:Y:S02]  /*c810*/  @!P2 LEA R37, R19, UR45, 0x1 ;  /* 0x0000002d1325ac11 */ /* 0x000fe4000f8e08ff */
[----:B------:R-:W-:Y:S01]  /*c820*/  MOV R5, R7 ;  /* 0x0000000700057202 */ /* 0x000fe20000000f00 */
[----:B------:R-:W-:Y:S02]  /*c830*/  IMAD.MOV.U32 R13, RZ, RZ, R3 ;  /* 0x000000ffff0d7224 */ /* 0x000fe400078e0003 */
[----:B------:R-:W-:Y:S02]  /*c840*/  IMAD.MOV.U32 R12, RZ, RZ, 0x4 ;  /* 0x00000004ff0c7424 */ /* 0x000fe400078e00ff */
[----:B------:R-:W-:-:S07]  /*c850*/  IMAD.MOV.U32 R4, RZ, RZ, R14 ;  /* 0x000000ffff047224 */ /* 0x000fce00078e000e */
[----:B------:R-:W-:Y:S05]  /*c860*/  WARPSYNC.COLLECTIVE R15, `(.L_x_115) ;  /* 0x000000000f087348 */ /* 0x000fea0003c00000 */
[----:B------:R0:W1:Y:S02]  /*c870*/  SHFL.IDX P6, R14, R13, R12, R11 ;  /* 0x0000000c0d0e7389 */ /* 0x00006400000c000b */
[----:B01----:R-:W-:Y:S01]  /*c880*/  ENDCOLLECTIVE ;  /* 0x000000000000791b */ /* 0x003fe20003800000 */
.L_x_115:
        /* <DEDUP_REMOVED lines=8> */
[----:B------:R-:W-:Y:S01]  /*c910*/  IMAD.MOV.U32 R13, RZ, RZ, R6 ;  /* 0x000000ffff0d7224 */ /* 0x000fe200078e0006 */
[----:B------:R-:W-:-:S11]  /*c920*/  MOV R7, R14 ;  /* 0x0000000e00077202 */ /* 0x000fd60000000f00 */
[----:B0-----:R-:W-:Y:S05]  /*c930*/  WARPSYNC.COLLECTIVE R15, `(.L_x_116) ;  /* 0x000000000f087348 */ /* 0x001fea0003c00000 */
[----:B------:R1:W2:Y:S02]  /*c940*/  SHFL.IDX P6, R14, R13, R12, R11 ;  /* 0x0000000c0d0e7389 */ /* 0x0002a400000c000b */
[----:B012---:R-:W-:Y:S01]  /*c950*/  ENDCOLLECTIVE ;  /* 0x000000000000791b */ /* 0x007fe20003800000 */
.L_x_116:
[----:B------:R-:W-:Y:S01]  /*c960*/  @!P2 LEA R21, R19, UR45, 0x1 ;  /* 0x0000002d1315ac11 */ /* 0x000fe2000f8e08ff */
[----:B------:R-:W-:Y:S01]  /*c970*/  IMAD.MOV.U32 R5, RZ, RZ, R7 ;  /* 0x000000ffff057224 */ /* 0x000fe200078e0007 */
[----:B------:R-:W-:Y:S01]  /*c980*/  IADD3 R7, R35, 0x50, RZ ;  /* 0x0000005023077810 */ /* 0x000fe20007ffe0ff */
[----:B------:R-:W-:Y:S02]  /*c990*/  IMAD.MOV.U32 R13, RZ, RZ, R3 ;  /* 0x000000ffff0d7224 */ /* 0x000fe400078e0003 */
[----:B------:R-:W-:Y:S02]  /*c9a0*/  IMAD.MOV.U32 R12, RZ, RZ, 0x5 ;  /* 0x00000005ff0c7424 */ /* 0x000fe400078e00ff */
[----:B------:R-:W-:-:S07]  /*c9b0*/  IMAD.MOV.U32 R4, RZ, RZ, R14 ;  /* 0x000000ffff047224 */ /* 0x000fce00078e000e */
[----:B------:R-:W-:Y:S05]  /*c9c0*/  WARPSYNC.COLLECTIVE R15, `(.L_x_117) ;  /* 0x000000000f087348 */ /* 0x000fea0003c00000 */
[----:B------:R0:W1:Y:S02]  /*c9d0*/  SHFL.IDX P6, R14, R13, R12, R11 ;  /* 0x0000000c0d0e7389 */ /* 0x00006400000c000b */
[----:B01----:R-:W-:Y:S01]  /*c9e0*/  ENDCOLLECTIVE ;  /* 0x000000000000791b */ /* 0x003fe20003800000 */
.L_x_117:
        /* <DEDUP_REMOVED lines=13> */
.L_x_118:
[----:B------:R-:W-:Y:S01]  /*cac0*/  IMAD.MOV.U32 R5, RZ, RZ, R7 ;  /* 0x000000ffff057224 */ /* 0x000fe200078e0007 */
[----:B------:R-:W-:Y:S01]  /*cad0*/  MOV R13, R3 ;  /* 0x00000003000d7202 */ /* 0x000fe20000000f00 */
[----:B------:R-:W-:Y:S02]  /*cae0*/  IMAD.MOV.U32 R12, RZ, RZ, 0x6 ;  /* 0x00000006ff0c7424 */ /* 0x000fe400078e00ff */
[----:B------:R-:W-:-:S07]  /*caf0*/  IMAD.MOV.U32 R4, RZ, RZ, R14 ;  /* 0x000000ffff047224 */ /* 0x000fce00078e000e */
[----:B------:R-:W-:Y:S05]  /*cb00*/  WARPSYNC.COLLECTIVE R15, `(.L_x_119) ;  /* 0x000000000f087348 */ /* 0x000fea0003c00000 */
[----:B------:R0:W1:Y:S02]  /*cb10*/  SHFL.IDX P6, R14, R13, R12, R11 ;  /* 0x0000000c0d0e7389 */ /* 0x00006400000c000b */
[----:B01----:R-:W-:Y:S01]  /*cb20*/  ENDCOLLECTIVE ;  /* 0x000000000000791b */ /* 0x003fe20003800000 */
.L_x_119:
        /* <DEDUP_REMOVED lines=13> */
.L_x_120:
[----:B------:R-:W-:Y:S01]  /*cc00*/  IMAD.MOV.U32 R5, RZ, RZ, R7 ;  /* 0x000000ffff057224 */ /* 0x000fe200078e0007 */
[----:B------:R-:W-:Y:S01]  /*cc10*/  @!P2 LEA R7, R19, UR45, 0x1 ;  /* 0x0000002d1307ac11 */ /* 0x000fe2000f8e08ff */
[----:B------:R-:W-:Y:S02]  /*cc20*/  IMAD.MOV.U32 R13, RZ, RZ, R3 ;  /* 0x000000ffff0d7224 */ /* 0x000fe400078e0003 */
[----:B------:R-:W-:Y:S01]  /*cc30*/  IMAD.MOV.U32 R12, RZ, RZ, 0x7 ;  /* 0x00000007ff0c7424 */ /* 0x000fe200078e00ff */
[----:B------:R-:W-:-:S07]  /*cc40*/  MOV R4, R14 ;  /* 0x0000000e00047202 */ /* 0x000fce0000000f00 */
[----:B------:R-:W-:Y:S05]  /*cc50*/  WARPSYNC.COLLECTIVE R15, `(.L_x_121) ;  /* 0x000000000f087348 */ /* 0x000fea0003c00000 */
[----:B------:R0:W1:Y:S02]  /*cc60*/  SHFL.IDX P6, R14, R13, R12, R11 ;  /* 0x0000000c0d0e7389 */ /* 0x00006400000c000b */
[----:B01----:R-:W-:Y:S01]  /*cc70*/  ENDCOLLECTIVE ;  /* 0x000000000000791b */ /* 0x003fe20003800000 */
.L_x_121:
[----:B------:R-:W-:-:S05]  /*cc80*/  @!P2 IMAD.WIDE.U32 R4, R26, 0x2, R4 ;  /* 0x000000021a04a825 */ /* 0x000fca00078e0004 */
[----:B------:R-:W-:Y:S01]  /*cc90*/  @!PT LDS RZ, [RZ] ;  /* 0x00000000fffff984 */ /* 0x000fe20000000800 */
[----:B------:R-:W-:Y:S01]  /*cca0*/  @!PT LDS RZ, [RZ] ;  /* 0x00000000fffff984 */ /* 0x000fe20000000800 */
[----:B------:R-:W-:Y:S01]  /*ccb0*/  @!PT LDS RZ, [RZ] ;  /* 0x00000000fffff984 */ /* 0x000fe20000000800 */
[----:B------:R0:W-:Y:S04]  /*ccc0*/  @!P2 LDGSTS.E.BYPASS.LTC128B.128 [R7+0x13400], desc[UR38][R4.64], !P0 ;  /* 0x134000000407afae */ /* 0x0001e8000c101d66 */
[----:B------:R0:W-:Y:S01]  /*ccd0*/  @!P2 LDGSTS.E.BYPASS.LTC128B.128 [R7+0x17400], desc[UR38][R4.64+0x80], !P1 ;  /* 0x174000800407afae */ /* 0x0001e2000c901d66 */
[----:B------:R-:W-:Y:S01]  /*cce0*/  IMAD.MOV.U32 R13, RZ, RZ, R6 ;  /* 0x000000ffff0d7224 */ /* 0x000fe200078e0006 */
[----:B------:R-:W-:-:S07]  /*ccf0*/  MOV R3, R14 ;  /* 0x0000000e00037202 */ /* 0x000fce0000000f00 */
[----:B0-----:R-:W-:Y:S05]  /*cd00*/  WARPSYNC.COLLECTIVE R15, `(.L_x_122) ;  /* 0x000000000f087348 */ /* 0x001fea0003c00000 */
[----:B------:R1:W2:Y:S02]  /*cd10*/  SHFL.IDX P6, R14, R13, R12, R11 ;  /* 0x0000000c0d0e7389 */ /* 0x0002a400000c000b */
[----:B012---:R-:W-:Y:S01]  /*cd20*/  ENDCOLLECTIVE ;  /* 0x000000000000791b */ /* 0x007fe20003800000 */
.L_x_122:
[----:B------:R-:W-:Y:S05]  /*cd30*/  BRA `(.L_x_123) ;  /* 0xffffffcc00407947 */ /* 0x000fea000383ffff */
.L_x_54:
[----:B0-----:R-:W-:-:S04]  /*cd40*/  IMAD.U32 R3, RZ, RZ, UR45 ;  /* 0x0000002dff037e24 */ /* 0x001fc8000f8e00ff */
[----:B------:R0:W1:Y:S03]  /*cd50*/  SYNCS.PHASECHK.TRANS64.TRYWAIT P0, [R3+URZ+0x28820], R0 ;  /* 0x02882000030075a7 */ /* 0x000066000800017f */
[----:B-1----:R-:W-:Y:S05]  /*cd60*/  @!P0 NANOSLEEP.SYNCS 0x989680 ;  /* 0x009896800000895d */ /* 0x002fea0003900000 */
[----:B------:R-:W1:Y:S02]  /*cd70*/  @!P0 SYNCS.PHASECHK.TRANS64 P0, [R3+URZ+0x28820], R0 ;  /* 0x02882000030085a7 */ /* 0x000e64000800007f */
[----:B-1----:R-:W-:Y:S05]  /*cd80*/  @!P0 BRA `(.L_x_54) ;  /* 0xfffffffc00ec8947 */ /* 0x002fea000383ffff */
[----:B------:R-:W-:Y:S05]  /*cd90*/  BRA `(.L_x_124) ;  /* 0xffffffcc00847947 */ /* 0x000fea000383ffff */
.L_x_58:
[----:B0-----:R0:W1:Y:S02]  /*cda0*/  SYNCS.PHASECHK.TRANS64.TRYWAIT P0, [R34+URZ+0x28840], R3 ;  /* 0x02884003220075a7 */ /* 0x001064000800017f */
[----:B-1----:R-:W-:Y:S05]  /*cdb0*/  @!P0 NANOSLEEP.SYNCS 0x989680 ;  /* 0x009896800000895d */ /* 0x002fea0003900000 */
[----:B------:R-:W1:Y:S02]  /*cdc0*/  @!P0 SYNCS.PHASECHK.TRANS64 P0, [R34+URZ+0x28840], R3 ;  /* 0x02884003220085a7 */ /* 0x000e64000800007f */
[----:B-1----:R-:W-:Y:S05]  /*cdd0*/  @!P0 BRA `(.L_x_58) ;  /* 0xfffffffc00f08947 */ /* 0x002fea000383ffff */
[----:B------:R-:W-:Y:S05]  /*cde0*/  BRA `(.L_x_125) ;  /* 0xffffffd0004c7947 */ /* 0x000fea000383ffff */
.L_x_59:
[----:B------:R-:W-:Y:S01]  /*cdf0*/  BSSY B1, `(.L_x_126) ;  /* 0x0000008000017945 */ /* 0x000fe20003800000 */
[----:B------:R-:W-:Y:S01]  /*ce00*/  IMAD.MOV.U32 R13, RZ, RZ, R5 ;  /* 0x000000ffff0d7224 */ /* 0x000fe200078e0005 */
[----:B------:R-:W-:Y:S01]  /*ce10*/  MOV R12, RZ ;  /* 0x000000ff000c7202 */ /* 0x000fe20000000f00 */
[----:B------:R-:W-:Y:S02]  /*ce20*/  IMAD.MOV.U32 R11, RZ, RZ, 0x181f ;  /* 0x0000181fff0b7424 */ /* 0x000fe400078e00ff */
[----:B------:R-:W-:-:S07]  /*ce30*/  IMAD.MOV.U32 R15, RZ, RZ, -0x1 ;  /* 0xffffffffff0f7424 */ /* 0x000fce00078e00ff */
[----:B------:R-:W-:Y:S05]  /*ce40*/  WARPSYNC.COLLECTIVE R15, `(.L_x_127) ;  /* 0x000000000f087348 */ /* 0x000fea0003c00000 */
[----:B------:R0:W1:Y:S02]  /*ce50*/  SHFL.IDX P6, R14, R13, R12, R11 ;  /* 0x0000000c0d0e7389 */ /* 0x00006400000c000b */
[----:B01----:R-:W-:Y:S01]  /*ce60*/  ENDCOLLECTIVE ;  /* 0x000000000000791b */ /* 0x003fe20003800000 */
.L_x_127:
[----:B------:R-:W-:Y:S05]  /*ce70*/  BSYNC B1 ;  /* 0x0000000000017941 */ /* 0x000fea0003800000 */
.L_x_126:
[----:B------:R-:W-:Y:S01]  /*ce80*/  MOV R13, R6 ;  /* 0x00000006000d7202 */ /* 0x000fe20000000f00 */
[----:B------:R-:W-:Y:S01]  /*ce90*/  IMAD.MOV.U32 R12, RZ, RZ, RZ ;  /* 0x000000ffff0c7224 */ /* 0x000fe200078e00ff */
[----:B------:R-:W-:Y:S01]  /*cea0*/  SHF.L.U32 R3, R26, 0x1, RZ ;  /* 0x000000011a037819 */ /* 0x000fe200000006ff */
[----:B------:R-:W-:Y:S01]  /*ceb0*/  IMAD.MOV.U32 R11, RZ, RZ, 0x181f ;  /* 0x0000181fff0b7424 */ /* 0x000fe200078e00ff */
[----:B------:R-:W-:Y:S01]  /*cec0*/  LEA R4, R4, UR45, 0x1 ;  /* 0x0000002d04047c11 */ /* 0x000fe2000f8e08ff */
[----:B------:R-:W-:Y:S02]  /*ced0*/  IMAD.MOV.U32 R15, RZ, RZ, -0x1 ;  /* 0xffffffffff0f7424 */ /* 0x000fe400078e00ff */
[----:B------:R-:W-:-:S07]  /*cee0*/  IMAD.MOV.U32 R0, RZ, RZ, R14 ;  /* 0x000000ffff007224 */ /* 0x000fce00078e000e */
[----:B------:R-:W-:Y:S05]  /*cef0*/  WARPSYNC.COLLECTIVE R15, `(.L_x_128) ;  /* 0x000000000f087348 */ /* 0x000fea0003c00000 */
[----:B------:R0:W1:Y:S02]  /*cf00*/  SHFL.IDX P6, R14, R13, R12, R11 ;  /* 0x0000000c0d0e7389 */ /* 0x00006400000c000b */
[----:B01----:R-:W-:Y:S01]  /*cf10*/  ENDCOLLECTIVE ;  /* 0x000000000000791b */ /* 0x003fe20003800000 */
.L_x_128:
[----:B------:R-:W-:Y:S02]  /*cf20*/  IMAD.MOV.U32 R13, RZ, RZ, R5 ;  /* 0x000000ffff0d7224 */ /* 0x000fe400078e0005 */
[----:B------:R-:W-:Y:S01]  /*cf30*/  IMAD.MOV.U32 R12, RZ, RZ, 0x1 ;  /* 0x00000001ff0c7424 */ /* 0x000fe200078e00ff */
[----:B------:R-:W-:-:S05]  /*cf40*/  IADD3 R14, P0, R14, R3, RZ ;  /* 0x000000030e0e7210 */ /* 0x000fca0007f1e0ff */
[----:B------:R-:W-:-:S05]  /*cf50*/  IMAD.X R15, RZ, RZ, R0, P0 ;  /* 0x000000ffff0f7224 */ /* 0x000fca00000e0600 */
[----:B------:R-:W-:Y:S01]  /*cf60*/  @!PT LDS RZ, [RZ] ;  /* 0x00000000fffff984 */ /* 0x000fe20000000800 */
[----:B------:R-:W-:Y:S01]  /*cf70*/  @!PT LDS RZ, [RZ] ;  /* 0x00000000fffff984 */ /* 0x000fe20000000800 */
[----:B------:R-:W-:Y:S01]  /*cf80*/  @!PT LDS RZ, [RZ] ;  /* 0x00000000fffff984 */ /* 0x000fe20000000800 */
[----:B------:R-:W-:Y:S04]  /*cf90*/  LDGSTS.E.BYPASS.LTC128B.128 [R4+0x18400], desc[UR38][R14.64], !P4 ;  /* 0x184000000e047fae */ /* 0x000fe8000e101d66 */
[----:B------:R0:W-:Y:S02]  /*cfa0*/  LDGSTS.E.BYPASS.LTC128B.128 [R4+0x1c400], desc[UR38][R14.64+0x80], !P3 ;  /* 0x1c4000800e047fae */ /* 0x0001e4000d901d66 */
[----:B0-----:R-:W-:-:S07]  /*cfb0*/  MOV R15, 0xffffffff ;  /* 0xffffffff000f7802 */ /* 0x001fce0000000f00 */
[----:B------:R-:W-:Y:S05]  /*cfc0*/  WARPSYNC.COLLECTIVE R15, `(.L_x_129) ;  /* 0x000000000f087348 */ /* 0x000fea0003c00000 */
[----:B------:R0:W1:Y:S02]  /*cfd0*/  SHFL.IDX P6, R14, R13, R12, R11 ;  /* 0x0000000c0d0e7389 */ /* 0x00006400000c000b */
[----:B01----:R-:W-:Y:S01]  /*cfe0*/  ENDCOLLECTIVE ;  /* 0x000000000000791b */ /* 0x003fe20003800000 */
.L_x_129:
[----:B------:R-:W-:Y:S02]  /*cff0*/  IMAD.MOV.U32 R13, RZ, RZ, R6 ;  /* 0x000000ffff0d7224 */ /* 0x000fe400078e0006 */
[----:B------:R-:W-:-:S07]  /*d000*/  IMAD.MOV.U32 R0, RZ, RZ, R14 ;  /* 0x000000ffff007224 */ /* 0x000fce00078e000e */
[----:B------:R-:W-:Y:S05]  /*d010*/  WARPSYNC.COLLECTIVE R15, `(.L_x_130) ;  /* 0x000000000f087348 */ /* 0x000fea0003c00000 */
[----:B------:R0:W1:Y:S02]  /*d020*/  SHFL.IDX P6, R14, R13, R12, R11 ;  /* 0x0000000c0d0e7389 */ /* 0x00006400000c000b */
[----:B01----:R-:W-:Y:S01]  /*d030*/  ENDCOLLECTIVE ;  /* 0x000000000000791b */ /* 0x003fe20003800000 */
.L_x_130:
[----:B------:R-:W-:Y:S02]  /*d040*/  IMAD.MOV.U32 R13, RZ, RZ, R5 ;  /* 0x000000ffff0d7224 */ /* 0x000fe400078e0005 */
[----:B------:R-:W-:Y:S02]  /*d050*/  IMAD.MOV.U32 R12, RZ, RZ, 0x2 ;  /* 0x00000002ff0c7424 */ /* 0x000fe400078e00ff */
[----:B------:R-:W-:-:S05]  /*d060*/  IMAD.MOV.U32 R37, RZ, RZ, R14 ;  /* 0x000000ffff257224 */ /* 0x000fca00078e000e */
[----:B------:R-:W-:-:S04]  /*d070*/  IADD3 R14, P0, R37, R3, RZ ;  /* 0x00000003250e7210 */ /* 0x000fc80007f1e0ff */
[----:B------:R-:W-:-:S05]  /*d080*/  IADD3.X R15, RZ, R0, RZ, P0, !PT ;  /* 0x00000000ff0f7210 */ /* 0x000fca00007fe4ff */
[----:B------:R-:W-:Y:S01]  /*d090*/  @!PT LDS RZ, [RZ] ;  /* 0x00000000fffff984 */ /* 0x000fe20000000800 */
[----:B------:R-:W-:Y:S01]  /*d0a0*/  @!PT LDS RZ, [RZ] ;  /* 0x00000000fffff984 */ /* 0x000fe20000000800 */
[----:B------:R-:W-:Y:S01]  /*d0b0*/  @!PT LDS RZ, [RZ] ;  /* 0x00000000fffff984 */ /* 0x000fe20000000800 */
[----:B------:R-:W-:Y:S04]  /*d0c0*/  LDGSTS.E.BYPASS.LTC128B.128 [R4+0x18c00], desc[UR38][R14.64], !P4 ;  /* 0x18c000000e047fae */ /* 0x000fe8000e101d66 */
[----:B------:R0:W-:Y:S02]  /*d0d0*/  LDGSTS.E.BYPASS.LTC128B.128 [R4+0x1cc00], desc[UR38][R14.64+0x80], !P3 ;  /* 0x1cc000800e047fae */ /* 0x0001e4000d901d66 */
[----:B0-----:R-:W-:-:S07]  /*d0e0*/  IMAD.MOV.U32 R15, RZ, RZ, -0x1 ;  /* 0xffffffffff0f7424 */ /* 0x001fce00078e00ff */
[----:B------:R-:W-:Y:S05]  /*d0f0*/  WARPSYNC.COLLECTIVE R15, `(.L_x_131) ;  /* 0x000000000f087348 */ /* 0x000fea0003c00000 */
[----:B------:R0:W1:Y:S02]  /*d100*/  SHFL.IDX P6, R14, R13, R12, R11 ;  /* 0x0000000c0d0e7389 */ /* 0x00006400000c000b */
[----:B01----:R-:W-:Y:S01]  /*d110*/  ENDCOLLECTIVE ;  /* 0x000000000000791b */ /* 0x003fe20003800000 */
.L_x_131:
[----:B------:R-:W-:Y:S01]  /*d120*/  IMAD.MOV.U32 R13, RZ, RZ, R6 ;  /* 0x000000ffff0d7224 */ /* 0x000fe200078e0006 */
[----:B------:R-:W-:-:S07]  /*d130*/  MOV R7, R14 ;  /* 0x0000000e00077202 */ /* 0x000fce0000000f00 */
[----:B------:R-:W-:Y:S05]  /*d140*/  WARPSYNC.COLLECTIVE R15, `(.L_x_132) ;  /* 0x000000000f087348 */ /* 0x000fea0003c00000 */
[----:B------:R0:W1:Y:S02]  /*d150*/  SHFL.IDX P6, R14, R13, R12, R11 ;  /* 0x0000000c0d0e7389 */ /* 0x00006400000c000b */
[----:B01----:R-:W-:Y:S01]  /*d160*/  ENDCOLLECTIVE ;  /* 0x000000000000791b */ /* 0x003fe20003800000 */
.L_x_132:
[----:B------:R-:W-:Y:S01]  /*d170*/  IMAD.MOV.U32 R13, RZ, RZ, R5 ;  /* 0x000000ffff0d7224 */ /* 0x000fe200078e0005 */
[----:B------:R-:W-:Y:S02]  /*d180*/  MOV R12, 0x3 ;  /* 0x00000003000c7802 */ /* 0x000fe40000000f00 */
[----:B------:R-:W-:-:S05]  /*d190*/  IADD3 R14, P0, R14, R3, RZ ;  /* 0x000000030e0e7210 */ /* 0x000fca0007f1e0ff */
[----:B------:R-:W-:-:S05]  /*d1a0*/  IMAD.X R15, RZ, RZ, R7, P0 ;  /* 0x000000ffff0f7224 */ /* 0x000fca00000e0607 */
        /* <DEDUP_REMOVED lines=9> */
.L_x_133:
[----:B------:R-:W-:Y:S02]  /*d240*/  IMAD.MOV.U32 R13, RZ, RZ, R6 ;  /* 0x000000ffff0d7224 */ /* 0x000fe400078e0006 */
[----:B------:R-:W-:-:S07]  /*d250*/  IMAD.MOV.U32 R0, RZ, RZ, R14 ;  /* 0x000000ffff007224 */ /* 0x000fce00078e000e */
[----:B------:R-:W-:Y:S05]  /*d260*/  WARPSYNC.COLLECTIVE R15, `(.L_x_134) ;  /* 0x000000000f087348 */ /* 0x000fea0003c00000 */
[----:B------:R0:W1:Y:S02]  /*d270*/  SHFL.IDX P6, R14, R13, R12, R11 ;  /* 0x0000000c0d0e7389 */ /* 0x00006400000c000b */
[----:B01----:R-:W-:Y:S01]  /*d280*/  ENDCOLLECTIVE ;  /* 0x000000000000791b */ /* 0x003fe20003800000 */
.L_x_134:
[----:B------:R-:W-:Y:S02]  /*d290*/  IMAD.MOV.U32 R13, RZ, RZ, R5 ;  /* 0x000000ffff0d7224 */ /* 0x000fe400078e0005 */
[----:B------:R-:W-:Y:S01]  /*d2a0*/  IMAD.MOV.U32 R12, RZ, RZ, 0x4 ;  /* 0x00000004ff0c7424 */ /* 0x000fe200078e00ff */
[----:B------:R-:W-:-:S04]  /*d2b0*/  MOV R37, R14 ;  /* 0x0000000e00257202 */ /* 0x000fc80000000f00 */
        /* <DEDUP_REMOVED lines=11> */
.L_x_135:
[----:B------:R-:W-:Y:S02]  /*d370*/  IMAD.MOV.U32 R13, RZ, RZ, R6 ;  /* 0x000000ffff0d7224 */ /* 0x000fe400078e0006 */
[----:B------:R-:W-:-:S07]  /*d380*/  IMAD.MOV.U32 R0, RZ, RZ, R14 ;  /* 0x000000ffff007224 */ /* 0x000fce00078e000e */
[----:B------:R-:W-:Y:S05]  /*d390*/  WARPSYNC.COLLECTIVE R15, `(.L_x_136) ;  /* 0x000000000f087348 */ /* 0x000fea0003c00000 */
[----:B------:R0:W1:Y:S02]  /*d3a0*/  SHFL.IDX P6, R14, R13, R12, R11 ;  /* 0x0000000c0d0e7389 */ /* 0x00006400000c000b */
[----:B01----:R-:W-:Y:S01]  /*d3b0*/  ENDCOLLECTIVE ;  /* 0x000000000000791b */ /* 0x003fe20003800000 */
.L_x_136:
[----:B------:R-:W-:Y:S01]  /*d3c0*/  IMAD.MOV.U32 R13, RZ, RZ, R5 ;  /* 0x000000ffff0d7224 */ /* 0x000fe200078e0005 */
[----:B------:R-:W-:Y:S02]  /*d3d0*/  MOV R12, 0x5 ;  /* 0x00000005000c7802 */ /* 0x000fe40000000f00 */
        /* <DEDUP_REMOVED lines=12> */
.L_x_137:
[----:B------:R-:W-:Y:S01]  /*d4a0*/  MOV R13, R6 ;  /* 0x00000006000d7202 */ /* 0x000fe20000000f00 */
[----:B------:R-:W-:-:S07]  /*d4b0*/  IMAD.MOV.U32 R7, RZ, RZ, R14 ;  /* 0x000000ffff077224 */ /* 0x000fce00078e000e */
[----:B------:R-:W-:Y:S05]  /*d4c0*/  WARPSYNC.COLLECTIVE R15, `(.L_x_138) ;  /* 0x000000000f087348 */ /* 0x000fea0003c00000 */
[----:B------:R0:W1:Y:S02]  /*d4d0*/  SHFL.IDX P6, R14, R13, R12, R11 ;  /* 0x0000000c0d0e7389 */ /* 0x00006400000c000b */
[----:B01----:R-:W-:Y:S01]  /*d4e0*/  ENDCOLLECTIVE ;  /* 0x000000000000791b */ /* 0x003fe20003800000 */
.L_x_138:
        /* <DEDUP_REMOVED lines=13> */
.L_x_139:
[----:B------:R-:W-:Y:S01]  /*d5c0*/  MOV R13, R6 ;  /* 0x00000006000d7202 */ /* 0x000fe20000000f00 */
[----:B------:R-:W-:-:S07]  /*d5d0*/  IMAD.MOV.U32 R0, RZ, RZ, R14 ;  /* 0x000000ffff007224 */ /* 0x000fce00078e000e */
[----:B------:R-:W-:Y:S05]  /*d5e0*/  WARPSYNC.COLLECTIVE R15, `(.L_x_140) ;  /* 0x000000000f087348 */ /* 0x000fea0003c00000 */
[----:B------:R0:W1:Y:S02]  /*d5f0*/  SHFL.IDX P6, R14, R13, R12, R11 ;  /* 0x0000000c0d0e7389 */ /* 0x00006400000c000b */
[----:B01----:R-:W-:Y:S01]  /*d600*/  ENDCOLLECTIVE ;  /* 0x000000000000791b */ /* 0x003fe20003800000 */
.L_x_140:
[----:B------:R-:W-:Y:S01]  /*d610*/  MOV R13, R5 ;  /* 0x00000005000d7202 */ /* 0x000fe20000000f00 */
[----:B------:R-:W-:Y:S02]  /*d620*/  IMAD.MOV.U32 R12, RZ, RZ, 0x7 ;  /* 0x00000007ff0c7424 */ /* 0x000fe400078e00ff */
[----:B------:R-:W-:-:S05]  /*d630*/  IMAD.MOV.U32 R37, RZ, RZ, R14 ;  /* 0x000000ffff257224 */ /* 0x000fca00078e000e */
        /* <DEDUP_REMOVED lines=11> */
.L_x_141:
[----:B------:R-:W-:Y:S01]  /*d6f0*/  IMAD.MOV.U32 R13, RZ, RZ, R6 ;  /* 0x000000ffff0d7224 */ /* 0x000fe200078e0006 */
[----:B------:R-:W-:-:S07]  /*d700*/  MOV R5, R14 ;  /* 0x0000000e00057202 */ /* 0x000fce0000000f00 */
[----:B------:R-:W-:Y:S05]  /*d710*/  WARPSYNC.COLLECTIVE R15, `(.L_x_142) ;  /* 0x000000000f087348 */ /* 0x000fea0003c00000 */
[----:B------:R0:W1:Y:S02]  /*d720*/  SHFL.IDX P6, R14, R13, R12, R11 ;  /* 0x0000000c0d0e7389 */ /* 0x00006400000c000b */
[----:B01----:R-:W-:Y:S01]  /*d730*/  ENDCOLLECTIVE ;  /* 0x000000000000791b */ /* 0x003fe20003800000 */
.L_x_142:
[----:B------:R-:W-:Y:S01]  /*d740*/  IMAD.MOV.U32 R6, RZ, RZ, R14 ;  /* 0x000000ffff067224 */ /* 0x000fe200078e000e */
[----:B------:R-:W-:Y:S06]  /*d750*/  BRA `(.L_x_143) ;  /* 0xffffffcc00207947 */ /* 0x000fec000383ffff */
.L_x_64:
[----:B---3--:R3:W4:Y:S02]  /*d760*/  SYNCS.PHASECHK.TRANS64.TRYWAIT P0, [R0+URZ+0x28860], R5 ;  /* 0x02886005000075a7 */ /* 0x008724000800017f */
[----:B----4-:R-:W-:Y:S05]  /*d770*/  @!P0 NANOSLEEP.SYNCS 0x989680 ;  /* 0x009896800000895d */ /* 0x010fea0003900000 */
[----:B------:R-:W4:Y:S02]  /*d780*/  @!P0 SYNCS.PHASECHK.TRANS64 P0, [R0+URZ+0x28860], R5 ;  /* 0x02886005000085a7 */ /* 0x000f24000800007f */
[----:B----4-:R-:W-:Y:S05]  /*d790*/  @!P0 BRA `(.L_x_64) ;  /* 0xfffffffc00f08947 */ /* 0x010fea000383ffff */
[----:B------:R-:W-:Y:S05]  /*d7a0*/  BRA `(.L_x_144) ;  /* 0xffffffcc00787947 */ /* 0x000fea000383ffff */
.L_x_65:
[----:B------:R-:W-:Y:S01]  /*d7b0*/  BSSY B1, `(.L_x_145) ;  /* 0x0000008000017945 */ /* 0x000fe20003800000 */
[----:B0-----:R-:W-:Y:S01]  /*d7c0*/  MOV R13, R2 ;  /* 0x00000002000d7202 */ /* 0x001fe20000000f00 */
[----:B------:R-:W-:Y:S01]  /*d7d0*/  IMAD.MOV.U32 R12, RZ, RZ, RZ ;  /* 0x000000ffff0c7224 */ /* 0x000fe200078e00ff */
[----:B------:R-:W-:Y:S01]  /*d7e0*/  MOV R15, 0xffffffff ;  /* 0xffffffff000f7802 */ /* 0x000fe20000000f00 */
[----:B------:R-:W-:-:S07]  /*d7f0*/  IMAD.MOV.U32 R11, RZ, RZ, 0x181f ;  /* 0x0000181fff0b7424 */ /* 0x000fce00078e00ff */
[----:B--23--:R-:W-:Y:S05]  /*d800*/  WARPSYNC.COLLECTIVE R15, `(.L_x_146) ;  /* 0x000000000f087348 */ /* 0x00cfea0003c00000 */
[----:B------:R0:W1:Y:S02]  /*d810*/  SHFL.IDX P6, R14, R13, R12, R11 ;  /* 0x0000000c0d0e7389 */ /* 0x00006400000c000b */
[----:B0123--:R-:W-:Y:S01]  /*d820*/  ENDCOLLECTIVE ;  /* 0x000000000000791b */ /* 0x00ffe20003800000 */
.L_x_146:
[----:B------:R-:W-:Y:S05]  /*d830*/  BSYNC B1 ;  /* 0x0000000000017941 */ /* 0x000fea0003800000 */
.L_x_145:
[----:B------:R-:W-:Y:S01]  /*d840*/  IMAD.MOV.U32 R13, RZ, RZ, R16 ;  /* 0x000000ffff0d7224 */ /* 0x000fe200078e0010 */
[----:B------:R-:W-:Y:S01]  /*d850*/  MOV R12, RZ ;  /* 0x000000ff000c7202 */ /* 0x000fe20000000f00 */
[----:B------:R-:W-:Y:S01]  /*d860*/  IMAD.MOV.U32 R11, RZ, RZ, 0x181f ;  /* 0x0000181fff0b7424 */ /* 0x000fe200078e00ff */
[----:B------:R-:W-:Y:S01]  /*d870*/  LEA R7, R7, UR45, 0x1 ;  /* 0x0000002d07077c11 */ /* 0x000fe2000f8e08ff */
[----:B------:R-:W-:Y:S02]  /*d880*/  IMAD.MOV.U32 R15, RZ, RZ, -0x1 ;  /* 0xffffffffff0f7424 */ /* 0x000fe400078e00ff */
[----:B------:R-:W-:-:S07]  /*d890*/  IMAD.MOV.U32 R5, RZ, RZ, R14 ;  /* 0x000000ffff057224 */ /* 0x000fce00078e000e */
[----:B------:R-:W-:Y:S05]  /*d8a0*/  WARPSYNC.COLLECTIVE R15, `(.L_x_147) ;  /* 0x000000000f087348 */ /* 0x000fea0003c00000 */
[----:B------:R0:W1:Y:S02]  /*d8b0*/  SHFL.IDX P6, R14, R13, R12, R11 ;  /* 0x0000000c0d0e7389 */ /* 0x00006400000c000b */
[----:B01----:R-:W-:Y:S01]  /*d8c0*/  ENDCOLLECTIVE ;  /* 0x000000000000791b */ /* 0x003fe20003800000 */
.L_x_147:
[----:B------:R-:W-:Y:S02]  /*d8d0*/  IMAD.MOV.U32 R13, RZ, RZ, R2 ;  /* 0x000000ffff0d7224 */ /* 0x000fe400078e0002 */
[----:B------:R-:W-:Y:S01]  /*d8e0*/  IMAD.MOV.U32 R12, RZ, RZ, 0x1 ;  /* 0x00000001ff0c7424 */ /* 0x000fe200078e00ff */
[----:B------:R-:W-:-:S13]  /*d8f0*/  IADD3 R4, P0, R14, R3, RZ ;  /* 0x000000030e047210 */ /* 0x000fda0007f1e0ff */
[----:B------:R-:W-:Y:S05]  /*d900*/  WARPSYNC.COLLECTIVE R15, `(.L_x_148) ;  /* 0x000000000f087348 */ /* 0x000fea0003c00000 */
[----:B------:R0:W1:Y:S02]  /*d910*/  SHFL.IDX P6, R14, R13, R12, R11 ;  /* 0x0000000c0d0e7389 */ /* 0x00006400000c000b */
[----:B01----:R-:W-:Y:S01]  /*d920*/  ENDCOLLECTIVE ;  /* 0x000000000000791b */ /* 0x003fe20003800000 */
.L_x_148:
[----:B------:R-:W-:Y:S02]  /*d930*/  IADD3.X R5, RZ, R5, RZ, P0, !PT ;  /* 0x00000005ff057210 */ /* 0x000fe400007fe4ff */
[----:B------:R-:W-:Y:S01]  /*d940*/  ISETP.LT.OR P0, PT, R31, 0x1, P2 ;  /* 0x000000011f00780c */ /* 0x000fe20001701670 */
[----:B------:R-:W-:-:S12]  /*d950*/  IMAD.MOV.U32 R13, RZ, RZ, R16 ;  /* 0x000000ffff0d7224 */ /* 0x000fd800078e0010 */
[----:B------:R-:W-:Y:S01]  /*d960*/  @!PT LDS RZ, [RZ] ;  /* 0x00000000fffff984 */ /* 0x000fe20000000800 */
[----:B------:R-:W-:Y:S01]  /*d970*/  @!PT LDS RZ, [RZ] ;  /* 0x00000000fffff984 */ /* 0x000fe20000000800 */
[----:B------:R-:W-:Y:S01]  /*d980*/  @!PT LDS RZ, [RZ] ;  /* 0x00000000fffff984 */ /* 0x000fe20000000800 */
[----:B------:R0:W-:Y:S01]  /*d990*/  LDGSTS.E.BYPASS.LTC128B.128 [R7+0x400], desc[UR38][R4.64], !P0 ;  /* 0x0040000004077fae */ /* 0x0001e2000c101d66 */
[----:B------:R-:W-:Y:S02]  /*d9a0*/  ISETP.LT.OR P0, PT, R31, 0x1, P1 ;  /* 0x000000011f00780c */ /* 0x000fe40000f01670 */
[----:B------:R-:W-:-:S11]  /*d9b0*/  MOV R6, R14 ;  /* 0x0000000e00067202 */ /* 0x000fd60000000f00 */
[----:B0-----:R-:W-:Y:S05]  /*d9c0*/  WARPSYNC.COLLECTIVE R15, `(.L_x_149) ;  /* 0x000000000f087348 */ /* 0x001fea0003c00000 */
[----:B------:R1:W2:Y:S02]  /*d9d0*/  SHFL.IDX P6, R14, R13, R12, R11 ;  /* 0x0000000c0d0e7389 */ /* 0x0002a400000c000b */
[----:B012---:R-:W-:Y:S01]  /*d9e0*/  ENDCOLLECTIVE ;  /* 0x000000000000791b */ /* 0x007fe20003800000 */
.L_x_149:
[----:B------:R-:W-:Y:S01]  /*d9f0*/  @!PT LDS RZ, [RZ] ;  /* 0x00000000fffff984 */ /* 0x000fe20000000800 */
[----:B------:R-:W-:Y:S01]  /*da00*/  @!PT LDS RZ, [RZ] ;  /* 0x00000000fffff984 */ /* 0x000fe20000000800 */
[----:B------:R-:W-:Y:S01]  /*da10*/  @!PT LDS RZ, [RZ] ;  /* 0x00000000fffff984 */ /* 0x000fe20000000800 */
[----:B------:R0:W-:Y:S01]  /*da20*/  LDGSTS.E.BYPASS.LTC128B.128 [R7+0x4400], desc[UR38][R4.64+0x80], !P0 ;  /* 0x0440008004077fae */ /* 0x0001e2000c101d66 */
[----:B------:R-:W-:Y:S01]  /*da30*/  MOV R13, R2 ;  /* 0x00000002000d7202 */ /* 0x000fe20000000f00 */
[----:B------:R-:W-:Y:S01]  /*da40*/  IMAD.MOV.U32 R12, RZ, RZ, 0x2 ;  /* 0x00000002ff0c7424 */ /* 0x000fe200078e00ff */
[----:B0-----:R-:W-:-:S13]  /*da50*/  IADD3 R4, P0, R14, R3, RZ ;  /* 0x000000030e047210 */ /* 0x001fda0007f1e0ff */
[----:B------:R-:W-:Y:S05]  /*da60*/  WARPSYNC.COLLECTIVE R15, `(.L_x_150) ;  /* 0x000000000f087348 */ /* 0x000fea0003c00000 */
[----:B------:R0:W1:Y:S02]  /*da70*/  SHFL.IDX P6, R14, R13, R12, R11 ;  /* 0x0000000c0d0e7389 */ /* 0x00006400000c000b */
[----:B01----:R-:W-:Y:S01]  /*da80*/  ENDCOLLECTIVE ;  /* 0x000000000000791b */ /* 0x003fe20003800000 */
.L_x_150:
[----:B------:R-:W-:Y:S01]  /*da90*/  IMAD.X R5, RZ, RZ, R6, P0 ;  /* 0x000000ffff057224 */ /* 0x000fe200000e0606 */
[----:B------:R-:W-:Y:S02]  /*daa0*/  ISETP.LT.OR P0, PT, R31, 0x11, P2 ;  /* 0x000000111f00780c */ /* 0x000fe40001701670 */
[----:B------:R-:W-:-:S11]  /*dab0*/  MOV R13, R16 ;  /* 0x00000010000d7202 */ /* 0x000fd60000000f00 */
[----:B------:R-:W-:Y:S01]  /*dac0*/  @!PT LDS RZ, [RZ] ;  /* 0x00000000fffff984 */ /* 0x000fe20000000800 */
[----:B------:R-:W-:Y:S01]  /*dad0*/  @!PT LDS RZ, [RZ] ;  /* 0x00000000fffff984 */ /* 0x000fe20000000800 */
[----:B------:R-:W-:Y:S01]  /*dae0*/  @!PT LDS RZ, [RZ] ;  /* 0x00000000fffff984 */ /* 0x000fe20000000800 */
[----:B------:R0:W-:Y:S01]  /*daf0*/  LDGSTS.E.BYPASS.LTC128B.128 [R7+0xc00], desc[UR38][R4.64], !P0 ;  /* 0x00c0000004077fae */ /* 0x0001e2000c101d66 */
[----:B------:R-:W-:Y:S01]  /*db00*/  ISETP.LT.OR P0, PT, R31, 0x11, P1 ;  /* 0x000000111f00780c */ /* 0x000fe20000f01670 */
[----:B------:R-:W-:-:S12]  /*db10*/  IMAD.MOV.U32 R6, RZ, RZ, R14 ;  /* 0x000000ffff067224 */ /* 0x000fd800078e000e */
[----:B0-----:R-:W-:Y:S05]  /*db20*/  WARPSYNC.COLLECTIVE R15, `(.L_x_151) ;  /* 0x000000000f087348 */ /* 0x001fea0003c00000 */
[----:B------:R1:W2:Y:S02]  /*db30*/  SHFL.IDX P6, R14, R13, R12, R11 ;  /* 0x0000000c0d0e7389 */ /* 0x0002a400000c000b */
[----:B012---:R-:W-:Y:S01]  /*db40*/  ENDCOLLECTIVE ;  /* 0x000000000000791b */ /* 0x007fe20003800000 */
.L_x_151:
[----:B------:R-:W-:Y:S01]  /*db50*/  @!PT LDS RZ, [RZ] ;  /* 0x00000000fffff984 */ /* 0x000fe20000000800 */
[----:B------:R-:W-:Y:S01]  /*db60*/  @!PT LDS RZ, [RZ] ;  /* 0x00000000fffff984 */ /* 0x000fe20000000800 */
[----:B------:R-:W-:Y:S01]  /*db70*/  @!PT LDS RZ, [RZ] ;  /* 0x00000000fffff984 */ /* 0x000fe20000000800 */
[----:B------:R0:W-:Y:S01]  /*db80*/  LDGSTS.E.BYPASS.LTC128B.128 [R7+0x4c00], desc[UR38][R4.64+0x80], !P0 ;  /* 0x04c0008004077fae */ /* 0x0001e2000c101d66 */
[----:B------:R-:W-:Y:S01]  /*db90*/  IMAD.MOV.U32 R13, RZ, RZ, R2 ;  /* 0x000000ffff0d7224 */ /* 0x000fe200078e0002 */
[----:B------:R-:W-:Y:S02]  /*dba0*/  MOV R12, 0x3 ;  /* 0x00000003000c7802 */ /* 0x000fe40000000f00 */
[----:B0-----:R-:W-:-:S13]  /*dbb0*/  IADD3 R4, P0, R14, R3, RZ ;  /* 0x000000030e047210 */ /* 0x001fda0007f1e0ff */
[----:B------:R-:W-:Y:S05]  /*dbc0*/  WARPSYNC.COLLECTIVE R15, `(.L_x_152) ;  /* 0x000000000f087348 */ /* 0x000fea0003c00000 */
[----:B------:R0:W1:Y:S02]  /*dbd0*/  SHFL.IDX P6, R14, R13, R12, R11 ;  /* 0x0000000c0d0e7389 */ /* 0x00006400000c000b */
[----:B01----:R-:W-:Y:S01]  /*dbe0*/  ENDCOLLECTIVE ;  /* 0x000000000000791b */ /* 0x003fe20003800000 */
.L_x_152:
[----:B------:R-:W-:Y:S01]  /*dbf0*/  IMAD.X R5, RZ, RZ, R6, P0 ;  /* 0x000000ffff057224 */ /* 0x000fe200000e0606 */
[----:B------:R-:W-:Y:S01]  /*dc00*/  ISETP.LT.OR P0, PT, R31, 0x21, P2 ;  /* 0x000000211f00780c */ /* 0x000fe20001701670 */
[----:B------:R-:W-:-:S12]  /*dc10*/  IMAD.MOV.U32 R13, RZ, RZ, R16 ;  /* 0x000000ffff0d7224 */ /* 0x000fd800078e0010 */
        /* <DEDUP_REMOVED lines=9> */
.L_x_153:
[----:B------:R-:W-:Y:S01]  /*dcb0*/  @!PT LDS RZ, [RZ] ;  /* 0x00000000fffff984 */ /* 0x000fe20000000800 */
[----:B------:R-:W-:Y:S01]  /*dcc0*/  @!PT LDS RZ, [RZ] ;  /* 0x00000000fffff984 */ /* 0x000fe20000000800 */
[----:B------:R-:W-:Y:S01]  /*dcd0*/  @!PT LDS RZ, [RZ] ;  /* 0x00000000fffff984 */ /* 0x000fe20000000800 */
[----:B------:R0:W-:Y:S01]  /*dce0*/  LDGSTS.E.BYPASS.LTC128B.128 [R7+0x5400], desc[UR38][R4.64+0x80], !P0 ;  /* 0x0540008004077fae */ /* 0x0001e2000c101d66 */
[----:B------:R-:W-:Y:S02]  /*dcf0*/  IMAD.MOV.U32 R13, RZ, RZ, R2 ;  /* 0x000000ffff0d7224 */ /* 0x000fe400078e0002 */
[----:B------:R-:W-:Y:S01]  /*dd00*/  IMAD.MOV.U32 R12, RZ, RZ, 0x4 ;  /* 0x00000004ff0c7424 */ /* 0x000fe200078e00ff */
[----:B0-----:R-:W-:-:S13]  /*dd10*/  IADD3 R4, P0, R14, R3, RZ ;  /* 0x000000030e047210 */ /* 0x001fda0007f1e0ff */
[----:B------:R-:W-:Y:S05]  /*dd20*/  WARPSYNC.COLLECTIVE R15, `(.L_x_154) ;  /* 0x000000000f087348 */ /* 0x000fea0003c00000 */
[----:B------:R0:W1:Y:S02]  /*dd30*/  SHFL.IDX P6, R14, R13, R12, R11 ;  /* 0x0000000c0d0e7389 */ /* 0x00006400000c000b */
[----:B01----:R-:W-:Y:S01]  /*dd40*/  ENDCOLLECTIVE ;  /* 0x000000000000791b */ /* 0x003fe20003800000 */
.L_x_154:
        /* <DEDUP_REMOVED lines=12> */
.L_x_155:
        /* <DEDUP_REMOVED lines=10> */
.L_x_156:
        /* <DEDUP_REMOVED lines=12> */
.L_x_157:
        /* <DEDUP_REMOVED lines=10> */
.L_x_158:
        /* <DEDUP_REMOVED lines=12> */
.L_x_159:
        /* <DEDUP_REMOVED lines=10> */
.L_x_160:
        /* <DEDUP_REMOVED lines=12> */
.L_x_161:
[----:B------:R-:W-:Y:S01]  /*e230*/  @!PT LDS RZ, [RZ] ;  /* 0x00000000fffff984 */ /* 0x000fe20000000800 */
[----:B------:R-:W-:Y:S01]  /*e240*/  @!PT LDS RZ, [RZ] ;  /* 0x00000000fffff984 */ /* 0x000fe20000000800 */
[----:B------:R-:W-:Y:S01]  /*e250*/  @!PT LDS RZ, [RZ] ;  /* 0x00000000fffff984 */ /* 0x000fe20000000800 */
[----:B------:R0:W-:Y:S01]  /*e260*/  LDGSTS.E.BYPASS.LTC128B.128 [R7+0x7400], desc[UR38][R4.64+0x80], !P0 ;  /* 0x0740008004077fae */ /* 0x0001e2000c101d66 */
[----:B------:R-:W-:Y:S05]  /*e270*/  BRA `(.L_x_162) ;  /* 0xffffffc400c07947 */ /* 0x000fea000383ffff */
.L_x_71:
[----:B0-----:R0:W1:Y:S02]  /*e280*/  SYNCS.PHASECHK.TRANS64.TRYWAIT P0, [R0+URZ+0x28860], R5 ;  /* 0x02886005000075a7 */ /* 0x001064000800017f */
[----:B-1----:R-:W-:Y:S05]  /*e290*/  @!P0 NANOSLEEP.SYNCS 0x989680 ;  /* 0x009896800000895d */ /* 0x002fea0003900000 */
[----:B------:R-:W1:Y:S02]  /*e2a0*/  @!P0 SYNCS.PHASECHK.TRANS64 P0, [R0+URZ+0x28860], R5 ;  /* 0x02886005000085a7 */ /* 0x000e64000800007f */
[----:B-1----:R-:W-:Y:S05]  /*e2b0*/  @!P0 BRA `(.L_x_71) ;  /* 0xfffffffc00f08947 */ /* 0x002fea000383ffff */
[----:B------:R-:W-:Y:S05]  /*e2c0*/  BRA `(.L_x_163) ;  /* 0xffffffc800a87947 */ /* 0x000fea000383ffff */
.L_x_72:
[----:B------:R-:W-:Y:S01]  /*e2d0*/  BSSY B0, `(.L_x_164) ;  /* 0x0000008000007945 */ /* 0x000fe20003800000 */
[----:B------:R-:W-:Y:S01]  /*e2e0*/  IMAD.MOV.U32 R13, RZ, RZ, R2 ;  /* 0x000000ffff0d7224 */ /* 0x000fe200078e0002 */
[----:B------:R-:W-:Y:S01]  /*e2f0*/  MOV R12, RZ ;  /* 0x000000ff000c7202 */ /* 0x000fe20000000f00 */
[----:B------:R-:W-:Y:S02]  /*e300*/  IMAD.MOV.U32 R11, RZ, RZ, 0x181f ;  /* 0x0000181fff0b7424 */ /* 0x000fe400078e00ff */
[----:B------:R-:W-:-:S07]  /*e310*/  IMAD.MOV.U32 R15, RZ, RZ, -0x1 ;  /* 0xffffffffff0f7424 */ /* 0x000fce00078e00ff */
[----:B0-2---:R-:W-:Y:S05]  /*e320*/  WARPSYNC.COLLECTIVE R15, `(.L_x_165) ;  /* 0x000000000f087348 */ /* 0x005fea0003c00000 */
[----:B------:R1:W3:Y:S02]  /*e330*/  SHFL.IDX P6, R14, R13, R12, R11 ;  /* 0x0000000c0d0e7389 */ /* 0x0002e400000c000b */
[----:B0123--:R-:W-:Y:S01]  /*e340*/  ENDCOLLECTIVE ;  /* 0x000000000000791b */ /* 0x00ffe20003800000 */
.L_x_165:
[----:B------:R-:W-:Y:S05]  /*e350*/  BSYNC B0 ;  /* 0x0000000000007941 */ /* 0x000fea0003800000 */
.L_x_164:
[----:B------:R-:W-:Y:S01]  /*e360*/  IMAD.MOV.U32 R13, RZ, RZ, R16 ;  /* 0x000000ffff0d7224 */ /* 0x000fe200078e0010 */
[----:B------:R-:W-:Y:S01]  /*e370*/  MOV R11, 0x181f ;  /* 0x0000181f000b7802 */ /* 0x000fe20000000f00 */
[----:B------:R-:W-:Y:S01]  /*e380*/  IMAD.MOV.U32 R12, RZ, RZ, RZ ;  /* 0x000000ffff0c7224 */ /* 0x000fe200078e00ff */
[----:B------:R-:W-:Y:S01]  /*e390*/  MOV R5, R14 ;  /* 0x0000000e00057202 */ /* 0x000fe20000000f00 */
[----:B------:R-:W-:Y:S01]  /*e3a0*/  IMAD.MOV.U32 R15, RZ, RZ, -0x1 ;  /* 0xffffffffff0f7424 */ /* 0x000fe200078e00ff */
[----:B------:R-:W-:-:S07]  /*e3b0*/  LEA R3, R6, UR45, 0x1 ;  /* 0x0000002d06037c11 */ /* 0x000fce000f8e08ff */
[----:B------:R-:W-:Y:S05]  /*e3c0*/  WARPSYNC.COLLECTIVE R15, `(.L_x_166) ;  /* 0x000000000f087348 */ /* 0x000fea0003c00000 */
[----:B------:R0:W1:Y:S02]  /*e3d0*/  SHFL.IDX P6, R14, R13, R12, R11 ;  /* 0x0000000c0d0e7389 */ /* 0x00006400000c000b */
[----:B01----:R-:W-:Y:S01]  /*e3e0*/  ENDCOLLECTIVE ;  /* 0x000000000000791b */ /* 0x003fe20003800000 */
.L_x_166:
[----:B------:R-:W-:Y:S02]  /*e3f0*/  ULDC UR4, c[0x0][0x2f4] ;  /* 0x0000bd0000047ab9 */ /* 0x000fe40000000800 */
[----:B------:R-:W-:Y:S02]  /*e400*/  ISETP.GE.AND P0, PT, R25, UR4, PT ;  /* 0x0000000419007c0c */ /* 0x000fe4000bf06270 */
[----:B------:R-:W-:Y:S02]  /*e410*/  ISETP.GE.AND P1, PT, R26, UR4, PT ;  /* 0x000000041a007c0c */ /* 0x000fe4000bf26270 */
[C---:B------:R-:W-:Y:S02]  /*e420*/  ISETP.LT.OR P3, PT, R28.reuse, 0x1, P0 ;  /* 0x000000011c00780c */ /* 0x040fe40000761670 */
[----:B------:R-:W-:Y:S02]  /*e430*/  ISETP.LT.OR P2, PT, R28, 0x1, P1 ;  /* 0x000000011c00780c */ /* 0x000fe40000f41670 */
[----:B------:R-:W-:Y:S01]  /*e440*/  MOV R13, R2 ;  /* 0x00000002000d7202 */ /* 0x000fe20000000f00 */
[----:B------:R-:W-:-:S02]  /*e450*/  IMAD.MOV.U32 R12, RZ, RZ, 0x1 ;  /* 0x00000001ff0c7424 */ /* 0x000fc400078e00ff */
[----:B------:R-:W-:-:S08]  /*e460*/  IMAD.MOV.U32 R4, RZ, RZ, R14 ;  /* 0x000000ffff047224 */ /* 0x000fd000078e000e */
[----:B------:R-:W-:Y:S05]  /*e470*/  WARPSYNC.COLLECTIVE R15, `(.L_x_167) ;  /* 0x000000000f087348 */ /* 0x000fea0003c00000 */
[----:B------:R0:W1:Y:S02]  /*e480*/  SHFL.IDX P6, R14, R13, R12, R11 ;  /* 0x0000000c0d0e7389 */ /* 0x00006400000c000b */
[----:B01----:R-:W-:Y:S01]  /*e490*/  ENDCOLLECTIVE ;  /* 0x000000000000791b */ /* 0x003fe20003800000 */
.L_x_167:
[----:B------:R-:W-:-:S05]  /*e4a0*/  IMAD.WIDE.U32 R4, R26, 0x2, R4 ;  /* 0x000000021a047825 */ /* 0x000fca00078e0004 */
[----:B------:R-:W-:Y:S01]  /*e4b0*/  @!PT LDS RZ, [RZ] ;  /* 0x00000000fffff984 */ /* 0x000fe20000000800 */
[----:B------:R-:W-:Y:S01]  /*e4c0*/  @!PT LDS RZ, [RZ] ;  /* 0x00000000fffff984 */ /* 0x000fe20000000800 */
[----:B------:R-:W-:Y:S01]  /*e4d0*/  @!PT LDS RZ, [RZ] ;  /* 0x00000000fffff984 */ /* 0x000fe20000000800 */
[----:B------:R0:W-:Y:S01]  /*e4e0*/  LDGSTS.E.BYPASS.LTC128B.128 [R3+0x400], desc[UR38][R4.64], !P2 ;  /* 0x0040000004037fae */ /* 0x0001e2000d101d66 */
[----:B------:R-:W-:-:S03]  /*e4f0*/  ISETP.LT.OR P2, PT, R28, 0x11, P1 ;  /* 0x000000111c00780c */ /* 0x000fc60000f41670 */
[----:B------:R0:W-:Y:S01]  /*e500*/  LDGSTS.E.BYPASS.LTC128B.128 [R3+0x4400], desc[UR38][R4.64+0x80], !P3 ;  /* 0x0440008004037fae */ /* 0x0001e2000d901d66 */
[----:B------:R-:W-:Y:S02]  /*e510*/  ISETP.LT.OR P3, PT, R28, 0x11, P0 ;  /* 0x000000111c00780c */ /* 0x000fe40000761670 */
[----:B------:R-:W-:Y:S01]  /*e520*/  MOV R13, R16 ;  /* 0x00000010000d7202 */ /* 0x000fe20000000f00 */
[----:B------:R-:W-:-:S10]  /*e530*/  IMAD.MOV.U32 R19, RZ, RZ, R14 ;  /* 0x000000ffff137224 */ /* 0x000fd400078e000e */
[----:B0-----:R-:W-:Y:S05]  /*e540*/  WARPSYNC.COLLECTIVE R15, `(.L_x_168) ;  /* 0x000000000f087348 */ /* 0x001fea0003c00000 */
[----:B------:R1:W2:Y:S02]  /*e550*/  SHFL.IDX P6, R14, R13, R12, R11 ;  /* 0x0000000c0d0e7389 */ /* 0x0002a400000c000b */
[----:B012---:R-:W-:Y:S01]  /*e560*/  ENDCOLLECTIVE ;  /* 0x000000000000791b */ /* 0x007fe20003800000 */
.L_x_168:
[----:B------:R-:W-:Y:S01]  /*e570*/  IMAD.MOV.U32 R5, RZ, RZ, R19 ;  /* 0x000000ffff057224 */ /* 0x000fe200078e0013 */
[----:B------:R-:W-:Y:S01]  /*e580*/  MOV R13, R2 ;  /* 0x00000002000d7202 */ /* 0x000fe20000000f00 */
[----:B------:R-:W-:Y:S02]  /*e590*/  IMAD.MOV.U32 R12, RZ, RZ, 0x2 ;  /* 0x00000002ff0c7424 */ /* 0x000fe400078e00ff */
[----:B------:R-:W-:-:S07]  /*e5a0*/  IMAD.MOV.U32 R4, RZ, RZ, R14 ;  /* 0x000000ffff047224 */ /* 0x000fce00078e000e */
[----:B------:R-:W-:Y:S05]  /*e5b0*/  WARPSYNC.COLLECTIVE R15, `(.L_x_169) ;  /* 0x000000000f087348 */ /* 0x000fea0003c00000 */
[----:B------:R0:W1:Y:S02]  /*e5c0*/  SHFL.IDX P6, R14, R13, R12, R11 ;  /* 0x0000000c0d0e7389 */ /* 0x00006400000c000b */
[----:B01----:R-:W-:Y:S01]  /*e5d0*/  ENDCOLLECTIVE ;  /* 0x000000000000791b */ /* 0x003fe20003800000 */
.L_x_169:
        /* <DEDUP_REMOVED lines=13> */
.L_x_170:
[----:B------:R-:W-:Y:S01]  /*e6b0*/  MOV R5, R23 ;  /* 0x0000001700057202 */ /* 0x000fe20000000f00 */
[----:B------:R-:W-:Y:S02]  /*e6c0*/  IMAD.MOV.U32 R13, RZ, RZ, R2 ;  /* 0x000000ffff0d7224 */ /* 0x000fe400078e0002 */
[----:B------:R-:W-:Y:S02]  /*e6d0*/  IMAD.MOV.U32 R12, RZ, RZ, 0x3 ;  /* 0x00000003ff0c7424 */ /* 0x000fe400078e00ff */
[----:B------:R-:W-:-:S07]  /*e6e0*/  IMAD.MOV.U32 R22, RZ, RZ, R14 ;  /* 0x000000ffff167224 */ /* 0x000fce00078e000e */
[----:B------:R-:W-:Y:S05]  /*e6f0*/  WARPSYNC.COLLECTIVE R15, `(.L_x_171) ;  /* 0x000000000f087348 */ /* 0x000fea0003c00000 */
[----:B------:R0:W1:Y:S02]  /*e700*/  SHFL.IDX P6, R14, R13, R12, R11 ;  /* 0x0000000c0d0e7389 */ /* 0x00006400000c000b */
[----:B01----:R-:W-:Y:S01]  /*e710*/  ENDCOLLECTIVE ;  /* 0x000000000000791b */ /* 0x003fe20003800000 */
.L_x_171:
[----:B------:R-:W-:-:S04]  /*e720*/  IMAD.MOV.U32 R4, RZ, RZ, R22 ;  /* 0x000000ffff047224 */ /* 0x000fc800078e0016 */
[----:B------:R-:W-:-:S05]  /*e730*/  IMAD.WIDE.U32 R4, R26, 0x2, R4 ;  /* 0x000000021a047825 */ /* 0x000fca00078e0004 */
[----:B------:R-:W-:Y:S01]  /*e740*/  @!PT LDS RZ, [RZ] ;  /* 0x00000000fffff984 */ /* 0x000fe20000000800 */
[----:B------:R-:W-:Y:S01]  /*e750*/  @!PT LDS RZ, [RZ] ;  /* 0x00000000fffff984 */ /* 0x000fe20000000800 */
[----:B------:R-:W-:Y:S01]  /*e760*/  @!PT LDS RZ, [RZ] ;  /* 0x00000000fffff984 */ /* 0x000fe20000000800 */
[----:B------:R0:W-:Y:S01]  /*e770*/  LDGSTS.E.BYPASS.LTC128B.128 [R3+0x1400], desc[UR38][R4.64], !P2 ;  /* 0x0140000004037fae */ /* 0x0001e2000d101d66 */
[C---:B------:R-:W-:Y:S01]  /*e780*/  ISETP.LT.OR P2, PT, R28.reuse, 0x31, P1 ;  /* 0x000000311c00780c */ /* 0x040fe20000f41670 */
[----:B------:R-:W-:Y:S02]  /*e790*/  IMAD.MOV.U32 R13, RZ, RZ, R16 ;  /* 0x000000ffff0d7224 */ /* 0x000fe400078e0010 */
[----:B------:R0:W-:Y:S01]  /*e7a0*/  LDGSTS.E.BYPASS.LTC128B.128 [R3+0x5400], desc[UR38][R4.64+0x80], !P3 ;  /* 0x0540008004037fae */ /* 0x0001e2000d901d66 */
[----:B------:R-:W-:Y:S02]  /*e7b0*/  ISETP.LT.OR P3, PT, R28, 0x31, P0 ;  /* 0x000000311c00780c */ /* 0x000fe40000761670 */
[----:B------:R-:W-:-:S11]  /*e7c0*/  MOV R21, R14 ;  /* 0x0000000e00157202 */ /* 0x000fd60000000f00 */
[----:B0-----:R-:W-:Y:S05]  /*e7d0*/  WARPSYNC.COLLECTIVE R15, `(.L_x_172) ;  /* 0x000000000f087348 */ /* 0x001fea0003c00000 */
[----:B------:R1:W2:Y:S02]  /*e7e0*/  SHFL.IDX P6, R14, R13, R12, R11 ;  /* 0x0000000c0d0e7389 */ /* 0x0002a400000c000b */
[----:B012---:R-:W-:Y:S01]  /*e7f0*/  ENDCOLLECTIVE ;  /* 0x000000000000791b */ /* 0x007fe20003800000 */
.L_x_172:
[----:B------:R-:W-:Y:S02]  /*e800*/  IMAD.MOV.U32 R5, RZ, RZ, R21 ;  /* 0x000000ffff057224 */ /* 0x000fe400078e0015 */
[----:B------:R-:W-:Y:S01]  /*e810*/  IMAD.MOV.U32 R13, RZ, RZ, R2 ;  /* 0x000000ffff0d7224 */ /* 0x000fe200078e0002 */
[----:B------:R-:W-:Y:S01]  /*e820*/  MOV R12, 0x4 ;  /* 0x00000004000c7802 */ /* 0x000fe20000000f00 */
[----:B------:R-:W-:-:S07]  /*e830*/  IMAD.MOV.U32 R20, RZ, RZ, R14 ;  /* 0x000000ffff147224 */ /* 0x000fce00078e000e */
[----:B------:R-:W-:Y:S05]  /*e840*/  WARPSYNC.COLLECTIVE R15, `(.L_x_173) ;  /* 0x000000000f087348 */ /* 0x000fea0003c00000 */
[----:B------:R0:W1:Y:S02]  /*e850*/  SHFL.IDX P6, R14, R13, R12, R11 ;  /* 0x0000000c0d0e7389 */ /* 0x00006400000c000b */
[----:B01----:R-:W-:Y:S01]  /*e860*/  ENDCOLLECTIVE ;  /* 0x000000000000791b */ /* 0x003fe20003800000 */
.L_x_173:
[----:B------:R-:W-:-:S05]  /*e870*/  MOV R4, R20 ;  /* 0x0000001400047202 */ /* 0x000fca0000000f00 */
[----:B------:R-:W-:-:S05]  /*e880*/  IMAD.WIDE.U32 R4, R26, 0x2, R4 ;  /* 0x000000021a047825 */ /* 0x000fca00078e0004 */
[----:B------:R-:W-:Y:S01]  /*e890*/  @!PT LDS RZ, [RZ] ;  /* 0x00000000fffff984 */ /* 0x000fe20000000800 */
[----:B------:R-:W-:Y:S01]  /*e8a0*/  @!PT LDS RZ, [RZ] ;  /* 0x00000000fffff984 */ /* 0x000fe20000000800 */
[----:B------:R-:W-:Y:S01]  /*e8b0*/  @!PT LDS RZ, [RZ] ;  /* 0x00000000fffff984 */ /* 0x000fe20000000800 */
[----:B------:R0:W-:Y:S01]  /*e8c0*/  LDGSTS.E.BYPASS.LTC128B.128 [R3+0x1c00], desc[UR38][R4.64], !P2 ;  /* 0x01c0000004037fae */ /* 0x0001e2000d101d66 */
[----:B------:R-:W-:Y:S01]  /*e8d0*/  IMAD.MOV.U32 R13, RZ, RZ, R16 ;  /* 0x000000ffff0d7224 */ /* 0x000fe200078e0010 */
[C---:B------:R-:W-:Y:S02]  /*e8e0*/  ISETP.LT.OR P2, PT, R28.reuse, 0x41, P1 ;  /* 0x000000411c00780c */ /* 0x040fe40000f41670 */
[----:B------:R0:W-:Y:S01]  /*e8f0*/  LDGSTS.E.BYPASS.LTC128B.128 [R3+0x5c00], desc[UR38][R4.64+0x80], !P3 ;  /* 0x05c0008004037fae */ /* 0x0001e2000d901d66 */
[----:B------:R-:W-:Y:S01]  /*e900*/  ISETP.LT.OR P3, PT, R28, 0x41, P0 ;  /* 0x000000411c00780c */ /* 0x000fe20000761670 */
[----:B------:R-:W-:-:S12]  /*e910*/  IMAD.MOV.U32 R9, RZ, RZ, R14 ;  /* 0x000000ffff097224 */ /* 0x000fd800078e000e */
[----:B0-----:R-:W-:Y:S05]  /*e920*/  WARPSYNC.COLLECTIVE R15, `(.L_x_174) ;  /* 0x000000000f087348 */ /* 0x001fea0003c00000 */
[----:B------:R1:W2:Y:S02]  /*e930*/  SHFL.IDX P6, R14, R13, R12, R11 ;  /* 0x0000000c0d0e7389 */ /* 0x0002a400000c000b */
[----:B012---:R-:W-:Y:S01]  /*e940*/  ENDCOLLECTIVE ;  /* 0x000000000000791b */ /* 0x007fe20003800000 */
.L_x_174:
[----:B------:R-:W-:Y:S02]  /*e950*/  IMAD.MOV.U32 R5, RZ, RZ, R9 ;  /* 0x000000ffff057224 */ /* 0x000fe400078e0009 */
[----:B------:R-:W-:Y:S01]  /*e960*/  IMAD.MOV.U32 R9, RZ, RZ, RZ ;  /* 0x000000ffff097224 */ /* 0x000fe200078e00ff */
[----:B------:R-:W-:Y:S01]  /*e970*/  MOV R13, R2 ;  /* 0x00000002000d7202 */ /* 0x000fe20000000f00 */
[----:B------:R-:W-:Y:S01]  /*e980*/  IMAD.MOV.U32 R12, RZ, RZ, 0x5 ;  /* 0x00000005ff0c7424 */ /* 0x000fe200078e00ff */
[----:B------:R-:W-:-:S07]  /*e990*/  MOV R24, R14 ;  /* 0x0000000e00187202 */ /* 0x000fce0000000f00 */
[----:B------:R-:W-:Y:S05]  /*e9a0*/  WARPSYNC.COLLECTIVE R15, `(.L_x_175) ;  /* 0x000000000f087348 */ /* 0x000fea0003c00000 */
[----:B------:R0:W1:Y:S02]  /*e9b0*/  SHFL.IDX P6, R14, R13, R12, R11 ;  /* 0x0000000c0d0e7389 */ /* 0x00006400000c000b */
[----:B01----:R-:W-:Y:S01]  /*e9c0*/  ENDCOLLECTIVE ;  /* 0x000000000000791b */ /* 0x003fe20003800000 */
.L_x_175:
[----:B------:R-:W-:-:S04]  /*e9d0*/  IMAD.MOV.U32 R4, RZ, RZ, R24 ;  /* 0x000000ffff047224 */ /* 0x000fc800078e0018 */
[----:B------:R-:W-:-:S05]  /*e9e0*/  IMAD.WIDE.U32 R4, R26, 0x2, R4 ;  /* 0x000000021a047825 */ /* 0x000fca00078e0004 */
[----:B------:R-:W-:Y:S01]  /*e9f0*/  @!PT LDS RZ, [RZ] ;  /* 0x00000000fffff984 */ /* 0x000fe20000000800 */
[----:B------:R-:W-:Y:S01]  /*ea00*/  @!PT LDS RZ, [RZ] ;  /* 0x00000000fffff984 */ /* 0x000fe20000000800 */
[----:B------:R-:W-:Y:S01]  /*ea10*/  @!PT LDS RZ, [RZ] ;  /* 0x00000000fffff984 */ /* 0x000fe20000000800 */
[----:B------:R0:W-:Y:S01]  /*ea20*/  LDGSTS.E.BYPASS.LTC128B.128 [R3+0x2400], desc[UR38][R4.64], !P2 ;  /* 0x0240000004037fae */ /* 0x0001e2000d101d66 */
[C---:B------:R-:W-:Y:S02]  /*ea30*/  ISETP.LT.OR P2, PT, R28.reuse, 0x51, P1 ;  /* 0x000000511c00780c */ /* 0x040fe40000f41670 */
[----:B------:R-:W-:Y:S01]  /*ea40*/  MOV R13, R16 ;  /* 0x00000010000d7202 */ /* 0x000fe20000000f00 */
[----:B------:R0:W-:Y:S01]  /*ea50*/  LDGSTS.E.BYPASS.LTC128B.128 [R3+0x6400], desc[UR38][R4.64+0x80], !P3 ;  /* 0x0640008004037fae */ /* 0x0001e2000d901d66 */
[----:B------:R-:W-:Y:S01]  /*ea60*/  ISETP.LT.OR P3, PT, R28, 0x51, P0 ;  /* 0x000000511c00780c */ /* 0x000fe20000761670 */
[----:B------:R-:W-:-:S12]  /*ea70*/  IMAD.MOV.U32 R19, RZ, RZ, R14 ;  /* 0x000000ffff137224 */ /* 0x000fd800078e000e */
[----:B0-----:R-:W-:Y:S05]  /*ea80*/  WARPSYNC.COLLECTIVE R15, `(.L_x_176) ;  /* 0x000000000f087348 */ /* 0x001fea0003c00000 */
[----:B------:R1:W2:Y:S02]  /*ea90*/  SHFL.IDX P6, R14, R13, R12, R11 ;  /* 0x0000000c0d0e7389 */ /* 0x0002a400000c000b */
[----:B012---:R-:W-:Y:S01]  /*eaa0*/  ENDCOLLECTIVE ;  /* 0x000000000000791b */ /* 0x007fe20003800000 */
.L_x_176:
[----:B------:R-:W-:Y:S01]  /*eab0*/  IMAD.MOV.U32 R5, RZ, RZ, R19 ;  /* 0x000000ffff057224 */ /* 0x000fe200078e0013 */
[----:B------:R-:W-:Y:S01]  /*eac0*/  MOV R13, R2 ;  /* 0x00000002000d7202 */ /* 0x000fe20000000f00 */
[----:B------:R-:W-:Y:S02]  /*ead0*/  IMAD.MOV.U32 R12, RZ, RZ, 0x6 ;  /* 0x00000006ff0c7424 */ /* 0x000fe400078e00ff */
[----:B------:R-:W-:-:S07]  /*eae0*/  IMAD.MOV.U32 R4, RZ, RZ, R14 ;  /* 0x000000ffff047224 */ /* 0x000fce00078e000e */
[----:B------:R-:W-:Y:S05]  /*eaf0*/  WARPSYNC.COLLECTIVE R15, `(.L_x_177) ;  /* 0x000000000f087348 */ /* 0x000fea0003c00000 */
[----:B------:R0:W1:Y:S02]  /*eb00*/  SHFL.IDX P6, R14, R13, R12, R11 ;  /* 0x0000000c0d0e7389 */ /* 0x00006400000c000b */
[----:B01----:R-:W-:Y:S01]  /*eb10*/  ENDCOLLECTIVE ;  /* 0x000000000000791b */ /* 0x003fe20003800000 */
.L_x_177:
        /* <DEDUP_REMOVED lines=13> */
.L_x_178:
[----:B------:R-:W-:Y:S01]  /*ebf0*/  MOV R5, R25 ;  /* 0x0000001900057202 */ /* 0x000fe20000000f00 */
[----:B------:R-:W-:Y:S02]  /*ec00*/  IMAD.MOV.U32 R13, RZ, RZ, R2 ;  /* 0x000000ffff0d7224 */ /* 0x000fe400078e0002 */
[----:B------:R-:W-:Y:S02]  /*ec10*/  IMAD.MOV.U32 R12, RZ, RZ, 0x7 ;  /* 0x00000007ff0c7424 */ /* 0x000fe400078e00ff */
[----:B------:R-:W-:-:S07]  /*ec20*/  IMAD.MOV.U32 R30, RZ, RZ, R14 ;  /* 0x000000ffff1e7224 */ /* 0x000fce00078e000e */
[----:B------:R-:W-:Y:S05]  /*ec30*/  WARPSYNC.COLLECTIVE R15, `(.L_x_179) ;  /* 0x000000000f087348 */ /* 0x000fea0003c00000 */
[----:B------:R0:W1:Y:S02]  /*ec40*/  SHFL.IDX P6, R14, R13, R12, R11 ;  /* 0x0000000c0d0e7389 */ /* 0x00006400000c000b */
[----:B01----:R-:W-:Y:S01]  /*ec50*/  ENDCOLLECTIVE ;  /* 0x000000000000791b */ /* 0x003fe20003800000 */
.L_x_179:
[----:B------:R-:W-:-:S04]  /*ec60*/  IMAD.MOV.U32 R4, RZ, RZ, R30 ;  /* 0x000000ffff047224 */ /* 0x000fc800078e001e */
[----:B------:R-:W-:-:S05]  /*ec70*/  IMAD.WIDE.U32 R4, R26, 0x2, R4 ;  /* 0x000000021a047825 */ /* 0x000fca00078e0004 */
[----:B------:R-:W-:Y:S01]  /*ec80*/  @!PT LDS RZ, [RZ] ;  /* 0x00000000fffff984 */ /* 0x000fe20000000800 */
[----:B------:R-:W-:Y:S01]  /*ec90*/  @!PT LDS RZ, [RZ] ;  /* 0x00000000fffff984 */ /* 0x000fe20000000800 */
[----:B------:R-:W-:Y:S01]  /*eca0*/  @!PT LDS RZ, [RZ] ;  /* 0x00000000fffff984 */ /* 0x000fe20000000800 */
[----:B------:R0:W-:Y:S01]  /*ecb0*/  LDGSTS.E.BYPASS.LTC128B.128 [R3+0x3400], desc[UR38][R4.64], !P2 ;  /* 0x0340000004037fae */ /* 0x0001e2000d101d66 */
[----:B------:R-:W-:-:S03]  /*ecc0*/  IMAD.MOV.U32 R13, RZ, RZ, R16 ;  /* 0x000000ffff0d7224 */ /* 0x000fc600078e0010 */
[----:B------:R0:W-:Y:S01]  /*ecd0*/  LDGSTS.E.BYPASS.LTC128B.128 [R3+0x7400], desc[UR38][R4.64+0x80], !P3 ;  /* 0x0740008004037fae */ /* 0x0001e2000d901d66 */
[----:B------:R-:W-:-:S07]  /*ece0*/  MOV R2, R14 ;  /* 0x0000000e00027202 */ /* 0x000fce0000000f00 */
[----:B0-----:R-:W-:Y:S05]  /*ecf0*/  WARPSYNC.COLLECTIVE R15, `(.L_x_180) ;  /* 0x000000000f087348 */ /* 0x001fea0003c00000 */
[----:B------:R1:W2:Y:S02]  /*ed00*/  SHFL.IDX P6, R14, R13, R12, R11 ;  /* 0x0000000c0d0e7389 */ /* 0x0002a400000c000b */
[----:B012---:R-:W-:Y:S01]  /*ed10*/  ENDCOLLECTIVE ;  /* 0x000000000000791b */ /* 0x007fe20003800000 */
.L_x_180:
[----:B------:R-:W-:Y:S05]  /*ed20*/  BRA `(.L_x_181) ;  /* 0xffffffc400247947 */ /* 0x000fea000383ffff */
.L_x_75:
[----:B0-----:R0:W1:Y:S02]  /*ed30*/  SYNCS.PHASECHK.TRANS64.TRYWAIT P0, [R7+URZ+0x28820], R9 ;  /* 0x02882009070075a7 */ /* 0x001064000800017f */
[----:B-1----:R-:W-:Y:S05]  /*ed40*/  @!P0 NANOSLEEP.SYNCS 0x989680 ;  /* 0x009896800000895d */ /* 0x002fea0003900000 */
[----:B------:R-:W1:Y:S02]  /*ed50*/  @!P0 SYNCS.PHASECHK.TRANS64 P0, [R7+URZ+0x28820], R9 ;  /* 0x02882009070085a7 */ /* 0x000e64000800007f */
[----:B-1----:R-:W-:Y:S05]  /*ed60*/  @!P0 BRA `(.L_x_75) ;  /* 0xfffffffc00f08947 */ /* 0x002fea000383ffff */
[----:B------:R-:W-:Y:S05]  /*ed70*/  BRA `(.L_x_182) ;  /* 0xffffffc400987947 */ /* 0x000fea000383ffff */
.L_x_76:
[----:B------:R-:W-:Y:S01]  /*ed80*/  BSSY B0, `(.L_x_183) ;  /* 0x0000008000007945 */ /* 0x000fe20003800000 */
[----:B------:R-:W-:Y:S01]  /*ed90*/  MOV R13, R17 ;  /* 0x00000011000d7202 */ /* 0x000fe20000000f00 */
[----:B------:R-:W-:Y:S01]  /*eda0*/  IMAD.MOV.U32 R12, RZ, RZ, RZ ;  /* 0x000000ffff0c7224 */ /* 0x000fe200078e00ff */
[----:B------:R-:W-:Y:S01]  /*edb0*/  MOV R15, 0xffffffff ;  /* 0xffffffff000f7802 */ /* 0x000fe20000000f00 */
[----:B------:R-:W-:-:S07]  /*edc0*/  IMAD.MOV.U32 R11, RZ, RZ, 0x1f ;  /* 0x0000001fff0b7424 */ /* 0x000fce00078e00ff */
[----:B0-2--5:R-:W-:Y:S05]  /*edd0*/  WARPSYNC.COLLECTIVE R15, `(.L_x_184) ;  /* 0x000000000f087348 */ /* 0x025fea0003c00000 */
[----:B------:R1:W3:Y:S02]  /*ede0*/  SHFL.IDX P6, R14, R13, R12, R11 ;  /* 0x0000000c0d0e7389 */ /* 0x0002e400000c000b */
[----:B0123-5:R-:W-:Y:S01]  /*edf0*/  ENDCOLLECTIVE ;  /* 0x000000000000791b */ /* 0x02ffe20003800000 */
.L_x_184:
[----:B------:R-:W-:Y:S05]  /*ee00*/  BSYNC B0 ;  /* 0x0000000000007941 */ /* 0x000fea0003800000 */
.L_x_183:
[----:B------:R-:W-:Y:S05]  /*ee10*/  BRA `(.L_x_185) ;  /* 0xffffffc4007c7947 */ /* 0x000fea000383ffff */
.L_x_77:
[----:B------:R-:W-:Y:S01]  /*ee20*/  BSSY B0, `(.L_x_186) ;  /* 0x0000006000007945 */ /* 0x000fe20003800000 */
[----:B------:R-:W-:-:S07]  /*ee30*/  IMAD.MOV.U32 R15, RZ, RZ, -0x1 ;  /* 0xffffffffff0f7424 */ /* 0x000fce00078e00ff */
[----:B012--5:R-:W-:Y:S05]  /*ee40*/  WARPSYNC.COLLECTIVE R15, `(.L_x_187) ;  /* 0x000000000f0c7348 */ /* 0x027fea0003c00000 */
[----:B------:R-:W-:Y:S02]  /*ee50*/  ELECT P6, UR62, PT ;  /* 0x00000000003e782f */ /* 0x000fe400038c0000 */
[----:B------:R-:W-:Y:S01]  /*ee60*/  MOV R14, UR62 ;  /* 0x0000003e000e7c02 */ /* 0x000fe20008000f00 */
[----:B012--5:R-:W-:Y:S10]  /*ee70*/  ENDCOLLECTIVE ;  /* 0x000000000000791b */ /* 0x027ff40003800000 */
.L_x_187:
[----:B------:R-:W-:Y:S05]  /*ee80*/  BSYNC B0 ;  /* 0x0000000000007941 */ /* 0x000fea0003800000 */
.L_x_186:
[----:B------:R-:W-:Y:S05]  /*ee90*/  BRA `(.L_x_188) ;  /* 0xffffffc400707947 */ /* 0x000fea000383ffff */
.L_x_79:
[----:B---3--:R3:W4:Y:S02]  /*eea0*/  SYNCS.PHASECHK.TRANS64.TRYWAIT P1, [R5+URZ+0x28840], R2 ;  /* 0x02884002050075a7 */ /* 0x008724000802017f */
[----:B----4-:R-:W-:Y:S05]  /*eeb0*/  @!P1 NANOSLEEP.SYNCS 0x989680 ;  /* 0x009896800000995d */ /* 0x010fea0003900000 */
[----:B------:R-:W4:Y:S02]  /*eec0*/  @!P1 SYNCS.PHASECHK.TRANS64 P1, [R5+URZ+0x28840], R2 ;  /* 0x02884002050095a7 */ /* 0x000f24000802007f */
[----:B----4-:R-:W-:Y:S05]  /*eed0*/  @!P1 BRA `(.L_x_79) ;  /* 0xfffffffc00f09947 */ /* 0x010fea000383ffff */
[----:B------:R-:W-:Y:S05]  /*eee0*/  BRA `(.L_x_189) ;  /* 0xffffffc400907947 */ /* 0x000fea000383ffff */
.L_x_81:
[----:B0-----:R0:W4:Y:S02]  /*eef0*/  SYNCS.PHASECHK.TRANS64.TRYWAIT P1, [R7+URZ+0x28840], R0 ;  /* 0x02884000070075a7 */ /* 0x001124000802017f */
[----:B----4-:R-:W-:Y:S05]  /*ef00*/  @!P1 NANOSLEEP.SYNCS 0x989680 ;  /* 0x009896800000995d */ /* 0x010fea0003900000 */
[----:B------:R-:W4:Y:S02]  /*ef10*/  @!P1 SYNCS.PHASECHK.TRANS64 P1, [R7+URZ+0x28840], R0 ;  /* 0x02884000070095a7 */ /* 0x000f24000802007f */
[----:B----4-:R-:W-:Y:S05]  /*ef20*/  @!P1 BRA `(.L_x_81) ;  /* 0xfffffffc00f09947 */ /* 0x010fea000383ffff */
[----:B------:R-:W-:Y:S05]  /*ef30*/  BRA `(.L_x_190) ;  /* 0xffffffc4009c7947 */ /* 0x000fea000383ffff */
.L_x_83:
[----:B----4-:R4:W0:Y:S02]  /*ef40*/  SYNCS.PHASECHK.TRANS64.TRYWAIT P1, [R5+URZ+0x28860], R2 ;  /* 0x02886002050075a7 */ /* 0x010824000802017f */
[----:B0-----:R-:W-:Y:S05]  /*ef50*/  @!P1 NANOSLEEP.SYNCS 0x989680 ;  /* 0x009896800000995d */ /* 0x001fea0003900000 */
[----:B------:R-:W0:Y:S02]  /*ef60*/  @!P1 SYNCS.PHASECHK.TRANS64 P1, [R5+URZ+0x28860], R2 ;  /* 0x02886002050095a7 */ /* 0x000e24000802007f */
[----:B0-----:R-:W-:Y:S05]  /*ef70*/  @!P1 BRA `(.L_x_83) ;  /* 0xfffffffc00f09947 */ /* 0x001fea000383ffff */
[----:B------:R-:W-:Y:S05]  /*ef80*/  BRA `(.L_x_191) ;  /* 0xffffffc400987947 */ /* 0x000fea000383ffff */
.L_x_192:
[----:B------:R-:W-:-:S00]  /*ef90*/  BRA `(.L_x_192) ;  /* 0xfffffffc00fc7947 */ /* 0x000fc0000383ffff */
[----:B------:R-:W-:-:S00]  /*efa0*/  NOP ;  /* 0x0000000000007918 */ /* 0x000fc00000000000 */
        /* <DEDUP_REMOVED lines=13> */
.L_x_3542:


//--------------------- .text._ZN7cutlass13device_kernelIN5flash11enable_sm90INS1_16FlashAttnFwdSm90INS1_25CollectiveMainloopFwdSm90ILi2EN4cute5tupleIJNS5_1CILi1EEES8_S8_EEENS6_IJNS7_ILi128EEESA_SA_EEELi128ENS_10bfloat16_tEfNS_4arch4Sm90ELb0ELb0ELb0ELb1ELb1ELb0ELb0ELb1ELb1ELb1ELb1ELb0EEENS1_21CollectiveEpilogueFwdISB_S9_SC_SE_Li256ELb1ELb1ELb1ELb0EEENS1_36VarlenDynamicPersistentTileSchedulerILi128ELi128ELi256ELi128ELb1ELb1ELb1ELb0ELb1ELb1EEEEEEEEEvNT_6ParamsE --------------------------
	.section	.text._ZN7cutlass13device_kernelIN5flash11enable_sm90INS1_16FlashAttnFwdSm90INS1_25CollectiveMainloopFwdSm90ILi2EN4cute5tupleIJNS5_1CILi1EEES8_S8_EEENS6_IJNS7_ILi128EEESA_SA_EEELi128ENS_10bfloat16_tEfNS_4arch4Sm90ELb0ELb0ELb0ELb1ELb1ELb0ELb0ELb1ELb1ELb1ELb1ELb0EEENS1_21CollectiveEpilogueFwdISB_S9_SC_SE_Li256ELb1ELb1ELb1ELb0EEENS1_36VarlenDynamicPersistentTileSchedulerILi128ELi128ELi256ELi128ELb1ELb1ELb1ELb0ELb1ELb1EEEEEEEEEvNT_6ParamsE,"ax",@progbits
	.align	128
.text._ZN7cutlass13device_kernelIN5flash11enable_sm90INS1_16FlashAttnFwdSm90INS1_25CollectiveMainloopFwdSm90ILi2EN4cute5tupleIJNS5_1CILi1EEES8_S8_EEENS6_IJNS7_ILi128EEESA_SA_EEELi128ENS_10bfloat16_tEfNS_4arch4Sm90ELb0ELb0ELb0ELb1ELb1ELb0ELb0ELb1ELb1ELb1ELb1ELb0EEENS1_21CollectiveEpilogueFwdISB_S9_SC_SE_Li256ELb1ELb1ELb1ELb0EEENS1_36VarlenDynamicPersistentTileSchedulerILi128ELi128ELi256ELi128ELb1ELb1ELb1ELb0ELb1ELb1EEEEEEEEEvNT_6ParamsE:
        .type           _ZN7cutlass13device_kernelIN5flash11enable_sm90INS1_16FlashAttnFwdSm90INS1_25CollectiveMainloopFwdSm90ILi2EN4cute5tupleIJNS5_1CILi1EEES8_S8_EEENS6_IJNS7_ILi128EEESA_SA_EEELi128ENS_10bfloat16_tEfNS_4arch4Sm90ELb0ELb0ELb0ELb1ELb1ELb0ELb0ELb1ELb1ELb1ELb1ELb0EEENS1_21CollectiveEpilogueFwdISB_S9_SC_SE_Li256ELb1ELb1ELb1ELb0EEENS1_36VarlenDynamicPersistentTileSchedulerILi128ELi128ELi256ELi128ELb1ELb1ELb1ELb0ELb1ELb1EEEEEEEEEvNT_6ParamsE,@function
        .size           _ZN7cutlass13device_kernelIN5flash11enable_sm90INS1_16FlashAttnFwdSm90INS1_25CollectiveMainloopFwdSm90ILi2EN4cute5tupleIJNS5_1CILi1EEES8_S8_EEENS6_IJNS7_ILi128EEESA_SA_EEELi128ENS_10bfloat16_tEfNS_4arch4Sm90ELb0ELb0ELb0ELb1ELb1ELb0ELb0ELb1ELb1ELb1ELb1ELb0EEENS1_21CollectiveEpilogueFwdISB_S9_SC_SE_Li256ELb1ELb1ELb1ELb0EEENS1_36VarlenDynamicPersistentTileSchedulerILi128ELi128ELi256ELi128ELb1ELb1ELb1ELb0ELb1ELb1EEEEEEEEEvNT_6ParamsE,(.L_x_3543 - _ZN7cutlass13device_kernelIN5flash11enable_sm90INS1_16FlashAttnFwdSm90INS1_25CollectiveMainloopFwdSm90ILi2EN4cute5tupleIJNS5_1CILi1EEES8_S8_EEENS6_IJNS7_ILi128EEESA_SA_EEELi128ENS_10bfloat16_tEfNS_4arch4Sm90ELb0ELb0ELb0ELb1ELb1ELb0ELb0ELb1ELb1ELb1ELb1ELb0EEENS1_21CollectiveEpilogueFwdISB_S9_SC_SE_Li256ELb1ELb1ELb1ELb0EEENS1_36VarlenDynamicPersistentTileSchedulerILi128ELi128ELi256ELi128ELb1ELb1ELb1ELb0ELb1ELb1EEEEEEEEEvNT_6ParamsE)
        .other          _ZN7cutlass13device_kernelIN5flash11enable_sm90INS1_16FlashAttnFwdSm90INS1_25CollectiveMainloopFwdSm90ILi2EN4cute5tupleIJNS5_1CILi1EEES8_S8_EEENS6_IJNS7_ILi128EEESA_SA_EEELi128ENS_10bfloat16_tEfNS_4arch4Sm90ELb0ELb0ELb0ELb1ELb1ELb0ELb0ELb1ELb1ELb1ELb1ELb0EEENS1_21CollectiveEpilogueFwdISB_S9_SC_SE_Li256ELb1ELb1ELb1ELb0EEENS1_36VarlenDynamicPersistentTileSchedulerILi128ELi128ELi256ELi128ELb1ELb1ELb1ELb0ELb1ELb1EEEEEEEEEvNT_6ParamsE,@"STO_CUDA_ENTRY STV_DEFAULT"
_ZN7cutlass13device_kernelIN5flash11enable_sm90INS1_16FlashAttnFwdSm90INS1_25CollectiveMainloopFwdSm90ILi2EN4cute5tupleIJNS5_1CILi1EEES8_S8_EEENS6_IJNS7_ILi128EEESA_SA_EEELi128ENS_10bfloat16_tEfNS_4arch4Sm90ELb0ELb0ELb0ELb1ELb1ELb0ELb0ELb1ELb1ELb1ELb1ELb0EEENS1_21CollectiveEpilogueFwdISB_S9_SC_SE_Li256ELb1ELb1ELb1ELb0EEENS1_36VarlenDynamicPersistentTileSchedulerILi128ELi128ELi256ELi128ELb1ELb1ELb1ELb0ELb1ELb1EEEEEEEEEvNT_6ParamsE:
[----:B------:R-:W0:Y:S02]  /*0000*/  LDC R1, c[0x0][0x28] ;  /* 0x00000a00ff017b82 */ /* 0x000e240000000800 */
[----:B0-----:R-:W-:Y:S01]  /*0010*/  VIADD R1, R1, 0xffffffd8 ;  /* 0xffffffd801017836 */ /* 0x001fe20000000000 */
[----:B------:R-:W0:Y:S01]  /*0020*/  S2R R3, SR_TID.X ;  /* 0x0000000000037919 */ /* 0x000e220000002100 */
[----:B------:R-:W-:Y:S01]  /*0030*/  ELECT P0, URZ, PT ;  /* 0x00000000003f782f */ /* 0x000fe20003800000 */
[----:B------:R-:W-:Y:S01]  /*0040*/  UMOV UR4, 0x80 ;  /* 0x0000008000047882 */ /* 0x000fe20000000000 */
[----:B------:R-:W-:Y:S01]  /*0050*/  UMOV UR7, 0x100 ;  /* 0x0000010000077882 */ /* 0x000fe20000000000 */
[--C-:B0-----:R-:W-:Y:S02]  /*0060*/  SHF.R.U32.HI R0, RZ, 0x5, R3.reuse ;  /* 0x00000005ff007819 */ /* 0x101fe40000011603 */
[----:B------:R-:W-:-:S03]  /*0070*/  SHF.R.U32.HI R3, RZ, 0x7, R3 ;  /* 0x00000007ff037819 */ /* 0x000fc60000011603 */
[----:B------:R-:W0:Y:S02]  /*0080*/  SHFL.IDX PT, R2, R0, RZ, 0x1f ;  /* 0x00001fff00027589 */ /* 0x000e2400000e0000 */
[C---:B0-----:R-:W-:Y:S02]  /*0090*/  ISETP.NE.OR P0, PT, R2.reuse, RZ, !P0 ;  /* 0x000000ff0200720c */ /* 0x041fe40004705670 */
[----:B------:R-:W-:Y:S02]  /*00a0*/  ISETP.NE.AND P1, PT, R2, RZ, PT ;  /* 0x000000ff0200720c */ /* 0x000fe40003f25270 */
[----:B------:R0:W1:Y:S09]  /*00b0*/  SHFL.IDX PT, R2, R3, RZ, 0x1f ;  /* 0x00001fff03027589 */ /* 0x00007200000e0000 */
[----:B------:R-:W-:Y:S01]  /*00c0*/  VOTEU.ALL UP0, P0 ;  /* 0x00000000003f7886 */ /* 0x000fe20000000000 */
[----:B------:R-:W-:-:S04]  /*00d0*/  VOTEU.ALL UP1, P0 ;  /* 0x00000000003f7886 */ /* 0x000fc80000020000 */
[----:B------:R-:W2:Y:S01]  /*00e0*/  @!UP0 S2UR UR8, SR_CgaCtaId ;  /* 0x00000000000889c3 */ /* 0x000ea20000008800 */
[----:B------:R-:W-:Y:S01]  /*00f0*/  @!UP0 UMOV UR6, 0x400 ;  /* 0x0000040000068882 */ /* 0x000fe20000000000 */
[----:B------:R-:W-:-:S04]  /*0100*/  @!UP0 UIADD3 UR4, -UR4, 0x100000, URZ ;  /* 0x0010000004048890 */ /* 0x000fc8000fffe13f */
[----:B------:R-:W-:Y:S02]  /*0110*/  @!UP0 USHF.L.U32 UR5, UR4, 0xb, URZ ;  /* 0x0000000b04058899 */ /* 0x000fe4000800063f */
[----:B------:R-:W-:Y:S02]  /*0120*/  @!UP0 USHF.L.U32 UR4, UR4, 0x1, URZ ;  /* 0x0000000104048899 */ /* 0x000fe4000800063f */
[----:B--2---:R-:W-:Y:S02]  /*0130*/  @!UP0 ULEA UR8, UR8, UR6, 0x18 ;  /* 0x0000000608088291 */ /* 0x004fe4000f8ec03f */
[----:B------:R-:W-:-:S04]  /*0140*/  @!UP0 UIADD3 UR6, -UR7, 0x100000, URZ ;  /* 0x0010000007068890 */ /* 0x000fc8000fffe13f */
[----:B------:R-:W-:Y:S02]  /*0150*/  @!UP0 USHF.L.U32 UR7, UR6, 0xb, URZ ;  /* 0x0000000b06078899 */ /* 0x000fe4000800063f */
[----:B------:R-:W-:Y:S01]  /*0160*/  @!UP0 USHF.L.U32 UR6, UR6, 0x1, URZ ;  /* 0x0000000106068899 */ /* 0x000fe2000800063f */
[----:B------:R-:W-:-:S05]  /*0170*/  VOTEU.ALL UP0, P0 ;  /* 0x00000000003f7886 */ /* 0x000fca0000000000 */
[----:B------:R0:W2:Y:S06]  /*0180*/  @!UP0 SYNCS.EXCH.64 URZ, [UR8+0x28800], UR4 ;  /* 0x02880004083f85b2 */ /* 0x0000ac0008000100 */
[----:B------:R0:W3:Y:S02]  /*0190*/  @!UP1 SYNCS.EXCH.64 URZ, [UR8+0x28820], UR6 ;  /* 0x02882006083f95b2 */ /* 0x0000e40008000100 */
[----:B01----:R-:W-:Y:S05]  /*01a0*/  @P1 BRA `(.L_x_193) ;  /* 0x0000000000481947 */ /* 0x003fea0003800000 */
        /* <DEDUP_REMOVED lines=13> */
[----:B0-----:R0:W1:Y:S08]  /*0280*/  SYNCS.EXCH.64 URZ, [UR8+0x28830], UR4 ;  /* 0x02883004083f75b2 */ /* 0x0010700008000100 */
[----:B------:R0:W4:Y:S01]  /*0290*/  SYNCS.EXCH.64 URZ, [UR8+0x28840], UR6 ;  /* 0x02884006083f75b2 */ /* 0x0001220008000100 */
[----:B------:R0:W0:Y:S01]  /*02a0*/  SYNCS.EXCH.64 URZ, [UR8+0x28838], UR4 ;  /* 0x02883804083f75b2 */ /* 0x0000220008000100 */
[----:B------:R0:W0:Y:S01]  /*02b0*/  SYNCS.EXCH.64 URZ, [UR8+0x28848], UR6 ;  /* 0x02884806083f75b2 */ /* 0x0000220008000100 */
[----:B------:R-:W-:Y:S01]  /*02c0*/  NOP ;  /* 0x0000000000007918 */ /* 0x000fe20000000000 */
.L_x_193:
        /* <DEDUP_REMOVED lines=22> */
.L_x_194:
        /* <DEDUP_REMOVED lines=18> */
.L_x_195:
        /* <DEDUP_REMOVED lines=22> */
.L_x_196:
        /* <DEDUP_REMOVED lines=22> */
.L_x_197:
[----:B------:R-:W-:Y:S01]  /*0810*/  ISETP.NE.AND P0, PT, R2, RZ, PT ;  /* 0x000000ff0200720c */ /* 0x000fe20003f05270 */
[----:B------:R-:W-:Y:S01]  /*0820*/  IMAD.MOV.U32 R2, RZ, RZ, 0x1 ;  /* 0x00000001ff027424 */ /* 0x000fe200078e00ff */
[----:B------:R-:W-:Y:S01]  /*0830*/  NOP ;  /* 0x0000000000007918 */ /* 0x000fe20000000000 */
[----:B------:R-:W-:-:S03]  /*0840*/  ULDC.64 UR36, c[0x0][0x208] ;  /* 0x0000820000247ab9 */ /* 0x000fc60000000a00 */
[----:B------:R-:W-:-:S05]  /*0850*/  SEL R2, R2, 0x2, !P0 ;  /* 0x0000000202027807 */ /* 0x000fca0004000000 */
[----:B------:R0:W-:Y:S02]  /*0860*/  STL [R1+0x4], R2 ;  /* 0x0000040201007387 */ /* 0x0001e40000100800 */
[----:B01234-:R-:W-:Y:S06]  /*0870*/  BAR.SYNC.DEFER_BLOCKING 0x0 ;  /* 0x0000000000007b1d */ /* 0x01ffec0000010000 */
[----:B------:R-:W-:Y:S05]  /*0880*/  @!P0 BRA `(.L_x_198) ;  /* 0x0000008c00588947 */ /* 0x000fea0003800000 */
.L_x_199:
[----:B------:R-:W-:-:S08]  /*0890*/  NOP ;  /* 0x0000000000007918 */ /* 0x000fd00000000000 */
[----:B------:R-:W0:Y:S02]  /*08a0*/  USETMAXREG.TRY_ALLOC.CTAPOOL UP0, 0xe8 ;  /* 0x000000e8000079c8 */ /* 0x000e240008000600 */
[----:B0-----:R-:W-:-:S13]  /*08b0*/  PLOP3.LUT P0, PT, PT, PT, UP0, 0x80, 0x0 ;  /* 0x000000000000781c */ /* 0x001fda0003f0f008 */
[----:B------:R-:W-:Y:S05]  /*08c0*/  @!P0 BRA `(.L_x_199) ;  /* 0xfffffffc00f08947 */ /* 0x000fea000383ffff */
[----:B------:R-:W0:Y:S01]  /*08d0*/  S2R R2, SR_TID.X ;  /* 0x0000000000027919 */ /* 0x000e220000002100 */
[----:B------:R-:W1:Y:S01]  /*08e0*/  S2UR UR5, SR_CgaCtaId ;  /* 0x00000000000579c3 */ /* 0x000e620000008800 */
[----:B------:R-:W-:-:S07]  /*08f0*/  UMOV UR4, 0x400 ;  /* 0x0000040000047882 */ /* 0x000fce0000000000 */
[----:B------:R-:W-:Y:S06]  /*0900*/  BAR.ARV 0x8, 0x180 ;  /* 0x0206000000007b1d */ /* 0x000fec0000002000 */
[----:B-1----:R-:W-:Y:S01]  /*0910*/  ULEA UR4, UR5, UR4, 0x18 ;  /* 0x0000000405047291 */ /* 0x002fe2000f8ec03f */
[----:B0-----:R-:W-:-:S04]  /*0920*/  LOP3.LUT R0, R2, 0xffffff80, RZ, 0xc0, !PT ;  /* 0xffffff8002007812 */ /* 0x001fc800078ec0ff */
[----:B------:R-:W-:-:S13]  /*0930*/  ISETP.NE.AND P0, PT, R0, 0x80, PT ;  /* 0x000000800000780c */ /* 0x000fda0003f05270 */
[----:B------:R-:W-:Y:S08]  /*0940*/  @!P0 BAR.ARV 0x9, 0x100 ;  /* 0x0244000000008b1d */ /* 0x000ff00000002000 */
[----:B------:R-:W-:Y:S06]  /*0950*/  BAR.SYNC.DEFER_BLOCKING 0x5, 0x180 ;  /* 0x0146000000007b1d */ /* 0x000fec0000010000 */
[----:B------:R-:W0:Y:S01]  /*0960*/  LDS.128 R16, [UR4+0x288d0] ;  /* 0x0288d004ff107984 */ /* 0x000e220008000c00 */
[----:B------:R-:W-:Y:S01]  /*0970*/  ULDC UR4, c[0x0][0xc3c] ;  /* 0x00030f0000047ab9 */ /* 0x000fe20000000800 */
[----:B------:R-:W-:Y:S06]  /*0980*/  BAR.ARV 0x4, 0x180 ;  /* 0x0106000000007b1d */ /* 0x000fec0000002000 */
[----:B0-----:R-:W-:-:S13]  /*0990*/  ISETP.GE.AND P0, PT, R19, UR4, PT ;  /* 0x0000000413007c0c */ /* 0x001fda000bf06270 */
[----:B------:R-:W-:Y:S05]  /*09a0*/  @P0 EXIT ;  /* 0x000000000000094d */ /* 0x000fea0003800000 */
[----:B------:R-:W2:Y:S01]  /*09b0*/  LDL.LU R10, [R1+0x4] ;  /* 0x00000400010a7983 */ /* 0x000ea20000300800 */
[----:B------:R-:W-:-:S05]  /*09c0*/  VIADD R228, R2, 0xffffff80 ;  /* 0xffffff8002e47836 */ /* 0x000fca0000000000 */
[----:B------:R-:W-:-:S04]  /*09d0*/  SHF.R.S32.HI R3, RZ, 0x1f, R228 ;  /* 0x0000001fff037819 */ /* 0x000fc800000114e4 */
[----:B------:R-:W-:-:S04]  /*09e0*/  LEA.HI R5, R3, R228, RZ, 0x7 ;  /* 0x000000e403057211 */ /* 0x000fc800078f38ff */
[----:B------:R-:W-:-:S05]  /*09f0*/  LOP3.LUT R7, R5, 0xffffff80, RZ, 0xc0, !PT ;  /* 0xffffff8005077812 */ /* 0x000fca00078ec0ff */
[----:B------:R-:W-:-:S05]  /*0a00*/  IMAD.IADD R206, R228, 0x1, -R7 ;  /* 0x00000001e4ce7824 */ /* 0x000fca00078e0a07 */
[----:B------:R-:W-:-:S04]  /*0a10*/  SHF.R.S32.HI R11, RZ, 0x1f, R206 ;  /* 0x0000001fff0b7819 */ /* 0x000fc800000114ce */
[----:B------:R-:W-:-:S04]  /*0a20*/  LEA.HI R4, R11, R206, RZ, 0x2 ;  /* 0x000000ce0b047211 */ /* 0x000fc800078f10ff */
[--C-:B------:R-:W-:Y:S02]  /*0a30*/  SHF.R.S32.HI R6, RZ, 0x2, R4.reuse ;  /* 0x00000002ff067819 */ /* 0x100fe40000011404 */
[----:B------:R-:W-:Y:S02]  /*0a40*/  SHF.R.S32.HI R9, RZ, 0x1f, R4 ;  /* 0x0000001fff097819 */ /* 0x000fe40000011404 */
[----:B------:R-:W-:Y:S02]  /*0a50*/  LEA.HI R0, R3, R228, RZ, 0x4 ;  /* 0x000000e403007211 */ /* 0x000fe400078f20ff */
[----:B------:R-:W-:Y:S02]  /*0a60*/  LEA.HI R9, R9, R6, RZ, 0x3 ;  /* 0x0000000609097211 */ /* 0x000fe400078f18ff */
[----:B------:R-:W-:Y:S02]  /*0a70*/  LEA.HI R2, R3, R228, RZ, 0x5 ;  /* 0x000000e403027211 */ /* 0x000fe400078f28ff */
[----:B------:R-:W-:-:S02]  /*0a80*/  LOP3.LUT R13, R9, 0xfffffff8, RZ, 0xc0, !PT ;  /* 0xfffffff8090d7812 */ /* 0x000fc400078ec0ff */
[----:B------:R-:W-:Y:S01]  /*0a90*/  SHF.R.S32.HI R9, RZ, 0x4, R0 ;  /* 0x00000004ff097819 */ /* 0x000fe20000011400 */
[----:B------:R-:W-:Y:S01]  /*0aa0*/  IMAD.SHL.U32 R2, R2, 0x20, RZ ;  /* 0x0000002002027824 */ /* 0x000fe200078e00ff */
[C---:B------:R-:W-:Y:S02]  /*0ab0*/  LOP3.LUT R7, R0.reuse, 0x3fffff0, RZ, 0xc0, !PT ;  /* 0x03fffff000077812 */ /* 0x040fe400078ec0ff */
[----:B------:R-:W-:Y:S02]  /*0ac0*/  LEA.HI R0, R0, R9, RZ, 0x1 ;  /* 0x0000000900007211 */ /* 0x000fe400078f08ff */
[----:B------:R-:W-:Y:S01]  /*0ad0*/  LOP3.LUT R2, R2, 0xfffffc00, RZ, 0xc0, !PT ;  /* 0xfffffc0002027812 */ /* 0x000fe200078ec0ff */
[----:B------:R-:W-:Y:S01]  /*0ae0*/  IMAD.IADD R7, R228, 0x1, -R7 ;  /* 0x00000001e4077824 */ /* 0x000fe200078e0a07 */
[----:B------:R-:W-:Y:S02]  /*0af0*/  LOP3.LUT R0, R0, 0x1ffffffe, RZ, 0xc0, !PT ;  /* 0x1ffffffe00007812 */ /* 0x000fe400078ec0ff */
[CC--:B------:R-:W-:Y:S01]  /*0b00*/  LEA.HI R8, R3.reuse, R228.reuse, RZ, 0x2 ;  /* 0x000000e403087211 */ /* 0x0c0fe200078f10ff */
[----:B------:R-:W-:Y:S01]  /*0b10*/  IMAD.IADD R6, R6, 0x1, -R13 ;  /* 0x0000000106067824 */ /* 0x000fe200078e0a0d */
[----:B------:R-:W-:Y:S01]  /*0b20*/  LEA.HI R3, R3, R228, RZ, 0x3 ;  /* 0x000000e403037211 */ /* 0x000fe200078f18ff */
[----:B------:R-:W-:Y:S01]  /*0b30*/  IMAD R7, R7, 0x40, R2 ;  /* 0x0000004007077824 */ /* 0x000fe200078e0202 */
[----:B------:R-:W-:Y:S01]  /*0b40*/  LOP3.LUT R13, R8, 0xfffffffc, RZ, 0xc0, !PT ;  /* 0xfffffffc080d7812 */ /* 0x000fe200078ec0ff */
[----:B------:R-:W-:Y:S01]  /*0b50*/  IMAD.IADD R0, R9, 0x1, -R0 ;  /* 0x0000000109007824 */ /* 0x000fe200078e0a00 */
[----:B------:R-:W-:-:S02]  /*0b60*/  SHF.R.S32.HI R222, RZ, 0x7, R5 ;  /* 0x00000007ffde7819 */ /* 0x000fc40000011405 */
[----:B------:R-:W-:Y:S01]  /*0b70*/  LOP3.LUT R9, R4, 0x7ffffffc, RZ, 0xc0, !PT ;  /* 0x7ffffffc04097812 */ /* 0x000fe200078ec0ff */
[----:B------:R-:W-:Y:S01]  /*0b80*/  IMAD R225, R0, 0x8, R7 ;  /* 0x0000000800e17824 */ /* 0x000fe200078e0207 */
[----:B------:R-:W-:Y:S01]  /*0b90*/  LOP3.LUT R7, R3, 0xfffffff8, RZ, 0xc0, !PT ;  /* 0xfffffff803077812 */ /* 0x000fe200078ec0ff */
[C---:B------:R-:W-:Y:S01]  /*0ba0*/  IMAD.IADD R13, R228.reuse, 0x1, -R13 ;  /* 0x00000001e40d7824 */ /* 0x040fe200078e0a0d */
[----:B------:R-:W-:Y:S02]  /*0bb0*/  LEA.HI R11, R11, R206, RZ, 0x5 ;  /* 0x000000ce0b0b7211 */ /* 0x000fe400078f28ff */
[----:B------:R-:W-:Y:S01]  /*0bc0*/  LEA.HI R5, R5, R222, RZ, 0x1 ;  /* 0x000000de05057211 */ /* 0x000fe200078f08ff */
[----:B------:R-:W-:Y:S01]  /*0bd0*/  IMAD.IADD R154, R228, 0x1, -R7 ;  /* 0x00000001e49a7824 */ /* 0x000fe200078e0a07 */
[----:B------:R-:W-:Y:S01]  /*0be0*/  SHF.R.S32.HI R11, RZ, 0x5, R11 ;  /* 0x00000005ff0b7819 */ /* 0x000fe2000001140b */
[----:B------:R-:W-:Y:S01]  /*0bf0*/  IMAD.IADD R9, R206, 0x1, -R9 ;  /* 0x00000001ce097824 */ /* 0x000fe200078e0a09 */
[----:B------:R-:W-:-:S02]  /*0c00*/  LEA.HI R2, R13, R13, RZ, 0x1 ;  /* 0x0000000d0d027211 */ /* 0x000fc400078f08ff */
[----:B------:R-:W-:Y:S01]  /*0c10*/  LOP3.LUT R5, R5, 0x3fffffe, RZ, 0xc0, !PT ;  /* 0x03fffffe05057812 */ /* 0x000fe200078ec0ff */
[----:B------:R-:W-:Y:S01]  /*0c20*/  IMAD.SHL.U32 R153, R154, 0x8, RZ ;  /* 0x000000089a997824 */ /* 0x000fe200078e00ff */
[----:B------:R-:W-:Y:S01]  /*0c30*/  LOP3.LUT R2, R2, 0x1ffffffe, RZ, 0xc0, !PT ;  /* 0x1ffffffe02027812 */ /* 0x000fe200078ec0ff */
[----:B------:R-:W-:Y:S02]  /*0c40*/  IMAD.SHL.U32 R203, R9, 0x2, RZ ;  /* 0x0000000209cb7824 */ /* 0x000fe400078e00ff */
[----:B------:R-:W-:Y:S02]  /*0c50*/  IMAD R6, R11, 0x10, R6 ;  /* 0x000000100b067824 */ /* 0x000fe400078e0206 */
[----:B------:R-:W-:Y:S01]  /*0c60*/  IMAD.IADD R5, R222, 0x1, -R5 ;  /* 0x00000001de057824 */ /* 0x000fe200078e0a05 */
[----:B------:R-:W-:Y:S01]  /*0c70*/  IADD3 R193, R203, 0x40, RZ ;  /* 0x00000040cbc17810 */ /* 0x000fe20007ffe0ff */
[----:B------:R-:W-:Y:S02]  /*0c80*/  VIADD R23, R153, 0x40 ;  /* 0x0000004099177836 */ /* 0x000fe40000000000 */
[----:B------:R-:W-:-:S02]  /*0c90*/  VIADD R200, R203, 0x8 ;  /* 0x00000008cbc87836 */ /* 0x000fc40000000000 */
[C---:B------:R-:W-:Y:S02]  /*0ca0*/  VIADD R199, R203.reuse, 0x10 ;  /* 0x00000010cbc77836 */ /* 0x040fe40000000000 */
[C---:B------:R-:W-:Y:S02]  /*0cb0*/  VIADD R198, R203.reuse, 0x18 ;  /* 0x00000018cbc67836 */ /* 0x040fe40000000000 */
[C---:B------:R-:W-:Y:S02]  /*0cc0*/  VIADD R197, R203.reuse, 0x20 ;  /* 0x00000020cbc57836 */ /* 0x040fe40000000000 */
[C---:B------:R-:W-:Y:S02]  /*0cd0*/  VIADD R196, R203.reuse, 0x28 ;  /* 0x00000028cbc47836 */ /* 0x040fe40000000000 */
[C---:B------:R-:W-:Y:S02]  /*0ce0*/  VIADD R195, R203.reuse, 0x30 ;  /* 0x00000030cbc37836 */ /* 0x040fe40000000000 */
[----:B------:R-:W-:-:S02]  /*0cf0*/  VIADD R194, R203, 0x38 ;  /* 0x00000038cbc27836 */ /* 0x000fc40000000000 */
[C---:B------:R-:W-:Y:S02]  /*0d00*/  VIADD R192, R203.reuse, 0x48 ;  /* 0x00000048cbc07836 */ /* 0x040fe40000000000 */
[C---:B------:R-:W-:Y:S02]  /*0d10*/  VIADD R191, R203.reuse, 0x50 ;  /* 0x00000050cbbf7836 */ /* 0x040fe40000000000 */
[C---:B------:R-:W-:Y:S02]  /*0d20*/  VIADD R190, R203.reuse, 0x58 ;  /* 0x00000058cbbe7836 */ /* 0x040fe40000000000 */
[C---:B------:R-:W-:Y:S02]  /*0d30*/  VIADD R189, R203.reuse, 0x60 ;  /* 0x00000060cbbd7836 */ /* 0x040fe40000000000 */
[C---:B------:R-:W-:Y:S02]  /*0d40*/  VIADD R188, R203.reuse, 0x68 ;  /* 0x00000068cbbc7836 */ /* 0x040fe40000000000 */
[----:B------:R-:W-:-:S02]  /*0d50*/  VIADD R155, R203, 0x70 ;  /* 0x00000070cb9b7836 */ /* 0x000fc40000000000 */
[----:B------:R-:W-:Y:S02]  /*0d60*/  VIADD R22, R203, 0x78 ;  /* 0x00000078cb167836 */ /* 0x000fe40000000000 */
[----:B------:R-:W-:Y:S02]  /*0d70*/  IMAD.IADD R2, R13, 0x1, -R2 ;  /* 0x000000010d027824 */ /* 0x000fe400078e0a02 */
[----:B------:R-:W-:Y:S01]  /*0d80*/  IMAD R223, R5, 0x40, R6 ;  /* 0x0000004005df7824 */ /* 0x000fe200078e0206 */
[----:B------:R-:W-:Y:S01]  /*0d90*/  MOV R5, R17 ;  /* 0x0000001100057202 */ /* 0x000fe20000000f00 */
[----:B------:R-:W-:Y:S01]  /*0da0*/  IMAD.MOV.U32 R6, RZ, RZ, R18 ;  /* 0x000000ffff067224 */ /* 0x000fe200078e0012 */
[----:B------:R-:W-:Y:S01]  /*0db0*/  SHF.R.S32.HI R204, RZ, 0x3, R3 ;  /* 0x00000003ffcc7819 */ /* 0x000fe20000011403 */
[----:B------:R-:W-:Y:S01]  /*0dc0*/  IMAD.MOV.U32 R7, RZ, RZ, R19 ;  /* 0x000000ffff077224 */ /* 0x000fe200078e0013 */
[----:B------:R-:W-:Y:S01]  /*0dd0*/  SHF.R.S32.HI R227, RZ, 0x1f, R153 ;  /* 0x0000001fffe37819 */ /* 0x000fe20000011499 */
[----:B------:R-:W-:Y:S01]  /*0de0*/  IMAD.MOV.U32 R205, RZ, RZ, RZ ;  /* 0x000000ffffcd7224 */ /* 0x000fe200078e00ff */
[----:B------:R-:W-:Y:S01]  /*0df0*/  SHF.R.S32.HI R226, RZ, 0x1f, R23 ;  /* 0x0000001fffe27819 */ /* 0x000fe20000011417 */
[----:B------:R-:W-:Y:S01]  /*0e00*/  IMAD R224, R2, 0x8, R223 ;  /* 0x0000000802e07824 */ /* 0x000fe200078e02df */
[----:B------:R-:W-:-:S02]  /*0e10*/  SHF.R.S32.HI R221, RZ, 0x1f, R200 ;  /* 0x0000001fffdd7819 */ /* 0x000fc400000114c8 */
[----:B------:R-:W-:Y:S02]  /*0e20*/  SHF.R.S32.HI R220, RZ, 0x1f, R199 ;  /* 0x0000001fffdc7819 */ /* 0x000fe400000114c7 */
[----:B------:R-:W-:Y:S02]  /*0e30*/  SHF.R.S32.HI R219, RZ, 0x1f, R198 ;  /* 0x0000001fffdb7819 */ /* 0x000fe400000114c6 */
[----:B------:R-:W-:Y:S02]  /*0e40*/  SHF.R.S32.HI R218, RZ, 0x1f, R197 ;  /* 0x0000001fffda7819 */ /* 0x000fe400000114c5 */
[----:B------:R-:W-:Y:S02]  /*0e50*/  SHF.R.S32.HI R217, RZ, 0x1f, R196 ;  /* 0x0000001fffd97819 */ /* 0x000fe400000114c4 */
[----:B------:R-:W-:Y:S02]  /*0e60*/  SHF.R.S32.HI R216, RZ, 0x1f, R195 ;  /* 0x0000001fffd87819 */ /* 0x000fe400000114c3 */
        /* <DEDUP_REMOVED lines=8> */
[----:B------:R-:W-:Y:S01]  /*0ef0*/  SHF.R.S32.HI R207, RZ, 0x1f, R22 ;  /* 0x0000001fffcf7819 */ /* 0x000fe20000011416 */
[----:B------:R-:W-:Y:S01]  /*0f00*/  UMOV UR38, URZ ;  /* 0x0000003f00267c82 */ /* 0x000fe20008000000 */
[----:B------:R-:W-:Y:S01]  /*0f10*/  UMOV UR39, URZ ;  /* 0x0000003f00277c82 */ /* 0x000fe20008000000 */
[----:B--2---:R-:W-:-:S07]  /*0f20*/  LOP3.LUT R152, R10, 0x1, RZ, 0xfc, !PT ;  /* 0x000000010a987812 */ /* 0x004fce00078efcff */
.L_x_249:
[----:B0-2-4-:R-:W0:Y:S01]  /*0f30*/  LDC.64 R2, c[0x0][0xc88] ;  /* 0x00032200ff027b82 */ /* 0x015e220000000a00 */
[----:B------:R-:W-:-:S07]  /*0f40*/  ULDC.64 UR4, c[0x0][0xa28] ;  /* 0x00028a0000047ab9 */ /* 0x000fce0000000a00 */
[----:B------:R-:W1:Y:S08]  /*0f50*/  LDC.64 R10, c[0x0][0x418] ;  /* 0x00010600ff0a7b82 */ /* 0x000e700000000a00 */
[----:B------:R-:W2:Y:S01]  /*0f60*/  LDC R0, c[0x0][0x424] ;  /* 0x00010900ff007b82 */ /* 0x000ea20000000800 */
[----:B0-----:R-:W-:-:S07]  /*0f70*/  IMAD.WIDE R2, R7, 0x4, R2 ;  /* 0x0000000407027825 */ /* 0x001fce00078e0202 */
[----:B------:R-:W0:Y:S01]  /*0f80*/  LDC R13, c[0x0][0x2f0] ;  /* 0x0000bc00ff0d7b82 */ /* 0x000e220000000800 */
[----:B---3--:R-:W3:Y:S01]  /*0f90*/  LDG.E R19, desc[UR36][R2.64] ;  /* 0x0000002402137981 */ /* 0x008ee2000c1e1900 */
[----:B------:R-:W-:Y:S01]  /*0fa0*/  ISETP.NE.U32.AND P0, PT, RZ, UR4, PT ;  /* 0x00000004ff007c0c */ /* 0x000fe2000bf05070 */
[----:B------:R-:W-:-:S03]  /*0fb0*/  IMAD.MOV.U32 R7, RZ, RZ, RZ ;  /* 0x000000ffff077224 */ /* 0x000fc600078e00ff */
[----:B------:R-:W-:Y:S02]  /*0fc0*/  ISETP.NE.AND.EX P0, PT, RZ, UR5, PT, P0 ;  /* 0x00000005ff007c0c */ /* 0x000fe4000bf05300 */
[----:B---3--:R-:W-:-:S11]  /*0fd0*/  SHF.R.S32.HI R202, RZ, 0x1f, R19 ;  /* 0x0000001fffca7819 */ /* 0x008fd60000011413 */
[----:B------:R-:W-:-:S04]  /*0fe0*/  @P0 LEA R8, P1, R19, UR4, 0x2 ;  /* 0x0000000413080c11 */ /* 0x000fc8000f8210ff */
[----:B------:R-:W-:Y:S01]  /*0ff0*/  @P0 LEA.HI.X R9, R19, UR5, R202, 0x2, P1 ;  /* 0x0000000513090c11 */ /* 0x000fe200088f14ca */
[----:B------:R-:W-:Y:S02]  /*1000*/  ULDC.64 UR4, c[0x0][0xa20] ;  /* 0x0002880000047ab9 */ /* 0x000fe40000000a00 */
[----:B------:R-:W-:Y:S02]  /*1010*/  ISETP.NE.U32.AND P1, PT, RZ, UR4, PT ;  /* 0x00000004ff007c0c */ /* 0x000fe4000bf25070 */
[----:B------:R3:W5:Y:S01]  /*1020*/  @P0 LDG.E R7, desc[UR36][R8.64] ;  /* 0x0000002408070981 */ /* 0x000762000c1e1900 */
[----:B-1----:R-:W-:Y:S02]  /*1030*/  ISETP.NE.U32.AND P0, PT, R10, RZ, PT ;  /* 0x000000ff0a00720c */ /* 0x002fe40003f05070 */
[----:B------:R-:W-:Y:S02]  /*1040*/  ISETP.NE.AND.EX P1, PT, RZ, UR5, PT, P1 ;  /* 0x00000005ff007c0c */ /* 0x000fe4000bf25310 */
[----:B------:R-:W-:-:S04]  /*1050*/  ISETP.NE.AND.EX P0, PT, R11, RZ, PT, P0 ;  /* 0x000000ff0b00720c */ /* 0x000fc80003f05300 */
[----:B--2---:R-:W-:-:S05]  /*1060*/  SEL R0, R0, 0x1, P0 ;  /* 0x0000000100007807 */ /* 0x004fca0000000000 */
[----:B0-----:R-:W-:Y:S02]  /*1070*/  IMAD R98, R0, R13, RZ ;  /* 0x0000000d00627224 */ /* 0x001fe400078e02ff */
[----:B------:R-:W-:-:S04]  /*1080*/  @P1 LEA R2, P2, R19, UR4, 0x2 ;  /* 0x0000000413021c11 */ /* 0x000fc8000f8410ff */
[----:B------:R-:W-:-:S05]  /*1090*/  @P1 LEA.HI.X R3, R19, UR5, R202, 0x2, P2 ;  /* 0x0000000513031c11 */ /* 0x000fca00090f14ca */
[----:B------:R3:W5:Y:S01]  /*10a0*/  @P1 LDG.E R98, desc[UR36][R2.64] ;  /* 0x0000002402621981 */ /* 0x000762000c1e1900 */
[----:B------:R-:W-:Y:S05]  /*10b0*/  @P1 BRA `(.L_x_200) ;  /* 0x0000000000241947 */ /* 0x000fea0003800000 */
[----:B------:R-:W-:Y:S02]  /*10c0*/  ULDC.64 UR4, c[0x0][0xa08] ;  /* 0x0002820000047ab9 */ /* 0x000fe40000000a00 */
[----:B------:R-:W-:-:S04]  /*10d0*/  ISETP.NE.U32.AND P0, PT, RZ, UR4, PT ;  /* 0x00000004ff007c0c */ /* 0x000fc8000bf05070 */
[----:B------:R-:W-:-:S13]  /*10e0*/  ISETP.NE.AND.EX P0, PT, RZ, UR5, PT, P0 ;  /* 0x00000005ff007c0c */ /* 0x000fda000bf05300 */
[----:B------:R-:W-:Y:S05]  /*10f0*/  @!P0 BRA `(.L_x_200) ;  /* 0x0000000000148947 */ /* 0x000fea0003800000 */
[----:B---3--:R-:W0:Y:S02]  /*1100*/  LDC.64 R2, c[0x0][0xa08] ;  /* 0x00028200ff027b82 */ /* 0x008e240000000a00 */
[----:B0-----:R-:W-:-:S05]  /*1110*/  IMAD.WIDE R2, R19, 0x4, R2 ;  /* 0x0000000413027825 */ /* 0x001fca00078e0202 */
[----:B-----5:R-:W2:Y:S04]  /*1120*/  LDG.E R98, desc[UR36][R2.64] ;  /* 0x0000002402627981 */ /* 0x020ea8000c1e1900 */
[----:B------:R-:W2:Y:S02]  /*1130*/  LDG.E R9, desc[UR36][R2.64+0x4] ;  /* 0x0000042402097981 */ /* 0x000ea4000c1e1900 */
[----:B--2---:R-:W-:-:S07]  /*1140*/  IMAD.IADD R98, R9, 0x1, -R98 ;  /* 0x0000000109627824 */ /* 0x004fce00078e0a62 */
.L_x_200:
[----:B-----5:R-:W-:Y:S01]  /*1150*/  IMAD.IADD R98, R98, 0x1, -R7 ;  /* 0x0000000162627824 */ /* 0x020fe200078e0a07 */
[C---:B---3--:R-:W-:Y:S01]  /*1160*/  LOP3.LUT R2, R6.reuse, 0xff000000, RZ, 0xc0, !PT ;  /* 0xff00000006027812 */ /* 0x048fe200078ec0ff */
[----:B------:R-:W-:Y:S01]  /*1170*/  IMAD.MOV.U32 R88, RZ, RZ, RZ ;  /* 0x000000ffff587224 */ /* 0x000fe200078e00ff */
[----:B------:R-:W-:Y:S01]  /*1180*/  LOP3.LUT R0, R6, 0xff0000, RZ, 0xc0, !PT ;  /* 0x00ff000006007812 */ /* 0x000fe200078ec0ff */
[C---:B------:R-:W-:Y:S01]  /*1190*/  VIADD R4, R98.reuse, 0x7f ;  /* 0x0000007f62047836 */ /* 0x040fe20000000000 */
[----:B------:R-:W-:Y:S02]  /*11a0*/  ISETP.GE.AND P0, PT, R98, 0x1, PT ;  /* 0x000000016200780c */ /* 0x000fe40003f06270 */
[----:B------:R-:W-:Y:S02]  /*11b0*/  SHF.R.U32.HI R3, RZ, 0x8, R2 ;  /* 0x00000008ff037819 */ /* 0x000fe40000011602 */
[----:B------:R-:W-:Y:S02]  /*11c0*/  SHF.R.S32.HI R7, RZ, 0x1f, R4 ;  /* 0x0000001fff077819 */ /* 0x000fe40000011404 */
[----:B------:R-:W-:-:S02]  /*11d0*/  LEA.HI R0, R0, R3, RZ, 0x10 ;  /* 0x0000000300007211 */ /* 0x000fc400078f80ff */
[----:B------:R-:W-:Y:S02]  /*11e0*/  LEA.HI R7, R7, R4, RZ, 0x7 ;  /* 0x0000000407077211 */ /* 0x000fe400078f38ff */
[----:B------:R-:W-:Y:S02]  /*11f0*/  LOP3.LUT R201, R0, 0xff, RZ, 0xc0, !PT ;  /* 0x000000ff00c97812 */ /* 0x000fe400078ec0ff */
[----:B------:R-:W-:Y:S02]  /*1200*/  SHF.R.U32.HI R18, RZ, 0x10, R0 ;  /* 0x00000010ff127819 */ /* 0x000fe40000011600 */
[----:B------:R-:W-:Y:S01]  /*1210*/  SHF.R.S32.HI R8, RZ, 0x7, R7 ;  /* 0x00000007ff087819 */ /* 0x000fe20000011407 */
[----:B------:R-:W-:Y:S06]  /*1220*/  @!P0 BRA `(.L_x_201) ;  /* 0x0000000000788947 */ /* 0x000fec0003800000 */
[----:B------:R-:W0:Y:S01]  /*1230*/  LDC R3, c[0x0][0x9f0] ;  /* 0x00027c00ff037b82 */ /* 0x000e220000000800 */
[----:B------:R-:W-:-:S04]  /*1240*/  ISETP.NE.AND P0, PT, R18, RZ, PT ;  /* 0x000000ff1200720c */ /* 0x000fc80003f05270 */
[----:B0-----:R-:W-:-:S04]  /*1250*/  SEL R11, R18, R3, P0 ;  /* 0x00000003120b7207 */ /* 0x001fc80000000000 */
[-C--:B------:R-:W-:Y:S02]  /*1260*/  IABS R7, R11.reuse ;  /* 0x0000000b00077213 */ /* 0x080fe40000000000 */
[----:B------:R-:W-:Y:S02]  /*1270*/  IADD3 R0, R8, -0x1, R11 ;  /* 0xffffffff08007810 */ /* 0x000fe40007ffe00b */
[----:B------:R-:W0:Y:S01]  /*1280*/  I2F.RP R4, R7 ;  /* 0x0000000700047306 */ /* 0x000e220000209400 */
[----:B------:R-:W-:-:S04]  /*1290*/  IABS R12, R11 ;  /* 0x0000000b000c7213 */ /* 0x000fc80000000000 */
[----:B------:R-:W-:-:S03]  /*12a0*/  IADD3 R12, RZ, -R12, RZ ;  /* 0x8000000cff0c7210 */ /* 0x000fc60007ffe0ff */
[----:B0-----:R-:W0:Y:S02]  /*12b0*/  MUFU.RCP R4, R4 ;  /* 0x0000000400047308 */ /* 0x001e240000001000 */
[----:B0-----:R-:W-:Y:S01]  /*12c0*/  VIADD R2, R4, 0xffffffe ;  /* 0x0ffffffe04027836 */ /* 0x001fe20000000000 */
[----:B------:R-:W-:Y:S02]  /*12d0*/  IABS R4, R0 ;  /* 0x0000000000047213 */ /* 0x000fe40000000000 */
[----:B------:R-:W-:-:S03]  /*12e0*/  LOP3.LUT R0, R0, R11, RZ, 0x3c, !PT ;  /* 0x0000000b00007212 */ /* 0x000fc600078e3cff */
[----:B------:R0:W1:Y:S01]  /*12f0*/  F2I.FTZ.U32.TRUNC.NTZ R3, R2 ;  /* 0x0000000200037305 */ /* 0x000062000021f000 */
[----:B------:R-:W-:Y:S01]  /*1300*/  ISETP.GE.AND P2, PT, R0, RZ, PT ;  /* 0x000000ff0000720c */ /* 0x000fe20003f46270 */
[----:B0-----:R-:W-:Y:S02]  /*1310*/  IMAD.MOV.U32 R2, RZ, RZ, RZ ;  /* 0x000000ffff027224 */ /* 0x001fe400078e00ff */
[----:B-1----:R-:W-:-:S04]  /*1320*/  IMAD.MOV R10, RZ, RZ, -R3 ;  /* 0x000000ffff0a7224 */ /* 0x002fc800078e0a03 */
[----:B------:R-:W-:-:S04]  /*1330*/  IMAD R9, R10, R7, RZ ;  /* 0x000000070a097224 */ /* 0x000fc800078e02ff */
[----:B------:R-:W-:-:S04]  /*1340*/  IMAD.HI.U32 R3, R3, R9, R2 ;  /* 0x0000000903037227 */ /* 0x000fc800078e0002 */
[----:B------:R-:W-:Y:S02]  /*1350*/  IMAD.MOV.U32 R2, RZ, RZ, R12 ;  /* 0x000000ffff027224 */ /* 0x000fe400078e000c */
[----:B------:R-:W-:-:S04]  /*1360*/  IMAD.HI.U32 R3, R3, R4, RZ ;  /* 0x0000000403037227 */ /* 0x000fc800078e00ff */
[----:B------:R-:W-:-:S05]  /*1370*/  IMAD R2, R3, R2, R4 ;  /* 0x0000000203027224 */ /* 0x000fca00078e0204 */
[----:B------:R-:W-:-:S13]  /*1380*/  ISETP.GT.U32.AND P1, PT, R7, R2, PT ;  /* 0x000000020700720c */ /* 0x000fda0003f24070 */
[----:B------:R-:W-:Y:S02]  /*1390*/  @!P1 IMAD.IADD R2, R2, 0x1, -R7 ;  /* 0x0000000102029824 */ /* 0x000fe400078e0a07 */
[----:B------:R-:W-:Y:S01]  /*13a0*/  @!P1 VIADD R3, R3, 0x1 ;  /* 0x0000000103039836 */ /* 0x000fe20000000000 */
[----:B------:R-:W-:Y:S02]  /*13b0*/  ISETP.NE.AND P1, PT, R11, RZ, PT ;  /* 0x000000ff0b00720c */ /* 0x000fe40003f25270 */
[----:B------:R-:W-:-:S13]  /*13c0*/  ISETP.GE.U32.AND P0, PT, R2, R7, PT ;  /* 0x000000070200720c */ /* 0x000fda0003f06070 */
[----:B------:R-:W-:-:S04]  /*13d0*/  @P0 VIADD R3, R3, 0x1 ;  /* 0x0000000103030836 */ /* 0x000fc80000000000 */
[----:B------:R-:W-:Y:S01]  /*13e0*/  @!P2 IMAD.MOV R3, RZ, RZ, -R3 ;  /* 0x000000ffff03a224 */ /* 0x000fe200078e0a03 */
[----:B------:R-:W-:-:S05]  /*13f0*/  @!P1 LOP3.LUT R3, RZ, R11, RZ, 0x33, !PT ;  /* 0x0000000bff039212 */ /* 0x000fca00078e33ff */
[----:B------:R-:W-:-:S07]  /*1400*/  IMAD.MOV.U32 R88, RZ, RZ, R3 ;  /* 0x000000ffff587224 */ /* 0x000fce00078e0003 */
.L_x_201:
[-C--:B------:R-:W-:Y:S01]  /*1410*/  IMAD R17, R201, R88.reuse, RZ ;  /* 0x00000058c9117224 */ /* 0x080fe200078e02ff */
[----:B------:R-:W-:Y:S01]  /*1420*/  LOP3.LUT R2, R6, 0xffff, RZ, 0xc0, !PT ;  /* 0x0000ffff06027812 */ /* 0x000fe200078ec0ff */
[----:B------:R-:W-:Y:S01]  /*1430*/  IMAD.MOV.U32 R16, RZ, RZ, R5 ;  /* 0x000000ffff107224 */ /* 0x000fe200078e0005 */
[----:B------:R-:W-:Y:S02]  /*1440*/  PLOP3.LUT P0, PT, PT, PT, PT, 0x80, 0x0 ;  /* 0x000000000000781c */ /* 0x000fe40003f0f070 */
[----:B------:R-:W-:Y:S02]  /*1450*/  CS2R R156, SRZ ;  /* 0x00000000009c7805 */ /* 0x000fe4000001ff00 */
[----:B------:R-:W-:Y:S02]  /*1460*/  VIADDMNMX R88, R17, R88, R8, PT ;  /* 0x0000005811587246 */ /* 0x000fe40003800108 */
[----:B------:R-:W-:Y:S02]  /*1470*/  CS2R R150, SRZ ;  /* 0x0000000000967805 */ /* 0x000fe4000001ff00 */
[----:B------:R-:W-:-:S02]  /*1480*/  CS2R R64, SRZ ;  /* 0x0000000000407805 */ /* 0x000fc4000001ff00 */
[----:B------:R-:W-:Y:S02]  /*1490*/  CS2R R96, SRZ ;  /* 0x0000000000607805 */ /* 0x000fe4000001ff00 */
[----:B------:R-:W-:Y:S02]  /*14a0*/  ISETP.GT.AND P1, PT, R88, R17, PT ;  /* 0x000000115800720c */ /* 0x000fe40003f24270 */
        /* <DEDUP_REMOVED lines=30> */
[----:B------:R-:W0:Y:S01]  /*1690*/  SHFL.IDX PT, R0, R222, RZ, 0x1f ;  /* 0x00001fffde007589 */ /* 0x000e2200000e0000 */
[----:B------:R-:W1:Y:S01]  /*16a0*/  S2UR UR40, SR_CgaCtaId ;  /* 0x00000000002879c3 */ /* 0x000e620000008800 */
[----:B------:R-:W-:Y:S01]  /*16b0*/  UMOV UR5, 0x400 ;  /* 0x0000040000057882 */ /* 0x000fe20000000000 */
[----:B0-----:R-:W-:Y:S01]  /*16c0*/  R2UR UR41, R0 ;  /* 0x00000000002972ca */ /* 0x001fe200000e0000 */
[----:B-1----:R-:W-:-:S04]  /*16d0*/  ULEA UR42, UR40, UR5, 0x18 ;  /* 0x00000005282a7291 */ /* 0x002fc8000f8ec03f */
[----:B------:R-:W-:-:S04]  /*16e0*/  UIADD3 UR5, UR42, 0x10400, URZ ;  /* 0x000104002a057890 */ /* 0x000fc8000fffe03f */
[----:B------:R-:W-:-:S04]  /*16f0*/  ULOP3.LUT UP0, URZ, UR5, 0x3ff, URZ, 0xc0, !UPT ;  /* 0x000003ff053f7892 */ /* 0x000fc8000f80c03f */
[----:B------:R-:W-:Y:S02]  /*1700*/  ULEA.HI UR4, UR41, UR41, URZ, 0x1 ;  /* 0x0000002929047291 */ /* 0x000fe4000f8f083f */
[----:B------:R-:W-:Y:S02]  /*1710*/  PLOP3.LUT P0, PT, PT, PT, UP0, 0x80, 0x0 ;  /* 0x000000000000781c */ /* 0x000fe40003f0f008 */
        /* <DEDUP_REMOVED lines=14> */
[----:B------:R-:W-:Y:S01]  /*1800*/  MOV R12, 0x1 ;  /* 0x00000001000c7802 */ /* 0x000fe20000000f00 */
[----:B------:R-:W-:Y:S02]  /*1810*/  IMAD.U32 R6, RZ, RZ, UR4 ;  /* 0x00000004ff067e24 */ /* 0x000fe4000f8e00ff */
[----:B------:R-:W-:-:S02]  /*1820*/  IMAD.U32 R7, RZ, RZ, UR5 ;  /* 0x00000005ff077e24 */ /* 0x000fc4000f8e00ff */
[----:B------:R-:W-:Y:S02]  /*1830*/  IMAD.U32 R11, RZ, RZ, UR7 ;  /* 0x00000007ff0b7e24 */ /* 0x000fe4000f8e00ff */
[----:B------:R-:W-:Y:S02]  /*1840*/  IMAD.MOV.U32 R8, RZ, RZ, 0x70 ;  /* 0x00000070ff087424 */ /* 0x000fe400078e00ff */
[----:B0-----:R-:W-:-:S07]  /*1850*/  IMAD.MOV.U32 R13, RZ, RZ, RZ ;  /* 0x000000ffff0d7224 */ /* 0x001fce00078e00ff */
[----:B------:R-:W-:-:S07]  /*1860*/  LEPC R20, `(.L_x_203) ;  /* 0x000000001014794e */ /* 0x000fce0000000000 */
[----:B-1----:R-:W-:Y:S05]  /*1870*/  CALL.ABS.NOINC R14 ;  /* 0x000000000e007343 */ /* 0x002fea0003c00000 */
.L_x_203:
[----:B------:R-:W-:Y:S02]  /*1880*/  LEA.HI R0, R205, R205, RZ, 0x1 ;  /* 0x000000cdcd007211 */ /* 0x000fe400078f08ff */
[----:B------:R-:W-:Y:S02]  /*1890*/  ISETP.NE.AND P0, PT, R152, 0x3, PT ;  /* 0x000000039800780c */ /* 0x000fe40003f05270 */
[----:B------:R-:W-:-:S05]  /*18a0*/  LOP3.LUT R0, R0, 0xfffffffe, RZ, 0xc0, !PT ;  /* 0xfffffffe00007812 */ /* 0x000fca00078ec0ff */
[----:B------:R-:W-:-:S05]  /*18b0*/  IMAD.IADD R0, R205, 0x1, -R0 ;  /* 0x00000001cd007824 */ /* 0x000fca00078e0a00 */
[----:B------:R-:W-:-:S04]  /*18c0*/  SHF.L.U32 R0, R0, 0x1f, RZ ;  /* 0x0000001f00007819 */ /* 0x000fc800000006ff */
[----:B------:R-:W0:Y:S02]  /*18d0*/  SYNCS.PHASECHK.TRANS64.TRYWAIT P1, [UR42+0x28800], R0 ;  /* 0x02880000ff0075a7 */ /* 0x000e24000802016a */
[----:B0-----:R-:W-:Y:S05]  /*18e0*/  @!P1 BRA `(.L_x_204) ;  /* 0x000000d400e49947 */ /* 0x001fea0003800000 */
.L_x_334:
[----:B------:R-:W-:Y:S05]  /*18f0*/  @!P0 BRA `(.L_x_205) ;  /* 0x0000000000048947 */ /* 0x000fea0003800000 */
[----:B------:R-:W-:Y:S01]  /*1900*/  BPT.TRAP 0x1 ;  /* 0x000000040000795c */ /* 0x000fe20000300000 */
.L_x_205:
[----:B------:R-:W-:Y:S02]  /*1910*/  IMAD.U32 R4, RZ, RZ, UR39 ;  /* 0x00000027ff047e24 */ /* 0x000fe4000f8e00ff */
[----:B0-----:R-:W-:-:S03]  /*1920*/  IMAD.U32 R3, RZ, RZ, UR38 ;  /* 0x00000026ff037e24 */ /* 0x001fc6000f8e00ff */
[----:B------:R-:W-:Y:S02]  /*1930*/  LEA R4, R4, UR42, 0x3 ;  /* 0x0000002a04047c11 */ /* 0x000fe4000f8e18ff */
[----:B------:R-:W-:-:S04]  /*1940*/  SHF.L.U32 R3, R3, 0x1f, RZ ;  /* 0x0000001f03037819 */ /* 0x000fc800000006ff */
[----:B------:R0:W1:Y:S01]  /*1950*/  SYNCS.PHASECHK.TRANS64.TRYWAIT P1, [R4+URZ+0x28830], R3 ;  /* 0x02883003040075a7 */ /* 0x000062000802017f */
[----:B------:R-:W-:Y:S05]  /*1960*/  @!P0 BRA `(.L_x_206) ;  /* 0x0000000000048947 */ /* 0x000fea0003800000 */
[----:B------:R-:W-:Y:S01]  /*1970*/  BPT.TRAP 0x1 ;  /* 0x000000040000795c */ /* 0x000fe20000300000 */
.L_x_206:
[----:B------:R-:W-:Y:S01]  /*1980*/  IMAD.MOV.U32 R151, RZ, RZ, RZ ;  /* 0x000000ffff977224 */ /* 0x000fe200078e00ff */
[----:B-1----:R-:W-:Y:S06]  /*1990*/  @P1 BRA `(.L_x_207) ;  /* 0x0000000000081947 */ /* 0x002fec0003800000 */
[----:B------:R-:W1:Y:S02]  /*19a0*/  SYNCS.PHASECHK.TRANS64.TRYWAIT P1, [R4+URZ+0x28830], R3 ;  /* 0x02883003040075a7 */ /* 0x000e64000802017f */
[----:B-1----:R-:W-:Y:S05]  /*19b0*/  @!P1 BRA `(.L_x_208) ;  /* 0x000000d400c89947 */ /* 0x002fea0003800000 */
.L_x_207:
[----:B------:R-:W-:Y:S05]  /*19c0*/  WARPSYNC.ALL ;  /* 0x0000000000007948 */ /* 0x000fea0003800000 */
[----:B------:R-:W-:Y:S01]  /*19d0*/  UIADD3 UR4, UR42, 0x18400, URZ ;  /* 0x000184002a047890 */ /* 0x000fe2000fffe03f */
[----:B------:R-:W-:Y:S01]  /*19e0*/  WARPGROUP.ARRIVE ;  /* 0x00000000000079c5 */ /* 0x000fe20000000000 */
[----:B------:R-:W-:Y:S02]  /*19f0*/  ULOP3.LUT UR32, UR43, 0x10000, URZ, 0xfc, !UPT ;  /* 0x000100002b207892 */ /* 0x000fe4000f8efc3f */
[----:B------:R-:W-:Y:S01]  /*1a00*/  USHF.R.U32.HI UR4, URZ, 0x4, UR4 ;  /* 0x000000043f047899 */ /* 0x000fe20008011604 */
[----:B------:R-:W-:Y:S01]  /*1a10*/  UMOV UR33, 0x40000040 ;  /* 0x4000004000217882 */ /* 0x000fe20000000000 */
[----:B------:R-:W-:-:S02]  /*1a20*/  UMOV UR35, 0x40000040 ;  /* 0x4000004000237882 */ /* 0x000fc40000000000 */
[----:B------:R-:W-:Y:S01]  /*1a30*/  ULOP3.LUT UR4, UR4, 0x3fff, URZ, 0xc0, !UPT ;  /* 0x00003fff04047892 */ /* 0x000fe2000f8ec03f */
[----:B------:R-:W-:Y:S01]  /*1a40*/  UMOV UR5, 0x40000040 ;  /* 0x4000004000057882 */ /* 0x000fe20000000000 */
[----:B------:R-:W-:Y:S02]  /*1a50*/  UMOV UR7, 0x40000040 ;  /* 0x4000004000077882 */ /* 0x000fe40000000000 */
[----:B------:R-:W-:Y:S02]  /*1a60*/  ULOP3.LUT UR42, UR4, 0x10000, URZ, 0xfc, !UPT ;  /* 0x00010000042a7892 */ /* 0x000fe4000f8efc3f */
[----:B------:R-:W-:Y:S02]  /*1a70*/  UIADD3 UR4, UR32, 0x2, URZ ;  /* 0x0000000220047890 */ /* 0x000fe4000fffe03f */
[----:B------:R-:W-:Y:S02]  /*1a80*/  ULEA UR34, UR39, UR42, 0xb ;  /* 0x0000002a27227291 */ /* 0x000fe4000f8e583f */
[----:B------:R-:W-:-:S02]  /*1a90*/  UIADD3 UR8, UR32, 0x4, URZ ;  /* 0x0000000420087890 */ /* 0x000fc4000fffe03f */
[----:B------:R-:W-:Y:S02]  /*1aa0*/  UIADD3 UR6, UR34, 0x2, URZ ;  /* 0x0000000222067890 */ /* 0x000fe4000fffe03f */
[----:B------:R-:W-:Y:S01]  /*1ab0*/  UIADD3 UR10, UR34, 0x4, URZ ;  /* 0x00000004220a7890 */ /* 0x000fe2000fffe03f */
[----:B------:R-:W-:Y:S02]  /*1ac0*/  UMOV UR9, 0x40000040 ;  /* 0x4000004000097882 */ /* 0x000fe40000000000 */
[----:B------:R-:W-:Y:S01]  /*1ad0*/  HGMMA.64x128x16.F32.BF16 R24, gdesc[UR32], RZ, !UPT, gsb0 ;  /* 0x01e00000201879f0 */ /* 0x000fe2000c0018ff */
        /* <DEDUP_REMOVED lines=43> */
[----:B------:R-:W-:Y:S05]  /*1d90*/  @!P0 BRA `(.L_x_209) ;  /* 0x0000000000048947 */ /* 0x000fea0003800000 */
[----:B------:R-:W-:Y:S01]  /*1da0*/  BPT.TRAP 0x1 ;  /* 0x000000040000795c */ /* 0x000fe20000300000 */
.L_x_209:
[----:B01----:R-:W-:Y:S01]  /*1db0*/  IADD3 R3, R98, 0x80, -R203 ;  /* 0x0000008062037810 */ /* 0x003fe20007ffe8cb */
[----:B------:R-:W-:Y:S01]  /*1dc0*/  ULDC UR6, c[0x0][0x988] ;  /* 0x0002620000067ab9 */ /* 0x000fe20000000800 */
[----:B------:R-:W-:Y:S01]  /*1dd0*/  P2R R90, PR, RZ, 0x1 ;  /* 0x00000001ff5a7803 */ /* 0x000fe20000000000 */
[----:B------:R-:W-:Y:S01]  /*1de0*/  IMAD.MOV.U32 R150, RZ, RZ, R151 ;  /* 0x000000ffff967224 */ /* 0x000fe200078e0097 */
        /* <DEDUP_REMOVED lines=15> */
[--C-:B------:R-:W-:Y:S01]  /*1ee0*/  IMAD.MOV.U32 R143, RZ, RZ, R151.reuse ;  /* 0x000000ffff8f7224 */ /* 0x100fe200078e0097 */
[----:B------:R-:W-:Y:S01]  /*1ef0*/  ISETP.GT.AND P2, PT, R6, 0x9, PT ;  /* 0x000000090600780c */ /* 0x000fe20003f44270 */
[--C-:B------:R-:W-:Y:S01]  /*1f00*/  IMAD.MOV.U32 R141, RZ, RZ, R151.reuse ;  /* 0x000000ffff8d7224 */ /* 0x100fe200078e0097 */
[----:B------:R-:W-:Y:S01]  /*1f10*/  FSEL R127, R28, -INF , P1 ;  /* 0xff8000001c7f7808 */ /* 0x000fe20000800000 */
[--C-:B------:R-:W-:Y:S01]  /*1f20*/  IMAD.MOV.U32 R140, RZ, RZ, R151.reuse ;  /* 0x000000ffff8c7224 */ /* 0x100fe200078e0097 */
[----:B------:R-:W-:Y:S01]  /*1f30*/  FMNMX.FTZ R0, R113, R125, !PT ;  /* 0x0000007d71007209 */ /* 0x000fe20007810000 */
[--C-:B------:R-:W-:Y:S01]  /*1f40*/  IMAD.MOV.U32 R139, RZ, RZ, R151.reuse ;  /* 0x000000ffff8b7224 */ /* 0x100fe200078e0097 */
[C---:B------:R-:W-:Y:S01]  /*1f50*/  ISETP.GT.AND P6, PT, R6.reuse, 0x10, PT ;  /* 0x000000100600780c */ /* 0x040fe20003fc4270 */
[--C-:B------:R-:W-:Y:S01]  /*1f60*/  IMAD.MOV.U32 R138, RZ, RZ, R151.reuse ;  /* 0x000000ffff8a7224 */ /* 0x100fe200078e0097 */
[----:B------:R-:W-:Y:S01]  /*1f70*/  FSEL R129, R29, -INF , P2 ;  /* 0xff8000001d817808 */ /* 0x000fe20001000000 */
[--C-:B------:R-:W-:Y:S01]  /*1f80*/  IMAD.MOV.U32 R137, RZ, RZ, R151.reuse ;  /* 0x000000ffff897224 */ /* 0x100fe200078e0097 */
[----:B------:R-:W-:Y:S01]  /*1f90*/  FMNMX.FTZ R0, R127, R0, !PT ;  /* 0x000000007f007209 */ /* 0x000fe20007810000 */
[--C-:B------:R-:W-:Y:S01]  /*1fa0*/  IMAD.MOV.U32 R136, RZ, RZ, R151.reuse ;  /* 0x000000ffff887224 */ /* 0x100fe200078e0097 */
[----:B------:R-:W-:Y:S01]  /*1fb0*/  ISETP.GT.AND P5, PT, R6, 0x11, PT ;  /* 0x000000110600780c */ /* 0x000fe20003fa4270 */
[--C-:B------:R-:W-:Y:S01]  /*1fc0*/  IMAD.MOV.U32 R134, RZ, RZ, R151.reuse ;  /* 0x000000ffff867224 */ /* 0x100fe200078e0097 */
[----:B------:R-:W-:Y:S01]  /*1fd0*/  FSEL R131, R32, -INF , P6 ;  /* 0xff80000020837808 */ /* 0x000fe20003000000 */
[--C-:B------:R-:W-:Y:S01]  /*1fe0*/  IMAD.MOV.U32 R132, RZ, RZ, R151.reuse ;  /* 0x000000ffff847224 */ /* 0x100fe200078e0097 */
[----:B------:R-:W-:Y:S01]  /*1ff0*/  FMNMX.FTZ R0, R129, R0, !PT ;  /* 0x0000000081007209 */ /* 0x000fe20007810000 */
[--C-:B------:R-:W-:Y:S01]  /*2000*/  IMAD.MOV.U32 R130, RZ, RZ, R151.reuse ;  /* 0x000000ffff827224 */ /* 0x100fe200078e0097 */
[----:B------:R-:W-:Y:S01]  /*2010*/  FSEL R5, R26, -INF , P4 ;  /* 0xff8000001a057808 */ /* 0x000fe20002000000 */
[--C-:B------:R-:W-:Y:S01]  /*2020*/  IMAD.MOV.U32 R128, RZ, RZ, R151.reuse ;  /* 0x000000ffff807224 */ /* 0x100fe200078e0097 */
[C---:B------:R-:W-:Y:S01]  /*2030*/  ISETP.GT.AND P4, PT, R6.reuse, 0x18, PT ;  /* 0x000000180600780c */ /* 0x040fe20003f84270 */
[--C-:B------:R-:W-:Y:S01]  /*2040*/  IMAD.MOV.U32 R124, RZ, RZ, R151.reuse ;  /* 0x000000ffff7c7224 */ /* 0x100fe200078e0097 */
[----:B------:R-:W-:Y:S01]  /*2050*/  FSEL R133, R33, -INF , P5 ;  /* 0xff80000021857808 */ /* 0x000fe20002800000 */
[--C-:B------:R-:W-:Y:S01]  /*2060*/  IMAD.MOV.U32 R122, RZ, RZ, R151.reuse ;  /* 0x000000ffff7a7224 */ /* 0x100fe200078e0097 */
[----:B------:R-:W-:Y:S01]  /*2070*/  FMNMX.FTZ R0, R131, R0, !PT ;  /* 0x0000000083007209 */ /* 0x000fe20007810000 */
        /* <DEDUP_REMOVED lines=24> */
[----:B------:R-:W-:Y:S01]  /*2200*/  IMAD.MOV.U32 R92, RZ, RZ, R151 ;  /* 0x000000ffff5c7224 */ /* 0x000fe200078e0097 */
[----:B------:R-:W-:-:S02]  /*2210*/  FSEL R11, R34, -INF , P6 ;  /* 0xff800000220b7808 */ /* 0x000fc40003000000 */
[C---:B------:R-:W-:Y:S02]  /*2220*/  ISETP.GT.AND P6, PT, R6.reuse, 0x28, PT ;  /* 0x000000280600780c */ /* 0x040fe40003fc4270 */
[----:B------:R-:W-:Y:S02]  /*2230*/  FSEL R117, R41, -INF , P2 ;  /* 0xff80000029757808 */ /* 0x000fe40001000000 */
[----:B------:R-:W-:Y:S02]  /*2240*/  FMNMX.FTZ R0, R123, R0, !PT ;  /* 0x000000007b007209 */ /* 0x000fe40007810000 */
[----:B------:R-:W-:Y:S02]  /*2250*/  FSEL R35, R35, -INF , P5 ;  /* 0xff80000023237808 */ /* 0x000fe40002800000 */
[----:B------:R-:W-:Y:S02]  /*2260*/  ISETP.GT.AND P5, PT, R6, 0x29, PT ;  /* 0x000000290600780c */ /* 0x000fe40003fa4270 */
[----:B------:R-:W-:-:S02]  /*2270*/  FSEL R121, R44, -INF , P6 ;  /* 0xff8000002c797808 */ /* 0x000fc40003000000 */
[----:B------:R-:W-:Y:S02]  /*2280*/  FMNMX.FTZ R0, R117, R0, !PT ;  /* 0x0000000075007209 */ /* 0x000fe40007810000 */
[----:B------:R-:W-:Y:S02]  /*2290*/  FSEL R13, R38, -INF , P4 ;  /* 0xff800000260d7808 */ /* 0x000fe40002000000 */
[----:B------:R-:W-:Y:S02]  /*22a0*/  ISETP.GT.AND P4, PT, R6, 0x30, PT ;  /* 0x000000300600780c */ /* 0x000fe40003f84270 */
[----:B------:R-:W-:Y:S02]  /*22b0*/  FSEL R119, R45, -INF , P5 ;  /* 0xff8000002d777808 */ /* 0x000fe40002800000 */
[----:B------:R-:W-:Y:S02]  /*22c0*/  FMNMX.FTZ R0, R121, R0, !PT ;  /* 0x0000000079007209 */ /* 0x000fe40007810000 */
[----:B------:R-:W-:-:S02]  /*22d0*/  FSEL R39, R39, -INF , P3 ;  /* 0xff80000027277808 */ /* 0x000fc40001800000 */
[----:B------:R-:W-:Y:S02]  /*22e0*/  ISETP.GT.AND P3, PT, R6, 0x31, PT ;  /* 0x000000310600780c */ /* 0x000fe40003f64270 */
        /* <DEDUP_REMOVED lines=38> */
[----:B------:R-:W-:Y:S02]  /*2550*/  ISETP.GT.AND P0, PT, R6, 0x59, PT ;  /* 0x000000590600780c */ /* 0x000fe40003f04270 */
[----:B------:R-:W-:Y:S02]  /*2560*/  FSEL R89, R68, -INF , P6 ;  /* 0xff80000044597808 */ /* 0x000fe40003000000 */
[----:B------:R-:W-:-:S02]  /*2570*/  FMNMX.FTZ R0, R65, R0, !PT ;  /* 0x0000000041007209 */ /* 0x000fc40007810000 */
[----:B------:R-:W-:Y:S02]  /*2580*/  FSEL R59, R59, -INF , P5 ;  /* 0xff8000003b3b7808 */ /* 0x000fe40002800000 */
[C---:B------:R-:W-:Y:S02]  /*2590*/  ISETP.GT.AND P5, PT, R6.reuse, 0x60, PT ;  /* 0x000000600600780c */ /* 0x040fe40003fa4270 */
[----:B------:R-:W-:Y:S02]  /*25a0*/  FSEL R97, R69, -INF , P0 ;  /* 0xff80000045617808 */ /* 0x000fe40000000000 */
[----:B------:R-:W-:Y:S02]  /*25b0*/  FMNMX.FTZ R0, R89, R0, !PT ;  /* 0x0000000059007209 */ /* 0x000fe40007810000 */
        /* <DEDUP_REMOVED lines=12> */
[----:B------:R-:W-:Y:S02]  /*2680*/  FSEL R105, R77, -INF , P2 ;  /* 0xff8000004d697808 */ /* 0x000fe40001000000 */
[----:B------:R-:W-:-:S02]  /*2690*/  FMNMX.FTZ R0, R103, R0, !PT ;  /* 0x0000000067007209 */ /* 0x000fc40007810000 */
[----:B------:R-:W-:Y:S02]  /*26a0*/  ISETP.GT.AND P3, PT, R6, 0x70, PT ;  /* 0x000000700600780c */ /* 0x000fe40003f64270 */
[----:B------:R-:W-:Y:S02]  /*26b0*/  FSEL R37, R62, -INF , P4 ;  /* 0xff8000003e257808 */ /* 0x000fe40002000000 */
[----:B------:R-:W-:Y:S02]  /*26c0*/  FSEL R107, R80, -INF , P3 ;  /* 0xff800000506b7808 */ /* 0x000fe40001800000 */
[----:B------:R-:W-:Y:S02]  /*26d0*/  FMNMX.FTZ R0, R105, R0, !PT ;  /* 0x0000000069007209 */ /* 0x000fe40007810000 */
[----:B------:R-:W-:Y:S02]  /*26e0*/  ISETP.GT.AND P4, PT, R6, 0x71, PT ;  /* 0x000000710600780c */ /* 0x000fe40003f84270 */
[----:B------:R-:W-:-:S02]  /*26f0*/  FMNMX.FTZ R0, R107, R0, !PT ;  /* 0x000000006b007209 */ /* 0x000fc40007810000 */
[----:B------:R-:W-:Y:S02]  /*2700*/  FSEL R111, R81, -INF , P4 ;  /* 0xff800000516f7808 */ /* 0x000fe40002000000 */
[----:B------:R-:W-:Y:S02]  /*2710*/  ISETP.GT.AND P5, PT, R6, 0x78, PT ;  /* 0x000000780600780c */ /* 0x000fe40003fa4270 */
[----:B------:R-:W-:Y:S02]  /*2720*/  FMNMX.FTZ R0, R111, R0, !PT ;  /* 0x000000006f007209 */ /* 0x000fe40007810000 */
[----:B------:R-:W-:Y:S02]  /*2730*/  FSEL R109, R84, -INF , P5 ;  /* 0xff800000546d7808 */ /* 0x000fe40002800000 */
[----:B------:R-:W-:Y:S02]  /*2740*/  ISETP.GT.AND P6, PT, R6, 0x79, PT ;  /* 0x000000790600780c */ /* 0x000fe40003fc4270 */
[----:B------:R-:W-:-:S02]  /*2750*/  FMNMX.FTZ R0, R109, R0, !PT ;  /* 0x000000006d007209 */ /* 0x000fc40007810000 */
[----:B------:R-:W-:Y:S02]  /*2760*/  FSEL R85, R85, -INF , P6 ;  /* 0xff80000055557808 */ /* 0x000fe40003000000 */
[----:B------:R-:W-:Y:S02]  /*2770*/  P2R R20, PR, RZ, 0x4 ;  /* 0x00000004ff147803 */ /* 0x000fe40000000000 */
[----:B------:R-:W-:Y:S01]  /*2780*/  FMNMX.FTZ R8, R85, R0, !PT ;  /* 0x0000000055087209 */ /* 0x000fe20007810000 */
[----:B------:R-:W-:Y:S01]  /*2790*/  IMAD.U32 R0, RZ, RZ, UR6 ;  /* 0x00000006ff007e24 */ /* 0x000fe2000f8e00ff */
[C---:B------:R-:W-:Y:S02]  /*27a0*/  ISETP.GT.AND P2, PT, R6.reuse, 0x58, PT ;  /* 0x000000580600780c */ /* 0x040fe40003f44270 */
[----:B------:R-:W-:Y:S01]  /*27b0*/  P2R R24, PR, RZ, 0x2 ;  /* 0x00000002ff187803 */ /* 0x000fe20000000000 */
[----:B------:R-:W0:Y:S01]  /*27c0*/  SHFL.BFLY PT, R3, R8, 0x2, 0x1f ;  /* 0x0c401f0008037f89 */ /* 0x000e2200000e0000 */
[----:B------:R-:W-:-:S02]  /*27d0*/  ISETP.GT.AND P1, PT, R6, 0x59, PT ;  /* 0x000000590600780c */ /* 0x000fc40003f24270 */
[----:B------:R-:W-:Y:S02]  /*27e0*/  FSEL R69, R70, -INF , P2 ;  /* 0xff80000046457808 */ /* 0x000fe40001000000 */
[----:B------:R-:W-:Y:S02]  /*27f0*/  P2R R26, PR, RZ, 0x1 ;  /* 0x00000001ff1a7803 */ /* 0x000fe40000000000 */
[----:B------:R-:W-:Y:S02]  /*2800*/  ISETP.GT.AND P0, PT, R6, 0x60, PT ;  /* 0x000000600600780c */ /* 0x000fe40003f04270 */
[----:B------:R-:W-:Y:S02]  /*2810*/  FSEL R71, R71, -INF , P1 ;  /* 0xff80000047477808 */ /* 0x000fe40000800000 */
[----:B------:R-:W-:Y:S02]  /*2820*/  P2R R14, PR, RZ, 0x8 ;  /* 0x00000008ff0e7803 */ /* 0x000fe40000000000 */
[----:B------:R-:W-:-:S02]  /*2830*/  FSEL R73, R74, -INF , P0 ;  /* 0xff8000004a497808 */ /* 0x000fc40000000000 */
[----:B------:R-:W-:Y:S02]  /*2840*/  ISETP.NE.AND P0, PT, R26, RZ, PT ;  /* 0x000000ff1a00720c */ /* 0x000fe40003f05270 */
[----:B------:R-:W-:Y:S02]  /*2850*/  ISETP.NE.AND P1, PT, R24, RZ, PT ;  /* 0x000000ff1800720c */ /* 0x000fe40003f25270 */
[----:B------:R-:W-:Y:S02]  /*2860*/  FSEL R75, R75, -INF , P0 ;  /* 0xff8000004b4b7808 */ /* 0x000fe40000000000 */
[----:B------:R-:W-:Y:S02]  /*2870*/  ISETP.NE.AND P2, PT, R20, RZ, PT ;  /* 0x000000ff1400720c */ /* 0x000fe40003f45270 */
[----:B------:R-:W-:Y:S02]  /*2880*/  FSEL R83, R83, -INF , P4 ;  /* 0xff80000053537808 */ /* 0x000fe40002000000 */
[----:B0-----:R-:W-:-:S02]  /*2890*/  FMNMX.FTZ R10, R8, R3, !PT ;  /* 0x00000003080a7209 */ /* 0x001fc40007810000 */
[----:B------:R-:W-:Y:S02]  /*28a0*/  FMNMX.FTZ R8, R5, R27, !PT ;  /* 0x0000001b05087209 */ /* 0x000fe40007810000 */
[----:B------:R-:W-:Y:S01]  /*28b0*/  FSEL R79, R79, -INF , P2 ;  /* 0xff8000004f4f7808 */ /* 0x000fe20001000000 */
[----:B------:R-:W0:Y:S01]  /*28c0*/  SHFL.BFLY PT, R3, R10, 0x1, 0x1f ;  /* 0x0c201f000a037f89 */ /* 0x000e2200000e0000 */
[----:B------:R-:W-:Y:S02]  /*28d0*/  FMNMX.FTZ R8, R9, R8, !PT ;  /* 0x0000000809087209 */ /* 0x000fe40007810000 */
[----:B------:R-:W-:Y:S02]  /*28e0*/  FSEL R87, R87, -INF , P6 ;  /* 0xff80000057577808 */ /* 0x000fe40003000000 */
[----:B------:R-:W-:Y:S02]  /*28f0*/  FMNMX.FTZ R8, R31, R8, !PT ;  /* 0x000000081f087209 */ /* 0x000fe40007810000 */
[----:B------:R-:W-:-:S02]  /*2900*/  R2UR UR6, R4 ;  /* 0x00000000040672ca */ /* 0x000fc400000e0000 */
[----:B------:R-:W-:Y:S02]  /*2910*/  FMNMX.FTZ R8, R11, R8, !PT ;  /* 0x000000080b087209 */ /* 0x000fe40007810000 */
[----:B------:R-:W-:Y:S01]  /*2920*/  ISETP.NE.AND P0, PT, R90, RZ, PT ;  /* 0x000000ff5a00720c */ /* 0x000fe20003f05270 */
[----:B------:R-:W-:Y:S01]  /*2930*/  IMAD.MOV.U32 R90, RZ, RZ, R151 ;  /* 0x000000ffff5a7224 */ /* 0x000fe200078e0097 */
[----:B------:R-:W-:Y:S02]  /*2940*/  FMNMX.FTZ R8, R35, R8, !PT ;  /* 0x0000000823087209 */ /* 0x000fe40007810000 */
[----:B------:R-:W-:Y:S02]  /*2950*/  MOV R94, R151 ;  /* 0x00000097005e7202 */ /* 0x000fe40000000f00 */
[----:B------:R-:W-:-:S03]  /*2960*/  FMNMX.FTZ R8, R13, R8, !PT ;  /* 0x000000080d087209 */ /* 0x000fc60007810000 */
[----:B------:R-:W-:Y:S01]  /*2970*/  UIADD3 UR6, UR6, 0x28840, URZ ;  /* 0x0002884006067890 */ /* 0x000fe2000fffe03f */
[----:B------:R-:W-:Y:S02]  /*2980*/  FMNMX.FTZ R8, R39, R8, !PT ;  /* 0x0000000827087209 */ /* 0x000fe40007810000 */
[----:B0-----:R-:W-:Y:S01]  /*2990*/  FMNMX.FTZ R3, R10, R3, !PT ;  /* 0x000000030a037209 */ /* 0x001fe20007810000 */
[----:B------:R-:W-:Y:S01]  /*29a0*/  UPRMT UR6, UR40, 0x654, UR6 ;  /* 0x0000065428067896 */ /* 0x000fe20008000006 */
[----:B------:R-:W-:Y:S02]  /*29b0*/  FMNMX.FTZ R8, R15, R8, !PT ;  /* 0x000000080f087209 */ /* 0x000fe40007810000 */
[C---:B------:R-:W-:Y:S01]  /*29c0*/  FSETP.NEU.FTZ.AND P3, PT, R3.reuse, -INF , PT ;  /* 0xff8000000300780b */ /* 0x040fe20003f7d000 */
[----:B------:R-:W-:Y:S01]  /*29d0*/  FMUL.FTZ R12, R3, R0 ;  /* 0x00000000030c7220 */ /* 0x000fe20000410000 */
[----:B------:R-:W-:-:S04]  /*29e0*/  FMNMX.FTZ R8, R43, R8, !PT ;  /* 0x000000082b087209 */ /* 0x000fc80007810000 */
[----:B------:R-:W-:Y:S01]  /*29f0*/  FMNMX.FTZ R8, R21, R8, !PT ;  /* 0x0000000815087209 */ /* 0x000fe20007810000 */
[----:B------:R-:W-:Y:S01]  /*2a00*/  SYNCS.ARRIVE.TRANS64.RED.A1T0 RZ, [UR6], RZ ;  /* 0x000000ffffff79a7 */ /* 0x000fe20008100406 */
[----:B------:R-:W-:Y:S02]  /*2a10*/  FSEL R6, R12, RZ, P3 ;  /* 0x000000ff0c067208 */ /* 0x000fe40001800000 */
[----:B------:R-:W-:Y:S02]  /*2a20*/  FMNMX.FTZ R8, R47, R8, !PT ;  /* 0x000000082f087209 */ /* 0x000fe40007810000 */
[----:B------:R-:W-:Y:S01]  /*2a30*/  ISETP.NE.AND P3, PT, R14, RZ, PT ;  /* 0x000000ff0e00720c */ /* 0x000fe20003f65270 */
[--C-:B------:R-:W-:Y:S01]  /*2a40*/  FFMA.FTZ R170, R93, R0, -R6.reuse ;  /* 0x000000005daa7223 */ /* 0x100fe20000010806 */
        /* <DEDUP_REMOVED lines=27> */
[--C-:B------:R-:W-:Y:S01]  /*2c00*/  FFMA.FTZ R113, R133, R0, -R6.reuse ;  /* 0x0000000085717223 */ /* 0x100fe20000010806 */
[----:B------:R-:W-:Y:S01]  /*2c10*/  FMNMX.FTZ R8, R63, R8, !PT ;  /* 0x000000083f087209 */ /* 0x000fe20007810000 */
[----:B------:R-:W1:Y:S01]  /*2c20*/  MUFU.EX2 R158, R158 ;  /* 0x0000009e009e7308 */ /* 0x000e620000000800 */
[-CC-:B------:R-:W-:Y:S01]  /*2c30*/  FFMA.FTZ R162, R135, R0.reuse, -R6.reuse ;  /* 0x0000000087a27223 */ /* 0x180fe20000010806 */
[--C-:B------:R-:W-:Y:S01]  /*2c40*/  FFMA.FTZ R115, R115, R0, -R6.reuse ;  /* 0x0000000073737223 */ /* 0x100fe20000010806 */
[----:B------:R-:W-:Y:S01]  /*2c50*/  FMNMX.FTZ R8, R41, R8, !PT ;  /* 0x0000000829087209 */ /* 0x000fe20007810000 */
[-CC-:B------:R-:W-:Y:S01]  /*2c60*/  FFMA.FTZ R164, R123, R0.reuse, -R6.reuse ;  /* 0x000000007ba47223 */ /* 0x180fe20000010806 */
[-CC-:B------:R-:W-:Y:S01]  /*2c70*/  FFMA.FTZ R117, R117, R0.reuse, -R6.reuse ;  /* 0x0000000075757223 */ /* 0x180fe20000010806 */
[--C-:B------:R-:W-:Y:S01]  /*2c80*/  FFMA.FTZ R119, R119, R0, -R6.reuse ;  /* 0x0000000077777223 */ /* 0x100fe20000010806 */
[----:B------:R-:W-:Y:S01]  /*2c90*/  FMNMX.FTZ R8, R67, R8, !PT ;  /* 0x0000000843087209 */ /* 0x000fe20007810000 */
[----:B------:R-:W2:Y:S01]  /*2ca0*/  MUFU.EX2 R81, R81 ;  /* 0x0000005100517308 */ /* 0x000ea20000000800 */
[-CC-:B------:R-:W-:Y:S01]  /*2cb0*/  FFMA.FTZ R91, R91, R0.reuse, -R6.reuse ;  /* 0x000000005b5b7223 */ /* 0x180fe20000010806 */
[--C-:B------:R-:W-:Y:S01]  /*2cc0*/  FFMA.FTZ R53, R53, R0, -R6.reuse ;  /* 0x0000000035357223 */ /* 0x100fe20000010806 */
[----:B------:R-:W-:Y:S01]  /*2cd0*/  FMNMX.FTZ R8, R69, R8, !PT ;  /* 0x0000000845087209 */ /* 0x000fe20007810000 */
[-CC-:B------:R-:W-:Y:S01]  /*2ce0*/  FFMA.FTZ R180, R99, R0.reuse, -R6.reuse ;  /* 0x0000000063b47223 */ /* 0x180fe20000010806 */
        /* <DEDUP_REMOVED lines=8> */
[----:B------:R-:W-:Y:S01]  /*2d70*/  FFMA.FTZ R85, R85, R0, -R6 ;  /* 0x0000000055557223 */ /* 0x000fe20000010806 */
[----:B------:R-:W3:Y:S01]  /*2d80*/  MUFU.EX2 R160, R160 ;  /* 0x000000a000a07308 */ /* 0x000ee20000000800 */
[----:B------:R-:W-:Y:S01]  /*2d90*/  FMNMX.FTZ R8, R75, R8, !PT ;  /* 0x000000084b087209 */ /* 0x000fe20007810000 */
[----:B------:R-:W-:-:S02]  /*2da0*/  IMAD.MOV.U32 R135, RZ, RZ, R151 ;  /* 0x000000ffff877224 */ /* 0x000fc400078e0097 */
[--C-:B------:R-:W-:Y:S01]  /*2db0*/  IMAD.MOV.U32 R133, RZ, RZ, R151.reuse ;  /* 0x000000ffff857224 */ /* 0x100fe200078e0097 */
[----:B------:R-:W-:Y:S01]  /*2dc0*/  FMNMX.FTZ R8, R93, R8, !PT ;  /* 0x000000085d087209 */ /* 0x000fe20007810000 */
[--C-:B------:R-:W-:Y:S02]  /*2dd0*/  IMAD.MOV.U32 R131, RZ, RZ, R151.reuse ;  /* 0x000000ffff837224 */ /* 0x100fe400078e0097 */
[----:B------:R-:W4:Y:S01]  /*2de0*/  MUFU.EX2 R113, R113 ;  /* 0x0000007100717308 */ /* 0x000f220000000800 */
[----:B------:R-:W-:Y:S01]  /*2df0*/  FMNMX.FTZ R8, R79, R8, !PT ;  /* 0x000000084f087209 */ /* 0x000fe20007810000 */
[--C-:B------:R-:W-:Y:S02]  /*2e00*/  IMAD.MOV.U32 R129, RZ, RZ, R151.reuse ;  /* 0x000000ffff817224 */ /* 0x100fe400078e0097 */
[--C-:B------:R-:W-:Y:S01]  /*2e10*/  IMAD.MOV.U32 R127, RZ, RZ, R151.reuse ;  /* 0x000000ffff7f7224 */ /* 0x100fe200078e0097 */
[----:B------:R-:W-:Y:S01]  /*2e20*/  FMNMX.FTZ R8, R95, R8, !PT ;  /* 0x000000085f087209 */ /* 0x000fe20007810000 */
[----:B------:R-:W-:-:S02]  /*2e30*/  IMAD.MOV.U32 R125, RZ, RZ, R151 ;  /* 0x000000ffff7d7224 */ /* 0x000fc400078e0097 */
[----:B------:R-:W5:Y:S01]  /*2e40*/  MUFU.EX2 R162, R162 ;  /* 0x000000a200a27308 */ /* 0x000f620000000800 */
[----:B------:R-:W-:Y:S01]  /*2e50*/  FMNMX.FTZ R8, R83, R8, !PT ;  /* 0x0000000853087209 */ /* 0x000fe20007810000 */
[--C-:B------:R-:W-:Y:S02]  /*2e60*/  IMAD.MOV.U32 R123, RZ, RZ, R151.reuse ;  /* 0x000000ffff7b7224 */ /* 0x100fe400078e0097 */
[--C-:B------:R-:W-:Y:S01]  /*2e70*/  IMAD.MOV.U32 R111, RZ, RZ, R151.reuse ;  /* 0x000000ffff6f7224 */ /* 0x100fe200078e0097 */
[----:B------:R-:W-:Y:S01]  /*2e80*/  FMNMX.FTZ R8, R121, R8, !PT ;  /* 0x0000000879087209 */ /* 0x000fe20007810000 */
[--C-:B------:R-:W-:Y:S02]  /*2e90*/  IMAD.MOV.U32 R109, RZ, RZ, R151.reuse ;  /* 0x000000ffff6d7224 */ /* 0x100fe400078e0097 */
[----:B------:R-:W5:Y:S01]  /*2ea0*/  MUFU.EX2 R115, R115 ;  /* 0x0000007300737308 */ /* 0x000f620000000800 */
[----:B------:R-:W-:Y:S01]  /*2eb0*/  FMNMX.FTZ R8, R87, R8, !PT ;  /* 0x0000000857087209 */ /* 0x000fe20007810000 */
[----:B------:R-:W-:-:S02]  /*2ec0*/  IMAD.MOV.U32 R107, RZ, RZ, R151 ;  /* 0x000000ffff6b7224 */ /* 0x000fc400078e0097 */
[--C-:B------:R-:W-:Y:S02]  /*2ed0*/  IMAD.MOV.U32 R105, RZ, RZ, R151.reuse ;  /* 0x000000ffff697224 */ /* 0x100fe400078e0097 */
[----:B------:R-:W0:Y:S01]  /*2ee0*/  SHFL.BFLY PT, R7, R8, 0x2, 0x1f ;  /* 0x0c401f0008077f89 */ /* 0x000e2200000e0000 */
[--C-:B------:R-:W-:Y:S01]  /*2ef0*/  IMAD.MOV.U32 R103, RZ, RZ, R151.reuse ;  /* 0x000000ffff677224 */ /* 0x100fe200078e0097 */
[----:B------:R-:W-:Y:S01]  /*2f00*/  MUFU.EX2 R164, R164 ;  /* 0x000000a400a47308 */ /* 0x000fe20000000800 */
[--C-:B------:R-:W-:Y:S02]  /*2f10*/  IMAD.MOV.U32 R101, RZ, RZ, R151.reuse ;  /* 0x000000ffff657224 */ /* 0x100fe400078e0097 */
[----:B------:R-:W-:-:S05]  /*2f20*/  IMAD.MOV.U32 R99, RZ, RZ, R151 ;  /* 0x000000ffff637224 */ /* 0x000fca00078e0097 */
[----:B------:R-:W-:Y:S08]  /*2f30*/  MUFU.EX2 R117, R117 ;  /* 0x0000007500757308 */ /* 0x000ff00000000800 */
[----:B------:R-:W-:Y:S01]  /*2f40*/  MUFU.EX2 R166, R166 ;  /* 0x000000a600a67308 */ /* 0x000fe20000000800 */
[----:B0-----:R-:W-:-:S07]  /*2f50*/  FMNMX.FTZ R10, R8, R7, !PT ;  /* 0x00000007080a7209 */ /* 0x001fce0007810000 */
[----:B------:R-:W-:Y:S01]  /*2f60*/  MUFU.EX2 R119, R119 ;  /* 0x0000007700777308 */ /* 0x000fe20000000800 */
[----:B------:R-:W0:Y:S07]  /*2f70*/  SHFL.BFLY PT, R7, R10, 0x1, 0x1f ;  /* 0x0c201f000a077f89 */ /* 0x000e2e00000e0000 */
[----:B------:R-:W-:Y:S08]  /*2f80*/  MUFU.EX2 R168, R168 ;  /* 0x000000a800a87308 */ /* 0x000ff00000000800 */
[----:B------:R-:W-:Y:S08]  /*2f90*/  MUFU.EX2 R91, R91 ;  /* 0x0000005b005b7308 */ /* 0x000ff00000000800 */
[----:B------:R-:W-:Y:S01]  /*2fa0*/  MUFU.EX2 R170, R170 ;  /* 0x000000aa00aa7308 */ /* 0x000fe20000000800 */
[----:B0-----:R-:W-:-:S04]  /*2fb0*/  FMNMX.FTZ R7, R10, R7, !PT ;  /* 0x000000070a077209 */ /* 0x001fc80007810000 */
[C---:B------:R-:W-:Y:S01]  /*2fc0*/  FSETP.NEU.FTZ.AND P1, PT, R7.reuse, -INF , PT ;  /* 0xff8000000700780b */ /* 0x040fe20003f3d000 */
[----:B------:R-:W-:Y:S02]  /*2fd0*/  FMUL.FTZ R8, R7, R0 ;  /* 0x0000000007087220 */ /* 0x000fe40000410000 */
[----:B------:R-:W-:Y:S03]  /*2fe0*/  MUFU.EX2 R53, R53 ;  /* 0x0000003500357308 */ /* 0x000fe60000000800 */
[----:B------:R-:W-:-:S05]  /*2ff0*/  FSEL R30, R8, RZ, P1 ;  /* 0x000000ff081e7208 */ /* 0x000fca0000800000 */
[----:B------:R-:W-:Y:S01]  /*3000*/  MUFU.EX2 R172, R172 ;  /* 0x000000ac00ac7308 */ /* 0x000fe20000000800 */
[-CC-:B------:R-:W-:Y:S01]  /*3010*/  FFMA.FTZ R157, R5, R0.reuse, -R30.reuse ;  /* 0x00000000059d7223 */ /* 0x180fe2000001081e */
[-CC-:B------:R-:W-:Y:S01]  /*3020*/  FFMA.FTZ R6, R27, R0.reuse, -R30.reuse ;  /* 0x000000001b067223 */ /* 0x180fe2000001081e */
[-CC-:B------:R-:W-:Y:S01]  /*3030*/  FFMA.FTZ R159, R9, R0.reuse, -R30.reuse ;  /* 0x00000000099f7223 */ /* 0x180fe2000001081e */
[----:B------:R-:W-:Y:S01]  /*3040*/  FADD.FTZ R5, R156, R77 ;  /* 0x0000004d9c057221 */ /* 0x000fe20000010000 */
[-CC-:B------:R-:W-:Y:S01]  /*3050*/  FFMA.FTZ R8, R31, R0.reuse, -R30.reuse ;  /* 0x000000001f087223 */ /* 0x180fe2000001081e */
[-CC-:B------:R-:W-:Y:S01]  /*3060*/  FFMA.FTZ R161, R11, R0.reuse, -R30.reuse ;  /* 0x000000000ba17223 */ /* 0x180fe2000001081e */
[-CC-:B------:R-:W-:Y:S01]  /*3070*/  FFMA.FTZ R10, R35, R0.reuse, -R30.reuse ;  /* 0x00000000230a7223 */ /* 0x180fe2000001081e */
[----:B------:R-:W-:Y:S01]  /*3080*/  MUFU.EX2 R157, R157 ;  /* 0x0000009d009d7308 */ /* 0x000fe20000000800 */
[----:B-1----:R-:W-:Y:S01]  /*3090*/  FADD.FTZ R28, R158, R5 ;  /* 0x000000059e1c7221 */ /* 0x002fe20000010000 */
[-CC-:B------:R-:W-:Y:S01]  /*30a0*/  FFMA.FTZ R163, R13, R0.reuse, -R30.reuse ;  /* 0x000000000da37223 */ /* 0x180fe2000001081e */
[-CC-:B------:R-:W-:Y:S01]  /*30b0*/  FFMA.FTZ R12, R39, R0.reuse, -R30.reuse ;  /* 0x00000000270c7223 */ /* 0x180fe2000001081e */
[-C--:B------:R-:W-:Y:S01]  /*30c0*/  FFMA.FTZ R165, R15, R0.reuse, -R30 ;  /* 0x000000000fa57223 */ /* 0x080fe2000001081e */
[----:B--2---:R-:W-:Y:S01]  /*30d0*/  FADD.FTZ R5, R81, R28 ;  /* 0x0000001c51057221 */ /* 0x004fe20000010000 */
[-CC-:B------:R-:W-:Y:S01]  /*30e0*/  FFMA.FTZ R14, R43, R0.reuse, -R30.reuse ;  /* 0x000000002b0e7223 */ /* 0x180fe2000001081e */
[-CC-:B------:R-:W-:Y:S01]  /*30f0*/  FFMA.FTZ R167, R21, R0.reuse, -R30.reuse ;  /* 0x0000000015a77223 */ /* 0x180fe2000001081e */
[----:B------:R-:W0:Y:S01]  /*3100*/  MUFU.EX2 R6, R6 ;  /* 0x0000000600067308 */ /* 0x000e220000000800 */
[----:B---3--:R-:W-:Y:S01]  /*3110*/  FADD.FTZ R32, R160, R5 ;  /* 0x00000005a0207221 */ /* 0x008fe20000010000 */
[-CC-:B------:R-:W-:Y:S01]  /*3120*/  FFMA.FTZ R20, R47, R0.reuse, -R30.reuse ;  /* 0x000000002f147223 */ /* 0x180fe2000001081e */
[-CC-:B------:R-:W-:Y:S01]  /*3130*/  FFMA.FTZ R169, R25, R0.reuse, -R30.reuse ;  /* 0x0000000019a97223 */ /* 0x180fe2000001081e */
[-C--:B------:R-:W-:Y:S01]  /*3140*/  FFMA.FTZ R24, R51, R0.reuse, -R30 ;  /* 0x0000000033187223 */ /* 0x080fe2000001081e */
[----:B----4-:R-:W-:Y:S01]  /*3150*/  FADD.FTZ R5, R113, R32 ;  /* 0x0000002071057221 */ /* 0x010fe20000010000 */
[-CC-:B------:R-:W-:Y:S01]  /*3160*/  FFMA.FTZ R171, R29, R0.reuse, -R30.reuse ;  /* 0x000000001dab7223 */ /* 0x180fe2000001081e */
[-CC-:B------:R-:W-:Y:S01]  /*3170*/  FFMA.FTZ R26, R55, R0.reuse, -R30.reuse ;  /* 0x00000000371a7223 */ /* 0x180fe2000001081e */
[----:B------:R-:W1:Y:S01]  /*3180*/  MUFU.EX2 R159, R159 ;  /* 0x0000009f009f7308 */ /* 0x000e620000000800 */
[----:B-----5:R-:W-:Y:S01]  /*3190*/  FADD.FTZ R34, R162, R5 ;  /* 0x00000005a2227221 */ /* 0x020fe20000010000 */
[-CC-:B------:R-:W-:Y:S01]  /*31a0*/  FFMA.FTZ R173, R33, R0.reuse, -R30.reuse ;  /* 0x0000000021ad7223 */ /* 0x180fe2000001081e */
[-CC-:B------:R-:W-:Y:S01]  /*31b0*/  FFMA.FTZ R28, R59, R0.reuse, -R30.reuse ;  /* 0x000000003b1c7223 */ /* 0x180fe2000001081e */
[-C--:B------:R-:W-:Y:S01]  /*31c0*/  FFMA.FTZ R175, R37, R0.reuse, -R30 ;  /* 0x0000000025af7223 */ /* 0x080fe2000001081e */
[----:B------:R-:W-:Y:S01]  /*31d0*/  FADD.FTZ R9, R115, R34 ;  /* 0x0000002273097221 */ /* 0x000fe20000010000 */
[-CC-:B------:R-:W-:Y:S01]  /*31e0*/  FFMA.FTZ R63, R63, R0.reuse, -R30.reuse ;  /* 0x000000003f3f7223 */ /* 0x180fe2000001081e */
[-C--:B------:R-:W-:Y:S01]  /*31f0*/  FFMA.FTZ R41, R41, R0.reuse, -R30 ;  /* 0x0000000029297223 */ /* 0x080fe2000001081e */
[----:B------:R-:W2:Y:S01]  /*3200*/  MUFU.EX2 R8, R8 ;  /* 0x0000000800087308 */ /* 0x000ea20000000800 */
[----:B0-----:R-:W-:Y:S01]  /*3210*/  FADD.FTZ R32, R157, R6 ;  /* 0x000000069d207221 */ /* 0x001fe20000010000 */
[----:B------:R-:W-:Y:S01]  /*3220*/  FADD.FTZ R36, R164, R9 ;  /* 0x00000009a4247221 */ /* 0x000fe20000010000 */
[-CC-:B------:R-:W-:Y:S01]  /*3230*/  FFMA.FTZ R67, R67, R0.reuse, -R30.reuse ;  /* 0x0000000043437223 */ /* 0x180fe2000001081e */
[-CC-:B------:R-:W-:Y:S01]  /*3240*/  FFMA.FTZ R69, R69, R0.reuse, -R30.reuse ;  /* 0x0000000045457223 */ /* 0x180fe2000001081e */
[-C--:B------:R-:W-:Y:S01]  /*3250*/  FFMA.FTZ R71, R71, R0.reuse, -R30 ;  /* 0x0000000047477223 */ /* 0x080fe2000001081e */
[----:B------:R-:W-:Y:S01]  /*3260*/  FADD.FTZ R9, R117, R36 ;  /* 0x0000002475097221 */ /* 0x000fe20000010000 */
[-C--:B------:R-:W-:Y:S01]  /*3270*/  FFMA.FTZ R73, R73, R0.reuse, -R30 ;  /* 0x0000000049497223 */ /* 0x080fe2000001081e */
[----:B------:R-:W0:Y:S01]  /*3280*/  MUFU.EX2 R161, R161 ;  /* 0x000000a100a17308 */ /* 0x000e220000000800 */
[----:B-1----:R-:W-:Y:S01]  /*3290*/  FADD.FTZ R5, R159, R32 ;  /* 0x000000209f057221 */ /* 0x002fe20000010000 */
[----:B------:R-:W-:Y:S01]  /*32a0*/  FADD.FTZ R36, R166, R9 ;  /* 0x00000009a6247221 */ /* 0x000fe20000010000 */
[-CC-:B------:R-:W-:Y:S01]  /*32b0*/  FFMA.FTZ R75, R75, R0.reuse, -R30.reuse ;  /* 0x000000004b4b7223 */ /* 0x180fe2000001081e */
[-CC-:B------:R-:W-:Y:S01]  /*32c0*/  FFMA.FTZ R93, R93, R0.reuse, -R30.reuse ;  /* 0x000000005d5d7223 */ /* 0x180fe2000001081e */
[-C--:B------:R-:W-:Y:S01]  /*32d0*/  FFMA.FTZ R79, R79, R0.reuse, -R30 ;  /* 0x000000004f4f7223 */ /* 0x080fe2000001081e */
[----:B------:R-:W-:Y:S01]  /*32e0*/  FADD.FTZ R9, R119, R36 ;  /* 0x0000002477097221 */ /* 0x000fe20000010000 */
[-CC-:B------:R-:W-:Y:S01]  /*32f0*/  FFMA.FTZ R95, R95, R0.reuse, -R30.reuse ;  /* 0x000000005f5f7223 */ /* 0x180fe2000001081e */
[----:B------:R-:W1:Y:S01]  /*3300*/  MUFU.EX2 R10, R10 ;  /* 0x0000000a000a7308 */ /* 0x000e620000000800 */
[----:B--2---:R-:W-:Y:S01]  /*3310*/  FADD.FTZ R34, R8, R5 ;  /* 0x0000000508227221 */ /* 0x004fe20000010000 */
[----:B------:R-:W-:Y:S01]  /*3320*/  FADD.FTZ R38, R168, R9 ;  /* 0x00000009a8267221 */ /* 0x000fe20000010000 */
[-CC-:B------:R-:W-:Y:S01]  /*3330*/  FFMA.FTZ R83, R83, R0.reuse, -R30.reuse ;  /* 0x0000000053537223 */ /* 0x180fe2000001081e */
[-CC-:B------:R-:W-:Y:S01]  /*3340*/  FFMA.FTZ R121, R121, R0.reuse, -R30.reuse ;  /* 0x0000000079797223 */ /* 0x180fe2000001081e */
[----:B------:R-:W-:Y:S01]  /*3350*/  FFMA.FTZ R87, R87, R0, -R30 ;  /* 0x0000000057577223 */ /* 0x000fe2000001081e */
[----:B------:R-:W-:Y:S01]  /*3360*/  FADD.FTZ R9, R91, R38 ;  /* 0x000000265b097221 */ /* 0x000fe20000010000 */
[----:B------:R-:W-:Y:S01]  /*3370*/  F2FP.BF16.F32.PACK_AB R159, R8, R159 ;  /* 0x0000009f089f723e */ /* 0x000fe200000010ff */
[----:B------:R-:W2:Y:S01]  /*3380*/  MUFU.EX2 R163, R163 ;  /* 0x000000a300a37308 */ /* 0x000ea20000000800 */
[----:B0-----:R-:W-:Y:S01]  /*3390*/  FADD.FTZ R5, R161, R34 ;  /* 0x00000022a1057221 */ /* 0x001fe20000010000 */
[----:B------:R-:W-:-:S02]  /*33a0*/  F2FP.BF16.F32.PACK_AB R157, R6, R157 ;  /* 0x0000009d069d723e */ /* 0x000fc400000010ff */
[----:B------:R-:W-:Y:S01]  /*33b0*/  F2FP.BF16.F32.PACK_AB R160, R113, R160 ;  /* 0x000000a071a0723e */ /* 0x000fe200000010ff */
[--C-:B------:R-:W-:Y:S01]  /*33c0*/  IMAD.MOV.U32 R113, RZ, RZ, R151.reuse ;  /* 0x000000ffff717224 */ /* 0x100fe200078e0097 */
[----:B------:R-:W-:Y:S01]  /*33d0*/  F2FP.BF16.F32.PACK_AB R162, R115, R162 ;  /* 0x000000a273a2723e */ /* 0x000fe200000010ff */
[----:B------:R-:W-:Y:S01]  /*33e0*/  IMAD.MOV.U32 R115, RZ, RZ, R151 ;  /* 0x000000ffff737224 */ /* 0x000fe200078e0097 */
[----:B------:R-:W0:Y:S01]  /*33f0*/  MUFU.EX2 R12, R12 ;  /* 0x0000000c000c7308 */ /* 0x000e220000000800 */
[----:B-1----:R-:W-:Y:S01]  /*3400*/  FADD.FTZ R34, R10, R5 ;  /* 0x000000050a227221 */ /* 0x002fe20000010000 */
[----:B------:R-:W-:Y:S01]  /*3410*/  F2FP.BF16.F32.PACK_AB R164, R117, R164 ;  /* 0x000000a475a4723e */ /* 0x000fe200000010ff */
[--C-:B------:R-:W-:Y:S01]  /*3420*/  IMAD.MOV.U32 R117, RZ, RZ, R151.reuse ;  /* 0x000000ffff757224 */ /* 0x100fe200078e0097 */
[----:B------:R-:W-:Y:S01]  /*3430*/  F2FP.BF16.F32.PACK_AB R166, R119, R166 ;  /* 0x000000a677a6723e */ /* 0x000fe200000010ff */
[--C-:B------:R-:W-:Y:S01]  /*3440*/  IMAD.MOV.U32 R119, RZ, RZ, R151.reuse ;  /* 0x000000ffff777224 */ /* 0x100fe200078e0097 */
[----:B------:R-:W-:Y:S01]  /*3450*/  F2FP.BF16.F32.PACK_AB R168, R91, R168 ;  /* 0x000000a85ba8723e */ /* 0x000fe200000010ff */
[----:B------:R-:W-:Y:S01]  /*3460*/  IMAD.MOV.U32 R91, RZ, RZ, R151 ;  /* 0x000000ffff5b7224 */ /* 0x000fe200078e0097 */
[----:B------:R-:W1:Y:S01]  /*3470*/  MUFU.EX2 R165, R165 ;  /* 0x000000a500a57308 */ /* 0x000e620000000800 */
[----:B--2---:R-:W-:Y:S01]  /*3480*/  FADD.FTZ R5, R163, R34 ;  /* 0x00000022a3057221 */ /* 0x004fe20000010000 */
[----:B------:R-:W-:-:S02]  /*3490*/  F2FP.BF16.F32.PACK_AB R156, R77, R156 ;  /* 0x0000009c4d9c723e */ /* 0x000fc400000010ff */
[----:B------:R-:W-:Y:S02]  /*34a0*/  F2FP.BF16.F32.PACK_AB R158, R81, R158 ;  /* 0x0000009e519e723e */ /* 0x000fe400000010ff */
[----:B------:R-:W-:Y:S02]  /*34b0*/  F2FP.BF16.F32.PACK_AB R161, R10, R161 ;  /* 0x000000a10aa1723e */ /* 0x000fe400000010ff */
[----:B------:R-:W2:Y:S01]  /*34c0*/  MUFU.EX2 R14, R14 ;  /* 0x0000000e000e7308 */ /* 0x000ea20000000800 */
[C---:B0-----:R-:W-:Y:S01]  /*34d0*/  FADD.FTZ R36, R12.reuse, R5 ;  /* 0x000000050c247221 */ /* 0x041fe20000010000 */
[----:B------:R-:W-:-:S06]  /*34e0*/  F2FP.BF16.F32.PACK_AB R163, R12, R163 ;  /* 0x000000a30ca3723e */ /* 0x000fcc00000010ff */
[----:B------:R-:W0:Y:S01]  /*34f0*/  MUFU.EX2 R167, R167 ;  /* 0x000000a700a77308 */ /* 0x000e220000000800 */
[----:B-1----:R-:W-:Y:S01]  /*3500*/  FADD.FTZ R5, R165, R36 ;  /* 0x00000024a5057221 */ /* 0x002fe20000010000 */
[----:B------:R-:W-:Y:S01]  /*3510*/  FADD.FTZ R36, R170, R9 ;  /* 0x00000009aa247221 */ /* 0x000fe20000010000 */
[----:B------:R-:W-:-:S03]  /*3520*/  F2FP.BF16.F32.PACK_AB R170, R53, R170 ;  /* 0x000000aa35aa723e */ /* 0x000fc600000010ff */
[----:B------:R-:W-:Y:S02]  /*3530*/  FADD.FTZ R9, R53, R36 ;  /* 0x0000002435097221 */ /* 0x000fe40000010000 */
[----:B------:R-:W1:Y:S01]  /*3540*/  MUFU.EX2 R20, R20 ;  /* 0x0000001400147308 */ /* 0x000e620000000800 */
[----:B--2---:R-:W-:Y:S01]  /*3550*/  FADD.FTZ R4, R14, R5 ;  /* 0x000000050e047221 */ /* 0x004fe20000010000 */
[----:B------:R-:W-:Y:S01]  /*3560*/  FADD.FTZ R38, R172, R9 ;  /* 0x00000009ac267221 */ /* 0x000fe20000010000 */
[----:B------:R-:W-:-:S05]  /*3570*/  F2FP.BF16.F32.PACK_AB R165, R14, R165 ;  /* 0x000000a50ea5723e */ /* 0x000fca00000010ff */
[----:B------:R-:W2:Y:S01]  /*3580*/  MUFU.EX2 R169, R169 ;  /* 0x000000a900a97308 */ /* 0x000ea20000000800 */
[----:B0-----:R-:W-:-:S07]  /*3590*/  FADD.FTZ R5, R167, R4 ;  /* 0x00000004a7057221 */ /* 0x001fce0000010000 */
[----:B------:R-:W0:Y:S01]  /*35a0*/  MUFU.EX2 R49, R49 ;  /* 0x0000003100317308 */ /* 0x000e220000000800 */
[C---:B-1----:R-:W-:Y:S01]  /*35b0*/  FADD.FTZ R36, R20.reuse, R5 ;  /* 0x0000000514247221 */ /* 0x042fe20000010000 */
[----:B------:R-:W-:-:S06]  /*35c0*/  F2FP.BF16.F32.PACK_AB R167, R20, R167 ;  /* 0x000000a714a7723e */ /* 0x000fcc00000010ff */
[----:B------:R-:W1:Y:S01]  /*35d0*/  MUFU.EX2 R24, R24 ;  /* 0x0000001800187308 */ /* 0x000e620000000800 */
[----:B--2---:R-:W-:-:S07]  /*35e0*/  FADD.FTZ R5, R169, R36 ;  /* 0x00000024a9057221 */ /* 0x004fce0000010000 */
        /* <DEDUP_REMOVED lines=25> */
[----:B------:R-:W-:-:S06]  /*3780*/  F2FP.BF16.F32.PACK_AB R173, R28, R173 ;  /* 0x000000ad1cad723e */ /* 0x000fcc00000010ff */
[----:B------:R-:W0:Y:S01]  /*3790*/  MUFU.EX2 R61, R61 ;  /* 0x0000003d003d7308 */ /* 0x000e220000000800 */
[----:B-1----:R-:W-:-:S07]  /*37a0*/  FADD.FTZ R38, R178, R9 ;  /* 0x00000009b2267221 */ /* 0x002fce0000010000 */
        /* <DEDUP_REMOVED lines=24> */
[----:B------:R-:W-:Y:S01]  /*3930*/  F2FP.BF16.F32.PACK_AB R182, R89, R182 ;  /* 0x000000b659b6723e */ /* 0x000fe200000010ff */
[----:B------:R-:W-:-:S05]  /*3940*/  IMAD.MOV.U32 R89, RZ, RZ, R151 ;  /* 0x000000ffff597224 */ /* 0x000fca00078e0097 */
        /* <DEDUP_REMOVED lines=9> */
[----:B------:R-:W-:Y:S01]  /*39e0*/  F2FP.BF16.F32.PACK_AB R184, R97, R184 ;  /* 0x000000b861b8723e */ /* 0x000fe200000010ff */
[----:B------:R-:W-:-:S05]  /*39f0*/  IMAD.MOV.U32 R97, RZ, RZ, R151 ;  /* 0x000000ffff617224 */ /* 0x000fca00078e0097 */
        /* <DEDUP_REMOVED lines=9> */
[----:B------:R-:W-:Y:S01]  /*3a90*/  F2FP.BF16.F32.PACK_AB R183, R36, R93 ;  /* 0x0000005d24b7723e */ /* 0x000fe200000010ff */
[----:B------:R-:W-:-:S05]  /*3aa0*/  IMAD.MOV.U32 R93, RZ, RZ, R151 ;  /* 0x000000ffff5d7224 */ /* 0x000fca00078e0097 */
[----:B------:R-:W1:Y:S01]  /*3ab0*/  MUFU.EX2 R121, R121 ;  /* 0x0000007900797308 */ /* 0x000e620000000800 */
[----:B--2---:R-:W-:-:S07]  /*3ac0*/  FADD.FTZ R9, R95, R8 ;  /* 0x000000085f097221 */ /* 0x004fce0000010000 */
[----:B------:R-:W2:Y:S01]  /*3ad0*/  MUFU.EX2 R6, R87 ;  /* 0x0000005700067308 */ /* 0x000ea20000000800 */
[C---:B0-----:R-:W-:Y:S01]  /*3ae0*/  FADD.FTZ R8, R38.reuse, R9 ;  /* 0x0000000926087221 */ /* 0x041fe20000010000 */
[----:B------:R-:W-:Y:S01]  /*3af0*/  F2FP.BF16.F32.PACK_AB R185, R38, R95 ;  /* 0x0000005f26b9723e */ /* 0x000fe200000010ff */
[----:B------:R-:W-:-:S05]  /*3b00*/  IMAD.MOV.U32 R95, RZ, RZ, R151 ;  /* 0x000000ffff5f7224 */ /* 0x000fca00078e0097 */
[----:B------:R-:W0:Y:S01]  /*3b10*/  MUFU.EX2 R85, R85 ;  /* 0x0000005500557308 */ /* 0x000e220000000800 */
[----:B-1----:R-:W-:Y:S01]  /*3b20*/  FADD.FTZ R9, R121, R8 ;  /* 0x0000000879097221 */ /* 0x002fe20000010000 */
[----:B------:R-:W-:Y:S02]  /*3b30*/  VIADD R8, R88, 0xfffffffe ;  /* 0xfffffffe58087836 */ /* 0x000fe40000000000 */
[----:B------:R-:W-:-:S03]  /*3b40*/  IMAD.MOV.U32 R88, RZ, RZ, R151 ;  /* 0x000000ffff587224 */ /* 0x000fc600078e0097 */
[----:B------:R-:W-:Y:S02]  /*3b50*/  ISETP.GE.AND P1, PT, R8, R17, PT ;  /* 0x000000110800720c */ /* 0x000fe40003f26270 */
[C---:B--2---:R-:W-:Y:S01]  /*3b60*/  F2FP.BF16.F32.PACK_AB R187, R6.reuse, R121 ;  /* 0x0000007906bb723e */ /* 0x044fe200000010ff */
[----:B------:R-:W-:Y:S01]  /*3b70*/  FADD.FTZ R4, R6, R9 ;  /* 0x0000000906047221 */ /* 0x000fe20000010000 */
[----:B------:R-:W-:Y:S02]  /*3b80*/  IMAD.MOV.U32 R121, RZ, RZ, R151 ;  /* 0x000000ffff797224 */ /* 0x000fe400078e0097 */
[C---:B0-----:R-:W-:Y:S01]  /*3b90*/  FADD.FTZ R5, R85.reuse, R42 ;  /* 0x0000002a55057221 */ /* 0x041fe20000010000 */
[----:B------:R-:W-:-:S06]  /*3ba0*/  F2FP.BF16.F32.PACK_AB R186, R85, R186 ;  /* 0x000000ba55ba723e */ /* 0x000fcc00000010ff */
[----:B------:R-:W-:Y:S05]  /*3bb0*/  @!P1 BRA `(.L_x_210) ;  /* 0x0000002000c49947 */ /* 0x000fea0003800000 */
[----:B------:R-:W-:Y:S01]  /*3bc0*/  IMAD.MOV.U32 R9, RZ, RZ, R7 ;  /* 0x000000ffff097224 */ /* 0x000fe200078e0007 */
[----:B------:R-:W-:Y:S01]  /*3bd0*/  CS2R R150, SRZ ;  /* 0x0000000000967805 */ /* 0x000fe2000001ff00 */
        /* <DEDUP_REMOVED lines=31> */
[----:B------:R-:W-:Y:S01]  /*3dd0*/  CS2R R88, SRZ ;  /* 0x0000000000587805 */ /* 0x000fe2000001ff00 */
[----:B------:R-:W-:Y:S01]  /*3de0*/  UMOV UR43, UR38 ;  /* 0x00000026002b7c82 */ /* 0x000fe20008000000 */
[----:B------:R-:W-:-:S05]  /*3df0*/  UMOV UR40, UR39 ;  /* 0x0000002700287c82 */ /* 0x000fca0008000000 */
.L_x_221:
[----:B------:R-:W-:Y:S01]  /*3e00*/  ISETP.NE.AND P2, PT, RZ, UR41, PT ;  /* 0x00000029ff007c0c */ /* 0x000fe2000bf45270 */
[----:B------:R-:W-:-:S04]  /*3e10*/  UISETP.NE.AND UP0, UPT, UR40, 0x1, UPT ;  /* 0x000000012800788c */ /* 0x000fc8000bf05270 */
[----:B------:R-:W-:-:S04]  /*3e20*/  USEL UR38, URZ, 0x1, UP0 ;  /* 0x000000013f267887 */ /* 0x000fc80008000000 */
[----:B------:R-:W-:-:S04]  /*3e30*/  ULOP3.LUT UR38, UR43, UR38, URZ, 0x3c, !UPT ;  /* 0x000000262b267292 */ /* 0x000fc8000f8e3c3f */
[----:B------:R-:W-:Y:S08]  /*3e40*/  @P2 BRA `(.L_x_211) ;  /* 0x0000000000442947 */ /* 0x000ff00003800000 */
[----:B------:R-:W-:Y:S05]  /*3e50*/  @!P0 BRA `(.L_x_212) ;  /* 0x0000000000048947 */ /* 0x000fea0003800000 */
[----:B------:R-:W-:Y:S01]  /*3e60*/  BPT.TRAP 0x1 ;  /* 0x000000040000795c */ /* 0x000fe20000300000 */
.L_x_212:
[----:B------:R-:W0:Y:S01]  /*3e70*/  S2UR UR10, SR_CgaCtaId ;  /* 0x00000000000a79c3 */ /* 0x000e220000008800 */
[----:B------:R-:W-:Y:S01]  /*3e80*/  UIADD3 UR6, UR40, 0x1, URZ ;  /* 0x0000000128067890 */ /* 0x000fe2000fffe03f */
[----:B------:R-:W-:Y:S01]  /*3e90*/  IMAD.U32 R0, RZ, RZ, UR38 ;  /* 0x00000026ff007e24 */ /* 0x000fe2000f8e00ff */
[----:B------:R-:W-:Y:S02]  /*3ea0*/  UMOV UR7, 0x400 ;  /* 0x0000040000077882 */ /* 0x000fe40000000000 */
[----:B------:R-:W-:Y:S02]  /*3eb0*/  UISETP.NE.AND UP0, UPT, UR6, 0x2, UPT ;  /* 0x000000020600788c */ /* 0x000fe4000bf05270 */
[----:B------:R-:W-:Y:S02]  /*3ec0*/  SHF.L.U32 R0, R0, 0x1f, RZ ;  /* 0x0000001f00007819 */ /* 0x000fe400000006ff */
[----:B------:R-:W-:Y:S02]  /*3ed0*/  USEL UR6, UR6, URZ, UP0 ;  /* 0x0000003f06067287 */ /* 0x000fe40008000000 */
[----:B0-----:R-:W-:-:S04]  /*3ee0*/  ULEA UR7, UR10, UR7, 0x18 ;  /* 0x000000070a077291 */ /* 0x001fc8000f8ec03f */
[----:B------:R-:W-:-:S09]  /*3ef0*/  ULEA UR6, UR6, UR7, 0x3 ;  /* 0x0000000706067291 */ /* 0x000fd2000f8e183f */
[----:B------:R0:W1:Y:S01]  /*3f00*/  SYNCS.PHASECHK.TRANS64.TRYWAIT P1, [UR6+0x28830], R0 ;  /* 0x02883000ff0075a7 */ /* 0x0000620008020146 */
[----:B------:R-:W-:Y:S05]  /*3f10*/  @!P0 BRA `(.L_x_213) ;  /* 0x0000000000048947 */ /* 0x000fea0003800000 */
[----:B------:R-:W-:Y:S01]  /*3f20*/  BPT.TRAP 0x1 ;  /* 0x000000040000795c */ /* 0x000fe20000300000 */
.L_x_213:
[----:B-1----:R-:W-:Y:S05]  /*3f30*/  @P1 BRA `(.L_x_211) ;  /* 0x0000000000081947 */ /* 0x002fea0003800000 */
[----:B------:R-:W1:Y:S02]  /*3f40*/  SYNCS.PHASECHK.TRANS64.TRYWAIT P1, [UR6+0x28830], R0 ;  /* 0x02883000ff0075a7 */ /* 0x000e640008020146 */
[----:B-1----:R-:W-:Y:S05]  /*3f50*/  @!P1 BRA `(.L_x_214) ;  /* 0x000000b000749947 */ /* 0x002fea0003800000 */
.L_x_211:
[----:B-1----:R-:W1:Y:S01]  /*3f60*/  S2R R3, SR_TID.X ;  /* 0x0000000000037919 */ /* 0x002e620000002100 */
[----:B------:R-:W-:Y:S01]  /*3f70*/  UIADD3 UR39, UR40, 0x1, URZ ;  /* 0x0000000128277890 */ /* 0x000fe2000fffe03f */
[----:B------:R-:W-:Y:S01]  /*3f80*/  UMOV UR35, 0x40000040 ;  /* 0x4000004000237882 */ /* 0x000fe20000000000 */
[----:B------:R-:W-:Y:S02]  /*3f90*/  UMOV UR7, 0x40000040 ;  /* 0x4000004000077882 */ /* 0x000fe40000000000 */
[----:B------:R-:W-:Y:S01]  /*3fa0*/  UISETP.NE.AND UP0, UPT, UR39, 0x2, UPT ;  /* 0x000000022700788c */ /* 0x000fe2000bf05270 */
[----:B------:R-:W-:Y:S01]  /*3fb0*/  UMOV UR11, 0x40000040 ;  /* 0x40000040000b7882 */ /* 0x000fe20000000000 */
[----:B------:R-:W-:Y:S02]  /*3fc0*/  UMOV UR15, 0x40000040 ;  /* 0x40000040000f7882 */ /* 0x000fe40000000000 */
[----:B------:R-:W-:Y:S01]  /*3fd0*/  USEL UR39, UR39, URZ, UP0 ;  /* 0x0000003f27277287 */ /* 0x000fe20008000000 */
[----:B------:R-:W-:Y:S01]  /*3fe0*/  UMOV UR19, 0x40000040 ;  /* 0x4000004000137882 */ /* 0x000fe20000000000 */
[----:B------:R-:W-:-:S02]  /*3ff0*/  UMOV UR23, 0x40000040 ;  /* 0x4000004000177882 */ /* 0x000fc40000000000 */
[----:B------:R-:W-:Y:S01]  /*4000*/  ULEA UR34, UR39, UR42, 0xb ;  /* 0x0000002a27227291 */ /* 0x000fe2000f8e583f */
[----:B------:R-:W-:Y:S01]  /*4010*/  UMOV UR27, 0x40000040 ;  /* 0x40000040001b7882 */ /* 0x000fe20000000000 */
[----:B------:R-:W-:Y:S02]  /*4020*/  UMOV UR31, 0x40000040 ;  /* 0x40000040001f7882 */ /* 0x000fe40000000000 */
[----:B------:R-:W-:Y:S02]  /*4030*/  UIADD3 UR6, UR34, 0x2, URZ ;  /* 0x0000000222067890 */ /* 0x000fe4000fffe03f */
[----:B------:R-:W-:Y:S02]  /*4040*/  UIADD3 UR10, UR34, 0x4, URZ ;  /* 0x00000004220a7890 */ /* 0x000fe4000fffe03f */
[----:B------:R-:W-:Y:S02]  /*4050*/  UIADD3 UR14, UR34, 0x6, URZ ;  /* 0x00000006220e7890 */ /* 0x000fe4000fffe03f */
[----:B------:R-:W-:-:S02]  /*4060*/  UIADD3 UR18, UR34, 0x400, URZ ;  /* 0x0000040022127890 */ /* 0x000fc4000fffe03f */
[----:B------:R-:W-:Y:S02]  /*4070*/  UIADD3 UR22, UR34, 0x402, URZ ;  /* 0x0000040222167890 */ /* 0x000fe4000fffe03f */
[----:B------:R-:W-:Y:S02]  /*4080*/  UIADD3 UR26, UR34, 0x404, URZ ;  /* 0x00000404221a7890 */ /* 0x000fe4000fffe03f */
[----:B------:R-:W-:Y:S01]  /*4090*/  UIADD3 UR30, UR34, 0x406, URZ ;  /* 0x00000406221e7890 */ /* 0x000fe2000fffe03f */
[----:B-1----:R-:W-:-:S05]  /*40a0*/  SHF.R.U32.HI R3, RZ, 0x7, R3 ;  /* 0x00000007ff037819 */ /* 0x002fca0000011603 */
[----:B0-----:R-:W-:-:S05]  /*40b0*/  VIADD R0, R3, 0x8 ;  /* 0x0000000803007836 */ /* 0x001fca0000000000 */
[----:B------:R0:W-:Y:S06]  /*40c0*/  BAR.SYNC.DEFER_BLOCKING R0, 0x100 ;  /* 0x000400000000751d */ /* 0x0001ec0000010000 */
[----:B------:R-:W-:-:S06]  /*40d0*/  WARPGROUP.ARRIVE ;  /* 0x00000000000079c5 */ /* 0x000fcc0000000000 */
[----:B------:R-:W-:Y:S03]  /*40e0*/  HGMMA.64x128x16.F32.BF16 R24, gdesc[UR32], RZ, !UPT, gsb0 ;  /* 0x01e00000201879f0 */ /* 0x000fe6000c0018ff */
        /* <DEDUP_REMOVED lines=22> */
[----:B0-----:R-:W-:Y:S05]  /*4250*/  @P2 BRA `(.L_x_215) ;  /* 0x0000000000382947 */ /* 0x001fea0003800000 */
[----:B------:R-:W-:Y:S05]  /*4260*/  @!P0 BRA `(.L_x_216) ;  /* 0x0000000000048947 */ /* 0x000fea0003800000 */
[----:B------:R-:W-:Y:S01]  /*4270*/  BPT.TRAP 0x1 ;  /* 0x000000040000795c */ /* 0x000fe20000300000 */
.L_x_216:
[----:B------:R-:W0:Y:S01]  /*4280*/  S2UR UR7, SR_CgaCtaId ;  /* 0x00000000000779c3 */ /* 0x000e220000008800 */
[----:B------:R-:W-:Y:S01]  /*4290*/  UMOV UR6, 0x400 ;  /* 0x0000040000067882 */ /* 0x000fe20000000000 */
[----:B------:R-:W-:-:S05]  /*42a0*/  IMAD.U32 R0, RZ, RZ, UR43 ;  /* 0x0000002bff007e24 */ /* 0x000fca000f8e00ff */
[----:B------:R-:W-:Y:S01]  /*42b0*/  SHF.L.U32 R0, R0, 0x1f, RZ ;  /* 0x0000001f00007819 */ /* 0x000fe200000006ff */
[----:B0-----:R-:W-:-:S04]  /*42c0*/  ULEA UR6, UR7, UR6, 0x18 ;  /* 0x0000000607067291 */ /* 0x001fc8000f8ec03f */
[----:B------:R-:W-:-:S09]  /*42d0*/  ULEA UR6, UR40, UR6, 0x3 ;  /* 0x0000000628067291 */ /* 0x000fd2000f8e183f */
[----:B------:R0:W1:Y:S01]  /*42e0*/  SYNCS.PHASECHK.TRANS64.TRYWAIT P1, [UR6+0x28850], R0 ;  /* 0x02885000ff0075a7 */ /* 0x0000620008020146 */
[----:B------:R-:W-:Y:S05]  /*42f0*/  @!P0 BRA `(.L_x_217) ;  /* 0x0000000000048947 */ /* 0x000fea0003800000 */
[----:B------:R-:W-:Y:S01]  /*4300*/  BPT.TRAP 0x1 ;  /* 0x000000040000795c */ /* 0x000fe20000300000 */
.L_x_217:
[----:B-1----:R-:W-:Y:S05]  /*4310*/  @P1 BRA `(.L_x_215) ;  /* 0x0000000000081947 */ /* 0x002fea0003800000 */
[----:B------:R-:W1:Y:S02]  /*4320*/  SYNCS.PHASECHK.TRANS64.TRYWAIT P1, [UR6+0x28850], R0 ;  /* 0x02885000ff0075a7 */ /* 0x000e640008020146 */
[----:B-1----:R-:W-:Y:S05]  /*4330*/  @!P1 BRA `(.L_x_218) ;  /* 0x000000ac00949947 */ /* 0x002fea0003800000 */
.L_x_215:
[----:B------:R-:W2:Y:S01]  /*4340*/  S2UR UR6, SR_CgaCtaId ;  /* 0x00000000000679c3 */ /* 0x000ea20000008800 */
[----:B------:R-:W-:Y:S01]  /*4350*/  UMOV UR7, 0x400 ;  /* 0x0000040000077882 */ /* 0x000fe20000000000 */
[----:B------:R-:W-:Y:S01]  /*4360*/  WARPGROUP.ARRIVE ;  /* 0x00000000000079c5 */ /* 0x000fe20000000000 */
[----:B------:R-:W-:-:S05]  /*4370*/  UMOV UR15, 0x40000040 ;  /* 0x40000040000f7882 */ /* 0x000fca0000000000 */
[----:B-1----:R-:W1:Y:S01]  /*4380*/  S2R R3, SR_TID.X ;  /* 0x0000000000037919 */ /* 0x002e620000002100 */
[----:B--2---:R-:W-:-:S04]  /*4390*/  ULEA UR11, UR6, UR7, 0x18 ;  /* 0x00000007060b7291 */ /* 0x004fc8000f8ec03f */
[----:B------:R-:W-:-:S04]  /*43a0*/  UIADD3 UR7, UR11, 0x400, URZ ;  /* 0x000004000b077890 */ /* 0x000fc8000fffe03f */
[----:B------:R-:W-:-:S04]  /*43b0*/  USHF.R.U32.HI UR7, URZ, 0x4, UR7 ;  /* 0x000000043f077899 */ /* 0x000fc80008011607 */
[----:B------:R-:W-:Y:S01]  /*43c0*/  ULOP3.LUT UR7, UR7, 0x3fff, URZ, 0xc0, !UPT ;  /* 0x00003fff07077892 */ /* 0x000fe2000f8ec03f */
[----:B-1----:R-:W-:-:S03]  /*43d0*/  SHF.R.U32.HI R3, RZ, 0x7, R3 ;  /* 0x00000007ff037819 */ /* 0x002fc60000011603 */
[----:B------:R-:W-:Y:S01]  /*43e0*/  ULOP3.LUT UR7, UR7, 0x4000000, URZ, 0xfc, !UPT ;  /* 0x0400000007077892 */ /* 0x000fe2000f8efc3f */
[----:B0-----:R-:W-:-:S03]  /*43f0*/  IADD3 R0, -R3, 0xb, RZ ;  /* 0x0000000b03007810 */ /* 0x001fc60007ffe1ff */
        /* <DEDUP_REMOVED lines=43> */
.L_x_219:
[----:B0-----:R-:W-:Y:S01]  /*46b0*/  FMNMX.FTZ R0, R24, R6, !PT ;  /* 0x0000000618007209 */ /* 0x001fe20007810000 */
[----:B------:R-:W-:Y:S01]  /*46c0*/  ULEA UR7, UR39, UR11, 0x3 ;  /* 0x0000000b27077291 */ /* 0x000fe2000f8e183f */
[----:B------:R-:W-:Y:S02]  /*46d0*/  FMNMX.FTZ R10, R26, R9, !PT ;  /* 0x000000091a0a7209 */ /* 0x000fe40007810000 */
[----:B------:R-:W-:Y:S01]  /*46e0*/  FMNMX.FTZ R3, R25, R0, !PT ;  /* 0x0000000019037209 */ /* 0x000fe20007810000 */
[----:B------:R-:W-:Y:S01]  /*46f0*/  UIADD3 UR7, UR7, 0x28840, URZ ;  /* 0x0002884007077890 */ /* 0x000fe2000fffe03f */
[----:B------:R-:W-:Y:S02]  /*4700*/  FMNMX.FTZ R7, R27, R10, !PT ;  /* 0x0000000a1b077209 */ /* 0x000fe40007810000 */
[----:B------:R-:W-:Y:S01]  /*4710*/  FMNMX.FTZ R0, R28, R3, !PT ;  /* 0x000000031c007209 */ /* 0x000fe20007810000 */
[----:B------:R-:W-:Y:S01]  /*4720*/  UPRMT UR7, UR6, 0x654, UR7 ;  /* 0x0000065406077896 */ /* 0x000fe20008000007 */
[----:B------:R-:W-:-:S02]  /*4730*/  FMNMX.FTZ R10, R30, R7, !PT ;  /* 0x000000071e0a7209 */ /* 0x000fc40007810000 */
[----:B------:R-:W-:Y:S02]  /*4740*/  FMNMX.FTZ R3, R29, R0, !PT ;  /* 0x000000001d037209 */ /* 0x000fe40007810000 */
[----:B------:R-:W-:Y:S02]  /*4750*/  FMNMX.FTZ R7, R31, R10, !PT ;  /* 0x0000000a1f077209 */ /* 0x000fe40007810000 */
[----:B------:R-:W-:Y:S02]  /*4760*/  FMNMX.FTZ R0, R32, R3, !PT ;  /* 0x0000000320007209 */ /* 0x000fe40007810000 */
[----:B------:R-:W-:Y:S01]  /*4770*/  FMNMX.FTZ R10, R34, R7, !PT ;  /* 0x00000007220a7209 */ /* 0x000fe20007810000 */
[----:B------:R-:W-:Y:S01]  /*4780*/  SYNCS.ARRIVE.TRANS64.RED.A1T0 RZ, [UR7], RZ ;  /* 0x000000ffffff79a7 */ /* 0x000fe20008100407 */
        /* <DEDUP_REMOVED lines=53> */
[----:B------:R-:W-:-:S03]  /*4ae0*/  FMNMX.FTZ R10, R87, R10, !PT ;  /* 0x0000000a570a7209 */ /* 0x000fc60007810000 */
[----:B------:R-:W0:Y:S04]  /*4af0*/  SHFL.BFLY PT, R0, R11, 0x2, 0x1f ;  /* 0x0c401f000b007f89 */ /* 0x000e2800000e0000 */
[----:B------:R-:W1:Y:S01]  /*4b00*/  SHFL.BFLY PT, R3, R10, 0x2, 0x1f ;  /* 0x0c401f000a037f89 */ /* 0x000e6200000e0000 */
[----:B0-----:R-:W-:Y:S02]  /*4b10*/  FMNMX.FTZ R12, R11, R0, !PT ;  /* 0x000000000b0c7209 */ /* 0x001fe40007810000 */
[----:B------:R-:W0:Y:S01]  /*4b20*/  LDC R0, c[0x0][0x988] ;  /* 0x00026200ff007b82 */ /* 0x000e220000000800 */
[----:B-1----:R-:W-:Y:S02]  /*4b30*/  FMNMX.FTZ R13, R10, R3, !PT ;  /* 0x000000030a0d7209 */ /* 0x002fe40007810000 */
[----:B------:R-:W1:Y:S04]  /*4b40*/  SHFL.BFLY PT, R3, R12, 0x1, 0x1f ;  /* 0x0c201f000c037f89 */ /* 0x000e6800000e0000 */
[----:B------:R-:W2:Y:S01]  /*4b50*/  SHFL.BFLY PT, R14, R13, 0x1, 0x1f ;  /* 0x0c201f000d0e7f89 */ /* 0x000ea200000e0000 */
[----:B-1----:R-:W-:-:S02]  /*4b60*/  FMNMX.FTZ R3, R12, R3, !PT ;  /* 0x000000030c037209 */ /* 0x002fc40007810000 */
[----:B--2---:R-:W-:-:S03]  /*4b70*/  FMNMX.FTZ R7, R13, R14, !PT ;  /* 0x0000000e0d077209 */ /* 0x004fc60007810000 */
[C---:B0-----:R-:W-:Y:S01]  /*4b80*/  FMUL.FTZ R157, R3.reuse, R0 ;  /* 0x00000000039d7220 */ /* 0x041fe20000410000 */
[----:B------:R-:W-:-:S03]  /*4b90*/  FADD.FTZ R15, -R3, R6 ;  /* 0x00000006030f7221 */ /* 0x000fc60000010100 */
[-CC-:B------:R-:W-:Y:S01]  /*4ba0*/  FFMA.FTZ R165, R41, R0.reuse, -R157.reuse ;  /* 0x0000000029a57223 */ /* 0x180fe2000001089d */
[-C--:B------:R-:W-:Y:S01]  /*4bb0*/  FFMA.FTZ R41, R53, R0.reuse, -R157 ;  /* 0x0000000035297223 */ /* 0x080fe2000001089d */
[C---:B------:R-:W-:Y:S01]  /*4bc0*/  FADD.FTZ R9, -R7.reuse, R9 ;  /* 0x0000000907097221 */ /* 0x040fe20000010100 */
[-C--:B------:R-:W-:Y:S01]  /*4bd0*/  FMUL.FTZ R53, R7, R0.reuse ;  /* 0x0000000007357220 */ /* 0x080fe20000410000 */
[-C--:B------:R-:W-:Y:S01]  /*4be0*/  FMUL.FTZ R6, R15, R0.reuse ;  /* 0x000000000f067220 */ /* 0x080fe20000410000 */
[-C--:B------:R-:W-:Y:S01]  /*4bf0*/  FFMA.FTZ R11, R24, R0.reuse, -R157 ;  /* 0x00000000180b7223 */ /* 0x080fe2000001089d */
[-C--:B------:R-:W-:Y:S01]  /*4c00*/  FMUL.FTZ R9, R9, R0.reuse ;  /* 0x0000000009097220 */ /* 0x080fe20000410000 */
[-C--:B------:R-:W-:Y:S01]  /*4c10*/  FFMA.FTZ R10, R26, R0.reuse, -R53 ;  /* 0x000000001a0a7223 */ /* 0x080fe20000010835 */
[-CC-:B------:R-:W-:Y:S01]  /*4c20*/  FFMA.FTZ R167, R45, R0.reuse, -R157.reuse ;  /* 0x000000002da77223 */ /* 0x180fe2000001089d */
        /* <DEDUP_REMOVED lines=27> */
[-C--:B------:R-:W-:Y:S01]  /*4de0*/  FFMA.FTZ R49, R85, R0.reuse, -R157 ;  /* 0x0000000055317223 */ /* 0x080fe2000001089d */
        /* <DEDUP_REMOVED lines=26> */
[----:B0-----:R-:W-:Y:S01]  /*4f90*/  FFMA.FTZ R5, R6, R5, R11 ;  /* 0x0000000506057223 */ /* 0x001fe2000001000b */
[-CC-:B------:R-:W-:Y:S01]  /*4fa0*/  FFMA.FTZ R183, R78, R0.reuse, -R53.reuse ;  /* 0x000000004eb77223 */ /* 0x180fe20000010835 */
[-CC-:B------:R-:W-:Y:S01]  /*4fb0*/  FFMA.FTZ R185, R82, R0.reuse, -R53.reuse ;  /* 0x0000000052b97223 */ /* 0x180fe20000010835 */
[----:B------:R-:W-:-:S04]  /*4fc0*/  FFMA.FTZ R187, R86, R0, -R53 ;  /* 0x0000000056bb7223 */ /* 0x000fc80000010835 */
[----:B------:R-:W0:Y:S08]  /*4fd0*/  MUFU.EX2 R156, R156 ;  /* 0x0000009c009c7308 */ /* 0x000e300000000800 */
[----:B------:R-:W2:Y:S01]  /*4fe0*/  MUFU.EX2 R157, R157 ;  /* 0x0000009d009d7308 */ /* 0x000ea20000000800 */
[----:B-1----:R-:W-:-:S07]  /*4ff0*/  FFMA.FTZ R4, R9, R4, R10 ;  /* 0x0000000409047223 */ /* 0x002fce000001000a */
        /* <DEDUP_REMOVED lines=20> */
[----:B------:R-:W-:-:S06]  /*5140*/  FFMA.FTZ R36, R67, R0, -R53 ;  /* 0x0000000043247223 */ /* 0x000fcc0000010835 */
        /* <DEDUP_REMOVED lines=16> */
[----:B------:R-:W-:-:S06]  /*5250*/  FFMA.FTZ R38, R71, R0, -R53 ;  /* 0x0000000047267223 */ /* 0x000fcc0000010835 */
        /* <DEDUP_REMOVED lines=47> */
[----:B--2---:R-:W-:Y:S01]  /*5550*/  FADD.FTZ R47, R29, R44 ;  /* 0x0000002c1d2f7221 */ /* 0x004fe20000010000 */
[----:B------:R-:W-:-:S06]  /*5560*/  FFMA.FTZ R44, R83, R0, -R53 ;  /* 0x00000000532c7223 */ /* 0x000fcc0000010835 */
        /* <DEDUP_REMOVED lines=39> */
[----:B0-----:R-:W-:-:S03]  /*57e0*/  FADD.FTZ R5, R49, R48 ;  /* 0x0000003031057221 */ /* 0x001fc60000010000 */
[----:B--2---:R-:W-:Y:S01]  /*57f0*/  FADD.FTZ R4, R46, R47 ;  /* 0x0000002f2e047221 */ /* 0x004fe20000010000 */
[----:B------:R-:W-:Y:S06]  /*5800*/  @!P0 BRA `(.L_x_220) ;  /* 0x0000000000048947 */ /* 0x000fec0003800000 */
[----:B------:R-:W-:Y:S01]  /*5810*/  BPT.TRAP 0x1 ;  /* 0x000000040000795c */ /* 0x000fe20000300000 */
.L_x_220:
[----:B------:R-:W-:Y:S01]  /*5820*/  ULEA UR7, UR40, UR11, 0x3 ;  /* 0x0000000b28077291 */ /* 0x000fe2000f8e183f */
[----:B------:R-:W-:Y:S01]  /*5830*/  ISETP.GT.AND P1, PT, R8, R17, PT ;  /* 0x000000110800720c */ /* 0x000fe20003f24270 */
[----:B------:R-:W-:Y:S01]  /*5840*/  UMOV UR43, UR38 ;  /* 0x00000026002b7c82 */ /* 0x000fe20008000000 */
[----:B------:R-:W-:Y:S01]  /*5850*/  UMOV UR40, UR39 ;  /* 0x0000002700287c82 */ /* 0x000fe20008000000 */
[----:B------:R-:W-:Y:S01]  /*5860*/  UIADD3 UR7, UR7, 0x28860, URZ ;  /* 0x0002886007077890 */ /* 0x000fe2000fffe03f */
[----:B------:R-:W-:Y:S01]  /*5870*/  F2FP.BF16.F32.PACK_AB R158, R159, R158 ;  /* 0x0000009e9f9e723e */ /* 0x000fe200000010ff */
[----:B------:R-:W-:Y:S01]  /*5880*/  FMUL.FTZ R88, R88, R6 ;  /* 0x0000000658587220 */ /* 0x000fe20000410000 */
[----:B------:R-:W-:Y:S01]  /*5890*/  F2FP.BF16.F32.PACK_AB R160, R161, R160 ;  /* 0x000000a0a1a0723e */ /* 0x000fe200000010ff */
[----:B------:R-:W-:Y:S01]  /*58a0*/  UPRMT UR7, UR6, 0x654, UR7 ;  /* 0x0000065406077896 */ /* 0x000fe20008000007 */
        /* <DEDUP_REMOVED lines=67> */
[----:B------:R-:W-:Y:S01]  /*5ce0*/  F2FP.BF16.F32.PACK_AB R156, R156, R11 ;  /* 0x0000000b9c9c723e */ /* 0x000fe200000010ff */
[----:B------:R-:W-:Y:S01]  /*5cf0*/  VIADD R8, R8, 0xffffffff ;  /* 0xffffffff08087836 */ /* 0x000fe20000000000 */
[----:B------:R-:W-:Y:S01]  /*5d00*/  F2FP.BF16.F32.PACK_AB R157, R157, R10 ;  /* 0x0000000a9d9d723e */ /* 0x000fe200000010ff */
[----:B------:R-:W-:Y:S01]  /*5d10*/  IMAD.MOV.U32 R9, RZ, RZ, R7 ;  /* 0x000000ffff097224 */ /* 0x000fe200078e0007 */
[----:B------:R-:W-:Y:S01]  /*5d20*/  F2FP.BF16.F32.PACK_AB R159, R27, R12 ;  /* 0x0000000c1b9f723e */ /* 0x000fe200000010ff */
[----:B------:R-:W-:Y:S01]  /*5d30*/  IMAD.MOV.U32 R6, RZ, RZ, R3 ;  /* 0x000000ffff067224 */ /* 0x000fe200078e0003 */
[----:B------:R-:W-:-:S02]  /*5d40*/  F2FP.BF16.F32.PACK_AB R161, R31, R14 ;  /* 0x0000000e1fa1723e */ /* 0x000fc400000010ff */
[----:B------:R-:W-:Y:S02]  /*5d50*/  F2FP.BF16.F32.PACK_AB R163, R35, R20 ;  /* 0x0000001423a3723e */ /* 0x000fe400000010ff */
[----:B------:R-:W-:Y:S02]  /*5d60*/  F2FP.BF16.F32.PACK_AB R165, R39, R24 ;  /* 0x0000001827a5723e */ /* 0x000fe400000010ff */
[----:B------:R-:W-:Y:S02]  /*5d70*/  F2FP.BF16.F32.PACK_AB R167, R43, R26 ;  /* 0x0000001a2ba7723e */ /* 0x000fe400000010ff */
[----:B------:R-:W-:Y:S02]  /*5d80*/  F2FP.BF16.F32.PACK_AB R168, R45, R168 ;  /* 0x000000a82da8723e */ /* 0x000fe400000010ff */
[----:B------:R-:W-:Y:S02]  /*5d90*/  F2FP.BF16.F32.PACK_AB R169, R28, R169 ;  /* 0x000000a91ca9723e */ /* 0x000fe400000010ff */
        /* <DEDUP_REMOVED lines=17> */
[----:B------:R-:W-:Y:S01]  /*5eb0*/  F2FP.BF16.F32.PACK_AB R187, R46, R187 ;  /* 0x000000bb2ebb723e */ /* 0x000fe200000010ff */
[----:B------:R-:W-:Y:S06]  /*5ec0*/  @P1 BRA `(.L_x_221) ;  /* 0xffffffdc00cc1947 */ /* 0x000fec000383ffff */
.L_x_210:
[----:B------:R-:W-:Y:S06]  /*5ed0*/  BAR.ARV 0x8, 0x180 ;  /* 0x0206000000007b1d */ /* 0x000fec0000002000 */
[----:B------:R-:W-:Y:S05]  /*5ee0*/  @!P0 BRA `(.L_x_222) ;  /* 0x0000000000048947 */ /* 0x000fea0003800000 */
[----:B------:R-:W-:Y:S01]  /*5ef0*/  BPT.TRAP 0x1 ;  /* 0x000000040000795c */ /* 0x000fe20000300000 */
.L_x_222:
        /* <DEDUP_REMOVED lines=9> */
.L_x_223:
[----:B-1----:R-:W-:Y:S05]  /*5f90*/  @P1 BRA `(.L_x_224) ;  /* 0x0000000000081947 */ /* 0x002fea0003800000 */
[----:B------:R-:W1:Y:S02]  /*5fa0*/  SYNCS.PHASECHK.TRANS64.TRYWAIT P1, [UR5+0x28850], R6 ;  /* 0x02885006ff0075a7 */ /* 0x000e640008020145 */
[----:B-1----:R-:W-:Y:S05]  /*5fb0*/  @!P1 BRA `(.L_x_225) ;  /* 0x00000090008c9947 */ /* 0x002fea0003800000 */
.L_x_224:
[----:B------:R-:W-:Y:S01]  /*5fc0*/  UIADD3 UR4, UR4, 0x400, URZ ;  /* 0x0000040004047890 */ /* 0x000fe2000fffe03f */
[----:B------:R-:W-:Y:S01]  /*5fd0*/  WARPGROUP.ARRIVE ;  /* 0x00000000000079c5 */ /* 0x000fe20000000000 */
[----:B------:R-:W-:Y:S01]  /*5fe0*/  UMOV UR11, 0x40000040 ;  /* 0x40000040000b7882 */ /* 0x000fe20000000000 */
[----:B01----:R-:W0:Y:S01]  /*5ff0*/  SHFL.BFLY PT, R6, R5, 0x2, 0x1f ;  /* 0x0c401f0005067f89 */ /* 0x003e2200000e0000 */
[----:B------:R-:W-:Y:S01]  /*6000*/  USHF.R.U32.HI UR4, URZ, 0x4, UR4 ;  /* 0x000000043f047899 */ /* 0x000fe20008011604 */
[----:B------:R-:W-:Y:S02]  /*6010*/  MOV R65, RZ ;  /* 0x000000ff00417202 */ /* 0x000fe40000000f00 */
[----:B------:R-:W1:Y:S01]  /*6020*/  SHFL.BFLY PT, R9, R4, 0x2, 0x1f ;  /* 0x0c401f0004097f89 */ /* 0x000e6200000e0000 */
[----:B------:R-:W-:-:S04]  /*6030*/  ULOP3.LUT UR4, UR4, 0x3fff, URZ, 0xc0, !UPT ;  /* 0x00003fff04047892 */ /* 0x000fc8000f8ec03f */
[----:B------:R-:W-:-:S04]  /*6040*/  ULOP3.LUT UR4, UR4, 0x4000000, URZ, 0xfc, !UPT ;  /* 0x0400000004047892 */ /* 0x000fc8000f8efc3f */
[----:B------:R-:W-:-:S04]  /*6050*/  ULEA UR4, UR39, UR4, 0xb ;  /* 0x0000000427047291 */ /* 0x000fc8000f8e583f */
[----:B------:R-:W-:-:S03]  /*6060*/  UIADD3 UR6, UR4, 0x80, URZ ;  /* 0x0000008004067890 */ /* 0x000fc6000fffe03f */
[----:B------:R-:W-:Y:S02]  /*6070*/  UMOV UR10, UR4 ;  /* 0x00000004000a7c82 */ /* 0x000fe40008000000 */
[----:B------:R-:W-:Y:S01]  /*6080*/  HGMMA.64x128x16.F32.BF16 R88, R156, gdesc[UR8].tnspB, R88, gsb0 ;  /* 0x41e000089c587df0 */ /* 0x000fe20008001858 */
[----:B------:R-:W-:Y:S01]  /*6090*/  UMOV UR11, 0x40000040 ;  /* 0x40000040000b7882 */ /* 0x000fe20000000000 */
[----:B------:R-:W-:Y:S01]  /*60a0*/  UMOV UR10, UR6 ;  /* 0x00000006000a7c82 */ /* 0x000fe20008000000 */
[----:B------:R-:W-:Y:S01]  /*60b0*/  UIADD3 UR6, UR4, 0x100, URZ ;  /* 0x0000010004067890 */ /* 0x000fe2000fffe03f */
[----:B0-----:R-:W-:Y:S01]  /*60c0*/  FADD.FTZ R6, R6, R5 ;  /* 0x0000000506067221 */ /* 0x001fe20000010000 */
[----:B-1----:R-:W-:-:S04]  /*60d0*/  FADD.FTZ R8, R9, R4 ;  /* 0x0000000409087221 */ /* 0x002fc80000010000 */
[----:B------:R-:W0:Y:S04]  /*60e0*/  SHFL.BFLY PT, R9, R6, 0x1, 0x1f ;  /* 0x0c201f0006097f89 */ /* 0x000e2800000e0000 */
[----:B------:R-:W1:Y:S01]  /*60f0*/  SHFL.BFLY PT, R11, R8, 0x1, 0x1f ;  /* 0x0c201f00080b7f89 */ /* 0x000e6200000e0000 */
[----:B0-----:R-:W-:Y:S01]  /*6100*/  FADD.FTZ R12, R6, R9 ;  /* 0x00000009060c7221 */ /* 0x001fe20000010000 */
[----:B------:R-:W-:Y:S02]  /*6110*/  IMAD.MOV.U32 R9, RZ, RZ, RZ ;  /* 0x000000ffff097224 */ /* 0x000fe400078e00ff */
[----:B-1----:R-:W-:Y:S02]  /*6120*/  FADD.FTZ R11, R8, R11 ;  /* 0x0000000b080b7221 */ /* 0x002fe40000010000 */
[----:B------:R-:W-:-:S03]  /*6130*/  FSETP.NE.FTZ.AND P1, PT, R12, RZ, PT ;  /* 0x000000ff0c00720b */ /* 0x000fc60003f35000 */
[----:B------:R-:W-:-:S10]  /*6140*/  FSETP.NE.FTZ.AND P2, PT, R11, RZ, PT ;  /* 0x000000ff0b00720b */ /* 0x000fd40003f55000 */
[----:B------:R-:W0:Y:S01]  /*6150*/  @P1 MUFU.LG2 R5, R12 ;  /* 0x0000000c00051308 */ /* 0x000e220000000c00 */
[C---:B------:R-:W-:Y:S02]  /*6160*/  @P1 FMUL.FTZ R4, R0.reuse, 0.69314718246459960938 ;  /* 0x3f31721800041820 */ /* 0x040fe40000410000 */
[----:B------:R-:W-:-:S05]  /*6170*/  @P2 FMUL.FTZ R13, R0, 0.69314718246459960938 ;  /* 0x3f317218000d2820 */ /* 0x000fca0000410000 */
[----:B------:R-:W1:Y:S08]  /*6180*/  @P2 MUFU.LG2 R10, R11 ;  /* 0x0000000b000a2308 */ /* 0x000e700000000c00 */
[----:B------:R2:W3:Y:S01]  /*6190*/  @P1 MUFU.RCP R65, R12 ;  /* 0x0000000c00411308 */ /* 0x0004e20000001000 */
[----:B0-----:R-:W-:-:S07]  /*61a0*/  @P1 FMUL.FTZ R5, R5, 0.69314718246459960938 ;  /* 0x3f31721805051820 */ /* 0x001fce0000410000 */
[----:B------:R2:W0:Y:S01]  /*61b0*/  @P2 MUFU.RCP R9, R11 ;  /* 0x0000000b00092308 */ /* 0x0004220000001000 */
[----:B-1----:R-:W-:Y:S01]  /*61c0*/  @P2 FMUL.FTZ R10, R10, 0.69314718246459960938 ;  /* 0x3f3172180a0a2820 */ /* 0x002fe20000410000 */
[----:B------:R-:W-:Y:S02]  /*61d0*/  WARPGROUP.DEPBAR.LE gsb0, 0x0 ;  /* 0x00008000000079c5 */ /* 0x000fe40000010000 */
[----:B------:R-:W-:Y:S01]  /*61e0*/  WARPGROUP.ARRIVE ;  /* 0x00000000000079c5 */ /* 0x000fe20000000000 */
[----:B------:R-:W-:Y:S02]  /*61f0*/  IMAD.MOV.U32 R156, RZ, RZ, -0x800000 ;  /* 0xff800000ff9c7424 */ /* 0x000fe400078e00ff */
[----:B------:R-:W-:Y:S01]  /*6200*/  @P1 FFMA.FTZ R156, R4, R3, R5 ;  /* 0x00000003049c1223 */ /* 0x000fe20000010005 */
[----:B------:R-:W-:Y:S02]  /*6210*/  IMAD.MOV.U32 R157, RZ, RZ, -0x800000 ;  /* 0xff800000ff9d7424 */ /* 0x000fe400078e00ff */
[----:B------:R-:W-:Y:S01]  /*6220*/  @P2 FFMA.FTZ R157, R13, R7, R10 ;  /* 0x000000070d9d2223 */ /* 0x000fe2000001000a */
[----:B------:R-:W-:Y:S01]  /*6230*/  HGMMA.64x128x16.F32.BF16 R88, R160, gdesc[UR8].tnspB, R88, gsb0 ;  /* 0x41e00008a0587df0 */ /* 0x000fe20008001858 */
[----:B------:R-:W-:Y:S01]  /*6240*/  UMOV UR10, UR6 ;  /* 0x00000006000a7c82 */ /* 0x000fe20008000000 */
[----:B------:R-:W-:Y:S01]  /*6250*/  UMOV UR11, 0x40000040 ;  /* 0x40000040000b7882 */ /* 0x000fe20000000000 */
[----:B------:R-:W-:Y:S01]  /*6260*/  UIADD3 UR6, UR4, 0x180, URZ ;  /* 0x0000018004067890 */ /* 0x000fe2000fffe03f */
[----:B------:R-:W-:-:S02]  /*6270*/  WARPGROUP.DEPBAR.LE gsb0, 0x0 ;  /* 0x00008000000079c5 */ /* 0x000fc40000010000 */
        /* <DEDUP_REMOVED lines=34> */
.L_x_226:
[----:B------:R-:W-:Y:S01]  /*64a0*/  UIADD3 UR4, UR5, 0x28860, URZ ;  /* 0x0002886005047890 */ /* 0x000fe2000fffe03f */
[-C--:B------:R-:W-:Y:S01]  /*64b0*/  FMUL.FTZ R20, R88, R65.reuse ;  /* 0x0000004158147220 */ /* 0x080fe20000410000 */
[----:B------:R-:W-:Y:S01]  /*64c0*/  UIADD3 UR39, UR39, 0x1, URZ ;  /* 0x0000000127277890 */ /* 0x000fe2000fffe03f */
[-C--:B------:R-:W-:Y:S01]  /*64d0*/  FMUL.FTZ R21, R89, R65.reuse ;  /* 0x0000004159157220 */ /* 0x080fe20000410000 */
[----:B------:R-:W-:Y:S01]  /*64e0*/  UPRMT UR4, UR7, 0x654, UR4 ;  /* 0x0000065407047896 */ /* 0x000fe20008000004 */
[-C--:B------:R-:W-:Y:S01]  /*64f0*/  FMUL.FTZ R36, R92, R65.reuse ;  /* 0x000000415c247220 */ /* 0x080fe20000410000 */
[----:B------:R-:W-:Y:S01]  /*6500*/  UISETP.NE.AND UP0, UPT, UR39, 0x2, UPT ;  /* 0x000000022700788c */ /* 0x000fe2000bf05270 */
        /* <DEDUP_REMOVED lines=32> */
[----:B------:R-:W-:Y:S01]  /*6710*/  FMUL.FTZ R69, R95, R9 ;  /* 0x000000095f457220 */ /* 0x000fe20000410000 */
[----:B------:R-:W-:Y:S01]  /*6720*/  USEL UR4, URZ, 0x1, UP0 ;  /* 0x000000013f047887 */ /* 0x000fe20008000000 */
        /* <DEDUP_REMOVED lines=30> */
[----:B------:R-:W-:Y:S01]  /*6910*/  VIADD R205, R205, 0x1 ;  /* 0x00000001cdcd7836 */ /* 0x000fe20000000000 */
[----:B------:R-:W-:-:S02]  /*6920*/  USEL UR39, UR39, URZ, UP0 ;  /* 0x0000003f27277287 */ /* 0x000fc40008000000 */
[----:B------:R-:W-:-:S12]  /*6930*/  ULOP3.LUT UR38, UR38, UR4, URZ, 0x3c, !UPT ;  /* 0x0000000426267292 */ /* 0x000fd8000f8e3c3f */
.L_x_202:
[----:B------:R-:W0:Y:S01]  /*6940*/  S2R R3, SR_CgaCtaId ;  /* 0x0000000000037919 */ /* 0x000e220000008800 */
[----:B------:R-:W-:Y:S01]  /*6950*/  MOV R0, 0x400 ;  /* 0x0000040000007802 */ /* 0x000fe20000000f00 */
[----:B------:R-:W-:Y:S01]  /*6960*/  BSSY B0, `(.L_x_227) ;  /* 0x00002c4000007945 */ /* 0x000fe20003800000 */
[----:B------:R-:W-:Y:S02]  /*6970*/  BAR.SYNC.DEFER_BLOCKING 0x5, 0x180 ;  /* 0x0146000000007b1d */ /* 0x000fe40000010000 */
[----:B0-----:R-:W-:-:S05]  /*6980*/  LEA R0, R3, R0, 0x18 ;  /* 0x0000000003007211 */ /* 0x001fca00078ec0ff */
[----:B------:R0:W1:Y:S01]  /*6990*/  LDS.128 R4, [R0+0x288d0] ;  /* 0x0288d00000047984 */ /* 0x0000620000000c00 */
[----:B------:R-:W-:Y:S06]  /*69a0*/  BAR.ARV 0x4, 0x180 ;  /* 0x0106000000007b1d */ /* 0x000fec0000002000 */
[----:B------:R-:W-:Y:S05]  /*69b0*/  @P0 BRA `(.L_x_228) ;  /* 0x00000020001c0947 */ /* 0x000fea0003800000 */
[----:B------:R-:W2:Y:S01]  /*69c0*/  S2R R3, SR_SWINHI ;  /* 0x0000000000037919 */ /* 0x000ea20000002f00 */
[C---:B------:R-:W-:Y:S01]  /*69d0*/  IMAD.SHL.U32 R105, R19.reuse, 0x4, RZ ;  /* 0x0000000413697824 */ /* 0x040fe200078e00ff */
[----:B------:R-:W-:Y:S01]  /*69e0*/  SHF.L.U64.HI R104, R19, 0x2, R202 ;  /* 0x0000000213687819 */ /* 0x000fe200000102ca */
[----:B------:R-:W-:Y:S01]  /*69f0*/  ULDC.64 UR4, c[0x0][0xc08] ;  /* 0x0003020000047ab9 */ /* 0x000fe20000000a00 */
[----:B------:R-:W-:Y:S02]  /*6a00*/  MOV R88, R0 ;  /* 0x0000000000587202 */ /* 0x000fe40000000f00 */
[----:B--2---:R-:W-:-:S03]  /*6a10*/  MOV R89, R3 ;  /* 0x0000000300597202 */ /* 0x004fc60000000f00 */
[----:B------:R-:W-:-:S03]  /*6a20*/  IMAD.WIDE R12, R225, 0x2, R88 ;  /* 0x00000002e10c7825 */ /* 0x000fc600078e0258 */
[C---:B------:R-:W-:Y:S02]  /*6a30*/  LOP3.LUT R3, R12.reuse, 0x380, RZ, 0xc0, !PT ;  /* 0x000003800c037812 */ /* 0x040fe400078ec0ff */
[C---:B------:R-:W-:Y:S02]  /*6a40*/  IADD3 R15, P2, R12.reuse, 0x4020, RZ ;  /* 0x000040200c0f7810 */ /* 0x040fe40007f5e0ff */
[----:B------:R-:W-:Y:S02]  /*6a50*/  SHF.R.U64 R3, R3, 0x3, RZ ;  /* 0x0000000303037819 */ /* 0x000fe400000012ff */
[C---:B------:R-:W-:Y:S01]  /*6a60*/  IADD3 R8, P3, R12.reuse, 0x4000, RZ ;  /* 0x000040000c087810 */ /* 0x040fe20007f7e0ff */
[--C-:B------:R-:W-:Y:S01]  /*6a70*/  IMAD.X R33, RZ, RZ, R13.reuse, P2 ;  /* 0x000000ffff217224 */ /* 0x100fe200010e060d */
[----:B------:R-:W-:Y:S01]  /*6a80*/  BAR.SYNC.DEFER_BLOCKING 0x1, 0x100 ;  /* 0x0044000000007b1d */ /* 0x000fe20000010000 */
[C---:B------:R-:W-:Y:S02]  /*6a90*/  IADD3 R101, P0, R12.reuse, 0x4060, RZ ;  /* 0x000040600c657810 */ /* 0x040fe40007f1e0ff */
[C---:B------:R-:W-:Y:S01]  /*6aa0*/  IADD3 R99, P1, R12.reuse, 0x4040, RZ ;  /* 0x000040400c637810 */ /* 0x040fe20007f3e0ff */
[--C-:B------:R-:W-:Y:S01]  /*6ab0*/  IMAD.X R29, RZ, RZ, R13.reuse, P3 ;  /* 0x000000ffff1d7224 */ /* 0x100fe200018e060d */
[C---:B-1----:R-:W-:Y:S01]  /*6ac0*/  IADD3 R4, P6, R12.reuse, 0x20, RZ ;  /* 0x000000200c047810 */ /* 0x042fe20007fde0ff */
[--C-:B------:R-:W-:Y:S01]  /*6ad0*/  IMAD.X R31, RZ, RZ, R13.reuse, P0 ;  /* 0x000000ffff1f7224 */ /* 0x100fe200000e060d */
[C---:B------:R-:W-:Y:S01]  /*6ae0*/  IADD3 R35, P4, R12.reuse, 0x60, RZ ;  /* 0x000000600c237810 */ /* 0x040fe20007f9e0ff */
[--C-:B------:R-:W-:Y:S01]  /*6af0*/  IMAD.X R27, RZ, RZ, R13.reuse, P1 ;  /* 0x000000ffff1b7224 */ /* 0x100fe200008e060d */
[----:B------:R-:W-:Y:S01]  /*6b00*/  IADD3 R17, P5, R12, 0x40, RZ ;  /* 0x000000400c117810 */ /* 0x000fe20007fbe0ff */
[--C-:B------:R-:W-:Y:S01]  /*6b10*/  IMAD.X R25, RZ, RZ, R13.reuse, P6 ;  /* 0x000000ffff197224 */ /* 0x100fe200030e060d */
[----:B------:R-:W-:Y:S01]  /*6b20*/  LOP3.LUT R12, R3, R12, RZ, 0x3c, !PT ;  /* 0x0000000c030c7212 */ /* 0x000fe200078e3cff */
[--C-:B------:R-:W-:Y:S01]  /*6b30*/  IMAD.X R11, RZ, RZ, R13.reuse, P4 ;  /* 0x000000ffff0b7224 */ /* 0x100fe200020e060d */
[----:B------:R-:W-:Y:S01]  /*6b40*/  LOP3.LUT R10, R15, 0x380, RZ, 0xc0, !PT ;  /* 0x000003800f0a7812 */ /* 0x000fe200078ec0ff */
[----:B------:R-:W-:Y:S01]  /*6b50*/  IMAD.X R9, RZ, RZ, R13, P5 ;  /* 0x000000ffff097224 */ /* 0x000fe200028e060d */
[----:B------:R-:W-:-:S02]  /*6b60*/  LOP3.LUT R3, R8, 0x380, RZ, 0xc0, !PT ;  /* 0x0000038008037812 */ /* 0x000fc400078ec0ff */
[----:B------:R-:W-:Y:S02]  /*6b70*/  SHF.R.U64 R10, R10, 0x3, RZ ;  /* 0x000000030a0a7819 */ /* 0x000fe400000012ff */
[----:B------:R-:W-:Y:S02]  /*6b80*/  SHF.R.U64 R3, R3, 0x3, RZ ;  /* 0x0000000303037819 */ /* 0x000fe400000012ff */
[----:B------:R-:W-:Y:S02]  /*6b90*/  LOP3.LUT R14, R99, 0x380, RZ, 0xc0, !PT ;  /* 0x00000380630e7812 */ /* 0x000fe400078ec0ff */
[----:B------:R-:W-:Y:S02]  /*6ba0*/  LOP3.LUT R32, R10, R15, RZ, 0x3c, !PT ;  /* 0x0000000f0a207212 */ /* 0x000fe400078e3cff */
[----:B------:R-:W-:Y:S02]  /*6bb0*/  LOP3.LUT R28, R3, R8, RZ, 0x3c, !PT ;  /* 0x00000008031c7212 */ /* 0x000fe400078e3cff */
[----:B------:R-:W-:-:S02]  /*6bc0*/  LOP3.LUT R24, R101, 0x380, RZ, 0xc0, !PT ;  /* 0x0000038065187812 */ /* 0x000fc400078ec0ff */
[----:B------:R-:W-:Y:S02]  /*6bd0*/  LOP3.LUT R10, R35, 0x380, RZ, 0xc0, !PT ;  /* 0x00000380230a7812 */ /* 0x000fe400078ec0ff */
[----:B------:R-:W-:Y:S02]  /*6be0*/  LOP3.LUT R8, R17, 0x380, RZ, 0xc0, !PT ;  /* 0x0000038011087812 */ /* 0x000fe400078ec0ff */
[----:B------:R-:W-:Y:S02]  /*6bf0*/  LOP3.LUT R3, R4, 0x380, RZ, 0xc0, !PT ;  /* 0x0000038004037812 */ /* 0x000fe400078ec0ff */
[----:B------:R-:W-:Y:S02]  /*6c00*/  SHF.R.U64 R14, R14, 0x3, RZ ;  /* 0x000000030e0e7819 */ /* 0x000fe400000012ff */
[----:B------:R-:W-:Y:S02]  /*6c10*/  SHF.R.U64 R24, R24, 0x3, RZ ;  /* 0x0000000318187819 */ /* 0x000fe400000012ff */
[----:B------:R-:W-:-:S02]  /*6c20*/  SHF.R.U64 R10, R10, 0x3, RZ ;  /* 0x000000030a0a7819 */ /* 0x000fc400000012ff */
[----:B------:R-:W-:Y:S02]  /*6c30*/  SHF.R.U64 R8, R8, 0x3, RZ ;  /* 0x0000000308087819 */ /* 0x000fe400000012ff */
[----:B------:R-:W-:Y:S02]  /*6c40*/  SHF.R.U64 R3, R3, 0x3, RZ ;  /* 0x0000000303037819 */ /* 0x000fe400000012ff */
[----:B------:R-:W-:Y:S02]  /*6c50*/  LOP3.LUT R26, R14, R99, RZ, 0x3c, !PT ;  /* 0x000000630e1a7212 */ /* 0x000fe400078e3cff */
[----:B------:R-:W-:Y:S01]  /*6c60*/  MOV R34, R12 ;  /* 0x0000000c00227202 */ /* 0x000fe20000000f00 */
[----:B------:R-:W1:Y:S01]  /*6c70*/  LDC.64 R98, c[0x0][0xc00] ;  /* 0x00030000ff627b82 */ /* 0x000e620000000a00 */
[----:B------:R-:W-:Y:S02]  /*6c80*/  LOP3.LUT R30, R24, R101, RZ, 0x3c, !PT ;  /* 0x00000065181e7212 */ /* 0x000fe400078e3cff */
[----:B------:R-:W-:-:S02]  /*6c90*/  F2FP.BF16.F32.PACK_AB R12, R21, R20 ;  /* 0x00000014150c723e */ /* 0x000fc400000010ff */
[----:B------:R-:W-:Y:S02]  /*6ca0*/  F2FP.BF16.F32.PACK_AB R13, R67, R66 ;  /* 0x00000042430d723e */ /* 0x000fe400000010ff */
[----:B------:R-:W-:Y:S02]  /*6cb0*/  F2FP.BF16.F32.PACK_AB R14, R37, R36 ;  /* 0x00000024250e723e */ /* 0x000fe400000010ff */
[----:B------:R-:W-:Y:S02]  /*6cc0*/  F2FP.BF16.F32.PACK_AB R15, R69, R68 ;  /* 0x00000044450f723e */ /* 0x000fe400000010ff */
[----:B------:R-:W-:Y:S02]  /*6cd0*/  LOP3.LUT R10, R10, R35, RZ, 0x3c, !PT ;  /* 0x000000230a0a7212 */ /* 0x000fe400078e3cff */
[----:B------:R-:W-:Y:S01]  /*6ce0*/  LOP3.LUT R8, R8, R17, RZ, 0x3c, !PT ;  /* 0x0000001108087212 */ /* 0x000fe200078e3cff */
[----:B------:R2:W-:Y:S01]  /*6cf0*/  STSM.16.M88.4 [R34], R12 ;  /* 0x0000000c22007844 */ /* 0x0005e20000000200 */
[----:B------:R-:W-:-:S02]  /*6d00*/  LOP3.LUT R24, R3, R4, RZ, 0x3c, !PT ;  /* 0x0000000403187212 */ /* 0x000fc400078e3cff */
[----:B------:R-:W-:Y:S02]  /*6d10*/  MOV R101, R10 ;  /* 0x0000000a00657202 */ /* 0x000fe40000000f00 */
[----:B------:R-:W-:Y:S02]  /*6d20*/  MOV R102, R8 ;  /* 0x0000000800667202 */ /* 0x000fe40000000f00 */
[----:B------:R-:W-:Y:S02]  /*6d30*/  MOV R103, R24 ;  /* 0x0000001800677202 */ /* 0x000fe40000000f00 */
[----:B------:R-:W-:Y:S02]  /*6d40*/  F2FP.BF16.F32.PACK_AB R8, R39, R38 ;  /* 0x000000262708723e */ /* 0x000fe400000010ff */
[----:B------:R-:W-:Y:S02]  /*6d50*/  F2FP.BF16.F32.PACK_AB R9, R71, R70 ;  /* 0x000000464709723e */ /* 0x000fe400000010ff */
[----:B------:R-:W-:-:S02]  /*6d60*/  F2FP.BF16.F32.PACK_AB R10, R41, R40 ;  /* 0x00000028290a723e */ /* 0x000fc400000010ff */
[----:B------:R-:W-:Y:S02]  /*6d70*/  F2FP.BF16.F32.PACK_AB R11, R73, R72 ;  /* 0x00000048490b723e */ /* 0x000fe400000010ff */
[----:B--2---:R-:W-:Y:S02]  /*6d80*/  F2FP.BF16.F32.PACK_AB R12, R43, R42 ;  /* 0x0000002a2b0c723e */ /* 0x004fe400000010ff */
[----:B------:R-:W-:Y:S01]  /*6d90*/  F2FP.BF16.F32.PACK_AB R13, R75, R74 ;  /* 0x0000004a4b0d723e */ /* 0x000fe200000010ff */
[----:B------:R2:W-:Y:S01]  /*6da0*/  STSM.16.M88.4 [R103], R8 ;  /* 0x0000000867007844 */ /* 0x0005e20000000200 */
[----:B------:R-:W-:Y:S02]  /*6db0*/  F2FP.BF16.F32.PACK_AB R14, R45, R44 ;  /* 0x0000002c2d0e723e */ /* 0x000fe400000010ff */
[----:B------:R-:W-:Y:S02]  /*6dc0*/  F2FP.BF16.F32.PACK_AB R15, R77, R76 ;  /* 0x0000004c4d0f723e */ /* 0x000fe400000010ff */
[----:B------:R-:W-:-:S02]  /*6dd0*/  MOV R17, R26 ;  /* 0x0000001a00117202 */ /* 0x000fc40000000f00 */
[----:B------:R-:W-:Y:S01]  /*6de0*/  MOV R3, R30 ;  /* 0x0000001e00037202 */ /* 0x000fe20000000f00 */
[----:B------:R3:W-:Y:S01]  /*6df0*/  STSM.16.M88.4 [R102], R12 ;  /* 0x0000000c66007844 */ /* 0x0007e20000000200 */
[----:B------:R-:W-:Y:S02]  /*6e00*/  MOV R4, R28 ;  /* 0x0000001c00047202 */ /* 0x000fe40000000f00 */
[----:B------:R-:W-:Y:S02]  /*6e10*/  F2FP.BF16.F32.PACK_AB R24, R47, R46 ;  /* 0x0000002e2f18723e */ /* 0x000fe400000010ff */
[----:B------:R-:W-:Y:S02]  /*6e20*/  F2FP.BF16.F32.PACK_AB R25, R79, R78 ;  /* 0x0000004e4f19723e */ /* 0x000fe400000010ff */
[----:B------:R-:W-:Y:S02]  /*6e30*/  F2FP.BF16.F32.PACK_AB R26, R49, R48 ;  /* 0x00000030311a723e */ /* 0x000fe400000010ff */
[----:B------:R-:W-:-:S02]  /*6e40*/  F2FP.BF16.F32.PACK_AB R27, R81, R80 ;  /* 0x00000050511b723e */ /* 0x000fc400000010ff */
[----:B------:R-:W-:Y:S02]  /*6e50*/  F2FP.BF16.F32.PACK_AB R28, R51, R50 ;  /* 0x00000032331c723e */ /* 0x000fe400000010ff */
[----:B------:R-:W-:Y:S01]  /*6e60*/  F2FP.BF16.F32.PACK_AB R29, R83, R82 ;  /* 0x00000052531d723e */ /* 0x000fe200000010ff */
[----:B------:R-:W-:Y:S01]  /*6e70*/  STSM.16.M88.4 [R101], R24 ;  /* 0x0000001865007844 */ /* 0x000fe20000000200 */
[----:B------:R-:W-:Y:S02]  /*6e80*/  F2FP.BF16.F32.PACK_AB R30, R53, R52 ;  /* 0x00000034351e723e */ /* 0x000fe400000010ff */
[----:B------:R-:W-:Y:S02]  /*6e90*/  F2FP.BF16.F32.PACK_AB R31, R85, R84 ;  /* 0x00000054551f723e */ /* 0x000fe400000010ff */
[----:B------:R-:W-:Y:S02]  /*6ea0*/  MOV R100, R32 ;  /* 0x0000002000647202 */ /* 0x000fe40000000f00 */
[----:B------:R-:W-:Y:S01]  /*6eb0*/  F2FP.BF16.F32.PACK_AB R32, R55, R54 ;  /* 0x000000363720723e */ /* 0x000fe200000010ff */
[----:B------:R4:W-:Y:S01]  /*6ec0*/  STSM.16.M88.4 [R4], R28 ;  /* 0x0000001c04007844 */ /* 0x0009e20000000200 */
[----:B------:R-:W-:-:S02]  /*6ed0*/  F2FP.BF16.F32.PACK_AB R33, R87, R86 ;  /* 0x000000565721723e */ /* 0x000fc400000010ff */
[----:B------:R-:W-:Y:S02]  /*6ee0*/  F2FP.BF16.F32.PACK_AB R34, R57, R56 ;  /* 0x000000383922723e */ /* 0x000fe400000010ff */
[----:B------:R-:W-:Y:S02]  /*6ef0*/  F2FP.BF16.F32.PACK_AB R35, R91, R90 ;  /* 0x0000005a5b23723e */ /* 0x000fe400000010ff */
[----:B--2---:R-:W-:Y:S02]  /*6f00*/  F2FP.BF16.F32.PACK_AB R8, R59, R58 ;  /* 0x0000003a3b08723e */ /* 0x004fe400000010ff */
[----:B------:R-:W-:Y:S01]  /*6f10*/  F2FP.BF16.F32.PACK_AB R9, R93, R92 ;  /* 0x0000005c5d09723e */ /* 0x000fe200000010ff */
[----:B------:R-:W-:Y:S01]  /*6f20*/  STSM.16.M88.4 [R100], R32 ;  /* 0x0000002064007844 */ /* 0x000fe20000000200 */
[----:B------:R-:W-:Y:S02]  /*6f30*/  F2FP.BF16.F32.PACK_AB R10, R61, R60 ;  /* 0x0000003c3d0a723e */ /* 0x000fe400000010ff */
[----:B------:R-:W-:-:S02]  /*6f40*/  F2FP.BF16.F32.PACK_AB R11, R95, R94 ;  /* 0x0000005e5f0b723e */ /* 0x000fc400000010ff */
[----:B---3--:R-:W-:Y:S01]  /*6f50*/  F2FP.BF16.F32.PACK_AB R12, R63, R62 ;  /* 0x0000003e3f0c723e */ /* 0x008fe200000010ff */
[----:B----4-:R-:W-:Y:S01]  /*6f60*/  IMAD.MOV.U32 R4, RZ, RZ, RZ ;  /* 0x000000ffff047224 */ /* 0x010fe200078e00ff */
[----:B------:R-:W-:Y:S01]  /*6f70*/  F2FP.BF16.F32.PACK_AB R13, R97, R96 ;  /* 0x00000060610d723e */ /* 0x000fe200000010ff */
[----:B------:R2:W-:Y:S01]  /*6f80*/  STSM.16.M88.4 [R17], R8 ;  /* 0x0000000811007844 */ /* 0x0005e20000000200 */
[----:B------:R-:W-:Y:S02]  /*6f90*/  F2FP.BF16.F32.PACK_AB R14, R65, R64 ;  /* 0x00000040410e723e */ /* 0x000fe400000010ff */
[----:B------:R-:W-:Y:S02]  /*6fa0*/  F2FP.BF16.F32.PACK_AB R15, R151, R150 ;  /* 0x00000096970f723e */ /* 0x000fe400000010ff */
[----:B-1----:R-:W-:Y:S02]  /*6fb0*/  ISETP.NE.U32.AND P0, PT, R98, RZ, PT ;  /* 0x000000ff6200720c */ /* 0x002fe40003f05070 */
[----:B------:R-:W-:Y:S01]  /*6fc0*/  IADD3 R24, P1, R105, R98, RZ ;  /* 0x0000006269187210 */ /* 0x000fe20007f3e0ff */
[----:B------:R1:W-:Y:S01]  /*6fd0*/  STSM.16.M88.4 [R3], R12 ;  /* 0x0000000c03007844 */ /* 0x0003e20000000200 */
[----:B------:R-:W-:Y:S01]  /*6fe0*/  BAR.SYNC.DEFER_BLOCKING 0x1, 0x100 ;  /* 0x0044000000007b1d */ /* 0x000fe20000010000 */
[----:B------:R-:W-:-:S02]  /*6ff0*/  ISETP.NE.AND.EX P0, PT, R99, RZ, PT, P0 ;  /* 0x000000ff6300720c */ /* 0x000fc40003f05300 */
[----:B------:R-:W-:-:S05]  /*7000*/  IMAD.X R25, R104, 0x1, R99, P1 ;  /* 0x0000000168197824 */ /* 0x000fca00008e0663 */
[----:B--2---:R-:W2:Y:S08]  /*7010*/  LDC R9, c[0x0][0xad4] ;  /* 0x0002b500ff097b82 */ /* 0x004eb00000000800 */
[----:B-1----:R-:W1:Y:S01]  /*7020*/  LDC R3, c[0x0][0xbe8] ;  /* 0x0002fa00ff037b82 */ /* 0x002e620000000800 */
[----:B------:R-:W3:Y:S01]  /*7030*/  @P0 LDG.E R4, desc[UR36][R24.64] ;  /* 0x0000002418040981 */ /* 0x000ee2000c1e1900 */
[----:B------:R-:W-:-:S04]  /*7040*/  ISETP.NE.U32.AND P1, PT, RZ, UR4, PT ;  /* 0x00000004ff007c0c */ /* 0x000fc8000bf25070 */
[----:B------:R-:W-:-:S13]  /*7050*/  ISETP.NE.AND.EX P1, PT, RZ, UR5, PT, P1 ;  /* 0x00000005ff007c0c */ /* 0x000fda000bf25310 */
[----:B------:R-:W-:Y:S01]  /*7060*/  @P1 IADD3 R26, P2, R105, UR4, RZ ;  /* 0x00000004691a1c10 */ /* 0x000fe2000ff5e0ff */
[----:B------:R-:W-:Y:S01]  /*7070*/  ULDC UR4, c[0x0][0xa88] ;  /* 0x0002a20000047ab9 */ /* 0x000fe20000000800 */
[----:B------:R-:W-:Y:S01]  /*7080*/  MOV R29, 0x9b8 ;  /* 0x000009b8001d7802 */ /* 0x000fe20000000f00 */
[----:B------:R-:W-:Y:S01]  /*7090*/  IMAD.U32 R28, RZ, RZ, UR4 ;  /* 0x00000004ff1c7e24 */ /* 0x000fe2000f8e00ff */
[----:B------:R-:W-:Y:S02]  /*70a0*/  @P1 IADD3.X R27, R104, UR5, RZ, P2, !PT ;  /* 0x00000005681b1c10 */ /* 0x000fe400097fe4ff */
[C---:B------:R-:W-:Y:S02]  /*70b0*/  ISETP.NE.AND P2, PT, R18.reuse, RZ, PT ;  /* 0x000000ff1200720c */ /* 0x040fe40003f45270 */
[----:B-1----:R-:W-:Y:S01]  /*70c0*/  ISETP.NE.AND P4, PT, R3, 0x1, PT ;  /* 0x000000010300780c */ /* 0x002fe20003f85270 */
[----:B------:R1:W5:Y:S01]  /*70d0*/  @P1 LDG.E R28, desc[UR36][R26.64] ;  /* 0x000000241a1c1981 */ /* 0x000362000c1e1900 */
[----:B--2---:R-:W-:-:S02]  /*70e0*/  SEL R9, R18, R9, P2 ;  /* 0x0000000912097207 */ /* 0x004fc40001000000 */
[----:B------:R-:W-:Y:S02]  /*70f0*/  ISETP.NE.U32.AND P2, PT, R98, RZ, PT ;  /* 0x000000ff6200720c */ /* 0x000fe40003f45070 */
[----:B------:R-:W-:Y:S02]  /*7100*/  ISETP.GT.AND P3, PT, R9, 0x1, PT ;  /* 0x000000010900780c */ /* 0x000fe40003f64270 */
[----:B------:R-:W-:Y:S01]  /*7110*/  ISETP.NE.AND.EX P2, PT, R99, RZ, PT, P2 ;  /* 0x000000ff6300720c */ /* 0x000fe20003f45320 */
[----:B------:R-:W2:Y:S01]  /*7120*/  LDC.64 R8, c[0x0][0xba8] ;  /* 0x0002ea00ff087b82 */ /* 0x000ea20000000a00 */
[----:B------:R-:W-:Y:S01]  /*7130*/  SEL R29, R29, 0x978, P3 ;  /* 0x000009781d1d7807 */ /* 0x000fe20001800000 */
[----:B------:R-:W-:Y:S01]  /*7140*/  IMAD R99, R16, 0x80, R224 ;  /* 0x0000008010637824 */ /* 0x000fe200078e02e0 */
[----:B------:R-:W-:Y:S02]  /*7150*/  SEL R19, R19, RZ, !P2 ;  /* 0x000000ff13137207 */ /* 0x000fe40005000000 */
[----:B------:R-:W-:-:S03]  /*7160*/  SEL R17, R202, RZ, !P2 ;  /* 0x000000ffca117207 */ /* 0x000fc60005000000 */
[----:B------:R-:W4:Y:S08]  /*7170*/  LDC.64 R14, c[0x0][R29+0x220] ;  /* 0x000088001d0e7b82 */ /* 0x000f300000000a00 */
[----:B------:R-:W1:Y:S08]  /*7180*/  LDC.64 R10, c[0x0][R29+0x218] ;  /* 0x000086001d0a7b82 */ /* 0x000e700000000a00 */
[----:B------:R-:W0:Y:S08]  /*7190*/  @P4 LDC R18, c[0x0][0xbec] ;  /* 0x0002fb00ff124b82 */ /* 0x000e300000000800 */
[----:B------:R-:W0:Y:S01]  /*71a0*/  @P4 LDC R35, c[0x0][0xbf0] ;  /* 0x0002fc00ff234b82 */ /* 0x000e220000000800 */
[----:B----4-:R-:W-:-:S04]  /*71b0*/  IMAD R15, R15, R19, RZ ;  /* 0x000000130f0f7224 */ /* 0x010fc800078e02ff */
[C---:B------:R-:W-:Y:S01]  /*71c0*/  IMAD R33, R14.reuse, R17, R15 ;  /* 0x000000110e217224 */ /* 0x040fe200078e020f */
[----:B------:R-:W-:Y:S01]  /*71d0*/  SEL R17, R201, RZ, P3 ;  /* 0x000000ffc9117207 */ /* 0x000fe20001800000 */
[----:B------:R-:W-:Y:S01]  /*71e0*/  IMAD.WIDE.U32 R14, R14, R19, RZ ;  /* 0x000000130e0e7225 */ /* 0x000fe200078e00ff */
[----:B------:R-:W4:Y:S03]  /*71f0*/  LDC.64 R12, c[0x0][R29+0x228] ;  /* 0x00008a001d0c7b82 */ /* 0x000f260000000a00 */
[----:B-1----:R-:W-:-:S04]  /*7200*/  IMAD.WIDE.U32 R26, R10, R2, RZ ;  /* 0x000000020a1a7225 */ /* 0x002fc800078e00ff */
[----:B------:R-:W-:Y:S01]  /*7210*/  IMAD R31, R11, R2, RZ ;  /* 0x000000020b1f7224 */ /* 0x000fe200078e02ff */
[----:B--2---:R-:W1:Y:S01]  /*7220*/  @!P3 LDC R8, c[0x0][0xb50] ;  /* 0x0002d400ff08bb82 */ /* 0x004e620000000800 */
[----:B------:R-:W-:Y:S02]  /*7230*/  IMAD.IADD R33, R15, 0x1, R33 ;  /* 0x000000010f217824 */ /* 0x000fe400078e0221 */
[----:B------:R-:W-:Y:S02]  /*7240*/  IMAD.MOV.U32 R15, RZ, RZ, R99 ;  /* 0x000000ffff0f7224 */ /* 0x000fe400078e0063 */
[----:B------:R-:W-:-:S03]  /*7250*/  IMAD.IADD R31, R27, 0x1, R31 ;  /* 0x000000011b1f7824 */ /* 0x000fc600078e021f */
[----:B------:R-:W2:Y:S01]  /*7260*/  LDC.64 R10, c[0x0][R29+0x210] ;  /* 0x000084001d0a7b82 */ /* 0x000ea20000000a00 */
[----:B----4-:R-:W-:-:S07]  /*7270*/  IMAD R27, R13, R17, RZ ;  /* 0x000000110d1b7224 */ /* 0x010fce00078e02ff */
[----:B------:R-:W4:Y:S01]  /*7280*/  @!P3 LDC R9, c[0x0][0xb54] ;  /* 0x0002d500ff09bb82 */ /* 0x000f220000000800 */
[----:B------:R-:W-:-:S04]  /*7290*/  IMAD.WIDE.U32 R12, R12, R17, RZ ;  /* 0x000000110c0c7225 */ /* 0x000fc800078e00ff */
[----:B------:R-:W-:Y:S01]  /*72a0*/  IMAD.IADD R27, R13, 0x1, R27 ;  /* 0x000000010d1b7824 */ /* 0x000fe200078e021b */
[--C-:B---3--:R-:W-:Y:S01]  /*72b0*/  IADD3 R26, P2, P5, R14, R26, R4.reuse ;  /* 0x0000001a0e1a7210 */ /* 0x108fe20007d5e004 */
[----:B0-----:R-:W-:Y:S01]  /*72c0*/  @P4 IMAD.HI.U32 R14, R99, R18, RZ ;  /* 0x00000012630e4227 */ /* 0x001fe200078e00ff */
[----:B------:R-:W-:-:S04]  /*72d0*/  SHF.R.S32.HI R18, RZ, 0x1f, R4 ;  /* 0x0000001fff127819 */ /* 0x000fc80000011404 */
[----:B------:R-:W-:Y:S02]  /*72e0*/  @P4 SHF.R.U32.HI R15, RZ, R35, R14 ;  /* 0x00000023ff0f4219 */ /* 0x000fe4000001160e */
[----:B------:R-:W-:Y:S02]  /*72f0*/  IADD3.X R14, R33, R31, R18, P2, P5 ;  /* 0x0000001f210e7210 */ /* 0x000fe400017ea412 */
[----:B------:R-:W-:Y:S01]  /*7300*/  IADD3 R12, P2, P5, R15, R26, R12 ;  /* 0x0000001a0f0c7210 */ /* 0x000fe20007d5e00c */
[--C-:B------:R-:W-:Y:S01]  /*7310*/  IMAD.MOV R30, RZ, RZ, -R15.reuse ;  /* 0x000000ffff1e7224 */ /* 0x100fe200078e0a0f */
[----:B------:R-:W-:-:S03]  /*7320*/  SHF.R.S32.HI R13, RZ, 0x1f, R15 ;  /* 0x0000001fff0d7819 */ /* 0x000fc6000001140f */
[----:B------:R-:W-:Y:S01]  /*7330*/  IMAD R15, R3, R30, R99 ;  /* 0x0000001e030f7224 */ /* 0x000fe200078e0263 */
[----:B------:R-:W-:-:S03]  /*7340*/  IADD3.X R13, R13, R14, R27, P2, P5 ;  /* 0x0000000e0d0d7210 */ /* 0x000fc600017ea41b */
[----:B--2---:R-:W-:Y:S01]  /*7350*/  IMAD R11, R11, R15, RZ ;  /* 0x0000000f0b0b7224 */ /* 0x004fe200078e02ff */
[----:B------:R-:W-:-:S05]  /*7360*/  SHF.R.S32.HI R17, RZ, 0x1f, R15 ;  /* 0x0000001fff117819 */ /* 0x000fca000001140f */
[C---:B------:R-:W-:Y:S02]  /*7370*/  IMAD R17, R10.reuse, R17, R11 ;  /* 0x000000110a117224 */ /* 0x040fe400078e020b */
[----:B------:R-:W-:-:S04]  /*7380*/  IMAD.WIDE.U32 R10, R10, R15, R12 ;  /* 0x0000000f0a0a7225 */ /* 0x000fc800078e000c */
[----:B------:R-:W-:Y:S01]  /*7390*/  IMAD.IADD R11, R11, 0x1, R17 ;  /* 0x000000010b0b7824 */ /* 0x000fe200078e0211 */
[----:B-1----:R-:W-:-:S04]  /*73a0*/  LEA R13, P2, R10, R8, 0x2 ;  /* 0x000000080a0d7211 */ /* 0x002fc800078410ff */
[----:B----4-:R-:W-:Y:S01]  /*73b0*/  LEA.HI.X R14, R10, R9, R11, 0x2, P2 ;  /* 0x000000090a0e7211 */ /* 0x010fe200010f140b */
[----:B------:R-:W-:Y:S08]  /*73c0*/  @P1 BRA `(.L_x_229) ;  /* 0x0000000000101947 */ /* 0x000ff00003800000 */
[----:B------:R-:W-:Y:S05]  /*73d0*/  @!P0 BRA `(.L_x_229) ;  /* 0x00000000000c8947 */ /* 0x000fea0003800000 */
[----:B------:R-:W2:Y:S04]  /*73e0*/  LDG.E R9, desc[UR36][R24.64] ;  /* 0x0000002418097981 */ /* 0x000ea8000c1e1900 */
[----:B-----5:R-:W2:Y:S02]  /*73f0*/  LDG.E R28, desc[UR36][R24.64+0x4] ;  /* 0x00000424181c7981 */ /* 0x020ea4000c1e1900 */
[----:B--2---:R-:W-:-:S07]  /*7400*/  IMAD.IADD R28, R28, 0x1, -R9 ;  /* 0x000000011c1c7824 */ /* 0x004fce00078e0a09 */
.L_x_229:
[----:B------:R-:W-:Y:S01]  /*7410*/  SHFL.IDX PT, R8, R13, RZ, 0x1c1f ;  /* 0x001c1fff0d087589 */ /* 0x000fe200000e0000 */
[----:B------:R-:W-:Y:S01]  /*7420*/  IMAD R24, R16, 0x80, R223 ;  /* 0x0000008010187824 */ /* 0x000fe200078e02df */
[----:B------:R-:W-:Y:S01]  /*7430*/  LOP3.LUT P0, RZ, R206, 0x3, RZ, 0xc0, !PT ;  /* 0x00000003ceff7812 */ /* 0x000fe2000780c0ff */
[----:B-----5:R-:W-:Y:S01]  /*7440*/  IMAD R17, R28, R3, RZ ;  /* 0x000000031c117224 */ /* 0x020fe200078e02ff */
[----:B------:R-:W0:Y:S01]  /*7450*/  SHFL.IDX PT, R9, R14, RZ, 0x1c1f ;  /* 0x001c1fff0e097589 */ /* 0x000e2200000e0000 */
[----:B------:R-:W-:-:S03]  /*7460*/  VIADD R12, R24, 0x8 ;  /* 0x00000008180c7836 */ /* 0x000fc60000000000 */
[----:B------:R-:W-:Y:S01]  /*7470*/  SHFL.IDX PT, R10, R13, 0x1, 0x1c1f ;  /* 0x003c1f000d0a7f89 */ /* 0x000fe200000e0000 */
[-C--:B------:R-:W-:Y:S02]  /*7480*/  ISETP.GE.OR P1, PT, R24, R17.reuse, P0 ;  /* 0x000000111800720c */ /* 0x080fe40000726670 */
[-C--:B------:R-:W-:Y:S01]  /*7490*/  ISETP.GE.OR P0, PT, R12, R17.reuse, P0 ;  /* 0x000000110c00720c */ /* 0x080fe20000706670 */
[----:B------:R-:W1:Y:S01]  /*74a0*/  SHFL.IDX PT, R11, R14, 0x1, 0x1c1f ;  /* 0x003c1f000e0b7f89 */ /* 0x000e6200000e0000 */
[----:B------:R-:W-:-:S09]  /*74b0*/  ISETP.GE.AND P2, PT, R24, R17, PT ;  /* 0x000000111800720c */ /* 0x000fd20003f46270 */
[----:B0-----:R0:W-:Y:S04]  /*74c0*/  @!P1 ST.E desc[UR36][R8.64], R156 ;  /* 0x0000009c08009985 */ /* 0x0011e8000c101924 */
[----:B-1----:R0:W-:Y:S01]  /*74d0*/  @!P0 ST.E desc[UR36][R10.64], R157 ;  /* 0x0000009d0a008985 */ /* 0x0021e2000c101924 */
[----:B------:R-:W-:Y:S01]  /*74e0*/  ISETP.GE.AND P0, PT, R12, R17, PT ;  /* 0x000000110c00720c */ /* 0x000fe20003f06270 */
[----:B------:R-:W-:-:S12]  /*74f0*/  @P3 BRA `(.L_x_230) ;  /* 0x00000008007c3947 */ /* 0x000fd80003800000 */
[----:B0-----:R-:W-:Y:S01]  /*7500*/  IMAD R9, R204, 0x40, R153 ;  /* 0x00000040cc097824 */ /* 0x001fe200078e0299 */
[----:B------:R-:W0:Y:S01]  /*7510*/  @P4 LDC R51, c[0x0][0xbec] ;  /* 0x0002fb00ff334b82 */ /* 0x000e220000000800 */
[----:B------:R-:W-:Y:S02]  /*7520*/  ULDC.64 UR4, c[0x0][0xaa0] ;  /* 0x0002a80000047ab9 */ /* 0x000fe40000000a00 */
[----:B------:R-:W-:-:S04]  /*7530*/  IMAD.WIDE R88, R9, 0x2, R88 ;  /* 0x0000000209587825 */ /* 0x000fc800078e0258 */
[----:B------:R-:W-:Y:S01]  /*7540*/  IMAD R21, R18, UR4, RZ ;  /* 0x0000000412157c24 */ /* 0x000fe2000f8e02ff */
[----:B------:R-:W1:Y:S01]  /*7550*/  @P4 LDC R53, c[0x0][0xbf0] ;  /* 0x0002fc00ff354b82 */ /* 0x000e620000000800 */
[----:B------:R-:W-:Y:S02]  /*7560*/  IADD3 R13, P6, R88, 0x1000, RZ ;  /* 0x00001000580d7810 */ /* 0x000fe40007fde0ff */
[----:B------:R-:W-:Y:S01]  /*7570*/  IMAD R49, R4, UR5, R21 ;  /* 0x0000000504317c24 */ /* 0x000fe2000f8e0215 */
[----:B------:R-:W-:Y:S01]  /*7580*/  IADD3 R25, P5, R88, 0x2000, RZ ;  /* 0x0000200058197810 */ /* 0x000fe20007fbe0ff */
[----:B------:R-:W-:Y:S01]  /*7590*/  IMAD.WIDE.U32 R20, R4, UR4, RZ ;  /* 0x0000000404147c25 */ /* 0x000fe2000f8e00ff */
[----:B------:R-:W-:Y:S01]  /*75a0*/  LOP3.LUT R12, R13, 0x380, RZ, 0xc0, !PT ;  /* 0x000003800d0c7812 */ /* 0x000fe200078ec0ff */
[----:B------:R-:W-:Y:S01]  /*75b0*/  ULDC.64 UR4, c[0x0][0xae8] ;  /* 0x0002ba0000047ab9 */ /* 0x000fe20000000a00 */
[----:B------:R-:W-:Y:S01]  /*75c0*/  IADD3 R29, P3, R88, 0x3000, RZ ;  /* 0x00003000581d7810 */ /* 0x000fe20007f7e0ff */
[----:B------:R-:W-:Y:S01]  /*75d0*/  IMAD.IADD R21, R21, 0x1, R49 ;  /* 0x0000000115157824 */ /* 0x000fe200078e0231 */
[----:B------:R-:W-:Y:S01]  /*75e0*/  SHF.R.U64 R12, R12, 0x3, RZ ;  /* 0x000000030c0c7819 */ /* 0x000fe200000012ff */
[----:B------:R-:W-:Y:S01]  /*75f0*/  IMAD R49, R154, 0x20, R204 ;  /* 0x000000209a317824 */ /* 0x000fe200078e02cc */
[----:B------:R-:W-:Y:S01]  /*7600*/  IADD3 R33, P2, R88, 0x4000, RZ ;  /* 0x0000400058217810 */ /* 0x000fe20007f5e0ff */
[----:B------:R-:W-:Y:S01]  /*7610*/  IMAD.WIDE.U32 R20, R2, UR4, R20 ;  /* 0x0000000402147c25 */ /* 0x000fe2000f8e0014 */
[----:B------:R-:W-:-:S02]  /*7620*/  LOP3.LUT R12, R12, R13, RZ, 0x3c, !PT ;  /* 0x0000000d0c0c7212 */ /* 0x000fc400078e3cff */
[----:B------:R-:W-:Y:S01]  /*7630*/  IADD3 R37, P1, R88, 0x5000, RZ ;  /* 0x0000500058257810 */ /* 0x000fe20007f3e0ff */
[----:B------:R-:W-:Y:S01]  /*7640*/  IMAD R48, R16, 0x80, R49 ;  /* 0x0000008010307824 */ /* 0x000fe200078e0231 */
[C---:B------:R-:W-:Y:S01]  /*7650*/  IADD3 R41, P0, R88.reuse, 0x6000, RZ ;  /* 0x0000600058297810 */ /* 0x040fe20007f1e0ff */
[----:B------:R-:W-:Y:S01]  /*7660*/  IMAD.X R13, RZ, RZ, R89, P6 ;  /* 0x000000ffff0d7224 */ /* 0x000fe200030e0659 */
[----:B------:R-:W-:Y:S01]  /*7670*/  IADD3 R9, P6, R88, 0x7000, RZ ;  /* 0x0000700058097810 */ /* 0x000fe20007fde0ff */
[----:B------:R-:W-:Y:S01]  /*7680*/  IMAD R21, R2, UR5, R21 ;  /* 0x0000000502157c24 */ /* 0x000fe2000f8e0215 */
[----:B------:R-:W-:Y:S01]  /*7690*/  SHF.R.S32.HI R4, RZ, 0x1f, R19 ;  /* 0x0000001fff047819 */ /* 0x000fe20000011413 */
[----:B0-----:R-:W-:Y:S01]  /*76a0*/  @P4 IMAD.HI.U32 R2, R48, R51, RZ ;  /* 0x0000003330024227 */ /* 0x001fe200078e00ff */
[----:B------:R-:W-:Y:S01]  /*76b0*/  LOP3.LUT R24, R25, 0x380, RZ, 0xc0, !PT ;  /* 0x0000038019187812 */ /* 0x000fe200078ec0ff */
[----:B------:R-:W-:Y:S01]  /*76c0*/  ULDC.64 UR4, c[0x0][0xaf0] ;  /* 0x0002bc0000047ab9 */ /* 0x000fe20000000a00 */
[----:B------:R-:W-:-:S02]  /*76d0*/  LOP3.LUT R28, R29, 0x380, RZ, 0xc0, !PT ;  /* 0x000003801d1c7812 */ /* 0x000fc400078ec0ff */
[----:B------:R-:W-:Y:S02]  /*76e0*/  LOP3.LUT R32, R33, 0x380, RZ, 0xc0, !PT ;  /* 0x0000038021207812 */ /* 0x000fe400078ec0ff */
[----:B------:R-:W-:Y:S01]  /*76f0*/  LOP3.LUT R36, R37, 0x380, RZ, 0xc0, !PT ;  /* 0x0000038025247812 */ /* 0x000fe200078ec0ff */
[----:B------:R-:W-:Y:S01]  /*7700*/  IMAD.MOV.U32 R49, RZ, RZ, R48 ;  /* 0x000000ffff317224 */ /* 0x000fe200078e0030 */
[----:B------:R-:W-:Y:S01]  /*7710*/  LOP3.LUT R40, R41, 0x380, RZ, 0xc0, !PT ;  /* 0x0000038029287812 */ /* 0x000fe200078ec0ff */
[----:B------:R-:W-:Y:S01]  /*7720*/  IMAD.X R45, RZ, RZ, R89, P6 ;  /* 0x000000ffff2d7224 */ /* 0x000fe200030e0659 */
[----:B------:R-:W-:Y:S02]  /*7730*/  LOP3.LUT R8, R9, 0x380, RZ, 0xc0, !PT ;  /* 0x0000038009087812 */ /* 0x000fe400078ec0ff */
[----:B------:R-:W-:Y:S01]  /*7740*/  LOP3.LUT R11, R88, 0x380, RZ, 0xc0, !PT ;  /* 0x00000380580b7812 */ /* 0x000fe200078ec0ff */
[----:B------:R-:W-:Y:S01]  /*7750*/  IMAD R4, R4, UR4, RZ ;  /* 0x0000000404047c24 */ /* 0x000fe2000f8e02ff */
[----:B------:R-:W-:Y:S01]  /*7760*/  SHF.R.U64 R24, R24, 0x3, RZ ;  /* 0x0000000318187819 */ /* 0x000fe200000012ff */
[----:B------:R-:W5:Y:S01]  /*7770*/  LD.E.128 R12, desc[UR36][R12.64] ;  /* 0x000000240c0c7980 */ /* 0x000f62000c101d00 */
[----:B------:R-:W-:-:S02]  /*7780*/  SHF.R.U64 R28, R28, 0x3, RZ ;  /* 0x000000031c1c7819 */ /* 0x000fc400000012ff */
[----:B------:R-:W-:Y:S02]  /*7790*/  SHF.R.U64 R32, R32, 0x3, RZ ;  /* 0x0000000320207819 */ /* 0x000fe400000012ff */
[----:B------:R-:W-:Y:S02]  /*77a0*/  SHF.R.U64 R36, R36, 0x3, RZ ;  /* 0x0000000324247819 */ /* 0x000fe400000012ff */
[----:B------:R-:W-:Y:S02]  /*77b0*/  SHF.R.U64 R40, R40, 0x3, RZ ;  /* 0x0000000328287819 */ /* 0x000fe400000012ff */
[----:B-1----:R-:W-:Y:S02]  /*77c0*/  @P4 SHF.R.U32.HI R49, RZ, R53, R2 ;  /* 0x00000035ff314219 */ /* 0x002fe40000011602 */
[----:B------:R-:W-:Y:S02]  /*77d0*/  SHF.R.U64 R8, R8, 0x3, RZ ;  /* 0x0000000308087819 */ /* 0x000fe400000012ff */
[----:B------:R-:W-:Y:S01]  /*77e0*/  SHF.R.U64 R11, R11, 0x3, RZ ;  /* 0x000000030b0b7819 */ /* 0x000fe200000012ff */
[----:B------:R-:W-:Y:S01]  /*77f0*/  IMAD R51, R19, UR5, R4 ;  /* 0x0000000513337c24 */ /* 0x000fe2000f8e0204 */
[----:B------:R-:W-:Y:S01]  /*7800*/  LOP3.LUT R24, R24, R25, RZ, 0x3c, !PT ;  /* 0x0000001918187212 */ /* 0x000fe200078e3cff */
[--C-:B------:R-:W-:Y:S01]  /*7810*/  IMAD.X R25, RZ, RZ, R89.reuse, P5 ;  /* 0x000000ffff197224 */ /* 0x100fe200028e0659 */
[----:B------:R-:W-:Y:S01]  /*7820*/  LOP3.LUT R28, R28, R29, RZ, 0x3c, !PT ;  /* 0x0000001d1c1c7212 */ /* 0x000fe200078e3cff */
[--C-:B------:R-:W-:Y:S01]  /*7830*/  IMAD.X R29, RZ, RZ, R89.reuse, P3 ;  /* 0x000000ffff1d7224 */ /* 0x100fe200018e0659 */
[----:B------:R-:W-:Y:S01]  /*7840*/  LOP3.LUT R32, R32, R33, RZ, 0x3c, !PT ;  /* 0x0000002120207212 */ /* 0x000fe200078e3cff */
[----:B------:R-:W-:Y:S01]  /*7850*/  IMAD.X R33, RZ, RZ, R89, P2 ;  /* 0x000000ffff217224 */ /* 0x000fe200010e0659 */
[----:B------:R-:W-:Y:S01]  /*7860*/  LOP3.LUT R36, R36, R37, RZ, 0x3c, !PT ;  /* 0x0000002524247212 */ /* 0x000fe200078e3cff */
[----:B------:R-:W-:Y:S01]  /*7870*/  IMAD.MOV R4, RZ, RZ, -R49 ;  /* 0x000000ffff047224 */ /* 0x000fe200078e0a31 */
[----:B------:R-:W-:Y:S01]  /*7880*/  LOP3.LUT R40, R40, R41, RZ, 0x3c, !PT ;  /* 0x0000002928287212 */ /* 0x000fe200078e3cff */
[----:B------:R-:W-:Y:S01]  /*7890*/  IMAD.X R41, RZ, RZ, R89, P0 ;  /* 0x000000ffff297224 */ /* 0x000fe200000e0659 */
[----:B------:R-:W-:-:S02]  /*78a0*/  IADD3.X R37, RZ, R89, RZ, P1, !PT ;  /* 0x00000059ff257210 */ /* 0x000fc40000ffe4ff */
[----:B------:R-:W-:Y:S02]  /*78b0*/  LOP3.LUT R44, R8, R9, RZ, 0x3c, !PT ;  /* 0x00000009082c7212 */ /* 0x000fe400078e3cff */
[----:B------:R-:W-:Y:S01]  /*78c0*/  SHF.R.S32.HI R2, RZ, 0x1f, R49 ;  /* 0x0000001fff027819 */ /* 0x000fe20000011431 */
[----:B------:R-:W-:Y:S01]  /*78d0*/  IMAD.WIDE.U32 R18, R19, UR4, R20 ;  /* 0x0000000413127c25 */ /* 0x000fe2000f8e0014 */
[----:B------:R-:W-:Y:S01]  /*78e0*/  LOP3.LUT R88, R11, R88, RZ, 0x3c, !PT ;  /* 0x000000580b587212 */ /* 0x000fe200078e3cff */
[----:B------:R-:W-:Y:S01]  /*78f0*/  ULDC.64 UR4, c[0x0][0xae0] ;  /* 0x0002b80000047ab9 */ /* 0x000fe20000000a00 */
[----:B------:R-:W5:Y:S01]  /*7900*/  LD.E.128 R24, desc[UR36][R24.64] ;  /* 0x0000002418187980 */ /* 0x000f62000c101d00 */
[----:B------:R-:W-:Y:S02]  /*7910*/  IMAD R21, R3, R4, R48 ;  /* 0x0000000403157224 */ /* 0x000fe400078e0230 */
[----:B------:R-:W-:Y:S01]  /*7920*/  IMAD R2, R2, UR4, RZ ;  /* 0x0000000402027c24 */ /* 0x000fe2000f8e02ff */
[----:B------:R0:W5:Y:S01]  /*7930*/  LD.E.128 R8, desc[UR36][R88.64] ;  /* 0x0000002458087980 */ /* 0x000162000c101d00 */
[----:B------:R-:W-:-:S03]  /*7940*/  IMAD.IADD R19, R19, 0x1, R51 ;  /* 0x0000000113137824 */ /* 0x000fc600078e0233 */
[----:B------:R-:W5:Y:S01]  /*7950*/  LD.E.128 R28, desc[UR36][R28.64] ;  /* 0x000000241c1c7980 */ /* 0x000f62000c101d00 */
[----:B------:R-:W-:-:S03]  /*7960*/  IMAD R51, R49, UR5, R2 ;  /* 0x0000000531337c24 */ /* 0x000fc6000f8e0202 */
[----:B------:R-:W5:Y:S01]  /*7970*/  LD.E.128 R32, desc[UR36][R32.64] ;  /* 0x0000002420207980 */ /* 0x000f62000c101d00 */
[----:B------:R-:W-:-:S03]  /*7980*/  SHF.R.S32.HI R4, RZ, 0x1f, R21 ;  /* 0x0000001fff047819 */ /* 0x000fc60000011415 */
[----:B------:R-:W5:Y:S04]  /*7990*/  LD.E.128 R36, desc[UR36][R36.64] ;  /* 0x0000002424247980 */ /* 0x000f68000c101d00 */
[----:B------:R-:W5:Y:S04]  /*79a0*/  LD.E.128 R40, desc[UR36][R40.64] ;  /* 0x0000002428287980 */ /* 0x000f68000c101d00 */
[----:B------:R-:W5:Y:S01]  /*79b0*/  LD.E.128 R44, desc[UR36][R44.64] ;  /* 0x000000242c2c7980 */ /* 0x000f62000c101d00 */
[----:B------:R-:W-:Y:S01]  /*79c0*/  IMAD.WIDE.U32 R2, R49, UR4, R18 ;  /* 0x0000000431027c25 */ /* 0x000fe2000f8e0012 */
[----:B------:R-:W-:Y:S01]  /*79d0*/  ULDC.64 UR4, c[0x0][0xad8] ;  /* 0x0002b60000047ab9 */ /* 0x000fe20000000a00 */
[----:B------:R-:W-:Y:S01]  /*79e0*/  @!PT LDS RZ, [RZ] ;  /* 0x00000000fffff984 */ /* 0x000fe20000000800 */
[----:B------:R-:W-:Y:S01]  /*79f0*/  @!PT LDS RZ, [RZ] ;  /* 0x00000000fffff984 */ /* 0x000fe20000000800 */
[----:B------:R-:W-:Y:S01]  /*7a00*/  @!PT LDS RZ, [RZ] ;  /* 0x00000000fffff984 */ /* 0x000fe20000000800 */
[----:B------:R-:W-:Y:S01]  /*7a10*/  @!PT LDS RZ, [RZ] ;  /* 0x00000000fffff984 */ /* 0x000fe20000000800 */
[----:B------:R1:W-:Y:S06]  /*7a20*/  MEMBAR.ALL.CTA ;  /* 0x0000000000007992 */ /* 0x0003ec0000008000 */
[----:B-1----:R-:W1:Y:S01]  /*7a30*/  FENCE.VIEW.ASYNC.S ;  /* 0x00000000000073c6 */ /* 0x002e620000000000 */
[----:B------:R-:W-:-:S02]  /*7a40*/  IMAD R20, R16, 0x80, R204 ;  /* 0x0000008010147824 */ /* 0x000fc400078e02cc */
[----:B------:R-:W-:Y:S02]  /*7a50*/  IMAD.IADD R3, R3, 0x1, R51 ;  /* 0x0000000103037824 */ /* 0x000fe400078e0233 */
[----:B------:R-:W-:Y:S02]  /*7a60*/  IMAD R16, R4, UR4, RZ ;  /* 0x0000000404107c24 */ /* 0x000fe4000f8e02ff */
[----:B------:R-:W-:Y:S02]  /*7a70*/  VIADD R4, R20, 0x20 ;  /* 0x0000002014047836 */ /* 0x000fe40000000000 */
[C---:B------:R-:W-:Y:S02]  /*7a80*/  IMAD R19, R21.reuse, UR5, R16 ;  /* 0x0000000515137c24 */ /* 0x040fe4000f8e0210 */
[----:B------:R-:W-:Y:S01]  /*7a90*/  IMAD.WIDE.U32 R2, R21, UR4, R2 ;  /* 0x0000000415027c25 */ /* 0x000fe2000f8e0002 */
[-C--:B------:R-:W-:Y:S01]  /*7aa0*/  ISETP.GE.AND P0, PT, R4, R17.reuse, PT ;  /* 0x000000110400720c */ /* 0x080fe20003f06270 */
[----:B------:R-:W-:Y:S01]  /*7ab0*/  ULDC.64 UR4, c[0x0][0xa80] ;  /* 0x0002a00000047ab9 */ /* 0x000fe20000000a00 */
[----:B------:R-:W-:Y:S01]  /*7ac0*/  ISETP.GE.AND P2, PT, R20, R17, PT ;  /* 0x000000111400720c */ /* 0x000fe20003f46270 */
[----:B------:R-:W-:-:S02]  /*7ad0*/  VIADD R0, R0, 0x28820 ;  /* 0x0002882000007836 */ /* 0x000fc40000000000 */
[----:B------:R-:W-:Y:S01]  /*7ae0*/  VIADD R4, R20, 0x40 ;  /* 0x0000004014047836 */ /* 0x000fe20000000000 */
[----:B------:R-:W-:Y:S01]  /*7af0*/  LEA R16, P3, R2, UR4, 0x1 ;  /* 0x0000000402107c11 */ /* 0x000fe2000f8608ff */
[----:B------:R-:W-:Y:S01]  /*7b00*/  IMAD.IADD R3, R3, 0x1, R19 ;  /* 0x0000000103037824 */ /* 0x000fe200078e0213 */
[----:B------:R-:W-:Y:S02]  /*7b10*/  PRMT R0, RZ, 0x654, R0 ;  /* 0x00000654ff007816 */ /* 0x000fe40000000000 */
[----:B------:R-:W-:Y:S02]  /*7b20*/  ISETP.GE.AND P1, PT, R4, R17, PT ;  /* 0x000000110400720c */ /* 0x000fe40003f26270 */
[----:B------:R-:W-:Y:S01]  /*7b30*/  LEA.HI.X R4, R2, UR5, R3, 0x1, P3 ;  /* 0x0000000502047c11 */ /* 0x000fe200098f0c03 */
[----:B-1----:R1:W-:Y:S01]  /*7b40*/  SYNCS.ARRIVE.TRANS64.RED.A1T0 RZ, [R0+URZ], RZ ;  /* 0x000000ff00ff79a7 */ /* 0x0023e2000810043f */
[----:B------:R0:W2:Y:S01]  /*7b50*/  SHFL.IDX PT, R18, R16, RZ, 0x181f ;  /* 0x00181fff10127589 */ /* 0x0000a200000e0000 */
[----:B------:R-:W-:Y:S03]  /*7b60*/  BSSY B1, `(.L_x_231) ;  /* 0x000000c000017945 */ /* 0x000fe60003800000 */
[----:B-1----:R0:W1:Y:S01]  /*7b70*/  SHFL.IDX PT, R0, R4, RZ, 0x181f ;  /* 0x00181fff04007589 */ /* 0x00206200000e0000 */
[----:B------:R-:W-:Y:S05]  /*7b80*/  @P2 BRA `(.L_x_232) ;  /* 0x0000000000242947 */ /* 0x000fea0003800000 */
[----:B------:R-:W-:Y:S02]  /*7b90*/  ULDC UR4, c[0x0][0xac8] ;  /* 0x0002b20000047ab9 */ /* 0x000fe40000000800 */
[----:B------:R-:W-:Y:S02]  /*7ba0*/  ISETP.GE.AND P2, PT, R153, UR4, PT ;  /* 0x0000000499007c0c */ /* 0x000fe4000bf46270 */
[----:B------:R-:W-:-:S11]  /*7bb0*/  ISETP.GE.AND P3, PT, R23, UR4, PT ;  /* 0x0000000417007c0c */ /* 0x000fd6000bf66270 */
[-C--:B--2---:R-:W-:Y:S02]  /*7bc0*/  @!P2 LEA R2, P4, R153, R18.reuse, 0x1 ;  /* 0x000000129902a211 */ /* 0x084fe400078808ff */
[----:B------:R-:W-:Y:S02]  /*7bd0*/  @!P3 LEA R18, P5, R23, R18, 0x1 ;  /* 0x000000121712b211 */ /* 0x000fe400078a08ff */
[-C--:B-1----:R-:W-:Y:S02]  /*7be0*/  @!P2 LEA.HI.X R3, R153, R0.reuse, R227, 0x1, P4 ;  /* 0x000000009903a211 */ /* 0x082fe400020f0ce3 */
[----:B------:R-:W-:-:S03]  /*7bf0*/  @!P3 LEA.HI.X R19, R23, R0, R226, 0x1, P5 ;  /* 0x000000001713b211 */ /* 0x000fc600028f0ce2 */
[----:B-----5:R3:W-:Y:S04]  /*7c00*/  @!P2 ST.E.128 desc[UR36][R2.64], R8 ;  /* 0x000000080200a985 */ /* 0x0207e8000c101d24 */
[----:B------:R3:W-:Y:S02]  /*7c10*/  @!P3 ST.E.128 desc[UR36][R18.64], R32 ;  /* 0x000000201200b985 */ /* 0x0007e4000c101d24 */
.L_x_232:
[----:B------:R-:W-:Y:S05]  /*7c20*/  BSYNC B1 ;  /* 0x0000000000017941 */ /* 0x000fea0003800000 */
.L_x_231:
[----:B-1----:R1:W4:Y:S01]  /*7c30*/  SHFL.IDX PT, R0, R4, 0x1, 0x181f ;  /* 0x00381f0004007f89 */ /* 0x00232200000e0000 */
[----:B------:R-:W-:Y:S03]  /*7c40*/  BSSY B1, `(.L_x_233) ;  /* 0x000000c000017945 */ /* 0x000fe60003800000 */
[----:B---3-5:R1:W3:Y:S01]  /*7c50*/  SHFL.IDX PT, R8, R16, 0x1, 0x181f ;  /* 0x00381f0010087f89 */ /* 0x0282e200000e0000 */
[----:B------:R-:W-:Y:S05]  /*7c60*/  @P0 BRA `(.L_x_234) ;  /* 0x0000000000240947 */ /* 0x000fea0003800000 */
[----:B------:R-:W-:Y:S02]  /*7c70*/  ULDC UR4, c[0x0][0xac8] ;  /* 0x0002b20000047ab9 */ /* 0x000fe40000000800 */
[----:B------:R-:W-:Y:S02]  /*7c80*/  ISETP.GE.AND P3, PT, R153, UR4, PT ;  /* 0x0000000499007c0c */ /* 0x000fe4000bf66270 */
[----:B------:R-:W-:-:S11]  /*7c90*/  ISETP.GE.AND P4, PT, R23, UR4, PT ;  /* 0x0000000417007c0c */ /* 0x000fd6000bf86270 */
[-C--:B---3--:R-:W-:Y:S02]  /*7ca0*/  @!P3 LEA R2, P0, R153, R8.reuse, 0x1 ;  /* 0x000000089902b211 */ /* 0x088fe400078008ff */
[----:B------:R-:W-:Y:S02]  /*7cb0*/  @!P4 LEA R8, P2, R23, R8, 0x1 ;  /* 0x000000081708c211 */ /* 0x000fe400078408ff */
[-C--:B----4-:R-:W-:Y:S02]  /*7cc0*/  @!P3 LEA.HI.X R3, R153, R0.reuse, R227, 0x1, P0 ;  /* 0x000000009903b211 */ /* 0x090fe400000f0ce3 */
[----:B------:R-:W-:-:S03]  /*7cd0*/  @!P4 LEA.HI.X R9, R23, R0, R226, 0x1, P2 ;  /* 0x000000001709c211 */ /* 0x000fc600010f0ce2 */
[----:B------:R3:W-:Y:S04]  /*7ce0*/  @!P3 ST.E.128 desc[UR36][R2.64], R12 ;  /* 0x0000000c0200b985 */ /* 0x0007e8000c101d24 */
[----:B------:R3:W-:Y:S02]  /*7cf0*/  @!P4 ST.E.128 desc[UR36][R8.64], R36 ;  /* 0x000000240800c985 */ /* 0x0007e4000c101d24 */
.L_x_234:
[----:B------:R-:W-:Y:S05]  /*7d00*/  BSYNC B1 ;  /* 0x0000000000017941 */ /* 0x000fea0003800000 */
.L_x_233:
[----:B----4-:R4:W0:Y:S01]  /*7d10*/  SHFL.IDX PT, R0, R4, 0x2, 0x181f ;  /* 0x00581f0004007f89 */ /* 0x01082200000e0000 */
[----:B------:R-:W-:Y:S03]  /*7d20*/  BSSY B1, `(.L_x_235) ;  /* 0x000000c000017945 */ /* 0x000fe60003800000 */
[----:B---3--:R4:W3:Y:S01]  /*7d30*/  SHFL.IDX PT, R8, R16, 0x2, 0x181f ;  /* 0x00581f0010087f89 */ /* 0x0088e200000e0000 */
[----:B------:R-:W-:Y:S05]  /*7d40*/  @P1 BRA `(.L_x_236) ;  /* 0x0000000000241947 */ /* 0x000fea0003800000 */
[----:B------:R-:W-:Y:S02]  /*7d50*/  ULDC UR4, c[0x0][0xac8] ;  /* 0x0002b20000047ab9 */ /* 0x000fe40000000800 */
[----:B------:R-:W-:Y:S02]  /*7d60*/  ISETP.GE.AND P2, PT, R153, UR4, PT ;  /* 0x0000000499007c0c */ /* 0x000fe4000bf46270 */
[----:B------:R-:W-:-:S11]  /*7d70*/  ISETP.GE.AND P3, PT, R23, UR4, PT ;  /* 0x0000000417007c0c */ /* 0x000fd6000bf66270 */
[-C--:B---3--:R-:W-:Y:S02]  /*7d80*/  @!P2 LEA R2, P0, R153, R8.reuse, 0x1 ;  /* 0x000000089902a211 */ /* 0x088fe400078008ff */
[----:B------:R-:W-:Y:S02]  /*7d90*/  @!P3 LEA R8, P1, R23, R8, 0x1 ;  /* 0x000000081708b211 */ /* 0x000fe400078208ff */
[-C--:B0-----:R-:W-:Y:S02]  /*7da0*/  @!P2 LEA.HI.X R3, R153, R0.reuse, R227, 0x1, P0 ;  /* 0x000000009903a211 */ /* 0x081fe400000f0ce3 */
[----:B------:R-:W-:-:S03]  /*7db0*/  @!P3 LEA.HI.X R9, R23, R0, R226, 0x1, P1 ;  /* 0x000000001709b211 */ /* 0x000fc600008f0ce2 */
[----:B------:R0:W-:Y:S04]  /*7dc0*/  @!P2 ST.E.128 desc[UR36][R2.64], R24 ;  /* 0x000000180200a985 */ /* 0x0001e8000c101d24 */
[----:B------:R0:W-:Y:S02]  /*7dd0*/  @!P3 ST.E.128 desc[UR36][R8.64], R40 ;  /* 0x000000280800b985 */ /* 0x0001e4000c101d24 */
.L_x_236:
[----:B------:R-:W-:Y:S05]  /*7de0*/  BSYNC B1 ;  /* 0x0000000000017941 */ /* 0x000fea0003800000 */
.L_x_235:
[----:B0-----:R-:W-:Y:S01]  /*7df0*/  VIADD R0, R20, 0x60 ;  /* 0x0000006014007836 */ /* 0x001fe20000000000 */
[----:B-1--4-:R-:W0:Y:S04]  /*7e00*/  SHFL.IDX PT, R4, R4, 0x3, 0x181f ;  /* 0x00781f0004047f89 */ /* 0x012e2800000e0000 */
[----:B------:R-:W-:Y:S01]  /*7e10*/  ISETP.GE.AND P0, PT, R0, R17, PT ;  /* 0x000000110000720c */ /* 0x000fe20003f06270 */
[----:B------:R-:W1:-:S12]  /*7e20*/  SHFL.IDX PT, R16, R16, 0x3, 0x181f ;  /* 0x00781f0010107f89 */ /* 0x000e5800000e0000 */
[----:B------:R-:W-:Y:S05]  /*7e30*/  @P0 BRA `(.L_x_237) ;  /* 0x0000001400d80947 */ /* 0x000fea0003800000 */
[----:B------:R-:W-:Y:S02]  /*7e40*/  ULDC UR4, c[0x0][0xac8] ;  /* 0x0002b20000047ab9 */ /* 0x000fe40000000800 */
[----:B------:R-:W-:-:S13]  /*7e50*/  ISETP.GE.AND P1, PT, R153, UR4, PT ;  /* 0x0000000499007c0c */ /* 0x000fda000bf26270 */
[----:B-1----:R-:W-:-:S04]  /*7e60*/  @!P1 LEA R2, P0, R153, R16, 0x1 ;  /* 0x0000001099029211 */ /* 0x002fc800078008ff */
[----:B0-----:R-:W-:Y:S02]  /*7e70*/  @!P1 LEA.HI.X R3, R153, R4, R227, 0x1, P0 ;  /* 0x0000000499039211 */ /* 0x001fe400000f0ce3 */
[----:B------:R-:W-:-:S03]  /*7e80*/  ISETP.GE.AND P0, PT, R23, UR4, PT ;  /* 0x0000000417007c0c */ /* 0x000fc6000bf06270 */
[----:B------:R0:W-:Y:S10]  /*7e90*/  @!P1 ST.E.128 desc[UR36][R2.64], R28 ;  /* 0x0000001c02009985 */ /* 0x0001f4000c101d24 */
[----:B------:R-:W-:Y:S05]  /*7ea0*/  @P0 BRA `(.L_x_237) ;  /* 0x0000001400bc0947 */ /* 0x000fea0003800000 */
[----:B0-----:R-:W-:-:S04]  /*7eb0*/  LEA R2, P0, R23, R16, 0x1 ;  /* 0x0000001017027211 */ /* 0x001fc800078008ff */
[----:B------:R-:W-:-:S05]  /*7ec0*/  LEA.HI.X R3, R23, R4, R226, 0x1, P0 ;  /* 0x0000000417037211 */ /* 0x000fca00000f0ce2 */
[----:B------:R0:W-:Y:S01]  /*7ed0*/  ST.E.128 desc[UR36][R2.64], R44 ;  /* 0x0000002c02007985 */ /* 0x0001e2000c101d24 */
[----:B------:R-:W-:Y:S05]  /*7ee0*/  BRA `(.L_x_237) ;  /* 0x0000001400ac7947 */ /* 0x000fea0003800000 */
.L_x_230:
[----:B0-----:R-:W0:Y:S01]  /*7ef0*/  @P4 LDC R10, c[0x0][0xbec] ;  /* 0x0002fb00ff0a4b82 */ /* 0x001e220000000800 */
[----:B------:R-:W-:Y:S01]  /*7f00*/  ULDC.64 UR4, c[0x0][0xb08] ;  /* 0x0002c20000047ab9 */ /* 0x000fe20000000a00 */
[----:B------:R-:W-:Y:S01]  /*7f10*/  ULDC.64 UR6, c[0x0][0xb30] ;  /* 0x0002cc0000067ab9 */ /* 0x000fe20000000a00 */
[----:B------:R-:W-:Y:S01]  /*7f20*/  IMAD R11, R18, UR4, RZ ;  /* 0x00000004120b7c24 */ /* 0x000fe2000f8e02ff */
[----:B------:R-:W-:Y:S01]  /*7f30*/  BSSY B1, `(.L_x_238) ;  /* 0x000006a000017945 */ /* 0x000fe20003800000 */
[----:B------:R-:W-:-:S03]  /*7f40*/  IMAD.WIDE.U32 R8, R4, UR4, RZ ;  /* 0x0000000404087c25 */ /* 0x000fc6000f8e00ff */
[----:B------:R-:W1:Y:S01]  /*7f50*/  @P4 LDC R15, c[0x0][0xbf0] ;  /* 0x0002fc00ff0f4b82 */ /* 0x000e620000000800 */
[----:B------:R-:W-:Y:S01]  /*7f60*/  IMAD R11, R4, UR5, R11 ;  /* 0x00000005040b7c24 */ /* 0x000fe2000f8e020b */
[----:B------:R-:W-:Y:S01]  /*7f70*/  ULDC.64 UR4, c[0x0][0xb38] ;  /* 0x0002ce0000047ab9 */ /* 0x000fe20000000a00 */
[----:B------:R-:W-:-:S03]  /*7f80*/  SHF.R.S32.HI R4, RZ, 0x1f, R19 ;  /* 0x0000001fff047819 */ /* 0x000fc60000011413 */
[----:B------:R-:W-:Y:S01]  /*7f90*/  IADD3 R9, R9, R11, RZ ;  /* 0x0000000b09097210 */ /* 0x000fe20007ffe0ff */
[----:B------:R-:W-:Y:S02]  /*7fa0*/  IMAD.MOV.U32 R11, RZ, RZ, R99 ;  /* 0x000000ffff0b7224 */ /* 0x000fe400078e0063 */
[----:B------:R-:W-:-:S04]  /*7fb0*/  IMAD.WIDE.U32 R8, R2, UR4, R8 ;  /* 0x0000000402087c25 */ /* 0x000fc8000f8e0008 */
[----:B------:R-:W-:Y:S01]  /*7fc0*/  IMAD R9, R2, UR5, R9 ;  /* 0x0000000502097c24 */ /* 0x000fe2000f8e0209 */
[----:B------:R-:W-:Y:S01]  /*7fd0*/  ULDC.64 UR4, c[0x0][0xb40] ;  /* 0x0002d00000047ab9 */ /* 0x000fe20000000a00 */
[----:B0-----:R-:W-:-:S04]  /*7fe0*/  @P4 IMAD.HI.U32 R10, R99, R10, RZ ;  /* 0x0000000a630a4227 */ /* 0x001fc800078e00ff */
[----:B------:R-:W-:Y:S02]  /*7ff0*/  IMAD R2, R4, UR4, RZ ;  /* 0x0000000404027c24 */ /* 0x000fe4000f8e02ff */
[----:B------:R-:W-:Y:S01]  /*8000*/  IMAD.WIDE.U32 R8, R19, UR4, R8 ;  /* 0x0000000413087c25 */ /* 0x000fe2000f8e0008 */
[----:B-1----:R-:W-:-:S03]  /*8010*/  @P4 SHF.R.U32.HI R11, RZ, R15, R10 ;  /* 0x0000000fff0b4219 */ /* 0x002fc6000001160a */
[----:B------:R-:W-:Y:S01]  /*8020*/  IMAD R13, R19, UR5, R2 ;  /* 0x00000005130d7c24 */ /* 0x000fe2000f8e0202 */
[----:B------:R-:W-:Y:S01]  /*8030*/  ULDC.64 UR4, c[0x0][0xb48] ;  /* 0x0002d20000047ab9 */ /* 0x000fe20000000a00 */
[--C-:B------:R-:W-:Y:S01]  /*8040*/  IMAD.MOV R4, RZ, RZ, -R11.reuse ;  /* 0x000000ffff047224 */ /* 0x100fe200078e0a0b */
[----:B------:R-:W-:Y:S01]  /*8050*/  SHF.R.S32.HI R2, RZ, 0x1f, R11 ;  /* 0x0000001fff027819 */ /* 0x000fe2000001140b */
[----:B------:R-:W-:Y:S02]  /*8060*/  IMAD.IADD R9, R9, 0x1, R13 ;  /* 0x0000000109097824 */ /* 0x000fe400078e020d */
[----:B------:R-:W-:Y:S02]  /*8070*/  IMAD R13, R3, R4, R99 ;  /* 0x00000004030d7224 */ /* 0x000fe400078e0263 */
[----:B------:R-:W-:-:S03]  /*8080*/  IMAD.WIDE.U32 R8, R201, UR4, R8 ;  /* 0x00000004c9087c25 */ /* 0x000fc6000f8e0008 */
[----:B------:R-:W-:Y:S01]  /*8090*/  SHF.R.S32.HI R4, RZ, 0x1f, R13 ;  /* 0x0000001fff047819 */ /* 0x000fe2000001140d */
[----:B------:R-:W-:Y:S02]  /*80a0*/  IMAD R2, R2, UR6, RZ ;  /* 0x0000000602027c24 */ /* 0x000fe4000f8e02ff */
[----:B------:R-:W-:Y:S01]  /*80b0*/  IMAD R9, R201, UR5, R9 ;  /* 0x00000005c9097c24 */ /* 0x000fe2000f8e0209 */
[----:B------:R-:W-:Y:S01]  /*80c0*/  ULDC.64 UR4, c[0x0][0xb28] ;  /* 0x0002ca0000047ab9 */ /* 0x000fe20000000a00 */
[C---:B------:R-:W-:Y:S02]  /*80d0*/  IMAD R15, R11.reuse, UR7, R2 ;  /* 0x000000070b0f7c24 */ /* 0x040fe4000f8e0202 */
[----:B------:R-:W-:-:S04]  /*80e0*/  IMAD.WIDE.U32 R2, R11, UR6, R8 ;  /* 0x000000060b027c25 */ /* 0x000fc8000f8e0008 */
[----:B------:R-:W-:Y:S02]  /*80f0*/  IMAD R4, R4, UR4, RZ ;  /* 0x0000000404047c24 */ /* 0x000fe4000f8e02ff */
[----:B------:R-:W-:Y:S02]  /*8100*/  IMAD.IADD R3, R3, 0x1, R15 ;  /* 0x0000000103037824 */ /* 0x000fe400078e020f */
[C---:B------:R-:W-:Y:S02]  /*8110*/  IMAD R9, R13.reuse, UR5, R4 ;  /* 0x000000050d097c24 */ /* 0x040fe4000f8e0204 */
[----:B------:R-:W-:Y:S01]  /*8120*/  IMAD.WIDE.U32 R2, R13, UR4, R2 ;  /* 0x000000040d027c25 */ /* 0x000fe2000f8e0002 */
[----:B------:R-:W-:-:S03]  /*8130*/  ULDC.64 UR4, c[0x0][0xb00] ;  /* 0x0002c00000047ab9 */ /* 0x000fc60000000a00 */
[----:B------:R-:W-:Y:S01]  /*8140*/  VIADD R4, R0, 0x28820 ;  /* 0x0002882000047836 */ /* 0x000fe20000000000 */
[----:B------:R-:W-:Y:S01]  /*8150*/  LEA R0, P1, R2, UR4, 0x2 ;  /* 0x0000000402007c11 */ /* 0x000fe2000f8210ff */
[----:B------:R-:W-:-:S03]  /*8160*/  IMAD.IADD R3, R3, 0x1, R9 ;  /* 0x0000000103037824 */ /* 0x000fc600078e0209 */
[----:B------:R-:W-:Y:S02]  /*8170*/  PRMT R8, RZ, 0x654, R4 ;  /* 0x00000654ff087816 */ /* 0x000fe40000000004 */
[----:B------:R-:W-:Y:S02]  /*8180*/  LEA.HI.X R4, R2, UR5, R3, 0x2, P1 ;  /* 0x0000000502047c11 */ /* 0x000fe400088f1403 */
[----:B------:R0:W-:Y:S03]  /*8190*/  SYNCS.ARRIVE.TRANS64.RED.A1T0 RZ, [R8+URZ], RZ ;  /* 0x000000ff08ff79a7 */ /* 0x0001e6000810043f */
[----:B------:R1:W2:Y:S04]  /*81a0*/  SHFL.IDX PT, R9, R4, RZ, 0x1c1f ;  /* 0x001c1fff04097589 */ /* 0x0002a800000e0000 */
[----:B0-----:R1:W0:Y:S01]  /*81b0*/  SHFL.IDX PT, R8, R0, RZ, 0x1c1f ;  /* 0x001c1fff00087589 */ /* 0x00122200000e0000 */
[----:B------:R-:W-:Y:S05]  /*81c0*/  @P2 BRA `(.L_x_239) ;  /* 0x0000000400002947 */ /* 0x000fea0003800000 */
[----:B------:R-:W-:Y:S02]  /*81d0*/  ULDC UR4, c[0x0][0xac8] ;  /* 0x0002b20000047ab9 */ /* 0x000fe40000000800 */
[----:B------:R-:W-:Y:S02]  /*81e0*/  ISETP.GE.AND P3, PT, R200, UR4, PT ;  /* 0x00000004c8007c0c */ /* 0x000fe4000bf66270 */
[----:B------:R-:W-:Y:S02]  /*81f0*/  ISETP.GE.AND P1, PT, R203, UR4, PT ;  /* 0x00000004cb007c0c */ /* 0x000fe4000bf26270 */
[----:B------:R-:W-:Y:S02]  /*8200*/  ISETP.GE.AND P4, PT, R199, UR4, PT ;  /* 0x00000004c7007c0c */ /* 0x000fe4000bf86270 */
[----:B------:R-:W-:-:S07]  /*8210*/  ISETP.GE.AND P2, PT, R198, UR4, PT ;  /* 0x00000004c6007c0c */ /* 0x000fce000bf46270 */
[CC--:B0-----:R-:W-:Y:S02]  /*8220*/  @!P3 LEA R10, P5, R200.reuse, R8.reuse, 0x2 ;  /* 0x00000008c80ab211 */ /* 0x0c1fe400078a10ff */
[----:B--2---:R-:W-:Y:S02]  /*8230*/  @!P1 IMAD.WIDE R2, R203, 0x4, R8 ;  /* 0x00000004cb029825 */ /* 0x004fe400078e0208 */
[----:B------:R-:W-:Y:S02]  /*8240*/  @!P3 LEA.HI.X R11, R200, R9, R221, 0x2, P5 ;  /* 0x00000009c80bb211 */ /* 0x000fe400028f14dd */
[-C--:B------:R-:W-:Y:S01]  /*8250*/  @!P4 LEA R12, P5, R199, R8.reuse, 0x2 ;  /* 0x00000008c70cc211 */ /* 0x080fe200078a10ff */
[----:B------:R0:W-:Y:S01]  /*8260*/  @!P1 ST.E.64 desc[UR36][R2.64], R20 ;  /* 0x0000001402009985 */ /* 0x0001e2000c101b24 */
[----:B------:R-:W-:Y:S02]  /*8270*/  ISETP.GE.AND P1, PT, R197, UR4, PT ;  /* 0x00000004c5007c0c */ /* 0x000fe4000bf26270 */
[----:B------:R-:W-:Y:S01]  /*8280*/  @!P2 LEA R14, P6, R198, R8, 0x2 ;  /* 0x00000008c60ea211 */ /* 0x000fe200078c10ff */
[----:B------:R2:W-:Y:S01]  /*8290*/  @!P3 ST.E.64 desc[UR36][R10.64], R36 ;  /* 0x000000240a00b985 */ /* 0x0005e2000c101b24 */
[----:B------:R-:W-:-:S02]  /*82a0*/  ISETP.GE.AND P3, PT, R196, UR4, PT ;  /* 0x00000004c4007c0c */ /* 0x000fc4000bf66270 */
[-C--:B------:R-:W-:Y:S02]  /*82b0*/  @!P4 LEA.HI.X R13, R199, R9.reuse, R220, 0x2, P5 ;  /* 0x00000009c70dc211 */ /* 0x080fe400028f14dc */
[----:B------:R-:W-:Y:S02]  /*82c0*/  @!P2 LEA.HI.X R15, R198, R9, R219, 0x2, P6 ;  /* 0x00000009c60fa211 */ /* 0x000fe400030f14db */
[----:B------:R-:W-:Y:S01]  /*82d0*/  ISETP.GE.AND P5, PT, R195, UR4, PT ;  /* 0x00000004c3007c0c */ /* 0x000fe2000bfa6270 */
[----:B------:R3:W-:Y:S02]  /*82e0*/  @!P4 ST.E.64 desc[UR36][R12.64], R38 ;  /* 0x000000260c00c985 */ /* 0x0007e4000c101b24 */
[----:B------:R-:W-:Y:S02]  /*82f0*/  @!P1 LEA R16, P4, R197, R8, 0x2 ;  /* 0x00000008c5109211 */ /* 0x000fe400078810ff */
[----:B------:R4:W-:Y:S01]  /*8300*/  @!P2 ST.E.64 desc[UR36][R14.64], R40 ;  /* 0x000000280e00a985 */ /* 0x0009e2000c101b24 */
[----:B------:R-:W-:-:S02]  /*8310*/  ISETP.GE.AND P2, PT, R194, UR4, PT ;  /* 0x00000004c2007c0c */ /* 0x000fc4000bf46270 */
[CC--:B0-----:R-:W-:Y:S02]  /*8320*/  @!P3 LEA R2, P6, R196.reuse, R8.reuse, 0x2 ;  /* 0x00000008c402b211 */ /* 0x0c1fe400078c10ff */
[-C--:B------:R-:W-:Y:S02]  /*8330*/  @!P1 LEA.HI.X R17, R197, R9.reuse, R218, 0x2, P4 ;  /* 0x00000009c5119211 */ /* 0x080fe400020f14da */
[----:B------:R-:W-:Y:S02]  /*8340*/  @!P3 LEA.HI.X R3, R196, R9, R217, 0x2, P6 ;  /* 0x00000009c403b211 */ /* 0x000fe400030f14d9 */
[----:B------:R-:W-:Y:S01]  /*8350*/  ISETP.GE.AND P4, PT, R193, UR4, PT ;  /* 0x00000004c1007c0c */ /* 0x000fe2000bf86270 */
[----:B------:R0:W-:Y:S01]  /*8360*/  @!P1 ST.E.64 desc[UR36][R16.64], R42 ;  /* 0x0000002a10009985 */ /* 0x0001e2000c101b24 */
[----:B--2---:R-:W-:-:S03]  /*8370*/  @!P5 LEA R10, P1, R195, R8, 0x2 ;  /* 0x00000008c30ad211 */ /* 0x004fc600078210ff */
[----:B------:R2:W-:Y:S01]  /*8380*/  @!P3 ST.E.64 desc[UR36][R2.64], R44 ;  /* 0x0000002c0200b985 */ /* 0x0005e2000c101b24 */
[-C--:B---3--:R-:W-:Y:S02]  /*8390*/  @!P2 LEA R12, P6, R194, R8.reuse, 0x2 ;  /* 0x00000008c20ca211 */ /* 0x088fe400078c10ff */
[----:B------:R-:W-:Y:S02]  /*83a0*/  ISETP.GE.AND P3, PT, R192, UR4, PT ;  /* 0x00000004c0007c0c */ /* 0x000fe4000bf66270 */
[-C--:B------:R-:W-:Y:S02]  /*83b0*/  @!P5 LEA.HI.X R11, R195, R9.reuse, R216, 0x2, P1 ;  /* 0x00000009c30bd211 */ /* 0x080fe400008f14d8 */
[----:B------:R-:W-:Y:S02]  /*83c0*/  ISETP.GE.AND P1, PT, R191, UR4, PT ;  /* 0x00000004bf007c0c */ /* 0x000fe4000bf26270 */
[----:B------:R-:W-:Y:S01]  /*83d0*/  @!P2 LEA.HI.X R13, R194, R9, R215, 0x2, P6 ;  /* 0x00000009c20da211 */ /* 0x000fe200030f14d7 */
[----:B------:R3:W-:Y:S01]  /*83e0*/  @!P5 ST.E.64 desc[UR36][R10.64], R46 ;  /* 0x0000002e0a00d985 */ /* 0x0007e2000c101b24 */
[----:B----4-:R-:W-:-:S03]  /*83f0*/  @!P4 LEA R14, P6, R193, R8, 0x2 ;  /* 0x00000008c10ec211 */ /* 0x010fc600078c10ff */
[----:B------:R4:W-:Y:S01]  /*8400*/  @!P2 ST.E.64 desc[UR36][R12.64], R48 ;  /* 0x000000300c00a985 */ /* 0x0009e2000c101b24 */
[----:B------:R-:W-:Y:S02]  /*8410*/  ISETP.GE.AND P2, PT, R190, UR4, PT ;  /* 0x00000004be007c0c */ /* 0x000fe4000bf46270 */
[-C--:B------:R-:W-:Y:S02]  /*8420*/  @!P4 LEA.HI.X R15, R193, R9.reuse, R214, 0x2, P6 ;  /* 0x00000009c10fc211 */ /* 0x080fe400030f14d6 */
[CC--:B0-----:R-:W-:Y:S02]  /*8430*/  @!P3 LEA R16, P5, R192.reuse, R8.reuse, 0x2 ;  /* 0x00000008c010b211 */ /* 0x0c1fe400078a10ff */
[----:B--2---:R-:W-:Y:S01]  /*8440*/  @!P1 LEA R2, P6, R191, R8, 0x2 ;  /* 0x00000008bf029211 */ /* 0x004fe200078c10ff */
[----:B------:R0:W-:Y:S01]  /*8450*/  @!P4 ST.E.64 desc[UR36][R14.64], R50 ;  /* 0x000000320e00c985 */ /* 0x0001e2000c101b24 */
[----:B------:R-:W-:Y:S02]  /*8460*/  @!P3 LEA.HI.X R17, R192, R9, R213, 0x2, P5 ;  /* 0x00000009c011b211 */ /* 0x000fe400028f14d5 */
[----:B------:R-:W-:-:S02]  /*8470*/  ISETP.GE.AND P4, PT, R189, UR4, PT ;  /* 0x00000004bd007c0c */ /* 0x000fc4000bf86270 */
[-C--:B------:R-:W-:Y:S01]  /*8480*/  @!P1 LEA.HI.X R3, R191, R9.reuse, R212, 0x2, P6 ;  /* 0x00000009bf039211 */ /* 0x080fe200030f14d4 */
[----:B------:R2:W-:Y:S01]  /*8490*/  @!P3 ST.E.64 desc[UR36][R16.64], R52 ;  /* 0x000000341000b985 */ /* 0x0005e2000c101b24 */
[----:B------:R-:W-:Y:S02]  /*84a0*/  ISETP.GE.AND P5, PT, R188, UR4, PT ;  /* 0x00000004bc007c0c */ /* 0x000fe4000bfa6270 */
[----:B---3--:R-:W-:Y:S01]  /*84b0*/  @!P2 LEA R10, P6, R190, R8, 0x2 ;  /* 0x00000008be0aa211 */ /* 0x008fe200078c10ff */
[----:B------:R3:W-:Y:S01]  /*84c0*/  @!P1 ST.E.64 desc[UR36][R2.64], R54 ;  /* 0x0000003602009985 */ /* 0x0007e2000c101b24 */
[----:B------:R-:W-:Y:S02]  /*84d0*/  ISETP.GE.AND P3, PT, R155, UR4, PT ;  /* 0x000000049b007c0c */ /* 0x000fe4000bf66270 */
[----:B------:R-:W-:Y:S02]  /*84e0*/  ISETP.GE.AND P1, PT, R22, UR4, PT ;  /* 0x0000000416007c0c */ /* 0x000fe4000bf26270 */
[----:B------:R-:W-:-:S02]  /*84f0*/  @!P2 LEA.HI.X R11, R190, R9, R211, 0x2, P6 ;  /* 0x00000009be0ba211 */ /* 0x000fc400030f14d3 */
[----:B----4-:R-:W-:-:S03]  /*8500*/  @!P4 LEA R12, P6, R189, R8, 0x2 ;  /* 0x00000008bd0cc211 */ /* 0x010fc600078c10ff */
[----:B------:R3:W-:Y:S01]  /*8510*/  @!P2 ST.E.64 desc[UR36][R10.64], R56 ;  /* 0x000000380a00a985 */ /* 0x0007e2000c101b24 */
[CC--:B0-----:R-:W-:Y:S02]  /*8520*/  @!P5 LEA R14, P2, R188.reuse, R8.reuse, 0x2 ;  /* 0x00000008bc0ed211 */ /* 0x0c1fe400078410ff */
[-C--:B------:R-:W-:Y:S02]  /*8530*/  @!P4 LEA.HI.X R13, R189, R9.reuse, R210, 0x2, P6 ;  /* 0x00000009bd0dc211 */ /* 0x080fe400030f14d2 */
[CC--:B--2---:R-:W-:Y:S02]  /*8540*/  @!P3 LEA R16, P6, R155.reuse, R8.reuse, 0x2 ;  /* 0x000000089b10b211 */ /* 0x0c4fe400078c10ff */
[-C--:B------:R-:W-:Y:S01]  /*8550*/  @!P5 LEA.HI.X R15, R188, R9.reuse, R209, 0x2, P2 ;  /* 0x00000009bc0fd211 */ /* 0x080fe200010f14d1 */
[----:B------:R3:W-:Y:S01]  /*8560*/  @!P4 ST.E.64 desc[UR36][R12.64], R58 ;  /* 0x0000003a0c00c985 */ /* 0x0007e2000c101b24 */
[C---:B------:R-:W-:Y:S02]  /*8570*/  @!P1 LEA R8, P2, R22.reuse, R8, 0x2 ;  /* 0x0000000816089211 */ /* 0x040fe400078410ff */
[-C--:B------:R-:W-:Y:S01]  /*8580*/  @!P3 LEA.HI.X R17, R155, R9.reuse, R208, 0x2, P6 ;  /* 0x000000099b11b211 */ /* 0x080fe200030f14d0 */
[----:B------:R3:W-:Y:S01]  /*8590*/  @!P5 ST.E.64 desc[UR36][R14.64], R60 ;  /* 0x0000003c0e00d985 */ /* 0x0007e2000c101b24 */
[----:B------:R-:W-:-:S03]  /*85a0*/  @!P1 LEA.HI.X R9, R22, R9, R207, 0x2, P2 ;  /* 0x0000000916099211 */ /* 0x000fc600010f14cf */
[----:B------:R3:W-:Y:S04]  /*85b0*/  @!P3 ST.E.64 desc[UR36][R16.64], R62 ;  /* 0x0000003e1000b985 */ /* 0x0007e8000c101b24 */
[----:B------:R3:W-:Y:S02]  /*85c0*/  @!P1 ST.E.64 desc[UR36][R8.64], R64 ;  /* 0x0000004008009985 */ /* 0x0007e4000c101b24 */
.L_x_239:
[----:B------:R-:W-:Y:S05]  /*85d0*/  BSYNC B1 ;  /* 0x0000000000017941 */ /* 0x000fea0003800000 */
.L_x_238:
[----:B--23--:R2:W3:Y:S04]  /*85e0*/  SHFL.IDX PT, R9, R4, 0x1, 0x1c1f ;  /* 0x003c1f0004097f89 */ /* 0x00c4e800000e0000 */
[----:B0-----:R2:W0:Y:S01]  /*85f0*/  SHFL.IDX PT, R8, R0, 0x1, 0x1c1f ;  /* 0x003c1f0000087f89 */ /* 0x00142200000e0000 */
[----:B------:R-:W-:Y:S05]  /*8600*/  @P0 BRA `(.L_x_237) ;  /* 0x0000000c00e40947 */ /* 0x000fea0003800000 */
[----:B------:R-:W-:Y:S02]  /*8610*/  ULDC UR4, c[0x0][0xac8] ;  /* 0x0002b20000047ab9 */ /* 0x000fe40000000800 */
[----:B------:R-:W-:Y:S02]  /*8620*/  ISETP.GE.AND P1, PT, R200, UR4, PT ;  /* 0x00000004c8007c0c */ /* 0x000fe4000bf26270 */
[----:B------:R-:W-:Y:S02]  /*8630*/  ISETP.GE.AND P0, PT, R199, UR4, PT ;  /* 0x00000004c7007c0c */ /* 0x000fe4000bf06270 */
[----:B------:R-:W-:Y:S02]  /*8640*/  ISETP.GE.AND P2, PT, R203, UR4, PT ;  /* 0x00000004cb007c0c */ /* 0x000fe4000bf46270 */
[----:B------:R-:W-:Y:S02]  /*8650*/  ISETP.GE.AND P4, PT, R197, UR4, PT ;  /* 0x00000004c5007c0c */ /* 0x000fe4000bf86270 */
[----:B------:R-:W-:-:S05]  /*8660*/  ISETP.GE.AND P3, PT, R198, UR4, PT ;  /* 0x00000004c6007c0c */ /* 0x000fca000bf66270 */
[CC--:B0-----:R-:W-:Y:S02]  /*8670*/  @!P1 LEA R10, P5, R200.reuse, R8.reuse, 0x2 ;  /* 0x00000008c80a9211 */ /* 0x0c1fe400078a10ff */
[-C--:B------:R-:W-:Y:S02]  /*8680*/  @!P0 LEA R12, P6, R199, R8.reuse, 0x2 ;  /* 0x00000008c70c8211 */ /* 0x080fe400078c10ff */
[-C--:B---3--:R-:W-:Y:S01]  /*8690*/  @!P1 LEA.HI.X R11, R200, R9.reuse, R221, 0x2, P5 ;  /* 0x00000009c80b9211 */ /* 0x088fe200028f14dd */
[----:B------:R-:W-:Y:S01]  /*86a0*/  @!P2 IMAD.WIDE R2, R203, 0x4, R8 ;  /* 0x00000004cb02a825 */ /* 0x000fe200078e0208 */
[----:B------:R-:W-:Y:S02]  /*86b0*/  ISETP.GE.AND P5, PT, R196, UR4, PT ;  /* 0x00000004c4007c0c */ /* 0x000fe4000bfa6270 */
[----:B------:R-:W-:Y:S02]  /*86c0*/  @!P0 LEA.HI.X R13, R199, R9, R220, 0x2, P6 ;  /* 0x00000009c70d8211 */ /* 0x000fe400030f14dc */
[----:B------:R0:W-:Y:S01]  /*86d0*/  @!P2 ST.E.64 desc[UR36][R2.64], R66 ;  /* 0x000000420200a985 */ /* 0x0001e2000c101b24 */
[----:B------:R-:W-:-:S02]  /*86e0*/  @!P4 LEA R16, P2, R197, R8, 0x2 ;  /* 0x00000008c510c211 */ /* 0x000fc400078410ff */
[----:B------:R-:W-:Y:S01]  /*86f0*/  @!P3 LEA R14, P6, R198, R8, 0x2 ;  /* 0x00000008c60eb211 */ /* 0x000fe200078c10ff */
[----:B------:R-:W-:Y:S01]  /*8700*/  @!P1 ST.E.64 desc[UR36][R10.64], R68 ;  /* 0x000000440a009985 */ /* 0x000fe2000c101b24 */
[----:B------:R-:W-:Y:S02]  /*8710*/  ISETP.GE.AND P1, PT, R194, UR4, PT ;  /* 0x00000004c2007c0c */ /* 0x000fe4000bf26270 */
[-C--:B------:R-:W-:Y:S01]  /*8720*/  @!P4 LEA.HI.X R17, R197, R9.reuse, R218, 0x2, P2 ;  /* 0x00000009c511c211 */ /* 0x080fe200010f14da */
[----:B------:R3:W-:Y:S01]  /*8730*/  @!P0 ST.E.64 desc[UR36][R12.64], R70 ;  /* 0x000000460c008985 */ /* 0x0007e2000c101b24 */
[----:B------:R-:W-:Y:S02]  /*8740*/  ISETP.GE.AND P0, PT, R195, UR4, PT ;  /* 0x00000004c3007c0c */ /* 0x000fe4000bf06270 */
[----:B------:R-:W-:Y:S02]  /*8750*/  ISETP.GE.AND P2, PT, R193, UR4, PT ;  /* 0x00000004c1007c0c */ /* 0x000fe4000bf46270 */
[----:B------:R-:W-:-:S02]  /*8760*/  @!P3 LEA.HI.X R15, R198, R9, R219, 0x2, P6 ;  /* 0x00000009c60fb211 */ /* 0x000fc400030f14db */
[----:B------:R-:W-:-:S03]  /*8770*/  @!P5 LEA R18, P6, R196, R8, 0x2 ;  /* 0x00000008c412d211 */ /* 0x000fc600078c10ff */
[----:B------:R4:W-:Y:S01]  /*8780*/  @!P3 ST.E.64 desc[UR36][R14.64], R72 ;  /* 0x000000480e00b985 */ /* 0x0009e2000c101b24 */
[-C--:B------:R-:W-:Y:S02]  /*8790*/  @!P5 LEA.HI.X R19, R196, R9.reuse, R217, 0x2, P6 ;  /* 0x00000009c413d211 */ /* 0x080fe400030f14d9 */
[----:B------:R-:W-:Y:S01]  /*87a0*/  ISETP.GE.AND P3, PT, R192, UR4, PT ;  /* 0x00000004c0007c0c */ /* 0x000fe2000bf66270 */
[----:B------:R5:W-:Y:S01]  /*87b0*/  @!P4 ST.E.64 desc[UR36][R16.64], R74 ;  /* 0x0000004a1000c985 */ /* 0x000be2000c101b24 */
[-C--:B0-----:R-:W-:Y:S02]  /*87c0*/  @!P0 LEA R2, P4, R195, R8.reuse, 0x2 ;  /* 0x00000008c3028211 */ /* 0x081fe400078810ff */
[-C--:B---3--:R-:W-:Y:S01]  /*87d0*/  @!P2 LEA R12, P6, R193, R8.reuse, 0x2 ;  /* 0x00000008c10ca211 */ /* 0x088fe200078c10ff */
[----:B------:R-:W-:Y:S01]  /*87e0*/  @!P5 ST.E.64 desc[UR36][R18.64], R76 ;  /* 0x0000004c1200d985 */ /* 0x000fe2000c101b24 */
[----:B------:R-:W-:Y:S02]  /*87f0*/  @!P1 LEA R10, P5, R194, R8, 0x2 ;  /* 0x00000008c20a9211 */ /* 0x000fe400078a10ff */
[----:B------:R-:W-:-:S02]  /*8800*/  @!P0 LEA.HI.X R3, R195, R9, R216, 0x2, P4 ;  /* 0x00000009c3038211 */ /* 0x000fc400020f14d8 */
[-C--:B------:R-:W-:Y:S02]  /*8810*/  @!P1 LEA.HI.X R11, R194, R9.reuse, R215, 0x2, P5 ;  /* 0x00000009c20b9211 */ /* 0x080fe400028f14d7 */
[----:B------:R-:W-:Y:S01]  /*8820*/  ISETP.GE.AND P4, PT, R191, UR4, PT ;  /* 0x00000004bf007c0c */ /* 0x000fe2000bf86270 */
[----:B------:R-:W-:Y:S01]  /*8830*/  @!P0 ST.E.64 desc[UR36][R2.64], R78 ;  /* 0x0000004e02008985 */ /* 0x000fe2000c101b24 */
[----:B------:R-:W-:Y:S02]  /*8840*/  @!P2 LEA.HI.X R13, R193, R9, R214, 0x2, P6 ;  /* 0x00000009c10da211 */ /* 0x000fe400030f14d6 */
[----:B----4-:R-:W-:Y:S01]  /*8850*/  @!P3 LEA R14, P5, R192, R8, 0x2 ;  /* 0x00000008c00eb211 */ /* 0x010fe200078a10ff */
[----:B------:R0:W-:Y:S01]  /*8860*/  @!P1 ST.E.64 desc[UR36][R10.64], R80 ;  /* 0x000000500a009985 */ /* 0x0001e2000c101b24 */
[----:B------:R-:W-:Y:S02]  /*8870*/  ISETP.GE.AND P1, PT, R189, UR4, PT ;  /* 0x00000004bd007c0c */ /* 0x000fe4000bf26270 */
[----:B------:R-:W-:Y:S01]  /*8880*/  ISETP.GE.AND P0, PT, R188, UR4, PT ;  /* 0x00000004bc007c0c */ /* 0x000fe2000bf06270 */
[----:B------:R3:W-:Y:S01]  /*8890*/  @!P2 ST.E.64 desc[UR36][R12.64], R82 ;  /* 0x000000520c00a985 */ /* 0x0007e2000c101b24 */
[----:B------:R-:W-:-:S02]  /*88a0*/  ISETP.GE.AND P2, PT, R190, UR4, PT ;  /* 0x00000004be007c0c */ /* 0x000fc4000bf46270 */
[-C--:B------:R-:W-:Y:S02]  /*88b0*/  @!P3 LEA.HI.X R15, R192, R9.reuse, R213, 0x2, P5 ;  /* 0x00000009c00fb211 */ /* 0x080fe400028f14d5 */
[----:B------:R-:W-:Y:S02]  /*88c0*/  ISETP.GE.AND P5, PT, R155, UR4, PT ;  /* 0x000000049b007c0c */ /* 0x000fe4000bfa6270 */
[CC--:B-----5:R-:W-:Y:S01]  /*88d0*/  @!P4 LEA R16, P6, R191.reuse, R8.reuse, 0x2 ;  /* 0x00000008bf10c211 */ /* 0x0e0fe200078c10ff */
[----:B------:R4:W-:Y:S03]  /*88e0*/  @!P3 ST.E.64 desc[UR36][R14.64], R84 ;  /* 0x000000540e00b985 */ /* 0x0009e6000c101b24 */
[----:B------:R-:W-:Y:S02]  /*88f0*/  @!P4 LEA.HI.X R17, R191, R9, R212, 0x2, P6 ;  /* 0x00000009bf11c211 */ /* 0x000fe400030f14d4 */
[----:B0-----:R-:W-:-:S02]  /*8900*/  @!P1 LEA R10, P6, R189, R8, 0x2 ;  /* 0x00000008bd0a9211 */ /* 0x001fc400078c10ff */
[-C--:B------:R-:W-:Y:S01]  /*8910*/  @!P2 LEA R2, P3, R190, R8.reuse, 0x2 ;  /* 0x00000008be02a211 */ /* 0x080fe200078610ff */
[----:B------:R4:W-:Y:S01]  /*8920*/  @!P4 ST.E.64 desc[UR36][R16.64], R86 ;  /* 0x000000561000c985 */ /* 0x0009e2000c101b24 */
[-C--:B---3--:R-:W-:Y:S02]  /*8930*/  @!P0 LEA R12, P4, R188, R8.reuse, 0x2 ;  /* 0x00000008bc0c8211 */ /* 0x088fe400078810ff */
[-C--:B------:R-:W-:Y:S02]  /*8940*/  @!P2 LEA.HI.X R3, R190, R9.reuse, R211, 0x2, P3 ;  /* 0x00000009be03a211 */ /* 0x080fe400018f14d3 */
[----:B------:R-:W-:Y:S02]  /*8950*/  @!P5 LEA R18, P3, R155, R8, 0x2 ;  /* 0x000000089b12d211 */ /* 0x000fe400078610ff */
[-C--:B------:R-:W-:Y:S01]  /*8960*/  @!P1 LEA.HI.X R11, R189, R9.reuse, R210, 0x2, P6 ;  /* 0x00000009bd0b9211 */ /* 0x080fe200030f14d2 */
[----:B------:R4:W-:Y:S01]  /*8970*/  @!P2 ST.E.64 desc[UR36][R2.64], R90 ;  /* 0x0000005a0200a985 */ /* 0x0009e2000c101b24 */
[----:B------:R-:W-:-:S02]  /*8980*/  @!P0 LEA.HI.X R13, R188, R9, R209, 0x2, P4 ;  /* 0x00000009bc0d8211 */ /* 0x000fc400020f14d1 */
[----:B------:R-:W-:Y:S01]  /*8990*/  @!P5 LEA.HI.X R19, R155, R9, R208, 0x2, P3 ;  /* 0x000000099b13d211 */ /* 0x000fe200018f14d0 */
[----:B------:R4:W-:Y:S04]  /*89a0*/  @!P1 ST.E.64 desc[UR36][R10.64], R92 ;  /* 0x0000005c0a009985 */ /* 0x0009e8000c101b24 */
[----:B------:R4:W-:Y:S01]  /*89b0*/  @!P0 ST.E.64 desc[UR36][R12.64], R94 ;  /* 0x0000005e0c008985 */ /* 0x0009e2000c101b24 */
[----:B------:R-:W-:-:S03]  /*89c0*/  ISETP.GE.AND P0, PT, R22, UR4, PT ;  /* 0x0000000416007c0c */ /* 0x000fc6000bf06270 */
[----:B------:R4:W-:Y:S10]  /*89d0*/  @!P5 ST.E.64 desc[UR36][R18.64], R96 ;  /* 0x000000601200d985 */ /* 0x0009f4000c101b24 */
[----:B------:R-:W-:Y:S05]  /*89e0*/  @P0 BRA `(.L_x_237) ;  /* 0x0000000800ec0947 */ /* 0x000fea0003800000 */
[----:B----4-:R-:W-:-:S04]  /*89f0*/  LEA R2, P0, R22, R8, 0x2 ;  /* 0x0000000816027211 */ /* 0x010fc800078010ff */
[----:B------:R-:W-:-:S05]  /*8a00*/  LEA.HI.X R3, R22, R9, R207, 0x2, P0 ;  /* 0x0000000916037211 */ /* 0x000fca00000f14cf */
[----:B------:R0:W-:Y:S01]  /*8a10*/  ST.E.64 desc[UR36][R2.64], R150 ;  /* 0x0000009602007985 */ /* 0x0001e2000c101b24 */
[----:B------:R-:W-:Y:S05]  /*8a20*/  BRA `(.L_x_237) ;  /* 0x0000000800dc7947 */ /* 0x000fea0003800000 */
.L_x_228:
[----:B------:R-:W2:Y:S01]  /*8a30*/  LDC.64 R10, c[0x0][0xc00] ;  /* 0x00030000ff0a7b82 */ /* 0x000ea20000000a00 */
[----:B------:R-:W-:Y:S01]  /*8a40*/  ULDC.64 UR4, c[0x0][0xc08] ;  /* 0x0003020000047ab9 */ /* 0x000fe20000000a00 */
[----:B------:R-:W-:Y:S01]  /*8a50*/  IMAD.MOV.U32 R3, RZ, RZ, RZ ;  /* 0x000000ffff037224 */ /* 0x000fe200078e00ff */
[----:B------:R-:W-:-:S04]  /*8a60*/  ISETP.NE.U32.AND P0, PT, RZ, UR4, PT ;  /* 0x00000004ff007c0c */ /* 0x000fc8000bf05070 */
[----:B------:R-:W-:Y:S01]  /*8a70*/  ISETP.NE.AND.EX P1, PT, RZ, UR5, PT, P0 ;  /* 0x00000005ff007c0c */ /* 0x000fe2000bf25300 */
[----:B------:R-:W3:Y:S01]  /*8a80*/  LDC.64 R8, c[0x0][0xc00] ;  /* 0x00030000ff087b82 */ /* 0x000ee20000000a00 */
[----:B--2---:R-:W-:-:S04]  /*8a90*/  ISETP.NE.U32.AND P0, PT, R10, RZ, PT ;  /* 0x000000ff0a00720c */ /* 0x004fc80003f05070 */
[----:B------:R-:W-:-:S07]  /*8aa0*/  ISETP.NE.AND.EX P0, PT, R11, RZ, PT, P0 ;  /* 0x000000ff0b00720c */ /* 0x000fce0003f05300 */
[----:B------:R-:W2:Y:S01]  /*8ab0*/  @P1 LDC.64 R10, c[0x0][0xc08] ;  /* 0x00030200ff0a1b82 */ /* 0x000ea20000000a00 */
[----:B------:R-:W-:Y:S01]  /*8ac0*/  ULDC UR4, c[0x0][0xa88] ;  /* 0x0002a20000047ab9 */ /* 0x000fe20000000800 */
[----:B---3--:R-:W-:-:S04]  /*8ad0*/  IMAD.WIDE R12, R19, 0x4, R8 ;  /* 0x00000004130c7825 */ /* 0x008fc800078e0208 */
[----:B0-----:R-:W-:Y:S01]  /*8ae0*/  IMAD.U32 R0, RZ, RZ, UR4 ;  /* 0x00000004ff007e24 */ /* 0x001fe2000f8e00ff */
[----:B------:R0:W5:Y:S01]  /*8af0*/  @P0 LDG.E R3, desc[UR36][R12.64] ;  /* 0x000000240c030981 */ /* 0x000162000c1e1900 */
[----:B--2---:R-:W-:-:S05]  /*8b00*/  @P1 IMAD.WIDE R8, R19, 0x4, R10 ;  /* 0x0000000413081825 */ /* 0x004fca00078e020a */
[----:B------:R0:W5:Y:S01]  /*8b10*/  @P1 LDG.E R0, desc[UR36][R8.64] ;  /* 0x0000002408001981 */ /* 0x000162000c1e1900 */
[----:B------:R-:W-:Y:S02]  /*8b20*/  ISETP.NE.AND P2, PT, R18, RZ, PT ;  /* 0x000000ff1200720c */ /* 0x000fe40003f45270 */
[----:B------:R-:W-:-:S11]  /*8b30*/  ISETP.GT.AND P3, PT, R228, 0x7f, PT ;  /* 0x0000007fe400780c */ /* 0x000fd60003f64270 */
[----:B------:R-:W2:Y:S02]  /*8b40*/  @!P2 LDC R18, c[0x0][0xad4] ;  /* 0x0002b500ff12ab82 */ /* 0x000ea40000000800 */
[----:B--2---:R-:W-:Y:S01]  /*8b50*/  ISETP.GT.AND P2, PT, R18, 0x1, PT ;  /* 0x000000011200780c */ /* 0x004fe20003f44270 */
[----:B0-----:R-:W-:-:S12]  /*8b60*/  @P1 BRA `(.L_x_240) ;  /* 0x0000000000101947 */ /* 0x001fd80003800000 */
[----:B------:R-:W-:Y:S05]  /*8b70*/  @!P0 BRA `(.L_x_240) ;  /* 0x00000000000c8947 */ /* 0x000fea0003800000 */
[----:B------:R-:W2:Y:S04]  /*8b80*/  LDG.E R9, desc[UR36][R12.64] ;  /* 0x000000240c097981 */ /* 0x000ea8000c1e1900 */
[----:B-----5:R-:W2:Y:S02]  /*8b90*/  LDG.E R0, desc[UR36][R12.64+0x4] ;  /* 0x000004240c007981 */ /* 0x020ea4000c1e1900 */
[----:B--2---:R-:W-:-:S07]  /*8ba0*/  IMAD.IADD R0, R0, 0x1, -R9 ;  /* 0x0000000100007824 */ /* 0x004fce00078e0a09 */
.L_x_240:
[----:B------:R-:W-:Y:S01]  /*8bb0*/  BSSY B1, `(.L_x_241) ;  /* 0x0000037000017945 */ /* 0x000fe20003800000 */
[----:B------:R-:W-:Y:S02]  /*8bc0*/  SEL R25, R19, RZ, !P0 ;  /* 0x000000ff13197207 */ /* 0x000fe40004000000 */
[----:B------:R-:W-:Y:S02]  /*8bd0*/  SEL R202, R202, RZ, !P0 ;  /* 0x000000ffcaca7207 */ /* 0x000fe40004000000 */
[----:B-----5:R-:W-:Y:S01]  /*8be0*/  SHF.R.S32.HI R24, RZ, 0x1f, R3 ;  /* 0x0000001fff187819 */ /* 0x020fe20000011403 */
[----:B------:R-:W-:Y:S06]  /*8bf0*/  @P3 BRA `(.L_x_242) ;  /* 0x0000000000c83947 */ /* 0x000fec0003800000 */
[----:B-1----:R-:W0:Y:S01]  /*8c00*/  S2R R4, SR_TID.X ;  /* 0x0000000000047919 */ /* 0x002e220000002100 */
[----:B------:R-:W1:Y:S02]  /*8c10*/  LDC R31, c[0x0][0xbe8] ;  /* 0x0002fa00ff1f7b82 */ /* 0x000e640000000800 */
[----:B-1----:R-:W-:Y:S02]  /*8c20*/  IMAD R8, R0, R31, RZ ;  /* 0x0000001f00087224 */ /* 0x002fe400078e02ff */
[----:B0-----:R-:W-:-:S04]  /*8c30*/  IMAD R4, R16, 0x80, R4 ;  /* 0x0000008010047824 */ /* 0x001fc800078e0204 */
[----:B------:R-:W-:-:S05]  /*8c40*/  VIADD R27, R4, 0xffffff80 ;  /* 0xffffff80041b7836 */ /* 0x000fca0000000000 */
[----:B------:R-:W-:-:S13]  /*8c50*/  ISETP.GE.AND P0, PT, R27, R8, PT ;  /* 0x000000081b00720c */ /* 0x000fda0003f06270 */
[----:B------:R-:W-:Y:S05]  /*8c60*/  @P0 BRA `(.L_x_242) ;  /* 0x0000000000ac0947 */ /* 0x000fea0003800000 */
[----:B------:R-:W-:Y:S01]  /*8c70*/  ISETP.NE.AND P1, PT, R31, 0x1, PT ;  /* 0x000000011f00780c */ /* 0x000fe20003f25270 */
[----:B------:R-:W-:Y:S01]  /*8c80*/  IMAD.MOV.U32 R20, RZ, RZ, 0x9b8 ;  /* 0x000009b8ff147424 */ /* 0x000fe200078e00ff */
[----:B------:R-:W-:Y:S01]  /*8c90*/  ISETP.GT.AND P0, PT, R18, 0x1, PT ;  /* 0x000000011200780c */ /* 0x000fe20003f04270 */
[----:B------:R-:W0:Y:S01]  /*8ca0*/  LDC.64 R28, c[0x0][0xba8] ;  /* 0x0002ea00ff1c7b82 */ /* 0x000e220000000a00 */
[----:B------:R-:W-:Y:S02]  /*8cb0*/  IMAD.MOV.U32 R17, RZ, RZ, R27 ;  /* 0x000000ffff117224 */ /* 0x000fe400078e001b */
[----:B------:R-:W-:Y:S02]  /*8cc0*/  SEL R20, R20, 0x978, P0 ;  /* 0x0000097814147807 */ /* 0x000fe40000000000 */
[----:B------:R-:W-:-:S03]  /*8cd0*/  SEL R201, R201, RZ, P0 ;  /* 0x000000ffc9c97207 */ /* 0x000fc60000000000 */
[----:B------:R-:W1:Y:S08]  /*8ce0*/  LDC.64 R10, c[0x0][R20+0x220] ;  /* 0x00008800140a7b82 */ /* 0x000e700000000a00 */
[----:B------:R-:W2:Y:S08]  /*8cf0*/  @P1 LDC R4, c[0x0][0xbec] ;  /* 0x0002fb00ff041b82 */ /* 0x000eb00000000800 */
[----:B------:R-:W3:Y:S08]  /*8d00*/  LDC.64 R8, c[0x0][R20+0x218] ;  /* 0x0000860014087b82 */ /* 0x000ef00000000a00 */
[----:B------:R-:W4:Y:S01]  /*8d10*/  @P1 LDC R33, c[0x0][0xbf0] ;  /* 0x0002fc00ff211b82 */ /* 0x000f220000000800 */
[----:B-1----:R-:W-:-:S02]  /*8d20*/  IMAD R11, R11, R25, RZ ;  /* 0x000000190b0b7224 */ /* 0x002fc400078e02ff */
[----:B------:R-:W-:-:S04]  /*8d30*/  IMAD.WIDE.U32 R18, R10, R25, RZ ;  /* 0x000000190a127225 */ /* 0x000fc800078e00ff */
[----:B------:R-:W-:Y:S01]  /*8d40*/  IMAD R11, R10, R202, R11 ;  /* 0x000000ca0a0b7224 */ /* 0x000fe200078e020b */
[----:B------:R-:W1:Y:S01]  /*8d50*/  LDC.64 R12, c[0x0][R20+0x228] ;  /* 0x00008a00140c7b82 */ /* 0x000e620000000a00 */
[----:B--2---:R-:W-:-:S07]  /*8d60*/  @P1 IMAD.HI.U32 R4, R27, R4, RZ ;  /* 0x000000041b041227 */ /* 0x004fce00078e00ff */
[----:B------:R-:W2:Y:S01]  /*8d70*/  LDC.64 R14, c[0x0][R20+0x210] ;  /* 0x00008400140e7b82 */ /* 0x000ea20000000a00 */
[-C--:B---3--:R-:W-:Y:S02]  /*8d80*/  IMAD R21, R9, R2.reuse, RZ ;  /* 0x0000000209157224 */ /* 0x088fe400078e02ff */
[----:B------:R-:W-:-:S04]  /*8d90*/  IMAD.WIDE.U32 R8, R8, R2, RZ ;  /* 0x0000000208087225 */ /* 0x000fc800078e00ff */
[----:B------:R-:W-:Y:S01]  /*8da0*/  IMAD.IADD R21, R9, 0x1, R21 ;  /* 0x0000000109157824 */ /* 0x000fe200078e0215 */
[----:B----4-:R-:W-:Y:S01]  /*8db0*/  @P1 SHF.R.U32.HI R17, RZ, R33, R4 ;  /* 0x00000021ff111219 */ /* 0x010fe20000011604 */
[----:B0-----:R-:W0:Y:S01]  /*8dc0*/  @!P0 LDC R28, c[0x0][0xb50] ;  /* 0x0002d400ff1c8b82 */ /* 0x001e220000000800 */
[----:B------:R-:W-:Y:S02]  /*8dd0*/  IADD3 R4, P1, P3, R18, R8, R3 ;  /* 0x0000000812047210 */ /* 0x000fe40007b3e003 */
[----:B------:R-:W-:Y:S01]  /*8de0*/  IADD3 R18, R19, R11, RZ ;  /* 0x0000000b13127210 */ /* 0x000fe20007ffe0ff */
[----:B------:R-:W-:Y:S02]  /*8df0*/  IMAD.MOV R10, RZ, RZ, -R17 ;  /* 0x000000ffff0a7224 */ /* 0x000fe400078e0a11 */
[-C--:B-1----:R-:W-:Y:S02]  /*8e00*/  IMAD.WIDE.U32 R8, R12, R201.reuse, RZ ;  /* 0x000000c90c087225 */ /* 0x082fe400078e00ff */
[----:B------:R-:W1:Y:S02]  /*8e10*/  @!P0 LDC R29, c[0x0][0xb54] ;  /* 0x0002d500ff1d8b82 */ /* 0x000e640000000800 */
[----:B------:R-:W-:-:S02]  /*8e20*/  IMAD R13, R13, R201, RZ ;  /* 0x000000c90d0d7224 */ /* 0x000fc400078e02ff */
[----:B------:R-:W-:Y:S01]  /*8e30*/  IMAD R11, R31, R10, R27 ;  /* 0x0000000a1f0b7224 */ /* 0x000fe200078e021b */
[----:B------:R-:W-:Y:S01]  /*8e40*/  IADD3.X R10, R18, R21, R24, P1, P3 ;  /* 0x00000015120a7210 */ /* 0x000fe20000fe6418 */
[----:B------:R-:W-:Y:S01]  /*8e50*/  IMAD.IADD R13, R9, 0x1, R13 ;  /* 0x00000001090d7824 */ /* 0x000fe200078e020d */
[----:B------:R-:W-:Y:S01]  /*8e60*/  IADD3 R8, P0, P1, R17, R4, R8 ;  /* 0x0000000411087210 */ /* 0x000fe2000791e008 */
[----:B--2---:R-:W-:Y:S01]  /*8e70*/  IMAD R4, R15, R11, RZ ;  /* 0x0000000b0f047224 */ /* 0x004fe200078e02ff */
[----:B------:R-:W-:-:S04]  /*8e80*/  SHF.R.S32.HI R17, RZ, 0x1f, R17 ;  /* 0x0000001fff117819 */ /* 0x000fc80000011411 */
[----:B------:R-:W-:Y:S02]  /*8e90*/  IADD3.X R9, R17, R10, R13, P0, P1 ;  /* 0x0000000a11097210 */ /* 0x000fe400007e240d */
[----:B------:R-:W-:Y:S01]  /*8ea0*/  SHF.R.S32.HI R13, RZ, 0x1f, R11 ;  /* 0x0000001fff0d7819 */ /* 0x000fe2000001140b */
[----:B------:R-:W-:-:S04]  /*8eb0*/  IMAD.WIDE.U32 R8, R14, R11, R8 ;  /* 0x0000000b0e087225 */ /* 0x000fc800078e0008 */
[----:B------:R-:W-:Y:S01]  /*8ec0*/  IMAD R13, R14, R13, R4 ;  /* 0x0000000d0e0d7224 */ /* 0x000fe200078e0204 */
[----:B0-----:R-:W-:-:S03]  /*8ed0*/  LEA R10, P0, R8, R28, 0x2 ;  /* 0x0000001c080a7211 */ /* 0x001fc600078010ff */
[----:B------:R-:W-:Y:S02]  /*8ee0*/  IMAD.IADD R4, R9, 0x1, R13 ;  /* 0x0000000109047824 */ /* 0x000fe400078e020d */
[----:B------:R-:W-:-:S03]  /*8ef0*/  IMAD.MOV.U32 R9, RZ, RZ, -0x800000 ;  /* 0xff800000ff097424 */ /* 0x000fc600078e00ff */
[----:B-1----:R-:W-:-:S05]  /*8f00*/  LEA.HI.X R11, R8, R29, R4, 0x2, P0 ;  /* 0x0000001d080b7211 */ /* 0x002fca00000f1404 */
[----:B------:R0:W-:Y:S02]  /*8f10*/  STG.E desc[UR36][R10.64], R9 ;  /* 0x000000090a007986 */ /* 0x0001e4000c101924 */
.L_x_242:
[----:B------:R-:W-:Y:S05]  /*8f20*/  BSYNC B1 ;  /* 0x0000000000017941 */ /* 0x000fea0003800000 */
.L_x_241:
[----:B------:R-:W-:Y:S05]  /*8f30*/  @P2 BRA `(.L_x_237) ;  /* 0x0000000400982947 */ /* 0x000fea0003800000 */
[----:B------:R-:W2:Y:S01]  /*8f40*/  LDC R15, c[0x0][0xbe8] ;  /* 0x0002fa00ff0f7b82 */ /* 0x000ea20000000800 */
[----:B------:R-:W-:Y:S01]  /*8f50*/  ULDC.64 UR4, c[0x0][0xaa0] ;  /* 0x0002a80000047ab9 */ /* 0x000fe20000000a00 */
[----:B------:R-:W-:Y:S01]  /*8f60*/  ULDC.64 UR6, c[0x0][0xaf0] ;  /* 0x0002bc0000067ab9 */ /* 0x000fe20000000a00 */
[----:B-1----:R-:W-:Y:S01]  /*8f70*/  IMAD R4, R24, UR4, RZ ;  /* 0x0000000418047c24 */ /* 0x002fe2000f8e02ff */
[----:B------:R-:W-:Y:S01]  /*8f80*/  BSSY B1, `(.L_x_243) ;  /* 0x0000037000017945 */ /* 0x000fe20003800000 */
[----:B0-----:R-:W-:-:S04]  /*8f90*/  IMAD.WIDE.U32 R8, R3, UR4, RZ ;  /* 0x0000000403087c25 */ /* 0x001fc8000f8e00ff */
[----:B------:R-:W-:Y:S01]  /*8fa0*/  IMAD R11, R3, UR5, R4 ;  /* 0x00000005030b7c24 */ /* 0x000fe2000f8e0204 */
[----:B------:R-:W-:Y:S01]  /*8fb0*/  ULDC.64 UR4, c[0x0][0xae8] ;  /* 0x0002ba0000047ab9 */ /* 0x000fe20000000a00 */
[----:B------:R-:W-:Y:S02]  /*8fc0*/  IMAD R3, R154, 0x20, R204 ;  /* 0x000000209a037824 */ /* 0x000fe400078e02cc */
[----:B------:R-:W-:Y:S02]  /*8fd0*/  IMAD.IADD R9, R9, 0x1, R11 ;  /* 0x0000000109097824 */ /* 0x000fe400078e020b */
[----:B------:R-:W-:Y:S02]  /*8fe0*/  IMAD R10, R16, 0x80, R3 ;  /* 0x00000080100a7824 */ /* 0x000fe400078e0203 */
[----:B------:R-:W-:-:S04]  /*8ff0*/  IMAD.WIDE.U32 R8, R2, UR4, R8 ;  /* 0x0000000402087c25 */ /* 0x000fc8000f8e0008 */
[----:B------:R-:W-:Y:S02]  /*9000*/  IMAD.MOV.U32 R11, RZ, RZ, R10 ;  /* 0x000000ffff0b7224 */ /* 0x000fe400078e000a */
[----:B------:R-:W-:Y:S01]  /*9010*/  IMAD R4, R202, UR6, RZ ;  /* 0x00000006ca047c24 */ /* 0x000fe2000f8e02ff */
[----:B--2---:R-:W-:Y:S01]  /*9020*/  ISETP.NE.AND P0, PT, R15, 0x1, PT ;  /* 0x000000010f00780c */ /* 0x004fe20003f05270 */
[----:B------:R-:W-:Y:S01]  /*9030*/  IMAD R9, R2, UR5, R9 ;  /* 0x0000000502097c24 */ /* 0x000fe2000f8e0209 */
[----:B------:R-:W-:-:S11]  /*9040*/  ULDC.64 UR4, c[0x0][0xae0] ;  /* 0x0002b80000047ab9 */ /* 0x000fd60000000a00 */
[----:B------:R-:W0:Y:S08]  /*9050*/  @P0 LDC R13, c[0x0][0xbec] ;  /* 0x0002fb00ff0d0b82 */ /* 0x000e300000000800 */
[----:B------:R-:W1:Y:S01]  /*9060*/  @P0 LDC R12, c[0x0][0xbf0] ;  /* 0x0002fc00ff0c0b82 */ /* 0x000e620000000800 */
[----:B0-----:R-:W-:-:S04]  /*9070*/  @P0 IMAD.HI.U32 R3, R10, R13, RZ ;  /* 0x0000000d0a030227 */ /* 0x001fc800078e00ff */
[C---:B------:R-:W-:Y:S01]  /*9080*/  IMAD R13, R25.reuse, UR7, R4 ;  /* 0x00000007190d7c24 */ /* 0x040fe2000f8e0204 */
[----:B-1----:R-:W-:Y:S01]  /*9090*/  @P0 SHF.R.U32.HI R11, RZ, R12, R3 ;  /* 0x0000000cff0b0219 */ /* 0x002fe20000011603 */
[----:B------:R-:W-:-:S03]  /*90a0*/  IMAD.WIDE.U32 R2, R25, UR6, R8 ;  /* 0x0000000619027c25 */ /* 0x000fc6000f8e0008 */
[--C-:B------:R-:W-:Y:S01]  /*90b0*/  SHF.R.S32.HI R4, RZ, 0x1f, R11.reuse ;  /* 0x0000001fff047819 */ /* 0x100fe2000001140b */
[----:B------:R-:W-:Y:S02]  /*90c0*/  IMAD.MOV R9, RZ, RZ, -R11 ;  /* 0x000000ffff097224 */ /* 0x000fe400078e0a0b */
[----:B------:R-:W-:Y:S02]  /*90d0*/  IMAD.IADD R3, R3, 0x1, R13 ;  /* 0x0000000103037824 */ /* 0x000fe400078e020d */
[----:B------:R-:W-:Y:S02]  /*90e0*/  IMAD R4, R4, UR4, RZ ;  /* 0x0000000404047c24 */ /* 0x000fe4000f8e02ff */
[----:B------:R-:W-:Y:S02]  /*90f0*/  IMAD R9, R15, R9, R10 ;  /* 0x000000090f097224 */ /* 0x000fe400078e020a */
[C---:B------:R-:W-:Y:S02]  /*9100*/  IMAD R13, R11.reuse, UR5, R4 ;  /* 0x000000050b0d7c24 */ /* 0x040fe4000f8e0204 */
[----:B------:R-:W-:Y:S01]  /*9110*/  IMAD.WIDE.U32 R2, R11, UR4, R2 ;  /* 0x000000040b027c25 */ /* 0x000fe2000f8e0002 */
[----:B------:R-:W-:Y:S01]  /*9120*/  SHF.R.S32.HI R4, RZ, 0x1f, R9 ;  /* 0x0000001fff047819 */ /* 0x000fe20000011409 */
[----:B------:R-:W-:-:S02]  /*9130*/  ULDC.64 UR4, c[0x0][0xad8] ;  /* 0x0002b60000047ab9 */ /* 0x000fc40000000a00 */
[----:B------:R-:W-:Y:S02]  /*9140*/  IMAD.IADD R3, R3, 0x1, R13 ;  /* 0x0000000103037824 */ /* 0x000fe400078e020d */
[----:B------:R-:W-:Y:S02]  /*9150*/  IMAD R4, R4, UR4, RZ ;  /* 0x0000000404047c24 */ /* 0x000fe4000f8e02ff */
[----:B------:R-:W-:Y:S02]  /*9160*/  IMAD R10, R16, 0x80, R204 ;  /* 0x00000080100a7824 */ /* 0x000fe400078e02cc */
[----:B------:R-:W-:Y:S02]  /*9170*/  IMAD R15, R0, R15, RZ ;  /* 0x0000000f000f7224 */ /* 0x000fe400078e02ff */
[C---:B------:R-:W-:Y:S02]  /*9180*/  IMAD R11, R9.reuse, UR5, R4 ;  /* 0x00000005090b7c24 */ /* 0x040fe4000f8e0204 */
[----:B------:R-:W-:Y:S01]  /*9190*/  IMAD.WIDE.U32 R2, R9, UR4, R2 ;  /* 0x0000000409027c25 */ /* 0x000fe2000f8e0002 */
[----:B------:R-:W-:Y:S01]  /*91a0*/  ISETP.GE.AND P2, PT, R10, R15, PT ;  /* 0x0000000f0a00720c */ /* 0x000fe20003f46270 */
[----:B------:R-:W-:-:S02]  /*91b0*/  ULDC.64 UR4, c[0x0][0xa80] ;  /* 0x0002a00000047ab9 */ /* 0x000fc40000000a00 */
[----:B------:R-:W-:Y:S01]  /*91c0*/  VIADD R0, R10, 0x20 ;  /* 0x000000200a007836 */ /* 0x000fe20000000000 */
[----:B------:R-:W-:Y:S01]  /*91d0*/  LEA R4, P3, R2, UR4, 0x1 ;  /* 0x0000000402047c11 */ /* 0x000fe2000f8608ff */
[----:B------:R-:W-:-:S03]  /*91e0*/  IMAD.IADD R3, R3, 0x1, R11 ;  /* 0x0000000103037824 */ /* 0x000fc600078e020b */
[-C--:B------:R-:W-:Y:S01]  /*91f0*/  ISETP.GE.AND P1, PT, R0, R15.reuse, PT ;  /* 0x0000000f0000720c */ /* 0x080fe20003f26270 */
[----:B------:R-:W-:Y:S01]  /*9200*/  VIADD R0, R10, 0x40 ;  /* 0x000000400a007836 */ /* 0x000fe20000000000 */
[----:B------:R-:W-:Y:S02]  /*9210*/  LEA.HI.X R8, R2, UR5, R3, 0x1, P3 ;  /* 0x0000000502087c11 */ /* 0x000fe400098f0c03 */
[----:B------:R0:W1:Y:S02]  /*9220*/  SHFL.IDX PT, R2, R4, RZ, 0x181f ;  /* 0x00181fff04027589 */ /* 0x00006400000e0000 */
[----:B------:R-:W-:Y:S02]  /*9230*/  ISETP.GE.AND P0, PT, R0, R15, PT ;  /* 0x0000000f0000720c */ /* 0x000fe40003f06270 */
[----:B------:R0:W2:Y:S01]  /*9240*/  SHFL.IDX PT, R0, R8, RZ, 0x181f ;  /* 0x00181fff08007589 */ /* 0x0000a200000e0000 */
[----:B------:R-:W-:Y:S10]  /*9250*/  @P2 BRA `(.L_x_244) ;  /* 0x0000000000242947 */ /* 0x000ff40003800000 */
[----:B------:R-:W-:Y:S02]  /*9260*/  ULDC UR4, c[0x0][0xac8] ;  /* 0x0002b20000047ab9 */ /* 0x000fe40000000800 */
[----:B------:R-:W-:Y:S02]  /*9270*/  ISETP.GE.AND P4, PT, R153, UR4, PT ;  /* 0x0000000499007c0c */ /* 0x000fe4000bf86270 */
[----:B------:R-:W-:-:S11]  /*9280*/  ISETP.GE.AND P5, PT, R23, UR4, PT ;  /* 0x0000000417007c0c */ /* 0x000fd6000bfa6270 */
[-C--:B-1----:R-:W-:Y:S02]  /*9290*/  @!P4 LEA R12, P2, R153, R2.reuse, 0x1 ;  /* 0x00000002990cc211 */ /* 0x082fe400078408ff */
[----:B------:R-:W-:Y:S02]  /*92a0*/  @!P5 LEA R2, P3, R23, R2, 0x1 ;  /* 0x000000021702d211 */ /* 0x000fe400078608ff */
[-C--:B--2---:R-:W-:Y:S02]  /*92b0*/  @!P4 LEA.HI.X R13, R153, R0.reuse, R227, 0x1, P2 ;  /* 0x00000000990dc211 */ /* 0x084fe400010f0ce3 */
[----:B------:R-:W-:-:S03]  /*92c0*/  @!P5 LEA.HI.X R3, R23, R0, R226, 0x1, P3 ;  /* 0x000000001703d211 */ /* 0x000fc600018f0ce2 */
[----:B------:R3:W-:Y:S04]  /*92d0*/  @!P4 ST.E.128 desc[UR36][R12.64], RZ ;  /* 0x000000ff0c00c985 */ /* 0x0007e8000c101d24 */
[----:B------:R3:W-:Y:S02]  /*92e0*/  @!P5 ST.E.128 desc[UR36][R2.64], RZ ;  /* 0x000000ff0200d985 */ /* 0x0007e4000c101d24 */
.L_x_244:
[----:B------:R-:W-:Y:S05]  /*92f0*/  BSYNC B1 ;  /* 0x0000000000017941 */ /* 0x000fea0003800000 */
.L_x_243:
[----:B--2---:R2:W4:Y:S01]  /*9300*/  SHFL.IDX PT, R0, R8, 0x1, 0x181f ;  /* 0x00381f0008007f89 */ /* 0x00452200000e0000 */
[----:B------:R-:W-:Y:S03]  /*9310*/  BSSY B1, `(.L_x_245) ;  /* 0x000000c000017945 */ /* 0x000fe60003800000 */
[----:B-1-3--:R2:W1:Y:S01]  /*9320*/  SHFL.IDX PT, R2, R4, 0x1, 0x181f ;  /* 0x00381f0004027f89 */ /* 0x00a46200000e0000 */
[----:B------:R-:W-:Y:S05]  /*9330*/  @P1 BRA `(.L_x_246) ;  /* 0x0000000000241947 */ /* 0x000fea0003800000 */
[----:B------:R-:W-:Y:S02]  /*9340*/  ULDC UR4, c[0x0][0xac8] ;  /* 0x0002b20000047ab9 */ /* 0x000fe40000000800 */
[----:B------:R-:W-:Y:S02]  /*9350*/  ISETP.GE.AND P3, PT, R153, UR4, PT ;  /* 0x0000000499007c0c */ /* 0x000fe4000bf66270 */
[----:B------:R-:W-:-:S11]  /*9360*/  ISETP.GE.AND P4, PT, R23, UR4, PT ;  /* 0x0000000417007c0c */ /* 0x000fd6000bf86270 */
[-C--:B-1----:R-:W-:Y:S02]  /*9370*/  @!P3 LEA R12, P1, R153, R2.reuse, 0x1 ;  /* 0x00000002990cb211 */ /* 0x082fe400078208ff */
[----:B------:R-:W-:Y:S02]  /*9380*/  @!P4 LEA R2, P2, R23, R2, 0x1 ;  /* 0x000000021702c211 */ /* 0x000fe400078408ff */
[-C--:B----4-:R-:W-:Y:S02]  /*9390*/  @!P3 LEA.HI.X R13, R153, R0.reuse, R227, 0x1, P1 ;  /* 0x00000000990db211 */ /* 0x090fe400008f0ce3 */
[----:B------:R-:W-:-:S03]  /*93a0*/  @!P4 LEA.HI.X R3, R23, R0, R226, 0x1, P2 ;  /* 0x000000001703c211 */ /* 0x000fc600010f0ce2 */
[----:B------:R3:W-:Y:S04]  /*93b0*/  @!P3 ST.E.128 desc[UR36][R12.64], RZ ;  /* 0x000000ff0c00b985 */ /* 0x0007e8000c101d24 */
[----:B------:R3:W-:Y:S02]  /*93c0*/  @!P4 ST.E.128 desc[UR36][R2.64], RZ ;  /* 0x000000ff0200c985 */ /* 0x0007e4000c101d24 */
.L_x_246:
[----:B------:R-:W-:Y:S05]  /*93d0*/  BSYNC B1 ;  /* 0x0000000000017941 */ /* 0x000fea0003800000 */
.L_x_245:
[----:B----4-:R4:W0:Y:S01]  /*93e0*/  SHFL.IDX PT, R0, R8, 0x2, 0x181f ;  /* 0x00581f0008007f89 */ /* 0x01082200000e0000 */
        /* <DEDUP_REMOVED lines=8> */
[-C--:B0-----:R-:W-:Y:S02]  /*9470*/  @!P2 LEA.HI.X R13, R153, R0.reuse, R227, 0x1, P0 ;  /* 0x00000000990da211 */ /* 0x081fe400000f0ce3 */
[----:B------:R-:W-:-:S03]  /*9480*/  @!P3 LEA.HI.X R3, R23, R0, R226, 0x1, P1 ;  /* 0x000000001703b211 */ /* 0x000fc600008f0ce2 */
[----:B------:R3:W-:Y:S04]  /*9490*/  @!P2 ST.E.128 desc[UR36][R12.64], RZ ;  /* 0x000000ff0c00a985 */ /* 0x0007e8000c101d24 */
[----:B------:R3:W-:Y:S02]  /*94a0*/  @!P3 ST.E.128 desc[UR36][R2.64], RZ ;  /* 0x000000ff0200b985 */ /* 0x0007e4000c101d24 */
.L_x_248:
[----:B------:R-:W-:Y:S05]  /*94b0*/  BSYNC B1 ;  /* 0x0000000000017941 */ /* 0x000fea0003800000 */
.L_x_247:
[----:B0-----:R-:W-:Y:S01]  /*94c0*/  VIADD R0, R10, 0x60 ;  /* 0x000000600a007836 */ /* 0x001fe20000000000 */
[----:B--2-4-:R-:W0:Y:S04]  /*94d0*/  SHFL.IDX PT, R8, R8, 0x3, 0x181f ;  /* 0x00781f0008087f89 */ /* 0x014e2800000e0000 */
[----:B------:R-:W-:Y:S01]  /*94e0*/  ISETP.GE.AND P0, PT, R0, R15, PT ;  /* 0x0000000f0000720c */ /* 0x000fe20003f06270 */
[----:B-1-3--:R1:W2:-:S12]  /*94f0*/  SHFL.IDX PT, R2, R4, 0x3, 0x181f ;  /* 0x00781f0004027f89 */ /* 0x00a29800000e0000 */
[----:B-1----:R-:W-:Y:S05]  /*9500*/  @P0 BRA `(.L_x_237) ;  /* 0x0000000000240947 */ /* 0x002fea0003800000 */
[----:B------:R-:W-:Y:S02]  /*9510*/  ULDC UR4, c[0x0][0xac8] ;  /* 0x0002b20000047ab9 */ /* 0x000fe40000000800 */
[----:B------:R-:W-:Y:S02]  /*9520*/  ISETP.GE.AND P2, PT, R153, UR4, PT ;  /* 0x0000000499007c0c */ /* 0x000fe4000bf46270 */
[----:B------:R-:W-:-:S11]  /*9530*/  ISETP.GE.AND P3, PT, R23, UR4, PT ;  /* 0x0000000417007c0c */ /* 0x000fd6000bf66270 */
[-C--:B--2---:R-:W-:Y:S02]  /*9540*/  @!P2 LEA R10, P0, R153, R2.reuse, 0x1 ;  /* 0x00000002990aa211 */ /* 0x084fe400078008ff */
[----:B------:R-:W-:Y:S02]  /*9550*/  @!P3 LEA R2, P1, R23, R2, 0x1 ;  /* 0x000000021702b211 */ /* 0x000fe400078208ff */
[-C--:B0-----:R-:W-:Y:S02]  /*9560*/  @!P2 LEA.HI.X R11, R153, R8.reuse, R227, 0x1, P0 ;  /* 0x00000008990ba211 */ /* 0x081fe400000f0ce3 */
[----:B------:R-:W-:-:S03]  /*9570*/  @!P3 LEA.HI.X R3, R23, R8, R226, 0x1, P1 ;  /* 0x000000081703b211 */ /* 0x000fc600008f0ce2 */
[----:B------:R0:W-:Y:S04]  /*9580*/  @!P2 ST.E.128 desc[UR36][R10.64], RZ ;  /* 0x000000ff0a00a985 */ /* 0x0001e8000c101d24 */
[----:B------:R0:W-:Y:S02]  /*9590*/  @!P3 ST.E.128 desc[UR36][R2.64], RZ ;  /* 0x000000ff0200b985 */ /* 0x0001e4000c101d24 */
.L_x_237:
[----:B------:R-:W-:Y:S05]  /*95a0*/  BSYNC B0 ;  /* 0x0000000000007941 */ /* 0x000fea0003800000 */
.L_x_227:
[----:B------:R-:W-:Y:S02]  /*95b0*/  ULDC UR4, c[0x0][0xc3c] ;  /* 0x00030f0000047ab9 */ /* 0x000fe40000000800 */
[----:B-1----:R-:W-:-:S13]  /*95c0*/  ISETP.GE.AND P0, PT, R7, UR4, PT ;  /* 0x0000000407007c0c */ /* 0x002fda000bf06270 */
[----:B------:R-:W-:Y:S05]  /*95d0*/  @!P0 BRA `(.L_x_249) ;  /* 0xffffff7800548947 */ /* 0x000fea000383ffff */
[----:B------:R-:W-:Y:S05]  /*95e0*/  EXIT ;  /* 0x000000000000794d */ /* 0x000fea0003800000 */
.L_x_198:
[----:B------:R-:W-:-:S08]  /*95f0*/  NOP ;  /* 0x0000000000007918 */ /* 0x000fd00000000000 */
[----:B------:R-:W0:-:S00]  /*9600*/  USETMAXREG.DEALLOC.CTAPOOL 0x28 ;  /* 0x00000028000079c8 */ /* 0x000e0000080e0500 */
[----:B0-----:R-:W-:Y:S02]  /*9610*/  LOP3.LUT R0, R0, 0x3, RZ, 0xc0, !PT ;  /* 0x0000000300007812 */ /* 0x001fe400078ec0ff */
[----:B------:R-:W-:-:S04]  /*9620*/  LOP3.LUT R27, R27, 0xffffffdf, RZ, 0xc0, !PT ;  /* 0xffffffdf1b1b7812 */ /* 0x000fc800078ec0ff */
[----:B------:R-:W0:Y:S02]  /*9630*/  SHFL.IDX PT, R0, R0, RZ, 0x1f ;  /* 0x00001fff00007589 */ /* 0x000e2400000e0000 */
[----:B0-----:R-:W-:Y:S02]  /*9640*/  ISETP.NE.AND P0, PT, R0, RZ, PT ;  /* 0x000000ff0000720c */ /* 0x001fe40003f05270 */
[----:B------:R-:W-:-:S11]  /*9650*/  MOV R0, RZ ;  /* 0x000000ff00007202 */ /* 0x000fd60000000f00 */
[----:B------:R-:W-:Y:S01]  /*9660*/  @P0 LOP3.LUT R27, R27, 0x20, RZ, 0xfc, !PT ;  /* 0x000000201b1b0812 */ /* 0x000fe200078efcff */
[----:B------:R-:W-:Y:S06]  /*9670*/  @!P0 BRA `(.L_x_250) ;  /* 0x00000000001c8947 */ /* 0x000fec0003800000 */
[----:B------:R-:W0:Y:S08]  /*9680*/  S2UR UR5, SR_CgaCtaId ;  /* 0x00000000000579c3 */ /* 0x000e300000008800 */
[----:B------:R-:W-:Y:S06]  /*9690*/  BAR.SYNC.DEFER_BLOCKING 0x5, 0x180 ;  /* 0x0146000000007b1d */ /* 0x000fec0000010000 */
[----:B------:R-:W-:-:S02]  /*96a0*/  UMOV UR4, 0x400 ;  /* 0x0000040000047882 */ /* 0x000fc40000000000 */
[----:B0-----:R-:W-:-:S09]  /*96b0*/  ULEA UR4, UR5, UR4, 0x18 ;  /* 0x0000000405047291 */ /* 0x001fd2000f8ec03f */
[----:B------:R-:W1:Y:S01]  /*96c0*/  LDS.128 R16, [UR4+0x288d0] ;  /* 0x0288d004ff107984 */ /* 0x000e620008000c00 */
[----:B------:R-:W-:Y:S06]  /*96d0*/  BAR.ARV 0x4, 0x180 ;  /* 0x0106000000007b1d */ /* 0x000fec0000002000 */
[----:B------:R-:W-:Y:S05]  /*96e0*/  BRA `(.L_x_251) ;  /* 0x0000000800947947 */ /* 0x000fea0003800000 */
.L_x_250:
[----:B------:R-:W0:Y:S01]  /*96f0*/  S2R R2, SR_TID.X ;  /* 0x0000000000027919 */ /* 0x000e220000002100 */
[----:B------:R-:W-:Y:S01]  /*9700*/  ULDC UR4, c[0x0][0xc3c] ;  /* 0x00030f0000047ab9 */ /* 0x000fe20000000800 */
[----:B------:R-:W-:Y:S01]  /*9710*/  IMAD.MOV.U32 R9, RZ, RZ, RZ ;  /* 0x000000ffff097224 */ /* 0x000fe200078e00ff */
[----:B------:R-:W1:Y:S01]  /*9720*/  S2UR UR6, SR_CTAID.X ;  /* 0x00000000000679c3 */ /* 0x000e620000002500 */
[----:B------:R-:W-:Y:S01]  /*9730*/  ULDC UR5, c[0x0][0xc38] ;  /* 0x00030e0000057ab9 */ /* 0x000fe20000000800 */
[----:B0-----:R-:W-:-:S04]  /*9740*/  LOP3.LUT R7, R2, 0x1f, RZ, 0xc0, !PT ;  /* 0x0000001f02077812 */ /* 0x001fc800078ec0ff */
[----:B------:R-:W-:-:S04]  /*9750*/  ISETP.NE.AND P0, PT, R7, 0x1f, PT ;  /* 0x0000001f0700780c */ /* 0x000fc80003f05270 */
[----:B------:R-:W-:-:S13]  /*9760*/  ISETP.GE.OR P1, PT, R7, UR4, !P0 ;  /* 0x0000000407007c0c */ /* 0x000fda000c726670 */
[----:B------:R-:W0:Y:S08]  /*9770*/  @!P1 LDC.64 R4, c[0x0][0xc80] ;  /* 0x00032000ff049b82 */ /* 0x000e300000000a00 */
[----:B------:R-:W2:Y:S01]  /*9780*/  @!P1 LDC.64 R2, c[0x0][0xc78] ;  /* 0x00031e00ff029b82 */ /* 0x000ea20000000a00 */
[----:B0-----:R-:W-:-:S05]  /*9790*/  @!P1 IMAD.WIDE.U32 R4, R7, 0x4, R4 ;  /* 0x0000000407049825 */ /* 0x001fca00078e0004 */
[----:B------:R-:W3:Y:S01]  /*97a0*/  @!P1 LDG.E R0, desc[UR36][R4.64] ;  /* 0x0000002404009981 */ /* 0x000ee2000c1e1900 */
[----:B--2---:R-:W-:-:S05]  /*97b0*/  @!P1 IMAD.WIDE.U32 R2, R7, 0x4, R2 ;  /* 0x0000000407029825 */ /* 0x004fca00078e0002 */
[----:B------:R-:W3:Y:S01]  /*97c0*/  @!P1 LDG.E R9, desc[UR36][R2.64] ;  /* 0x0000002402099981 */ /* 0x000ee2000c1e1900 */
[C---:B------:R-:W-:Y:S02]  /*97d0*/  ISETP.NE.AND P1, PT, R7.reuse, RZ, PT ;  /* 0x000000ff0700720c */ /* 0x040fe40003f25270 */
[C---:B------:R-:W-:Y:S02]  /*97e0*/  ISETP.GE.U32.AND P2, PT, R7.reuse, 0x2, PT ;  /* 0x000000020700780c */ /* 0x040fe40003f46070 */
[C---:B------:R-:W-:Y:S02]  /*97f0*/  ISETP.GE.U32.AND P3, PT, R7.reuse, 0x4, PT ;  /* 0x000000040700780c */ /* 0x040fe40003f66070 */
[C---:B------:R-:W-:Y:S02]  /*9800*/  ISETP.GE.U32.AND P4, PT, R7.reuse, 0x8, PT ;  /* 0x000000080700780c */ /* 0x040fe40003f86070 */
[----:B------:R-:W-:Y:S01]  /*9810*/  ISETP.GE.U32.AND P5, PT, R7, 0x10, PT ;  /* 0x000000100700780c */ /* 0x000fe20003fa6070 */
[----:B------:R-:W-:Y:S01]  /*9820*/  UMOV UR4, URZ ;  /* 0x0000003f00047c82 */ /* 0x000fe20008000000 */
[----:B---3--:R-:W-:-:S05]  /*9830*/  IMAD R6, R0, R9, RZ ;  /* 0x0000000900067224 */ /* 0x008fca00078e02ff */
[----:B------:R-:W0:Y:S02]  /*9840*/  SHFL.UP PT, R8, R6, 0x1, RZ ;  /* 0x0420000006087989 */ /* 0x000e2400000e00ff */
[----:B0-----:R-:W-:-:S05]  /*9850*/  SEL R11, R8, RZ, P1 ;  /* 0x000000ff080b7207 */ /* 0x001fca0000800000 */
[----:B------:R-:W-:-:S05]  /*9860*/  IMAD.IADD R11, R6, 0x1, R11 ;  /* 0x00000001060b7824 */ /* 0x000fca00078e020b */
        /* <DEDUP_REMOVED lines=12> */
[----:B------:R-:W0:Y:S02]  /*9930*/  SHFL.IDX PT, R6, R5, 0x1f, 0x1f ;  /* 0x03e01f0005067f89 */ /* 0x000e2400000e0000 */
[----:B0-----:R-:W-:-:S05]  /*9940*/  IMAD R6, R6, UR5, RZ ;  /* 0x0000000506067c24 */ /* 0x001fca000f8e02ff */
[----:B-1----:R-:W-:Y:S01]  /*9950*/  ISETP.GT.AND P6, PT, R6, UR6, PT ;  /* 0x0000000606007c0c */ /* 0x002fe2000bfc4270 */
[----:B------:R-:W-:-:S12]  /*9960*/  IMAD.MOV.U32 R3, RZ, RZ, R6 ;  /* 0x000000ffff037224 */ /* 0x000fd800078e0006 */
[----:B------:R-:W-:Y:S05]  /*9970*/  @P6 BRA `(.L_x_252) ;  /* 0x0000000000986947 */ /* 0x000fea0003800000 */
[----:B------:R-:W-:Y:S01]  /*9980*/  IMAD.MOV.U32 R6, RZ, RZ, R3 ;  /* 0x000000ffff067224 */ /* 0x000fe200078e0003 */
[----:B------:R-:W-:Y:S01]  /*9990*/  UMOV UR4, URZ ;  /* 0x0000003f00047c82 */ /* 0x000fe20008000000 */
[----:B------:R-:W-:-:S05]  /*99a0*/  ULDC UR5, c[0x0][0xc38] ;  /* 0x00030e0000057ab9 */ /* 0x000fca0000000800 */
.L_x_254:
[----:B------:R-:W0:Y:S01]  /*99b0*/  LDC R0, c[0x0][0xc3c] ;  /* 0x00030f00ff007b82 */ /* 0x000e220000000800 */
[----:B------:R-:W-:-:S06]  /*99c0*/  UIADD3 UR4, UR4, 0x1f, URZ ;  /* 0x0000001f04047890 */ /* 0x000fcc000fffe03f */
[----:B0-----:R-:W-:-:S13]  /*99d0*/  ISETP.LE.AND P6, PT, R0, UR4, PT ;  /* 0x0000000400007c0c */ /* 0x001fda000bfc3270 */
[----:B------:R-:W-:Y:S05]  /*99e0*/  @P6 BRA `(.L_x_253) ;  /* 0x0000000400a86947 */ /* 0x000fea0003800000 */
[----:B------:R-:W-:-:S05]  /*99f0*/  VIADD R9, R7, UR4 ;  /* 0x0000000407097c36 */ /* 0x000fca0008000000 */
[----:B------:R-:W-:Y:S01]  /*9a00*/  ISETP.GE.OR P6, PT, R9, R0, !P0 ;  /* 0x000000000900720c */ /* 0x000fe200047c6670 */
[----:B------:R-:W-:-:S12]  /*9a10*/  IMAD.MOV.U32 R0, RZ, RZ, RZ ;  /* 0x000000ffff007224 */ /* 0x000fd800078e00ff */
[----:B------:R-:W0:Y:S08]  /*9a20*/  @!P6 LDC.64 R4, c[0x0][0xc80] ;  /* 0x00032000ff04eb82 */ /* 0x000e300000000a00 */
[----:B------:R-:W1:Y:S01]  /*9a30*/  @!P6 LDC.64 R2, c[0x0][0xc78] ;  /* 0x00031e00ff02eb82 */ /* 0x000e620000000a00 */
[----:B0-----:R-:W-:-:S05]  /*9a40*/  @!P6 IMAD.WIDE R4, R9, 0x4, R4 ;  /* 0x000000040904e825 */ /* 0x001fca00078e0204 */
[----:B------:R-:W2:Y:S01]  /*9a50*/  @!P6 LDG.E R0, desc[UR36][R4.64] ;  /* 0x000000240400e981 */ /* 0x000ea2000c1e1900 */
[----:B-1----:R-:W-:-:S04]  /*9a60*/  @!P6 IMAD.WIDE R2, R9, 0x4, R2 ;  /* 0x000000040902e825 */ /* 0x002fc800078e0202 */
[----:B------:R-:W-:-:S06]  /*9a70*/  IMAD.MOV.U32 R9, RZ, RZ, RZ ;  /* 0x000000ffff097224 */ /* 0x000fcc00078e00ff */
[----:B------:R-:W2:Y:S02]  /*9a80*/  @!P6 LDG.E R9, desc[UR36][R2.64] ;  /* 0x000000240209e981 */ /* 0x000ea4000c1e1900 */
[----:B--2---:R-:W-:-:S05]  /*9a90*/  IMAD R13, R0, R9, RZ ;  /* 0x00000009000d7224 */ /* 0x004fca00078e02ff */
        /* <DEDUP_REMOVED lines=13> */
[----:B0-----:R-:W-:-:S04]  /*9b70*/  SEL R2, R2, RZ, P5 ;  /* 0x000000ff02027207 */ /* 0x001fc80002800000 */
[----:B------:R-:W-:-:S05]  /*9b80*/  IADD3 R5, R3, R2, RZ ;  /* 0x0000000203057210 */ /* 0x000fca0007ffe0ff */
[----:B------:R-:W0:Y:S02]  /*9b90*/  SHFL.IDX PT, R2, R5, 0x1f, 0x1f ;  /* 0x03e01f0005027f89 */ /* 0x000e2400000e0000 */
[----:B0-----:R-:W-:-:S04]  /*9ba0*/  IMAD R3, R2, UR5, RZ ;  /* 0x0000000502037c24 */ /* 0x001fc8000f8e02ff */
[----:B------:R-:W-:-:S05]  /*9bb0*/  IMAD.IADD R6, R3, 0x1, R6 ;  /* 0x0000000103067824 */ /* 0x000fca00078e0206 */
[----:B------:R-:W-:-:S13]  /*9bc0*/  ISETP.GT.AND P6, PT, R6, UR6, PT ;  /* 0x0000000606007c0c */ /* 0x000fda000bfc4270 */
[----:B------:R-:W-:Y:S05]  /*9bd0*/  @!P6 BRA `(.L_x_254) ;  /* 0xfffffffc0074e947 */ /* 0x000fea000383ffff */
.L_x_252:
[----:B------:R-:W-:Y:S02]  /*9be0*/  IMAD.IADD R10, R6, 0x1, -R3 ;  /* 0x00000001060a7824 */ /* 0x000fe400078e0a03 */
[----:B------:R-:W-:Y:S02]  /*9bf0*/  IMAD.MOV.U32 R16, RZ, RZ, RZ ;  /* 0x000000ffff107224 */ /* 0x000fe400078e00ff */
[----:B------:R-:W-:-:S05]  /*9c00*/  IMAD R2, R5, UR5, R10 ;  /* 0x0000000505027c24 */ /* 0x000fca000f8e020a */
[----:B------:R-:W-:-:S13]  /*9c10*/  ISETP.GT.AND P0, PT, R2, UR6, PT ;  /* 0x0000000602007c0c */ /* 0x000fda000bf04270 */
[----:B------:R-:W-:-:S04]  /*9c20*/  VOTE.ANY R6, PT, !P0 ;  /* 0x0000000000067806 */ /* 0x000fc800040e0100 */
[----:B------:R-:W0:Y:S01]  /*9c30*/  POPC R19, R6 ;  /* 0x0000000600137309 */ /* 0x000e220000000000 */
[----:B------:R-:W-:Y:S01]  /*9c40*/  ISETP.NE.AND P0, PT, R6, RZ, PT ;  /* 0x000000ff0600720c */ /* 0x000fe20003f05270 */
[----:B0-----:R-:W0:Y:S04]  /*9c50*/  SHFL.IDX PT, R0, R0, R19, 0x1f ;  /* 0x00001f1300007589 */ /* 0x001e2800000e0000 */
[----:B------:R1:W2:Y:S01]  /*9c60*/  SHFL.IDX PT, R9, R9, R19, 0x1f ;  /* 0x00001f1309097589 */ /* 0x0002a200000e0000 */
[----:B0-----:R-:W-:-:S04]  /*9c70*/  IABS R4, R0 ;  /* 0x0000000000047213 */ /* 0x001fc80000000000 */
[----:B------:R-:W0:Y:S08]  /*9c80*/  I2F.RP R8, R4 ;  /* 0x0000000400087306 */ /* 0x000e300000209400 */
[----:B0-----:R-:W0:Y:S02]  /*9c90*/  MUFU.RCP R8, R8 ;  /* 0x0000000800087308 */ /* 0x001e240000001000 */
[----:B0-----:R-:W-:-:S06]  /*9ca0*/  VIADD R2, R8, 0xffffffe ;  /* 0x0ffffffe08027836 */ /* 0x001fcc0000000000 */
[----:B------:R-:W0:Y:S02]  /*9cb0*/  F2I.FTZ.U32.TRUNC.NTZ R3, R2 ;  /* 0x0000000200037305 */ /* 0x000e24000021f000 */
[----:B0-----:R-:W-:Y:S01]  /*9cc0*/  IMAD.MOV R11, RZ, RZ, -R3 ;  /* 0x000000ffff0b7224 */ /* 0x001fe200078e0a03 */
[----:B-12---:R-:W-:Y:S06]  /*9cd0*/  @!P0 BRA `(.L_x_255) ;  /* 0x0000000000088947 */ /* 0x006fec0003800000 */
[----:B------:R-:W-:-:S06]  /*9ce0*/  VIADD R16, R19, 0xffffffff ;  /* 0xffffffff13107836 */ /* 0x000fcc0000000000 */
[----:B------:R0:W1:Y:S02]  /*9cf0*/  SHFL.IDX PT, R16, R5, R16, 0x1f ;  /* 0x00001f1005107589 */ /* 0x00006400000e0000 */
.L_x_255:
[----:B-1----:R-:W-:Y:S01]  /*9d00*/  IMAD R16, R16, UR5, R10 ;  /* 0x0000000510107c24 */ /* 0x002fe2000f8e020a */
[----:B0-----:R-:W-:Y:S01]  /*9d10*/  IABS R5, R9 ;  /* 0x0000000900057213 */ /* 0x001fe20000000000 */
[----:B------:R-:W-:Y:S01]  /*9d20*/  IMAD R11, R11, R4, RZ ;  /* 0x000000040b0b7224 */ /* 0x000fe200078e02ff */
[----:B------:R-:W-:Y:S01]  /*9d30*/  IABS R10, R0 ;  /* 0x00000000000a7213 */ /* 0x000fe20000000000 */
[----:B------:R-:W-:Y:S01]  /*9d40*/  IMAD.MOV.U32 R2, RZ, RZ, RZ ;  /* 0x000000ffff027224 */ /* 0x000fe200078e00ff */
[----:B------:R-:W-:Y:S01]  /*9d50*/  IADD3 R17, -R16, UR6, RZ ;  /* 0x0000000610117c10 */ /* 0x000fe2000fffe1ff */
[----:B------:R-:W0:Y:S01]  /*9d60*/  I2F.RP R6, R5 ;  /* 0x0000000500067306 */ /* 0x000e220000209400 */
[----:B------:R-:W-:Y:S02]  /*9d70*/  VIADD R19, R19, UR4 ;  /* 0x0000000413137c36 */ /* 0x000fe40008000000 */
[----:B------:R-:W-:Y:S01]  /*9d80*/  IABS R8, R17 ;  /* 0x0000001100087213 */ /* 0x000fe20000000000 */
[----:B------:R-:W-:-:S04]  /*9d90*/  IMAD.HI.U32 R2, R3, R11, R2 ;  /* 0x0000000b03027227 */ /* 0x000fc800078e0002 */
[----:B------:R-:W-:Y:S02]  /*9da0*/  IMAD.MOV R10, RZ, RZ, -R10 ;  /* 0x000000ffff0a7224 */ /* 0x000fe400078e0a0a */
[----:B------:R-:W-:Y:S02]  /*9db0*/  IMAD.MOV.U32 R3, RZ, RZ, R8 ;  /* 0x000000ffff037224 */ /* 0x000fe400078e0008 */
[----:B------:R-:W-:Y:S02]  /*9dc0*/  IMAD.MOV.U32 R8, RZ, RZ, R10 ;  /* 0x000000ffff087224 */ /* 0x000fe400078e000a */
[----:B------:R-:W-:Y:S01]  /*9dd0*/  IMAD.HI.U32 R2, R2, R3, RZ ;  /* 0x0000000302027227 */ /* 0x000fe200078e00ff */
[----:B0-----:R-:W0:Y:S03]  /*9de0*/  MUFU.RCP R6, R6 ;  /* 0x0000000600067308 */ /* 0x001e260000001000 */
[----:B------:R-:W-:-:S05]  /*9df0*/  IMAD R3, R2, R8, R3 ;  /* 0x0000000802037224 */ /* 0x000fca00078e0203 */
[----:B------:R-:W-:Y:S01]  /*9e00*/  ISETP.GT.U32.AND P1, PT, R4, R3, PT ;  /* 0x000000030400720c */ /* 0x000fe20003f24070 */
[----:B0-----:R-:W-:-:S12]  /*9e10*/  VIADD R8, R6, 0xffffffe ;  /* 0x0ffffffe06087836 */ /* 0x001fd80000000000 */
[----:B------:R-:W-:Y:S02]  /*9e20*/  @!P1 IMAD.IADD R3, R3, 0x1, -R4 ;  /* 0x0000000103039824 */ /* 0x000fe400078e0a04 */
[----:B------:R-:W-:Y:S01]  /*9e30*/  @!P1 VIADD R2, R2, 0x1 ;  /* 0x0000000102029836 */ /* 0x000fe20000000000 */
[----:B------:R-:W-:Y:S02]  /*9e40*/  ISETP.NE.AND P1, PT, R0, RZ, PT ;  /* 0x000000ff0000720c */ /* 0x000fe40003f25270 */
[----:B------:R-:W-:Y:S02]  /*9e50*/  ISETP.GE.U32.AND P0, PT, R3, R4, PT ;  /* 0x000000040300720c */ /* 0x000fe40003f06070 */
[----:B------:R0:W1:Y:S01]  /*9e60*/  F2I.FTZ.U32.TRUNC.NTZ R3, R8 ;  /* 0x0000000800037305 */ /* 0x000062000021f000 */
[----:B------:R-:W-:-:S04]  /*9e70*/  LOP3.LUT R4, R17, R0, RZ, 0x3c, !PT ;  /* 0x0000000011047212 */ /* 0x000fc800078e3cff */
[----:B------:R-:W-:Y:S02]  /*9e80*/  ISETP.GE.AND P2, PT, R4, RZ, PT ;  /* 0x000000ff0400720c */ /* 0x000fe40003f46270 */
[----:B0-----:R-:W-:-:S04]  /*9e90*/  IABS R8, R9 ;  /* 0x0000000900087213 */ /* 0x001fc80000000000 */
[----:B------:R-:W-:Y:S02]  /*9ea0*/  @P0 VIADD R2, R2, 0x1 ;  /* 0x0000000102020836 */ /* 0x000fe40000000000 */
[----:B------:R-:W-:Y:S02]  /*9eb0*/  IMAD.MOV R8, RZ, RZ, -R8 ;  /* 0x000000ffff087224 */ /* 0x000fe400078e0a08 */
[----:B------:R-:W-:Y:S01]  /*9ec0*/  IMAD.MOV.U32 R6, RZ, RZ, R2 ;  /* 0x000000ffff067224 */ /* 0x000fe200078e0002 */
[----:B-1----:R-:W-:-:S03]  /*9ed0*/  IADD3 R2, RZ, -R3, RZ ;  /* 0x80000003ff027210 */ /* 0x002fc60007ffe0ff */
[----:B------:R-:W-:Y:S01]  /*9ee0*/  @!P2 IMAD.MOV R6, RZ, RZ, -R6 ;  /* 0x000000ffff06a224 */ /* 0x000fe200078e0a06 */
[----:B------:R-:W-:Y:S01]  /*9ef0*/  @!P1 LOP3.LUT R6, RZ, R0, RZ, 0x33, !PT ;  /* 0x00000000ff069212 */ /* 0x000fe200078e33ff */
[----:B------:R-:W-:Y:S02]  /*9f00*/  IMAD R11, R2, R5, RZ ;  /* 0x00000005020b7224 */ /* 0x000fe400078e02ff */
[----:B------:R-:W-:Y:S01]  /*9f10*/  IMAD.MOV.U32 R2, RZ, RZ, RZ ;  /* 0x000000ffff027224 */ /* 0x000fe200078e00ff */
[-C--:B------:R-:W-:Y:S01]  /*9f20*/  IABS R4, R6.reuse ;  /* 0x0000000600047213 */ /* 0x080fe20000000000 */
[----:B------:R-:W-:Y:S02]  /*9f30*/  IMAD R0, R0, R6, RZ ;  /* 0x0000000600007224 */ /* 0x000fe400078e02ff */
[----:B------:R-:W-:-:S04]  /*9f40*/  IMAD.HI.U32 R2, R3, R11, R2 ;  /* 0x0000000b03027227 */ /* 0x000fc800078e0002 */
[----:B------:R-:W-:Y:S02]  /*9f50*/  IMAD.MOV.U32 R3, RZ, RZ, R4 ;  /* 0x000000ffff037224 */ /* 0x000fe400078e0004 */
[----:B------:R-:W-:Y:S02]  /*9f60*/  IMAD.MOV.U32 R4, RZ, RZ, R8 ;  /* 0x000000ffff047224 */ /* 0x000fe400078e0008 */
[----:B------:R-:W-:-:S04]  /*9f70*/  IMAD.HI.U32 R2, R2, R3, RZ ;  /* 0x0000000302027227 */ /* 0x000fc800078e00ff */
[----:B------:R-:W-:Y:S01]  /*9f80*/  IMAD R4, R2, R4, R3 ;  /* 0x0000000402047224 */ /* 0x000fe200078e0203 */
[----:B------:R-:W-:Y:S01]  /*9f90*/  LOP3.LUT R3, R6, R9, RZ, 0x3c, !PT ;  /* 0x0000000906037212 */ /* 0x000fe200078e3cff */
[----:B------:R-:W-:-:S03]  /*9fa0*/  IMAD.IADD R17, R17, 0x1, -R0 ;  /* 0x0000000111117824 */ /* 0x000fc600078e0a00 */
[----:B------:R-:W-:Y:S02]  /*9fb0*/  ISETP.GT.U32.AND P1, PT, R5, R4, PT ;  /* 0x000000040500720c */ /* 0x000fe40003f24070 */
[----:B------:R-:W-:-:S11]  /*9fc0*/  ISETP.GE.AND P2, PT, R3, RZ, PT ;  /* 0x000000ff0300720c */ /* 0x000fd60003f46270 */
[----:B------:R-:W-:Y:S02]  /*9fd0*/  @!P1 IMAD.IADD R4, R4, 0x1, -R5 ;  /* 0x0000000104049824 */ /* 0x000fe400078e0a05 */
[----:B------:R-:W-:Y:S01]  /*9fe0*/  @!P1 VIADD R2, R2, 0x1 ;  /* 0x0000000102029836 */ /* 0x000fe20000000000 */
[----:B------:R-:W-:Y:S02]  /*9ff0*/  ISETP.NE.AND P1, PT, R9, RZ, PT ;  /* 0x000000ff0900720c */ /* 0x000fe40003f25270 */
[----:B------:R-:W-:-:S13]  /*a000*/  ISETP.GE.U32.AND P0, PT, R4, R5, PT ;  /* 0x000000050400720c */ /* 0x000fda0003f06070 */
[----:B------:R-:W-:-:S04]  /*a010*/  @P0 VIADD R2, R2, 0x1 ;  /* 0x0000000102020836 */ /* 0x000fc80000000000 */
[----:B------:R-:W-:Y:S01]  /*a020*/  @!P2 IMAD.MOV R2, RZ, RZ, -R2 ;  /* 0x000000ffff02a224 */ /* 0x000fe200078e0a02 */
[----:B------:R-:W-:-:S05]  /*a030*/  @!P1 LOP3.LUT R2, RZ, R9, RZ, 0x33, !PT ;  /* 0x00000009ff029212 */ /* 0x000fca00078e33ff */
[----:B------:R-:W-:-:S04]  /*a040*/  IMAD.MOV R18, RZ, RZ, -R2 ;  /* 0x000000ffff127224 */ /* 0x000fc800078e0a02 */
[C---:B------:R-:W-:Y:S02]  /*a050*/  IMAD R18, R9.reuse, R18, R6 ;  /* 0x0000001209127224 */ /* 0x040fe400078e0206 */
[----:B------:R-:W-:-:S04]  /*a060*/  IMAD R9, R9, 0x1000000, R2 ;  /* 0x0100000009097824 */ /* 0x000fc800078e0202 */
[----:B------:R-:W-:Y:S01]  /*a070*/  IMAD R18, R18, 0x10000, R9 ;  /* 0x0001000012127824 */ /* 0x000fe200078e0209 */
[----:B------:R-:W-:Y:S06]  /*a080*/  BRA `(.L_x_256) ;  /* 0x0000000000147947 */ /* 0x000fec0003800000 */
.L_x_253:
[----:B------:R-:W-:Y:S01]  /*a090*/  ULDC UR4, c[0x0][0xc3c] ;  /* 0x00030f0000047ab9 */ /* 0x000fe20000000800 */
[----:B------:R-:W-:Y:S01]  /*a0a0*/  IMAD.MOV.U32 R17, RZ, RZ, RZ ;  /* 0x000000ffff117224 */ /* 0x000fe200078e00ff */
[----:B------:R-:W-:Y:S01]  /*a0b0*/  MOV R16, UR6 ;  /* 0x0000000600107c02 */ /* 0x000fe20008000f00 */
[----:B------:R-:W-:Y:S02]  /*a0c0*/  IMAD.MOV.U32 R18, RZ, RZ, RZ ;  /* 0x000000ffff127224 */ /* 0x000fe400078e00ff */
[----:B------:R-:W-:-:S07]  /*a0d0*/  IMAD.U32 R19, RZ, RZ, UR4 ;  /* 0x00000004ff137e24 */ /* 0x000fce000f8e00ff */
.L_x_256:
[----:B------:R-:W-:-:S13]  /*a0e0*/  ISETP.NE.AND P0, PT, R7, RZ, PT ;  /* 0x000000ff0700720c */ /* 0x000fda0003f05270 */
[----:B------:R-:W0:Y:S01]  /*a0f0*/  @!P0 S2R R3, SR_CgaCtaId ;  /* 0x0000000000038919 */ /* 0x000e220000008800 */
[----:B------:R-:W-:-:S04]  /*a100*/  @!P0 MOV R0, 0x400 ;  /* 0x0000040000008802 */ /* 0x000fc80000000f00 */
[----:B0-----:R-:W-:-:S05]  /*a110*/  @!P0 LEA R0, R3, R0, 0x18 ;  /* 0x0000000003008211 */ /* 0x001fca00078ec0ff */
[----:B------:R0:W-:Y:S01]  /*a120*/  @!P0 STS.128 [R0+0x288d0], R16 ;  /* 0x0288d01000008388 */ /* 0x0001e20000000c00 */
[----:B------:R-:W-:Y:S06]  /*a130*/  BAR.ARV 0x5, 0x180 ;  /* 0x0146000000007b1d */ /* 0x000fec0000002000 */
.L_x_251:
[----:B------:R2:W-:Y:S01]  /*a140*/  STL [R1+0x20], RZ ;  /* 0x000020ff01007387 */ /* 0x0005e20000100800 */
[----:B------:R-:W-:Y:S01]  /*a150*/  ULDC UR4, c[0x0][0xc3c] ;  /* 0x00030f0000047ab9 */ /* 0x000fe20000000800 */
[----:B------:R-:W-:Y:S01]  /*a160*/  IMAD.MOV.U32 R28, RZ, RZ, 0x1 ;  /* 0x00000001ff1c7424 */ /* 0x000fe200078e00ff */
[----:B-1----:R-:W-:Y:S01]  /*a170*/  ISETP.GE.AND P0, PT, R19, UR4, PT ;  /* 0x0000000413007c0c */ /* 0x002fe2000bf06270 */
[----:B------:R-:W-:-:S12]  /*a180*/  IMAD.MOV.U32 R25, RZ, RZ, RZ ;  /* 0x000000ffff197224 */ /* 0x000fd800078e00ff */
[----:B--2---:R-:W-:Y:S05]  /*a190*/  @P0 BRA `(.L_x_257) ;  /* 0x0000004800d00947 */ /* 0x004fea0003800000 */
[----:B------:R-:W2:Y:S01]  /*a1a0*/  LDL R3, [R1+0x4] ;  /* 0x0000040001037983 */ /* 0x000ea20000100800 */
[----:B------:R-:W1:Y:S01]  /*a1b0*/  S2R R4, SR_TID.X ;  /* 0x0000000000047919 */ /* 0x000e620000002100 */
[----:B------:R-:W3:Y:S01]  /*a1c0*/  S2UR UR5, SR_CgaCtaId ;  /* 0x00000000000579c3 */ /* 0x000ee20000008800 */
[----:B------:R-:W-:Y:S01]  /*a1d0*/  UMOV UR4, 0x400 ;  /* 0x0000040000047882 */ /* 0x000fe20000000000 */
[----:B-1----:R-:W-:Y:S01]  /*a1e0*/  IMAD.SHL.U32 R30, R4, 0x8, RZ ;  /* 0x00000008041e7824 */ /* 0x002fe200078e00ff */
[----:B---3--:R-:W-:-:S04]  /*a1f0*/  ULEA UR4, UR5, UR4, 0x18 ;  /* 0x0000000405047291 */ /* 0x008fc8000f8ec03f */
[----:B0-----:R-:W-:-:S04]  /*a200*/  LOP3.LUT R0, R30, 0x1f8, RZ, 0xc0, !PT ;  /* 0x000001f81e007812 */ /* 0x001fc800078ec0ff */
[----:B------:R-:W-:Y:S01]  /*a210*/  LOP3.LUT R33, R0, 0x38, R4, 0x78, !PT ;  /* 0x0000003800217812 */ /* 0x000fe200078e7804 */
[----:B------:R-:W-:-:S03]  /*a220*/  IMAD.U32 R22, RZ, RZ, UR4 ;  /* 0x00000004ff167e24 */ /* 0x000fc6000f8e00ff */
[----:B------:R-:W-:Y:S02]  /*a230*/  LOP3.LUT R33, R33, 0x200, R30, 0xf8, !PT ;  /* 0x0000020021217812 */ /* 0x000fe400078ef81e */
[----:B------:R-:W-:Y:S01]  /*a240*/  LOP3.LUT R30, R30, 0x38, RZ, 0xc0, !PT ;  /* 0x000000381e1e7812 */ /* 0x000fe200078ec0ff */
[----:B------:R-:W-:Y:S01]  /*a250*/  BSSY B8, `(.L_x_257) ;  /* 0x00004a8000087945 */ /* 0x000fe20003800000 */
[----:B------:R-:W-:Y:S02]  /*a260*/  IMAD.MOV.U32 R28, RZ, RZ, 0x1 ;  /* 0x00000001ff1c7424 */ /* 0x000fe400078e00ff */
[----:B------:R-:W-:Y:S01]  /*a270*/  IMAD.MOV.U32 R25, RZ, RZ, RZ ;  /* 0x000000ffff197224 */ /* 0x000fe200078e00ff */
[----:B------:R-:W-:Y:S01]  /*a280*/  LOP3.LUT R29, R30, 0x40, RZ, 0xfc, !PT ;  /* 0x000000401e1d7812 */ /* 0x000fe200078efcff */
[----:B------:R-:W-:Y:S01]  /*a290*/  ULDC UR38, c[0x0][0xc] ;  /* 0x0000030000267ab9 */ /* 0x000fe20000000800 */
[----:B--2---:R-:W-:-:S05]  /*a2a0*/  LOP3.LUT R0, R3, 0x2, RZ, 0xfc, !PT ;  /* 0x0000000203007812 */ /* 0x004fca00078efcff */
[----:B------:R0:W-:Y:S04]  /*a2b0*/  STL [R1+0x24], R0 ;  /* 0x0000240001007387 */ /* 0x0001e80000100800 */
[----:B------:R1:W-:Y:S01]  /*a2c0*/  STL [R1+0x20], RZ ;  /* 0x000020ff01007387 */ /* 0x0003e20000100800 */
[----:B0-----:R-:W-:-:S05]  /*a2d0*/  IMAD R0, R33, 0x2, R22 ;  /* 0x0000000221007824 */ /* 0x001fca00078e0216 */
[----:B------:R1:W-:Y:S02]  /*a2e0*/  STL [R1], R0 ;  /* 0x0000000001007387 */ /* 0x0003e40000100800 */
.L_x_320:
[----:B0-----:R-:W0:Y:S02]  /*a2f0*/  LDC.64 R2, c[0x0][0xc88] ;  /* 0x00032200ff027b82 */ /* 0x001e240000000a00 */
[----:B0-----:R-:W-:-:S05]  /*a300*/  IMAD.WIDE R2, R19, 0x4, R2 ;  /* 0x0000000413027825 */ /* 0x001fca00078e0202 */
[----:B-1----:R-:W1:Y:S01]  /*a310*/  LDG.E R31, desc[UR36][R2.64] ;  /* 0x00000024021f7981 */ /* 0x002e62000c1e1900 */
[----:B------:R-:W-:Y:S05]  /*a320*/  YIELD ;  /* 0x0000000000007946 */ /* 0x000fea0003800000 */
[----:B------:R-:W-:Y:S01]  /*a330*/  ULDC.64 UR4, c[0x0][0xa28] ;  /* 0x00028a0000047ab9 */ /* 0x000fe20000000a00 */
[----:B------:R-:W-:Y:S01]  /*a340*/  IMAD.MOV.U32 R36, RZ, RZ, RZ ;  /* 0x000000ffff247224 */ /* 0x000fe200078e00ff */
[----:B------:R-:W-:Y:S01]  /*a350*/  ISETP.NE.U32.AND P0, PT, RZ, UR4, PT ;  /* 0x00000004ff007c0c */ /* 0x000fe2000bf05070 */
[----:B------:R-:W-:-:S03]  /*a360*/  ULDC.64 UR6, c[0x0][0xa18] ;  /* 0x0002860000067ab9 */ /* 0x000fc60000000a00 */
[----:B------:R-:W-:Y:S02]  /*a370*/  ISETP.NE.AND.EX P0, PT, RZ, UR5, PT, P0 ;  /* 0x00000005ff007c0c */ /* 0x000fe4000bf05300 */
[----:B-1----:R-:W-:-:S11]  /*a380*/  SHF.R.S32.HI R0, RZ, 0x1f, R31 ;  /* 0x0000001fff007819 */ /* 0x002fd6000001141f */
[C---:B------:R-:W-:Y:S01]  /*a390*/  @P0 LEA R2, P1, R31.reuse, UR4, 0x2 ;  /* 0x000000041f020c11 */ /* 0x040fe2000f8210ff */
[C---:B------:R-:W-:Y:S01]  /*a3a0*/  IMAD.SHL.U32 R23, R31.reuse, 0x4, RZ ;  /* 0x000000041f177824 */ /* 0x040fe200078e00ff */
[C-C-:B------:R-:W-:Y:S01]  /*a3b0*/  SHF.L.U64.HI R24, R31.reuse, 0x2, R0.reuse ;  /* 0x000000021f187819 */ /* 0x140fe20000010200 */
[----:B------:R0:W-:Y:S01]  /*a3c0*/  STL [R1+0x10], R0 ;  /* 0x0000100001007387 */ /* 0x0001e20000100800 */
[----:B------:R-:W-:Y:S01]  /*a3d0*/  @P0 LEA.HI.X R3, R31, UR5, R0, 0x2, P1 ;  /* 0x000000051f030c11 */ /* 0x000fe200088f1400 */
[----:B------:R-:W-:-:S04]  /*a3e0*/  ULDC.64 UR4, c[0x0][0xa00] ;  /* 0x0002800000047ab9 */ /* 0x000fc80000000a00 */
[----:B------:R1:W5:Y:S01]  /*a3f0*/  @P0 LDG.E R36, desc[UR36][R2.64] ;  /* 0x0000002402240981 */ /* 0x000362000c1e1900 */
[----:B------:R-:W-:Y:S02]  /*a400*/  ISETP.NE.U32.AND P0, PT, RZ, UR4, PT ;  /* 0x00000004ff007c0c */ /* 0x000fe4000bf05070 */
[----:B------:R-:W-:Y:S01]  /*a410*/  LOP3.LUT R27, R27, 0xffffffef, RZ, 0xc0, !PT ;  /* 0xffffffef1b1b7812 */ /* 0x000fe200078ec0ff */
[----:B0-----:R-:W-:Y:S01]  /*a420*/  IMAD.MOV.U32 R0, RZ, RZ, RZ ;  /* 0x000000ffff007224 */ /* 0x001fe200078e00ff */
[----:B------:R-:W-:Y:S02]  /*a430*/  ISETP.NE.AND.EX P2, PT, RZ, UR5, PT, P0 ;  /* 0x00000005ff007c0c */ /* 0x000fe4000bf45300 */
[----:B------:R-:W-:Y:S02]  /*a440*/  ISETP.NE.U32.AND P0, PT, RZ, UR6, PT ;  /* 0x00000006ff007c0c */ /* 0x000fe4000bf05070 */
[----:B-1----:R-:W-:Y:S02]  /*a450*/  IADD3 R2, P1, R23, UR4, RZ ;  /* 0x0000000417027c10 */ /* 0x002fe4000ff3e0ff */
[----:B------:R-:W-:-:S02]  /*a460*/  ISETP.NE.AND.EX P0, PT, RZ, UR7, PT, P0 ;  /* 0x00000007ff007c0c */ /* 0x000fc4000bf05300 */
[----:B------:R-:W-:Y:S01]  /*a470*/  IADD3.X R3, R24, UR5, RZ, P1, !PT ;  /* 0x0000000518037c10 */ /* 0x000fe20008ffe4ff */
[----:B------:R-:W-:-:S04]  /*a480*/  ULDC.64 UR4, c[0x0][0x418] ;  /* 0x0001060000047ab9 */ /* 0x000fc80000000a00 */
[----:B------:R-:W-:Y:S01]  /*a490*/  @P2 LOP3.LUT R27, R27, 0x10, RZ, 0xfc, !PT ;  /* 0x000000101b1b2812 */ /* 0x000fe200078efcff */
[----:B--2---:R-:W2:Y:S05]  /*a4a0*/  @P2 LDG.E R0, desc[UR36][R2.64] ;  /* 0x0000002402002981 */ /* 0x004eaa000c1e1900 */
[----:B------:R-:W-:-:S04]  /*a4b0*/  @P0 IADD3 R4, P1, R23, UR6, RZ ;  /* 0x0000000617040c10 */ /* 0x000fc8000ff3e0ff */
[----:B------:R-:W-:Y:S01]  /*a4c0*/  @P0 IADD3.X R5, R24, UR7, RZ, P1, !PT ;  /* 0x0000000718050c10 */ /* 0x000fe20008ffe4ff */
[----:B--2---:R0:W-:Y:S04]  /*a4d0*/  STL [R1+0x8], R0 ;  /* 0x0000080001007387 */ /* 0x0041e80000100800 */
[----:B0-----:R-:W2:Y:S01]  /*a4e0*/  @P0 LDG.E R0, desc[UR36][R4.64] ;  /* 0x0000002404000981 */ /* 0x001ea2000c1e1900 */
[----:B------:R-:W-:-:S03]  /*a4f0*/  UISETP.NE.U32.AND UP0, UPT, UR4, URZ, UPT ;  /* 0x0000003f0400728c */ /* 0x000fc6000bf05070 */
[----:B------:R-:W-:Y:S01]  /*a500*/  ULDC UR4, c[0x0][0x424] ;  /* 0x0001090000047ab9 */ /* 0x000fe20000000800 */
[----:B------:R-:W-:-:S03]  /*a510*/  UISETP.NE.AND.EX UP0, UPT, UR5, URZ, UPT, UP0 ;  /* 0x0000003f0500728c */ /* 0x000fc6000bf05300 */
[----:B------:R-:W-:Y:S01]  /*a520*/  ULDC UR5, c[0x0][0x2f0] ;  /* 0x0000bc0000057ab9 */ /* 0x000fe20000000800 */
[----:B------:R-:W-:-:S04]  /*a530*/  USEL UR4, UR4, 0x1, UP0 ;  /* 0x0000000104047887 */ /* 0x000fc80008000000 */
[----:B------:R-:W-:-:S06]  /*a540*/  UIMAD UR4, UR4, UR5, URZ ;  /* 0x00000005040472a4 */ /* 0x000fcc000f8e023f */
[----:B------:R-:W-:Y:S01]  /*a550*/  IMAD.U32 R7, RZ, RZ, UR4 ;  /* 0x00000004ff077e24 */ /* 0x000fe2000f8e00ff */
[----:B--2---:R0:W-:Y:S01]  /*a560*/  @P0 STL [R1+0x14], R0 ;  /* 0x0000140001000387 */ /* 0x0041e20000100800 */
[----:B------:R-:W-:Y:S05]  /*a570*/  @P0 BRA `(.L_x_258) ;  /* 0x0000000000200947 */ /* 0x000fea0003800000 */
[----:B------:R-:W-:Y:S02]  /*a580*/  ULDC UR4, c[0x0][0x288] ;  /* 0x0000a20000047ab9 */ /* 0x000fe40000000800 */
[----:B0-----:R-:W-:-:S05]  /*a590*/  IMAD.U32 R0, RZ, RZ, UR4 ;  /* 0x00000004ff007e24 */ /* 0x001fca000f8e00ff */
[----:B------:R1:W-:Y:S01]  /*a5a0*/  STL [R1+0x14], R0 ;  /* 0x0000140001007387 */ /* 0x0003e20000100800 */
[----:B------:R-:W-:Y:S05]  /*a5b0*/  @!P2 BRA `(.L_x_258) ;  /* 0x000000000010a947 */ /* 0x000fea0003800000 */
[----:B------:R-:W2:Y:S04]  /*a5c0*/  LDG.E R5, desc[UR36][R2.64] ;  /* 0x0000002402057981 */ /* 0x000ea8000c1e1900 */
[----:B-1----:R-:W2:Y:S02]  /*a5d0*/  LDG.E R0, desc[UR36][R2.64+0x4] ;  /* 0x0000042402007981 */ /* 0x002ea4000c1e1900 */
[----:B--2---:R-:W-:-:S05]  /*a5e0*/  IMAD.IADD R0, R0, 0x1, -R5 ;  /* 0x0000000100007824 */ /* 0x004fca00078e0a05 */
[----:B------:R2:W-:Y:S02]  /*a5f0*/  STL [R1+0x14], R0 ;  /* 0x0000140001007387 */ /* 0x0005e40000100800 */
.L_x_258:
[----:B------:R-:W-:Y:S01]  /*a600*/  ULDC.64 UR4, c[0x0][0xa20] ;  /* 0x0002880000047ab9 */ /* 0x000fe20000000a00 */
[----:B------:R-:W-:Y:S02]  /*a610*/  MOV R32, R31 ;  /* 0x0000001f00207202 */ /* 0x000fe40000000f00 */
[----:B------:R-:W-:-:S04]  /*a620*/  ISETP.NE.U32.AND P0, PT, RZ, UR4, PT ;  /* 0x00000004ff007c0c */ /* 0x000fc8000bf05070 */
[----:B------:R-:W-:-:S13]  /*a630*/  ISETP.NE.AND.EX P0, PT, RZ, UR5, PT, P0 ;  /* 0x00000005ff007c0c */ /* 0x000fda000bf05300 */
[----:B------:R-:W-:Y:S05]  /*a640*/  @!P0 BRA `(.L_x_259) ;  /* 0x0000000000108947 */ /* 0x000fea0003800000 */
[----:B------:R-:W-:-:S04]  /*a650*/  IADD3 R2, P0, R23, UR4, RZ ;  /* 0x0000000417027c10 */ /* 0x000fc8000ff1e0ff */
[----:B------:R-:W-:-:S05]  /*a660*/  IADD3.X R3, R24, UR5, RZ, P0, !PT ;  /* 0x0000000518037c10 */ /* 0x000fca00087fe4ff */
[----:B------:R3:W5:Y:S01]  /*a670*/  LDG.E R7, desc[UR36][R2.64] ;  /* 0x0000002402077981 */ /* 0x000762000c1e1900 */
[----:B------:R-:W-:Y:S05]  /*a680*/  BRA `(.L_x_260) ;  /* 0x0000000000247947 */ /* 0x000fea0003800000 */
.L_x_259:
[----:B------:R-:W-:Y:S02]  /*a690*/  ULDC.64 UR4, c[0x0][0xa08] ;  /* 0x0002820000047ab9 */ /* 0x000fe40000000a00 */
[----:B------:R-:W-:-:S04]  /*a6a0*/  ISETP.NE.U32.AND P0, PT, RZ, UR4, PT ;  /* 0x00000004ff007c0c */ /* 0x000fc8000bf05070 */
[----:B------:R-:W-:-:S13]  /*a6b0*/  ISETP.NE.AND.EX P0, PT, RZ, UR5, PT, P0 ;  /* 0x00000005ff007c0c */ /* 0x000fda000bf05300 */
[----:B------:R-:W-:Y:S05]  /*a6c0*/  @!P0 BRA `(.L_x_260) ;  /* 0x0000000000148947 */ /* 0x000fea0003800000 */
[----:B------:R-:W3:Y:S02]  /*a6d0*/  LDC.64 R2, c[0x0][0xa08] ;  /* 0x00028200ff027b82 */ /* 0x000ee40000000a00 */
[----:B---3--:R-:W-:-:S05]  /*a6e0*/  IMAD.WIDE R2, R32, 0x4, R2 ;  /* 0x0000000420027825 */ /* 0x008fca00078e0202 */
[----:B------:R-:W3:Y:S04]  /*a6f0*/  LDG.E R7, desc[UR36][R2.64] ;  /* 0x0000002402077981 */ /* 0x000ee8000c1e1900 */
[----:B012---:R-:W3:Y:S02]  /*a700*/  LDG.E R0, desc[UR36][R2.64+0x4] ;  /* 0x0000042402007981 */ /* 0x007ee4000c1e1900 */
[----:B---3--:R-:W-:-:S07]  /*a710*/  IMAD.IADD R7, R0, 0x1, -R7 ;  /* 0x0000000100077824 */ /* 0x008fce00078e0a07 */
.L_x_260:
[----:B-----5:R-:W-:Y:S01]  /*a720*/  IMAD.IADD R34, R7, 0x1, -R36 ;  /* 0x0000000107227824 */ /* 0x020fe200078e0a24 */
[----:B------:R-:W-:Y:S03]  /*a730*/  BSSY B0, `(.L_x_261) ;  /* 0x0000029000007945 */ /* 0x000fe60003800000 */
[C---:B012---:R-:W-:Y:S01]  /*a740*/  VIADD R0, R34.reuse, 0x7f ;  /* 0x0000007f22007836 */ /* 0x047fe20000000000 */
[----:B------:R-:W-:-:S04]  /*a750*/  ISETP.GE.AND P0, PT, R34, 0x1, PT ;  /* 0x000000012200780c */ /* 0x000fc80003f06270 */
[----:B---3--:R-:W-:-:S04]  /*a760*/  SHF.R.S32.HI R3, RZ, 0x1f, R0 ;  /* 0x0000001fff037819 */ /* 0x008fc80000011400 */
[----:B------:R-:W-:Y:S02]  /*a770*/  LEA.HI R2, R3, R0, RZ, 0x7 ;  /* 0x0000000003027211 */ /* 0x000fe400078f38ff */
[----:B------:R-:W-:-:S04]  /*a780*/  LOP3.LUT R0, R18, 0xff000000, RZ, 0xc0, !PT ;  /* 0xff00000012007812 */ /* 0x000fc800078ec0ff */
[----:B------:R-:W-:Y:S02]  /*a790*/  SHF.R.U32.HI R3, RZ, 0x8, R0 ;  /* 0x00000008ff037819 */ /* 0x000fe40000011600 */
[----:B------:R-:W-:-:S04]  /*a7a0*/  LOP3.LUT R0, R18, 0xff0000, RZ, 0xc0, !PT ;  /* 0x00ff000012007812 */ /* 0x000fc800078ec0ff */
[----:B------:R-:W-:Y:S02]  /*a7b0*/  LEA.HI R3, R0, R3, RZ, 0x10 ;  /* 0x0000000300037211 */ /* 0x000fe400078f80ff */
[----:B------:R-:W-:Y:S01]  /*a7c0*/  SHF.R.S32.HI R0, RZ, 0x7, R2 ;  /* 0x00000007ff007819 */ /* 0x000fe20000011402 */
[----:B------:R-:W-:Y:S01]  /*a7d0*/  IMAD.MOV.U32 R2, RZ, RZ, RZ ;  /* 0x000000ffff027224 */ /* 0x000fe200078e00ff */
[----:B------:R-:W-:Y:S01]  /*a7e0*/  LOP3.LUT R35, R3, 0xff, RZ, 0xc0, !PT ;  /* 0x000000ff03237812 */ /* 0x000fe200078ec0ff */
[----:B------:R-:W-:Y:S06]  /*a7f0*/  @!P0 BRA `(.L_x_262) ;  /* 0x0000000000708947 */ /* 0x000fec0003800000 */
[----:B------:R-:W-:-:S04]  /*a800*/  SHF.R.U32.HI R5, RZ, 0x10, R3 ;  /* 0x00000010ff057819 */ /* 0x000fc80000011603 */
[----:B------:R-:W-:-:S13]  /*a810*/  ISETP.NE.AND P0, PT, R5, RZ, PT ;  /* 0x000000ff0500720c */ /* 0x000fda0003f05270 */
[----:B------:R-:W0:Y:S02]  /*a820*/  @!P0 LDC R5, c[0x0][0x9f0] ;  /* 0x00027c00ff058b82 */ /* 0x000e240000000800 */
[-C--:B0-----:R-:W-:Y:S02]  /*a830*/  IABS R4, R5.reuse ;  /* 0x0000000500047213 */ /* 0x081fe40000000000 */
[----:B------:R-:W-:Y:S02]  /*a840*/  IADD3 R6, R5, -0x1, R0 ;  /* 0xffffffff05067810 */ /* 0x000fe40007ffe000 */
[----:B------:R-:W0:Y:S02]  /*a850*/  I2F.RP R7, R4 ;  /* 0x0000000400077306 */ /* 0x000e240000209400 */
[----:B------:R-:W-:-:S04]  /*a860*/  LOP3.LUT R2, R6, R5, RZ, 0x3c, !PT ;  /* 0x0000000506027212 */ /* 0x000fc800078e3cff */
[----:B------:R-:W-:Y:S01]  /*a870*/  ISETP.GE.AND P2, PT, R2, RZ, PT ;  /* 0x000000ff0200720c */ /* 0x000fe20003f46270 */
[----:B------:R-:W-:Y:S01]  /*a880*/  IMAD.MOV.U32 R2, RZ, RZ, RZ ;  /* 0x000000ffff027224 */ /* 0x000fe200078e00ff */
[----:B0-----:R-:W0:Y:S02]  /*a890*/  MUFU.RCP R7, R7 ;  /* 0x0000000700077308 */ /* 0x001e240000001000 */
[----:B0-----:R-:W-:-:S06]  /*a8a0*/  VIADD R3, R7, 0xffffffe ;  /* 0x0ffffffe07037836 */ /* 0x001fcc0000000000 */
[----:B------:R-:W0:Y:S02]  /*a8b0*/  F2I.FTZ.U32.TRUNC.NTZ R3, R3 ;  /* 0x0000000300037305 */ /* 0x000e24000021f000 */
[----:B0-----:R-:W-:-:S04]  /*a8c0*/  IMAD.MOV R9, RZ, RZ, -R3 ;  /* 0x000000ffff097224 */ /* 0x001fc800078e0a03 */
[----:B------:R-:W-:-:S04]  /*a8d0*/  IMAD R9, R9, R4, RZ ;  /* 0x0000000409097224 */ /* 0x000fc800078e02ff */
[----:B------:R-:W-:Y:S01]  /*a8e0*/  IMAD.HI.U32 R2, R3, R9, R2 ;  /* 0x0000000903027227 */ /* 0x000fe200078e0002 */
[----:B------:R-:W-:Y:S02]  /*a8f0*/  IABS R3, R6 ;  /* 0x0000000600037213 */ /* 0x000fe40000000000 */
[----:B------:R-:W-:-:S03]  /*a900*/  IABS R6, R5 ;  /* 0x0000000500067213 */ /* 0x000fc60000000000 */
[----:B------:R-:W-:-:S04]  /*a910*/  IMAD.HI.U32 R2, R2, R3, RZ ;  /* 0x0000000302027227 */ /* 0x000fc800078e00ff */
[----:B------:R-:W-:-:S04]  /*a920*/  IMAD.MOV R6, RZ, RZ, -R6 ;  /* 0x000000ffff067224 */ /* 0x000fc800078e0a06 */
        /* <DEDUP_REMOVED lines=8> */
[----:B------:R-:W-:-:S07]  /*a9b0*/  @!P1 LOP3.LUT R2, RZ, R5, RZ, 0x33, !PT ;  /* 0x00000005ff029212 */ /* 0x000fce00078e33ff */
.L_x_262:
[----:B------:R-:W-:Y:S05]  /*a9c0*/  BSYNC B0 ;  /* 0x0000000000007941 */ /* 0x000fea0003800000 */
.L_x_261:
[-C--:B------:R-:W-:Y:S01]  /*a9d0*/  IMAD R35, R35, R2.reuse, RZ ;  /* 0x0000000223237224 */ /* 0x080fe200078e02ff */
[----:B------:R-:W-:Y:S04]  /*a9e0*/  BSSY B7, `(.L_x_263) ;  /* 0x000036c000077945 */ /* 0x000fe80003800000 */
[----:B------:R-:W-:-:S04]  /*a9f0*/  VIADDMNMX R0, R35, R2, R0, PT ;  /* 0x0000000223007246 */ /* 0x000fc80003800100 */
[----:B------:R-:W-:Y:S01]  /*aa00*/  ISETP.GT.AND P0, PT, R0, R35, PT ;  /* 0x000000230000720c */ /* 0x000fe20003f04270 */
[----:B------:R0:W-:-:S12]  /*aa10*/  STL [R1+0x18], R0 ;  /* 0x0000180001007387 */ /* 0x0001d80000100800 */
[----:B0-----:R-:W-:Y:S05]  /*aa20*/  @P0 BRA `(.L_x_264) ;  /* 0x0000000000440947 */ /* 0x001fea0003800000 */
[----:B------:R-:W0:Y:S02]  /*aa30*/  S2R R3, SR_TID.X ;  /* 0x0000000000037919 */ /* 0x000e240000002100 */
[----:B0-----:R-:W-:-:S04]  /*aa40*/  LOP3.LUT R3, R3, 0x7f, RZ, 0xc0, !PT ;  /* 0x0000007f03037812 */ /* 0x001fc800078ec0ff */
[----:B------:R-:W-:-:S13]  /*aa50*/  ISETP.NE.AND P0, PT, R3, RZ, PT ;  /* 0x000000ff0300720c */ /* 0x000fda0003f05270 */
[----:B------:R-:W-:Y:S05]  /*aa60*/  @P0 BRA `(.L_x_265) ;  /* 0x00000034008c0947 */ /* 0x000fea0003800000 */
[----:B------:R-:W0:Y:S01]  /*aa70*/  S2R R5, SR_LANEID ;  /* 0x0000000000057919 */ /* 0x000e220000000000 */
[----:B------:R-:W-:Y:S01]  /*aa80*/  VOTEU.ANY UR4, UPT, PT ;  /* 0x0000000000047886 */ /* 0x000fe200038e0100 */
[----:B------:R-:W1:Y:S01]  /*aa90*/  LDC.64 R2, c[0x0][0xc60] ;  /* 0x00031800ff027b82 */ /* 0x000e620000000a00 */
[----:B------:R-:W0:Y:S02]  /*aaa0*/  FLO.U32 R0, UR4 ;  /* 0x0000000400007d00 */ /* 0x000e2400080e0000 */
[----:B0-----:R-:W-:-:S06]  /*aab0*/  ISETP.EQ.U32.AND P0, PT, R0, R5, PT ;  /* 0x000000050000720c */ /* 0x001fcc0003f02070 */
[----:B------:R-:W1:Y:S07]  /*aac0*/  POPC R5, UR4 ;  /* 0x0000000400057d09 */ /* 0x000e6e0008000000 */
[----:B-1----:R-:W2:Y:S01]  /*aad0*/  @P0 ATOMG.E.ADD.STRONG.GPU PT, R3, desc[UR36][R2.64], R5 ;  /* 0x00000005020309a8 */ /* 0x002ea200081ee1e4 */
[----:B------:R-:W0:Y:S02]  /*aae0*/  S2R R4, SR_LTMASK ;  /* 0x0000000000047919 */ /* 0x000e240000003900 */
[----:B0-----:R-:W-:-:S04]  /*aaf0*/  LOP3.LUT R4, R4, UR4, RZ, 0xc0, !PT ;  /* 0x0000000404047c12 */ /* 0x001fc8000f8ec0ff */
[----:B------:R-:W0:Y:S01]  /*ab00*/  POPC R7, R4 ;  /* 0x0000000400077309 */ /* 0x000e220000000000 */
[----:B--2---:R-:W0:Y:S02]  /*ab10*/  SHFL.IDX PT, R0, R3, R0, 0x1f ;  /* 0x00001f0003007589 */ /* 0x004e2400000e0000 */
[----:B0-----:R-:W-:Y:S01]  /*ab20*/  IADD3 R16, R0, UR38, R7 ;  /* 0x0000002600107c10 */ /* 0x001fe2000fffe007 */
[----:B------:R-:W-:Y:S06]  /*ab30*/  BRA `(.L_x_265) ;  /* 0x0000003400587947 */ /* 0x000fec0003800000 */
.L_x_264:
[----:B------:R-:W-:Y:S01]  /*ab40*/  VIADD R0, R22, 0x18400 ;  /* 0x0001840016007836 */ /* 0x000fe20000000000 */
[----:B------:R-:W-:Y:S04]  /*ab50*/  BSSY B6, `(.L_x_266) ;  /* 0x0000013000067945 */ /* 0x000fe80003800000 */
[----:B------:R-:W-:-:S13]  /*ab60*/  LOP3.LUT P0, RZ, R0, 0x3ff, RZ, 0xc0, !PT ;  /* 0x000003ff00ff7812 */ /* 0x000fda000780c0ff */
[----:B------:R-:W-:Y:S05]  /*ab70*/  @!P0 BRA `(.L_x_267) ;  /* 0x0000000000408947 */ /* 0x000fea0003800000 */
[----:B------:R-:W-:Y:S01]  /*ab80*/  MOV R2, 0x0 ;  /* 0x0000000000027802 */ /* 0x000fe20000000f00 */
[----:B------:R-:W-:Y:S01]  /*ab90*/  ULDC.64 UR6, c[0x4][0x80] ;  /* 0x0100200000067ab9 */ /* 0x000fe20000000a00 */
[----:B------:R-:W-:Y:S01]  /*aba0*/  ULDC.64 UR8, c[0x4][0x88] ;  /* 0x0100220000087ab9 */ /* 0x000fe20000000a00 */
[----:B------:R-:W-:Y:S01]  /*abb0*/  ULDC.64 UR4, c[0x4][0x8] ;  /* 0x0100020000047ab9 */ /* 0x000fe20000000a00 */
[----:B------:R-:W-:Y:S01]  /*abc0*/  IMAD.U32 R4, RZ, RZ, UR6 ;  /* 0x00000006ff047e24 */ /* 0x000fe2000f8e00ff */
[----:B------:R-:W-:Y:S01]  /*abd0*/  MOV R6, UR8 ;  /* 0x0000000800067c02 */ /* 0x000fe20008000f00 */
[----:B------:R-:W0:Y:S01]  /*abe0*/  LDC.64 R2, c[0x4][R2] ;  /* 0x0100000002027b82 */ /* 0x000e220000000a00 */
[----:B------:R-:W-:Y:S02]  /*abf0*/  IMAD.U32 R5, RZ, RZ, UR7 ;  /* 0x00000007ff057e24 */ /* 0x000fe4000f8e00ff */
[----:B------:R-:W-:Y:S02]  /*ac00*/  IMAD.U32 R7, RZ, RZ, UR9 ;  /* 0x00000009ff077e24 */ /* 0x000fe4000f8e00ff */
[----:B------:R-:W-:-:S02]  /*ac10*/  IMAD.U32 R10, RZ, RZ, UR4 ;  /* 0x00000004ff0a7e24 */ /* 0x000fc4000f8e00ff */
[----:B------:R-:W-:Y:S02]  /*ac20*/  IMAD.U32 R11, RZ, RZ, UR5 ;  /* 0x00000005ff0b7e24 */ /* 0x000fe4000f8e00ff */
[----:B------:R-:W-:Y:S02]  /*ac30*/  IMAD.MOV.U32 R8, RZ, RZ, 0x70 ;  /* 0x00000070ff087424 */ /* 0x000fe400078e00ff */
[----:B------:R-:W-:Y:S02]  /*ac40*/  IMAD.MOV.U32 R12, RZ, RZ, 0x1 ;  /* 0x00000001ff0c7424 */ /* 0x000fe400078e00ff */
[----:B------:R-:W-:-:S07]  /*ac50*/  IMAD.MOV.U32 R13, RZ, RZ, RZ ;  /* 0x000000ffff0d7224 */ /* 0x000fce00078e00ff */
[----:B------:R-:W-:-:S07]  /*ac60*/  LEPC R20, `(.L_x_267) ;  /* 0x000000001014794e */ /* 0x000fce0000000000 */
[----:B0-----:R-:W-:Y:S05]  /*ac70*/  CALL.ABS.NOINC R2 ;  /* 0x0000000002007343 */ /* 0x001fea0003c00000 */
.L_x_267:
[----:B------:R-:W-:Y:S05]  /*ac80*/  BSYNC B6 ;  /* 0x0000000000067941 */ /* 0x000fea0003800000 */
.L_x_266:
        /* <DEDUP_REMOVED lines=8> */
[----:B------:R0:W1:Y:S01]  /*ad10*/  LDC.64 R2, c[0x4][R26] ;  /* 0x010000001a027b82 */ /* 0x0000620000000a00 */
[----:B------:R-:W-:Y:S01]  /*ad20*/  IMAD.U32 R4, RZ, RZ, UR6 ;  /* 0x00000006ff047e24 */ /* 0x000fe2000f8e00ff */
[----:B------:R-:W-:Y:S01]  /*ad30*/  MOV R13, RZ ;  /* 0x000000ff000d7202 */ /* 0x000fe20000000f00 */
[----:B------:R-:W-:Y:S02]  /*ad40*/  IMAD.U32 R5, RZ, RZ, UR7 ;  /* 0x00000007ff057e24 */ /* 0x000fe4000f8e00ff */
[----:B------:R-:W-:Y:S02]  /*ad50*/  IMAD.U32 R6, RZ, RZ, UR8 ;  /* 0x00000008ff067e24 */ /* 0x000fe4000f8e00ff */
[----:B------:R-:W-:-:S02]  /*ad60*/  IMAD.U32 R7, RZ, RZ, UR9 ;  /* 0x00000009ff077e24 */ /* 0x000fc4000f8e00ff */
[----:B------:R-:W-:Y:S02]  /*ad70*/  IMAD.U32 R10, RZ, RZ, UR4 ;  /* 0x00000004ff0a7e24 */ /* 0x000fe4000f8e00ff */
[----:B------:R-:W-:Y:S02]  /*ad80*/  IMAD.U32 R11, RZ, RZ, UR5 ;  /* 0x00000005ff0b7e24 */ /* 0x000fe4000f8e00ff */
[----:B------:R-:W-:Y:S02]  /*ad90*/  IMAD.MOV.U32 R8, RZ, RZ, 0x70 ;  /* 0x00000070ff087424 */ /* 0x000fe400078e00ff */
[----:B0-----:R-:W-:-:S07]  /*ada0*/  IMAD.MOV.U32 R12, RZ, RZ, 0x1 ;  /* 0x00000001ff0c7424 */ /* 0x001fce00078e00ff */
[----:B------:R-:W-:-:S07]  /*adb0*/  LEPC R20, `(.L_x_270) ;  /* 0x000000001014794e */ /* 0x000fce0000000000 */
[----:B-1----:R-:W-:Y:S05]  /*adc0*/  CALL.ABS.NOINC R2 ;  /* 0x0000000002007343 */ /* 0x002fea0003c00000 */
.L_x_270:
[----:B------:R0:W1:Y:S01]  /*add0*/  LDC.64 R2, c[0x4][R26] ;  /* 0x010000001a027b82 */ /* 0x0000620000000a00 */
[----:B------:R-:W-:Y:S01]  /*ade0*/  ULDC.64 UR6, c[0x4][0x80] ;  /* 0x0100200000067ab9 */ /* 0x000fe20000000a00 */
[----:B------:R-:W-:Y:S01]  /*adf0*/  ULDC.64 UR8, c[0x4][0x88] ;  /* 0x0100220000087ab9 */ /* 0x000fe20000000a00 */
[----:B------:R-:W-:Y:S01]  /*ae00*/  ULDC.64 UR4, c[0x4][0x18] ;  /* 0x0100060000047ab9 */ /* 0x000fe20000000a00 */
[----:B------:R-:W-:Y:S02]  /*ae10*/  IMAD.U32 R4, RZ, RZ, UR6 ;  /* 0x00000006ff047e24 */ /* 0x000fe4000f8e00ff */
[----:B------:R-:W-:Y:S02]  /*ae20*/  IMAD.U32 R5, RZ, RZ, UR7 ;  /* 0x00000007ff057e24 */ /* 0x000fe4000f8e00ff */
[----:B------:R-:W-:Y:S02]  /*ae30*/  IMAD.U32 R6, RZ, RZ, UR8 ;  /* 0x00000008ff067e24 */ /* 0x000fe4000f8e00ff */
[----:B------:R-:W-:-:S02]  /*ae40*/  IMAD.U32 R7, RZ, RZ, UR9 ;  /* 0x00000009ff077e24 */ /* 0x000fc4000f8e00ff */
[----:B------:R-:W-:Y:S02]  /*ae50*/  IMAD.U32 R10, RZ, RZ, UR4 ;  /* 0x00000004ff0a7e24 */ /* 0x000fe4000f8e00ff */
[----:B------:R-:W-:Y:S02]  /*ae60*/  IMAD.U32 R11, RZ, RZ, UR5 ;  /* 0x00000005ff0b7e24 */ /* 0x000fe4000f8e00ff */
[----:B------:R-:W-:Y:S02]  /*ae70*/  IMAD.MOV.U32 R8, RZ, RZ, 0x70 ;  /* 0x00000070ff087424 */ /* 0x000fe400078e00ff */
[----:B------:R-:W-:Y:S02]  /*ae80*/  IMAD.MOV.U32 R12, RZ, RZ, 0x1 ;  /* 0x00000001ff0c7424 */ /* 0x000fe400078e00ff */
[----:B0-----:R-:W-:-:S07]  /*ae90*/  IMAD.MOV.U32 R13, RZ, RZ, RZ ;  /* 0x000000ffff0d7224 */ /* 0x001fce00078e00ff */
[----:B------:R-:W-:-:S07]  /*aea0*/  LEPC R20, `(.L_x_269) ;  /* 0x000000001014794e */ /* 0x000fce0000000000 */
[----:B-1----:R-:W-:Y:S05]  /*aeb0*/  CALL.ABS.NOINC R2 ;  /* 0x0000000002007343 */ /* 0x002fea0003c00000 */
.L_x_269:
[----:B------:R-:W-:Y:S05]  /*aec0*/  BSYNC B6 ;  /* 0x0000000000067941 */ /* 0x000fea0003800000 */
.L_x_268:
[----:B------:R-:W2:Y:S01]  /*aed0*/  LDL R26, [R1+0x18] ;  /* 0x00001800011a7983 */ /* 0x000ea20000100800 */
[----:B------:R-:W-:Y:S01]  /*aee0*/  ULDC.64 UR4, c[0x0][0x9f8] ;  /* 0x00027e0000047ab9 */ /* 0x000fe20000000a00 */
[----:B------:R-:W0:Y:S01]  /*aef0*/  LDC R10, c[0x0][0x430] ;  /* 0x00010c00ff0a7b82 */ /* 0x000e220000000800 */
[----:B------:R-:W-:Y:S01]  /*af00*/  ISETP.NE.U32.AND P0, PT, RZ, UR4, PT ;  /* 0x00000004ff007c0c */ /* 0x000fe2000bf05070 */
[----:B------:R-:W3:Y:S03]  /*af10*/  LDL R20, [R1+0x24] ;  /* 0x0000240001147983 */ /* 0x000ee60000100800 */
[----:B------:R-:W-:-:S13]  /*af20*/  ISETP.NE.AND.EX P0, PT, RZ, UR5, PT, P0 ;  /* 0x00000005ff007c0c */ /* 0x000fda000bf05300 */
[----:B------:R-:W-:Y:S01]  /*af30*/  @P0 IADD3 R2, P1, R23, UR4, RZ ;  /* 0x0000000417020c10 */ /* 0x000fe2000ff3e0ff */
[----:B------:R-:W1:Y:S01]  /*af40*/  S2R R0, SR_TID.X ;  /* 0x0000000000007919 */ /* 0x000e620000002100 */
[----:B------:R-:W4:Y:S02]  /*af50*/  S2R R21, SR_TID.X ;  /* 0x0000000000157919 */ /* 0x000f240000002100 */
[----:B------:R-:W-:Y:S01]  /*af60*/  @P0 IADD3.X R3, R24, UR5, RZ, P1, !PT ;  /* 0x0000000518030c10 */ /* 0x000fe20008ffe4ff */
[----:B------:R-:W-:-:S04]  /*af70*/  ULDC UR4, c[0x0][0x2f4] ;  /* 0x0000bd0000047ab9 */ /* 0x000fc80000000800 */
[----:B------:R2:W3:Y:S01]  /*af80*/  @P0 LDG.E R32, desc[UR36][R2.64] ;  /* 0x0000002402200981 */ /* 0x0004e2000c1e1900 */
[----:B0-----:R-:W-:Y:S02]  /*af90*/  ISETP.NE.AND P2, PT, R10, 0x1, PT ;  /* 0x000000010a00780c */ /* 0x001fe40003f45270 */
[----:B------:R-:W-:-:S11]  /*afa0*/  LOP3.LUT R27, R27, 0xfffffff7, RZ, 0xc0, !PT ;  /* 0xfffffff71b1b7812 */ /* 0x000fd600078ec0ff */
[----:B------:R-:W0:Y:S01]  /*afb0*/  @P2 LDC R7, c[0x0][0x434] ;  /* 0x00010d00ff072b82 */ /* 0x000e220000000800 */
[----:B------:R-:W-:Y:S01]  /*afc0*/  @P2 LOP3.LUT R27, R27, 0x8, RZ, 0xfc, !PT ;  /* 0x000000081b1b2812 */ /* 0x000fe200078efcff */
[----:B-1----:R-:W-:-:S06]  /*afd0*/  IMAD.SHL.U32 R0, R0, 0x10, RZ ;  /* 0x0000001000007824 */ /* 0x002fcc00078e00ff */
[----:B------:R-:W1:Y:S01]  /*afe0*/  @P2 LDC R5, c[0x0][0x438] ;  /* 0x00010e00ff052b82 */ /* 0x000e620000000800 */
[----:B----4-:R-:W-:Y:S02]  /*aff0*/  LOP3.LUT R21, R21, 0x7f, RZ, 0xc0, !PT ;  /* 0x0000007f15157812 */ /* 0x010fe400078ec0ff */
[----:B------:R-:W-:Y:S02]  /*b000*/  LOP3.LUT R0, R0, 0x70, RZ, 0xc0, !PT ;  /* 0x0000007000007812 */ /* 0x000fe400078ec0ff */
[----:B------:R-:W-:Y:S02]  /*b010*/  SHF.R.U32.HI R21, RZ, 0x3, R21 ;  /* 0x00000003ff157819 */ /* 0x000fe40000011615 */
[----:B------:R-:W-:Y:S01]  /*b020*/  LOP3.LUT R27, R27, 0xfffffffb, RZ, 0xc0, !PT ;  /* 0xfffffffb1b1b7812 */ /* 0x000fe200078ec0ff */
[----:B------:R-:W-:Y:S01]  /*b030*/  UMOV UR5, 0xffffffff ;  /* 0xffffffff00057882 */ /* 0x000fe20000000000 */
[----:B--2---:R-:W-:-:S04]  /*b040*/  VIADD R26, R26, 0xffffffff ;  /* 0xffffffff1a1a7836 */ /* 0x004fc80000000000 */
[----:B------:R-:W-:-:S05]  /*b050*/  IMAD.SHL.U32 R8, R26, 0x80, RZ ;  /* 0x000000801a087824 */ /* 0x000fca00078e00ff */
[----:B------:R-:W-:-:S04]  /*b060*/  LOP3.LUT R9, R8, R21, R0, 0xfe, !PT ;  /* 0x0000001508097212 */ /* 0x000fc800078efe00 */
[C---:B------:R-:W-:Y:S01]  /*b070*/  ISETP.GE.AND P0, PT, R9.reuse, R34, PT ;  /* 0x000000220900720c */ /* 0x040fe20003f06270 */
[----:B------:R-:W-:-:S04]  /*b080*/  IMAD.IADD R0, R9, 0x1, R36 ;  /* 0x0000000109007824 */ /* 0x000fc800078e0224 */
[----:B0-----:R-:W-:-:S04]  /*b090*/  @P2 IMAD.HI.U32 R6, R0, R7, RZ ;  /* 0x0000000700062227 */ /* 0x001fc800078e00ff */
[----:B------:R-:W-:Y:S01]  /*b0a0*/  IMAD.MOV.U32 R4, RZ, RZ, R0 ;  /* 0x000000ffff047224 */ /* 0x000fe200078e0000 */
[----:B-1----:R-:W-:-:S03]  /*b0b0*/  @P2 SHF.R.U32.HI R4, RZ, R5, R6 ;  /* 0x00000005ff042219 */ /* 0x002fc60000011606 */
[----:B------:R-:W0:Y:S02]  /*b0c0*/  @!P0 LDC.64 R2, c[0x0][0x428] ;  /* 0x00010a00ff028b82 */ /* 0x000e240000000a00 */
[----:B------:R-:W-:Y:S01]  /*b0d0*/  IMAD.MOV R5, RZ, RZ, -R4 ;  /* 0x000000ffff057224 */ /* 0x000fe200078e0a04 */
[----:B---3--:R-:W-:-:S03]  /*b0e0*/  SHF.R.S32.HI R37, RZ, 0x1f, R32 ;  /* 0x0000001fff257819 */ /* 0x008fc60000011420 */
[----:B------:R-:W-:Y:S01]  /*b0f0*/  IMAD R0, R10, R5, R0 ;  /* 0x000000050a007224 */ /* 0x000fe200078e0200 */
[--C-:B------:R-:W-:Y:S01]  /*b100*/  @!P0 SHF.R.S32.HI R5, RZ, 0x1f, R4.reuse ;  /* 0x0000001fff058819 */ /* 0x100fe20000011404 */
[-C--:B0-----:R-:W-:Y:S02]  /*b110*/  @!P0 IMAD R6, R37, R2.reuse, RZ ;  /* 0x0000000225068224 */ /* 0x081fe400078e02ff */
[----:B------:R-:W-:-:S04]  /*b120*/  @!P0 IMAD.WIDE.U32 R4, R32, R2, R4 ;  /* 0x0000000220048225 */ /* 0x000fc800078e0004 */
[----:B------:R-:W-:Y:S02]  /*b130*/  @!P0 IMAD R6, R32, R3, R6 ;  /* 0x0000000320068224 */ /* 0x000fe400078e0206 */
[----:B------:R-:W0:Y:S03]  /*b140*/  @!P0 LDC.64 R2, c[0x0][0x418] ;  /* 0x00010600ff028b82 */ /* 0x000e260000000a00 */
[----:B------:R-:W-:Y:S02]  /*b150*/  @!P0 IADD3 R6, R5, R6, RZ ;  /* 0x0000000605068210 */ /* 0x000fe40007ffe0ff */
[----:B------:R-:W-:Y:S02]  /*b160*/  ISETP.NE.AND P2, PT, R20, 0x3, PT ;  /* 0x000000031400780c */ /* 0x000fe40003f45270 */
[----:B0-----:R-:W-:-:S04]  /*b170*/  @!P0 LEA R2, P1, R4, R2, 0x2 ;  /* 0x0000000204028211 */ /* 0x001fc800078210ff */
[----:B------:R-:W-:Y:S01]  /*b180*/  @!P0 LEA.HI.X R3, R4, R3, R6, 0x2, P1 ;  /* 0x0000000304038211 */ /* 0x000fe200008f1406 */
[----:B------:R-:W-:-:S06]  /*b190*/  IMAD.MOV.U32 R4, RZ, RZ, RZ ;  /* 0x000000ffff047224 */ /* 0x000fcc00078e00ff */
[----:B------:R0:W5:Y:S01]  /*b1a0*/  @!P0 LDG.E R4, desc[UR36][R2.64] ;  /* 0x0000002402048981 */ /* 0x000162000c1e1900 */
[----:B------:R-:W-:Y:S02]  /*b1b0*/  ISETP.GE.AND P0, PT, R30, UR4, PT ;  /* 0x000000041e007c0c */ /* 0x000fe4000bf06270 */
[----:B------:R-:W-:-:S04]  /*b1c0*/  @P2 LOP3.LUT R27, R27, 0x4, RZ, 0xfc, !PT ;  /* 0x000000041b1b2812 */ /* 0x000fc800078efcff */
[----:B------:R-:W-:-:S07]  /*b1d0*/  LOP3.LUT R27, R27, 0xfffffffd, RZ, 0xc0, !PT ;  /* 0xfffffffd1b1b7812 */ /* 0x000fce00078ec0ff */
[----:B------:R-:W-:Y:S02]  /*b1e0*/  @P0 LOP3.LUT R27, R27, 0x2, RZ, 0xfc, !PT ;  /* 0x000000021b1b0812 */ /* 0x000fe400078efcff */
[----:B------:R-:W-:Y:S02]  /*b1f0*/  ISETP.GE.AND P0, PT, R29, UR4, PT ;  /* 0x000000041d007c0c */ /* 0x000fe4000bf06270 */
[----:B------:R-:W-:-:S11]  /*b200*/  LOP3.LUT R27, R27, 0xfffffffe, RZ, 0xc0, !PT ;  /* 0xfffffffe1b1b7812 */ /* 0x000fd600078ec0ff */
[----:B------:R-:W-:Y:S01]  /*b210*/  @P0 LOP3.LUT R27, R27, 0x1, RZ, 0xfc, !PT ;  /* 0x000000011b1b0812 */ /* 0x000fe200078efcff */
[----:B0-----:R-:W-:Y:S06]  /*b220*/  BRA.DIV UR5, `(.L_x_271) ;  /* 0x0000004205087947 */ /* 0x001fec000b800000 */
.L_x_337:
[----:B------:R-:W-:Y:S01]  /*b230*/  LOP3.LUT R24, R18, 0xffff, RZ, 0xc0, !PT ;  /* 0x0000ffff12187812 */ /* 0x000fe200078ec0ff */
[----:B------:R-:W-:Y:S06]  /*b240*/  @!P2 BRA `(.L_x_272) ;  /* 0x000000000004a947 */ /* 0x000fec0003800000 */
[----:B------:R-:W-:Y:S01]  /*b250*/  BPT.TRAP 0x1 ;  /* 0x000000040000795c */ /* 0x000fe20000300000 */
.L_x_272:
[----:B------:R-:W-:Y:S01]  /*b260*/  SHF.R.S32.HI R5, RZ, 0x1f, R0 ;  /* 0x0000001fff057819 */ /* 0x000fe20000011400 */
[----:B------:R-:W-:Y:S01]  /*b270*/  ULDC.64 UR4, c[0x0][0x328] ;  /* 0x0000ca0000047ab9 */ /* 0x000fe20000000a00 */
[----:B------:R-:W-:Y:S01]  /*b280*/  ULDC.64 UR6, c[0x0][0x318] ;  /* 0x0000c60000067ab9 */ /* 0x000fe20000000a00 */
[----:B------:R-:W-:Y:S02]  /*b290*/  BSSY B0, `(.L_x_273) ;  /* 0x0000014000007945 */ /* 0x000fe40003800000 */
[----:B------:R-:W-:-:S04]  /*b2a0*/  IMAD R3, R5, UR4, RZ ;  /* 0x0000000405037c24 */ /* 0x000fc8000f8e02ff */
[C---:B------:R-:W-:Y:S02]  /*b2b0*/  IMAD R6, R0.reuse, UR5, R3 ;  /* 0x0000000500067c24 */ /* 0x040fe4000f8e0203 */
[----:B------:R-:W-:Y:S01]  /*b2c0*/  IMAD.WIDE.U32 R2, R0, UR4, RZ ;  /* 0x0000000400027c25 */ /* 0x000fe2000f8e00ff */
[----:B------:R-:W-:-:S03]  /*b2d0*/  ULDC.64 UR4, c[0x0][0x338] ;  /* 0x0000ce0000047ab9 */ /* 0x000fc60000000a00 */
[----:B------:R-:W-:Y:S01]  /*b2e0*/  IMAD.IADD R3, R3, 0x1, R6 ;  /* 0x0000000103037824 */ /* 0x000fe200078e0206 */
[----:B-----5:R-:W-:Y:S01]  /*b2f0*/  SHF.R.S32.HI R6, RZ, 0x1f, R4 ;  /* 0x0000001fff067819 */ /* 0x020fe20000011404 */
[----:B------:R-:W-:-:S04]  /*b300*/  IMAD.WIDE.U32 R2, R4, UR4, R2 ;  /* 0x0000000404027c25 */ /* 0x000fc8000f8e0002 */
[----:B------:R-:W-:-:S04]  /*b310*/  IMAD R7, R6, UR4, RZ ;  /* 0x0000000406077c24 */ /* 0x000fc8000f8e02ff */
[----:B------:R-:W-:Y:S01]  /*b320*/  IMAD R7, R4, UR5, R7 ;  /* 0x0000000504077c24 */ /* 0x000fe2000f8e0207 */
[----:B------:R-:W-:-:S03]  /*b330*/  ULDC.64 UR4, c[0x0][0x330] ;  /* 0x0000cc0000047ab9 */ /* 0x000fc60000000a00 */
[----:B------:R-:W-:Y:S02]  /*b340*/  IMAD.IADD R3, R3, 0x1, R7 ;  /* 0x0000000103037824 */ /* 0x000fe400078e0207 */
[----:B------:R-:W-:Y:S02]  /*b350*/  IMAD R7, R25, 0x8, R22 ;  /* 0x0000000819077824 */ /* 0x000fe400078e0216 */
[----:B------:R-:W-:-:S04]  /*b360*/  IMAD.WIDE.U32 R2, R24, UR4, R2 ;  /* 0x0000000418027c25 */ /* 0x000fc8000f8e0002 */
[----:B------:R-:W-:Y:S01]  /*b370*/  IMAD R23, R24, UR5, R3 ;  /* 0x0000000518177c24 */ /* 0x000fe2000f8e0203 */
[----:B------:R-:W-:-:S04]  /*b380*/  LEA R18, P0, R2, UR6, 0x1 ;  /* 0x0000000602127c11 */ /* 0x000fc8000f8008ff */
[----:B------:R-:W-:Y:S02]  /*b390*/  LEA.HI.X R23, R2, UR7, R23, 0x1, P0 ;  /* 0x0000000702177c11 */ /* 0x000fe400080f0c17 */
[----:B------:R-:W-:-:S06]  /*b3a0*/  SHF.L.U32 R2, R28, 0x1f, RZ ;  /* 0x0000001f1c027819 */ /* 0x000fcc00000006ff */
[----:B------:R-:W0:Y:S02]  /*b3b0*/  SYNCS.PHASECHK.TRANS64.TRYWAIT P0, [R7+URZ+0x28840], R2 ;  /* 0x02884002070075a7 */ /* 0x000e24000800017f */
[----:B0-----:R-:W-:Y:S05]  /*b3c0*/  @!P0 BRA `(.L_x_274) ;  /* 0x0000003c00d48947 */ /* 0x001fea0003800000 */
.L_x_338:
[----:B------:R-:W-:Y:S05]  /*b3d0*/  BSYNC B0 ;  /* 0x0000000000007941 */ /* 0x000fea0003800000 */
.L_x_273:
[----:B------:R-:W1:Y:S01]  /*b3e0*/  S2R R9, SR_TID.X ;  /* 0x0000000000097919 */ /* 0x000e620000002100 */
[----:B------:R-:W-:Y:S01]  /*b3f0*/  ULDC.64 UR4, c[0x0][0x300] ;  /* 0x0000c00000047ab9 */ /* 0x000fe20000000a00 */
[----:B------:R-:W-:Y:S01]  /*b400*/  ULDC.64 UR6, c[0x0][0x2e8] ;  /* 0x0000ba0000067ab9 */ /* 0x000fe20000000a00 */
[----:B------:R-:W-:Y:S01]  /*b410*/  IMAD R5, R5, UR4, RZ ;  /* 0x0000000405057c24 */ /* 0x000fe2000f8e02ff */
[C---:B------:R-:W-:Y:S01]  /*b420*/  LOP3.LUT P3, RZ, R27.reuse, 0x2, RZ, 0xc0, !PT ;  /* 0x000000021bff7812 */ /* 0x040fe2000786c0ff */
[----:B0-----:R-:W-:Y:S01]  /*b430*/  IMAD.WIDE.U32 R2, R0, UR4, RZ ;  /* 0x0000000400027c25 */ /* 0x001fe2000f8e00ff */
[----:B------:R-:W-:-:S03]  /*b440*/  LOP3.LUT P2, RZ, R27, 0x1, RZ, 0xc0, !PT ;  /* 0x000000011bff7812 */ /* 0x000fc6000784c0ff */
[----:B------:R-:W-:Y:S01]  /*b450*/  IMAD R5, R0, UR5, R5 ;  /* 0x0000000500057c24 */ /* 0x000fe2000f8e0205 */
[----:B------:R-:W-:Y:S02]  /*b460*/  ULDC.64 UR4, c[0x0][0x310] ;  /* 0x0000c40000047ab9 */ /* 0x000fe40000000a00 */
[----:B------:R-:W-:Y:S02]  /*b470*/  IMAD R6, R6, UR4, RZ ;  /* 0x0000000406067c24 */ /* 0x000fe4000f8e02ff */
[----:B------:R-:W-:Y:S02]  /*b480*/  IMAD.IADD R3, R3, 0x1, R5 ;  /* 0x0000000103037824 */ /* 0x000fe400078e0205 */
[C---:B------:R-:W-:Y:S02]  /*b490*/  IMAD R6, R4.reuse, UR5, R6 ;  /* 0x0000000504067c24 */ /* 0x040fe4000f8e0206 */
[----:B------:R-:W-:Y:S01]  /*b4a0*/  IMAD.WIDE.U32 R2, R4, UR4, R2 ;  /* 0x0000000404027c25 */ /* 0x000fe2000f8e0002 */
[----:B------:R-:W-:-:S03]  /*b4b0*/  ULDC.64 UR4, c[0x0][0x308] ;  /* 0x0000c20000047ab9 */ /* 0x000fc60000000a00 */
[----:B------:R-:W-:Y:S02]  /*b4c0*/  IMAD.IADD R3, R3, 0x1, R6 ;  /* 0x0000000103037824 */ /* 0x000fe400078e0206 */
[----:B------:R-:W-:Y:S02]  /*b4d0*/  IMAD R5, R25, 0x4000, R33 ;  /* 0x0000400019057824 */ /* 0x000fe400078e0221 */
[----:B------:R-:W-:Y:S01]  /*b4e0*/  IMAD.WIDE.U32 R2, R24, UR4, R2 ;  /* 0x0000000418027c25 */ /* 0x000fe2000f8e0002 */
[----:B------:R-:W-:-:S03]  /*b4f0*/  UMOV UR4, 0xffffffff ;  /* 0xffffffff00047882 */ /* 0x000fc60000000000 */
[----:B------:R-:W-:Y:S01]  /*b500*/  IMAD R0, R24, UR5, R3 ;  /* 0x0000000518007c24 */ /* 0x000fe2000f8e0203 */
[C---:B------:R-:W-:Y:S02]  /*b510*/  LEA R4, P0, R2.reuse, UR6, 0x1 ;  /* 0x0000000602047c11 */ /* 0x040fe4000f8008ff */
[----:B-1----:R-:W-:Y:S02]  /*b520*/  LOP3.LUT R9, R9, 0x7f, RZ, 0xc0, !PT ;  /* 0x0000007f09097812 */ /* 0x002fe400078ec0ff */
[----:B------:R-:W-:Y:S02]  /*b530*/  LEA.HI.X R0, R2, UR7, R0, 0x1, P0 ;  /* 0x0000000702007c11 */ /* 0x000fe400080f0c00 */
[----:B------:R-:W-:-:S04]  /*b540*/  SHF.R.U32.HI R9, RZ, 0x3, R9 ;  /* 0x00000003ff097819 */ /* 0x000fc80000011609 */
[----:B------:R-:W-:-:S04]  /*b550*/  IADD3 R6, -R9, R34, -R8 ;  /* 0x0000002209067210 */ /* 0x000fc80007ffe908 */
[----:B------:R-:W-:Y:S01]  /*b560*/  ISETP.GE.AND P0, PT, R6, 0x1, PT ;  /* 0x000000010600780c */ /* 0x000fe20003f06270 */
[----:B------:R-:W-:-:S12]  /*b570*/  BRA.DIV UR4, `(.L_x_275) ;  /* 0x0000003e047c7947 */ /* 0x000fd8000b800000 */
[----:B------:R-:W0:Y:S01]  /*b580*/  SHFL.IDX PT, R3, R4, RZ, 0x181f ;  /* 0x00181fff04037589 */ /* 0x000e2200000e0000 */
[----:B------:R-:W-:-:S03]  /*b590*/  @P0 IMAD R8, R5, 0x2, R22 ;  /* 0x0000000205080824 */ /* 0x000fc600078e0216 */
[----:B------:R-:W1:Y:S01]  /*b5a0*/  SHFL.IDX PT, R2, R0, RZ, 0x181f ;  /* 0x00181fff00027589 */ /* 0x000e6200000e0000 */
[----:B0-----:R-:W-:-:S05]  /*b5b0*/  @P0 LEA R3, P1, R30, R3, 0x1 ;  /* 0x000000031e030211 */ /* 0x001fca00078208ff */
[----:B-1----:R-:W-:Y:S01]  /*b5c0*/  @P0 IMAD.X R2, RZ, RZ, R2, P1 ;  /* 0x000000ffff020224 */ /* 0x002fe200008e0602 */
[----:B------:R-:W-:-:S04]  /*b5d0*/  ISETP.GE.AND P1, PT, R6, 0x11, PT ;  /* 0x000000110600780c */ /* 0x000fc80003f26270 */
[----:B------:R-:W-:-:S04]  /*b5e0*/  @P0 LOP3.LUT R3, R3, R2, RZ, 0x3c, !PT ;  /* 0x0000000203030212 */ /* 0x000fc800078e3cff */
[----:B------:R-:W-:-:S04]  /*b5f0*/  @P0 LOP3.LUT R2, R3, R2, RZ, 0x3c, !PT ;  /* 0x0000000203020212 */ /* 0x000fc800078e3cff */
[----:B------:R-:W-:-:S05]  /*b600*/  @P0 LOP3.LUT R3, R3, R2, RZ, 0x3c, !PT ;  /* 0x0000000203030212 */ /* 0x000fca00078e3cff */
[----:B------:R-:W-:Y:S01]  /*b610*/  @!PT LDS RZ, [RZ] ;  /* 0x00000000fffff984 */ /* 0x000fe20000000800 */
[----:B------:R-:W-:Y:S04]  /*b620*/  @P0 LDGSTS.E.BYPASS.LTC128B.128 [R8+0x18400], desc[UR36][R2.64], !P3 ;  /* 0x1840000002080fae */ /* 0x000fe8000d901d64 */
[----:B------:R0:W-:Y:S04]  /*b630*/  @P0 LDGSTS.E.BYPASS.LTC128B.128 [R8+0x1c400], desc[UR36][R2.64+0x80], !P2 ;  /* 0x1c40008002080fae */ /* 0x0001e8000d101d64 */
[----:B0-----:R-:W0:Y:S01]  /*b640*/  SHFL.IDX PT, R3, R4, 0x1, 0x181f ;  /* 0x00381f0004037f89 */ /* 0x001e2200000e0000 */
[----:B------:R-:W-:-:S03]  /*b650*/  @P1 IMAD R8, R5, 0x2, R22 ;  /* 0x0000000205081824 */ /* 0x000fc600078e0216 */
[----:B------:R-:W1:Y:S01]  /*b660*/  SHFL.IDX PT, R2, R0, 0x1, 0x181f ;  /* 0x00381f0000027f89 */ /* 0x000e6200000e0000 */
[----:B0-----:R-:W-:-:S05]  /*b670*/  @P1 LEA R3, P0, R30, R3, 0x1 ;  /* 0x000000031e031211 */ /* 0x001fca00078008ff */
[----:B-1----:R-:W-:-:S05]  /*b680*/  @P1 IMAD.X R2, RZ, RZ, R2, P0 ;  /* 0x000000ffff021224 */ /* 0x002fca00000e0602 */
[----:B------:R-:W-:-:S04]  /*b690*/  @P1 LOP3.LUT R3, R3, R2, RZ, 0x3c, !PT ;  /* 0x0000000203031212 */ /* 0x000fc800078e3cff */
[----:B------:R-:W-:-:S04]  /*b6a0*/  @P1 LOP3.LUT R2, R3, R2, RZ, 0x3c, !PT ;  /* 0x0000000203021212 */ /* 0x000fc800078e3cff */
[----:B------:R-:W-:-:S05]  /*b6b0*/  @P1 LOP3.LUT R3, R3, R2, RZ, 0x3c, !PT ;  /* 0x0000000203031212 */ /* 0x000fca00078e3cff */
[----:B------:R-:W-:Y:S04]  /*b6c0*/  @P1 LDGSTS.E.BYPASS.LTC128B.128 [R8+0x18c00], desc[UR36][R2.64], !P3 ;  /* 0x18c0000002081fae */ /* 0x000fe8000d901d64 */
[----:B------:R0:W-:Y:S01]  /*b6d0*/  @P1 LDGSTS.E.BYPASS.LTC128B.128 [R8+0x1cc00], desc[UR36][R2.64+0x80], !P2 ;  /* 0x1cc0008002081fae */ /* 0x0001e2000d101d64 */
[----:B------:R-:W-:-:S03]  /*b6e0*/  ISETP.GE.AND P1, PT, R6, 0x21, PT ;  /* 0x000000210600780c */ /* 0x000fc60003f26270 */
[----:B0-----:R-:W0:Y:S10]  /*b6f0*/  SHFL.IDX PT, R3, R4, 0x2, 0x181f ;  /* 0x00581f0004037f89 */ /* 0x001e3400000e0000 */
[----:B------:R-:W-:Y:S01]  /*b700*/  @P1 IMAD R8, R5, 0x2, R22 ;  /* 0x0000000205081824 */ /* 0x000fe200078e0216 */
        /* <DEDUP_REMOVED lines=23> */
[----:B0-----:R-:W-:-:S04]  /*b880*/  @P1 LEA R3, P0, R30, R3, 0x1 ;  /* 0x000000031e031211 */ /* 0x001fc800078008ff */
[----:B-1----:R-:W-:-:S04]  /*b890*/  @P1 IADD3.X R2, RZ, R2, RZ, P0, !PT ;  /* 0x00000002ff021210 */ /* 0x002fc800007fe4ff */
        /* <DEDUP_REMOVED lines=19> */
[----:B------:R-:W1:Y:S04]  /*b9d0*/  SHFL.IDX PT, R2, R0, 0x6, 0x181f ;  /* 0x00d81f0000027f89 */ /* 0x000e6800000e0000 */
[----:B------:R-:W2:Y:S01]  /*b9e0*/  SHFL.IDX PT, R0, R0, 0x7, 0x181f ;  /* 0x00f81f0000007f89 */ /* 0x000ea200000e0000 */
[----:B0-----:R-:W-:-:S05]  /*b9f0*/  @P1 LEA R3, P0, R30, R3, 0x1 ;  /* 0x000000031e031211 */ /* 0x001fca00078008ff */
[----:B-1----:R-:W-:-:S05]  /*ba00*/  @P1 IMAD.X R2, RZ, RZ, R2, P0 ;  /* 0x000000ffff021224 */ /* 0x002fca00000e0602 */
[----:B------:R-:W-:-:S04]  /*ba10*/  @P1 LOP3.LUT R3, R3, R2, RZ, 0x3c, !PT ;  /* 0x0000000203031212 */ /* 0x000fc800078e3cff */
[----:B------:R-:W-:-:S04]  /*ba20*/  @P1 LOP3.LUT R2, R3, R2, RZ, 0x3c, !PT ;  /* 0x0000000203021212 */ /* 0x000fc800078e3cff */
[----:B------:R-:W-:-:S05]  /*ba30*/  @P1 LOP3.LUT R3, R3, R2, RZ, 0x3c, !PT ;  /* 0x0000000203031212 */ /* 0x000fca00078e3cff */
[----:B------:R-:W-:Y:S04]  /*ba40*/  @P1 LDGSTS.E.BYPASS.LTC128B.128 [R8+0x1b400], desc[UR36][R2.64], !P3 ;  /* 0x1b40000002081fae */ /* 0x000fe8000d901d64 */
[----:B------:R0:W-:Y:S04]  /*ba50*/  @P1 LDGSTS.E.BYPASS.LTC128B.128 [R8+0x1f400], desc[UR36][R2.64+0x80], !P2 ;  /* 0x1f40008002081fae */ /* 0x0001e8000d101d64 */
[----:B0-2---:R0:W1:Y:S02]  /*ba60*/  SHFL.IDX PT, R2, R4, 0x7, 0x181f ;  /* 0x00f81f0004027f89 */ /* 0x00506400000e0000 */
.L_x_356:
[----:B------:R-:W-:-:S13]  /*ba70*/  ISETP.GE.AND P0, PT, R6, 0x71, PT ;  /* 0x000000710600780c */ /* 0x000fda0003f06270 */
[----:B-1----:R-:W-:Y:S01]  /*ba80*/  @P0 LEA R2, P1, R30, R2, 0x1 ;  /* 0x000000021e020211 */ /* 0x002fe200078208ff */
[----:B------:R-:W-:-:S04]  /*ba90*/  @P0 IMAD R5, R5, 0x2, R22 ;  /* 0x0000000205050824 */ /* 0x000fc800078e0216 */
[----:B------:R-:W-:-:S05]  /*baa0*/  @P0 IMAD.X R3, RZ, RZ, R0, P1 ;  /* 0x000000ffff030224 */ /* 0x000fca00008e0600 */
[----:B------:R-:W-:Y:S01]  /*bab0*/  @!PT LDS RZ, [RZ] ;  /* 0x00000000fffff984 */ /* 0x000fe20000000800 */
[----:B------:R-:W-:Y:S01]  /*bac0*/  @!PT LDS RZ, [RZ] ;  /* 0x00000000fffff984 */ /* 0x000fe20000000800 */
[----:B------:R-:W-:Y:S01]  /*bad0*/  @!PT LDS RZ, [RZ] ;  /* 0x00000000fffff984 */ /* 0x000fe20000000800 */
[----:B------:R1:W-:Y:S04]  /*bae0*/  @P0 LDGSTS.E.BYPASS.LTC128B.128 [R5+0x1bc00], desc[UR36][R2.64], !P3 ;  /* 0x1bc0000002050fae */ /* 0x0003e8000d901d64 */
[----:B------:R1:W-:Y:S01]  /*baf0*/  @P0 LDGSTS.E.BYPASS.LTC128B.128 [R5+0x1fc00], desc[UR36][R2.64+0x80], !P2 ;  /* 0x1fc0008002050fae */ /* 0x0003e2000d101d64 */
[----:B------:R-:W-:Y:S01]  /*bb00*/  PLOP3.LUT P0, PT, PT, PT, PT, 0x80, 0x0 ;  /* 0x000000000000781c */ /* 0x000fe20003f0f070 */
[----:B------:R-:W-:-:S12]  /*bb10*/  NOP ;  /* 0x0000000000007918 */ /* 0x000fd80000000000 */
.L_x_276:
[----:B------:R-:W-:Y:S02]  /*bb20*/  PLOP3.LUT P1, PT, P1, P0, PT, 0xa2, 0x0 ;  /* 0x000000000000781c */ /* 0x000fe40000f21472 */
[----:B------:R-:W-:-:S08]  /*bb30*/  @P0 R2UR P1, UR4, R7 ;  /* 0x00000000070402ca */ /* 0x000fd00000020000 */
[----:B------:R-:W-:-:S05]  /*bb40*/  @P0 PLOP3.LUT P0, PT, P1, PT, PT, 0x80, 0x0 ;  /* 0x000000000000081c */ /* 0x000fca0000f0f070 */
[----:B------:R-:W-:Y:S01]  /*bb50*/  @!P1 SYNCS.ARRIVE.TRANS64.RED.A0T1 RZ, [UR4+0x28830], RZ ;  /* 0x028830ffffff99a7 */ /* 0x000fe20008200404 */
[----:B------:R-:W-:Y:S07]  /*bb60*/  @!P1 ARRIVES.LDGSTSBAR.64.TRANSCNT [UR4+0x28830] ;  /* 0x02883000ff0099b0 */ /* 0x000fee0008000a84 */
[----:B------:R-:W-:Y:S05]  /*bb70*/  @P0 BRA.U.ANY `(.L_x_276) ;  /* 0xfffffffd00e80947 */ /* 0x000fea000393ffff */
[----:B------:R-:W-:Y:S01]  /*bb80*/  NOP ;  /* 0x0000000000007918 */ /* 0x000fe20000000000 */
[----:B------:R-:W2:Y:S02]  /*bb90*/  LDL R0, [R1+0x24] ;  /* 0x0000240001007983 */ /* 0x000ea40000100800 */
[----:B--2---:R-:W-:-:S13]  /*bba0*/  ISETP.NE.AND P2, PT, R0, 0x3, PT ;  /* 0x000000030000780c */ /* 0x004fda0003f45270 */
[----:B------:R-:W-:Y:S05]  /*bbb0*/  @!P2 BRA `(.L_x_277) ;  /* 0x000000000004a947 */ /* 0x000fea0003800000 */
[----:B------:R-:W-:Y:S01]  /*bbc0*/  BPT.TRAP 0x1 ;  /* 0x000000040000795c */ /* 0x000fe20000300000 */
.L_x_277:
[----:B-1----:R1:W5:Y:S01]  /*bbd0*/  LDL.LU R3, [R1+0x8] ;  /* 0x0000080001037983 */ /* 0x0023620000300800 */
[----:B------:R1:W-:Y:S03]  /*bbe0*/  SYNCS.ARRIVE.TRANS64.A1T0 RZ, [R7+URZ+0x28830], RZ ;  /* 0x028830ff07ff79a7 */ /* 0x0003e6000810003f */
[----:B0-----:R1:W5:Y:S02]  /*bbf0*/  LDL.LU R4, [R1+0x10] ;  /* 0x0000100001047983 */ /* 0x0013640000300800 */
[----:B------:R-:W-:Y:S05]  /*bc00*/  WARPSYNC.ALL ;  /* 0x0000000000007948 */ /* 0x000fea0003800000 */
[----:B------:R-:W-:Y:S01]  /*bc10*/  ULDC.64 UR4, c[0x0][0x298] ;  /* 0x0000a60000047ab9 */ /* 0x000fe20000000a00 */
[----:B------:R-:W-:Y:S01]  /*bc20*/  VIADD R2, R22, 0x10400 ;  /* 0x0001040016027836 */ /* 0x000fe20000000000 */
[----:B------:R-:W-:Y:S01]  /*bc30*/  BAR.SYNC.DEFER_BLOCKING 0x8, 0x180 ;  /* 0x0206000000007b1d */ /* 0x000fe20000010000 */
[----:B------:R-:W-:-:S03]  /*bc40*/  LOP3.LUT P1, RZ, R27, 0x10, RZ, 0xc0, !PT ;  /* 0x000000101bff7812 */ /* 0x000fc6000782c0ff */
[----:B------:R-:W-:Y:S02]  /*bc50*/  LOP3.LUT P0, RZ, R2, 0x3ff, RZ, 0xc0, !PT ;  /* 0x000003ff02ff7812 */ /* 0x000fe4000780c0ff */
[----:B------:R-:W-:Y:S01]  /*bc60*/  BSSY B6, `(.L_x_278) ;  /* 0x000001c000067945 */ /* 0x000fe20003800000 */
[----:B------:R-:W-:Y:S02]  /*bc70*/  SEL R31, R31, RZ, !P1 ;  /* 0x000000ff1f1f7207 */ /* 0x000fe40004800000 */
[----:B-----5:R-:W-:Y:S02]  /*bc80*/  SHF.R.S32.HI R0, RZ, 0x1f, R3 ;  /* 0x0000001fff007819 */ /* 0x020fe40000011403 */
[----:B------:R-:W-:-:S03]  /*bc90*/  SEL R4, R4, RZ, !P1 ;  /* 0x000000ff04047207 */ /* 0x000fc60004800000 */
[----:B------:R-:W-:-:S04]  /*bca0*/  IMAD R0, R0, UR4, RZ ;  /* 0x0000000400007c24 */ /* 0x000fc8000f8e02ff */
[C---:B------:R-:W-:Y:S02]  /*bcb0*/  IMAD R0, R3.reuse, UR5, R0 ;  /* 0x0000000503007c24 */ /* 0x040fe4000f8e0200 */
[----:B------:R-:W-:-:S04]  /*bcc0*/  IMAD.WIDE.U32 R2, R3, UR4, RZ ;  /* 0x0000000403027c25 */ /* 0x000fc8000f8e00ff */
[----:B------:R-:W-:Y:S01]  /*bcd0*/  IMAD.IADD R0, R3, 0x1, R0 ;  /* 0x0000000103007824 */ /* 0x000fe200078e0200 */
[----:B------:R0:W-:Y:S04]  /*bce0*/  STL.64 [R1+0x8], R2 ;  /* 0x0000080201007387 */ /* 0x0001e80000100a00 */
[----:B------:R0:W-:Y:S04]  /*bcf0*/  STL [R1+0x1c], R4 ;  /* 0x00001c0401007387 */ /* 0x0001e80000100800 */
[----:B------:R0:W-:Y:S01]  /*bd00*/  STL [R1+0x10], R0 ;  /* 0x0000100001007387 */ /* 0x0001e20000100800 */
[----:B------:R-:W-:Y:S05]  /*bd10*/  @!P0 BRA `(.L_x_279) ;  /* 0x0000000000408947 */ /* 0x000fea0003800000 */
[----:B0-----:R-:W-:Y:S01]  /*bd20*/  MOV R2, 0x0 ;  /* 0x0000000000027802 */ /* 0x001fe20000000f00 */
[----:B------:R-:W-:Y:S01]  /*bd30*/  ULDC.64 UR4, c[0x4][0x80] ;  /* 0x0100200000047ab9 */ /* 0x000fe20000000a00 */
[----:B------:R-:W-:Y:S01]  /*bd40*/  ULDC.64 UR6, c[0x4][0x88] ;  /* 0x0100220000067ab9 */ /* 0x000fe20000000a00 */
[----:B------:R-:W-:Y:S01]  /*bd50*/  ULDC.64 UR8, c[0x4][0x20] ;  /* 0x0100080000087ab9 */ /* 0x000fe20000000a00 */
[----:B------:R-:W-:Y:S01]  /*bd60*/  IMAD.U32 R4, RZ, RZ, UR4 ;  /* 0x00000004ff047e24 */ /* 0x000fe2000f8e00ff */
[----:B------:R-:W-:Y:S01]  /*bd70*/  MOV R8, 0x70 ;  /* 0x0000007000087802 */ /* 0x000fe20000000f00 */
[----:B------:R-:W0:Y:S01]  /*bd80*/  LDC.64 R2, c[0x4][R2] ;  /* 0x0100000002027b82 */ /* 0x000e220000000a00 */
[----:B------:R-:W-:Y:S02]  /*bd90*/  IMAD.U32 R5, RZ, RZ, UR5 ;  /* 0x00000005ff057e24 */ /* 0x000fe4000f8e00ff */
[----:B------:R-:W-:Y:S02]  /*bda0*/  IMAD.U32 R6, RZ, RZ, UR6 ;  /* 0x00000006ff067e24 */ /* 0x000fe4000f8e00ff */
[----:B-1----:R-:W-:-:S02]  /*bdb0*/  IMAD.U32 R7, RZ, RZ, UR7 ;  /* 0x00000007ff077e24 */ /* 0x002fc4000f8e00ff */
[----:B------:R-:W-:Y:S02]  /*bdc0*/  IMAD.U32 R10, RZ, RZ, UR8 ;  /* 0x00000008ff0a7e24 */ /* 0x000fe4000f8e00ff */
[----:B------:R-:W-:Y:S02]  /*bdd0*/  IMAD.U32 R11, RZ, RZ, UR9 ;  /* 0x00000009ff0b7e24 */ /* 0x000fe4000f8e00ff */
[----:B------:R-:W-:Y:S02]  /*bde0*/  IMAD.MOV.U32 R12, RZ, RZ, 0x1 ;  /* 0x00000001ff0c7424 */ /* 0x000fe400078e00ff */
[----:B------:R-:W-:-:S07]  /*bdf0*/  IMAD.MOV.U32 R13, RZ, RZ, RZ ;  /* 0x000000ffff0d7224 */ /* 0x000fce00078e00ff */
[----:B------:R-:W-:-:S07]  /*be00*/  LEPC R20, `(.L_x_279) ;  /* 0x000000001014794e */ /* 0x000fce0000000000 */
[----:B0-----:R-:W-:Y:S05]  /*be10*/  CALL.ABS.NOINC R2 ;  /* 0x0000000002007343 */ /* 0x001fea0003c00000 */
.L_x_279:
[----:B------:R-:W-:Y:S05]  /*be20*/  BSYNC B6 ;  /* 0x0000000000067941 */ /* 0x000fea0003800000 */
.L_x_278:
[----:B------:R-:W2:Y:S01]  /*be30*/  LDL.LU R20, [R1+0x1c] ;  /* 0x00001c0001147983 */ /* 0x000ea20000300800 */
[----:B------:R-:W-:Y:S01]  /*be40*/  ULDC.64 UR4, c[0x0][0x2d8] ;  /* 0x0000b60000047ab9 */ /* 0x000fe20000000a00 */
[----:B------:R-:W3:Y:S02]  /*be50*/  LDC R6, c[0x0][0x448] ;  /* 0x00011200ff067b82 */ /* 0x000ee40000000800 */
[----:B------:R-:W4:Y:S04]  /*be60*/  LDL.LU R21, [R1+0x10] ;  /* 0x0000100001157983 */ /* 0x000f280000300800 */
[----:B0-----:R-:W4:Y:S04]  /*be70*/  LDL.LU.64 R2, [R1+0x8] ;  /* 0x0000080001027983 */ /* 0x001f280000300a00 */
[----:B------:R0:W5:Y:S01]  /*be80*/  LDL R9, [R1] ;  /* 0x0000000001097983 */ /* 0x0001620000100800 */
[----:B---3--:R-:W-:Y:S01]  /*be90*/  ISETP.NE.AND P0, PT, R6, 0x1, PT ;  /* 0x000000010600780c */ /* 0x008fe20003f05270 */
[----:B------:R-:W-:-:S12]  /*bea0*/  IMAD.SHL.U32 R4, R17, 0x80, RZ ;  /* 0x0000008011047824 */ /* 0x000fd800078e00ff */
[----:B-1----:R-:W1:Y:S01]  /*beb0*/  @P0 LDC R7, c[0x0][0x450] ;  /* 0x00011400ff070b82 */ /* 0x002e620000000800 */
[----:B----4-:R-:W-:Y:S02]  /*bec0*/  IMAD.MOV.U32 R3, RZ, RZ, R21 ;  /* 0x000000ffff037224 */ /* 0x010fe400078e0015 */
[----:B------:R-:W3:Y:S01]  /*bed0*/  S2R R21, SR_TID.X ;  /* 0x0000000000157919 */ /* 0x000ee20000002100 */
[----:B------:R-:W-:-:S04]  /*bee0*/  IMAD.WIDE.U32 R2, R24, UR4, R2 ;  /* 0x0000000418027c25 */ /* 0x000fc8000f8e0002 */
[----:B------:R-:W-:Y:S01]  /*bef0*/  IMAD R3, R24, UR5, R3 ;  /* 0x0000000518037c24 */ /* 0x000fe2000f8e0203 */
[----:B------:R-:W-:Y:S02]  /*bf00*/  ULDC.64 UR4, c[0x0][0x2e0] ;  /* 0x0000b80000047ab9 */ /* 0x000fe40000000a00 */
[----:B--2---:R-:W-:Y:S02]  /*bf10*/  IMAD R0, R20, UR4, RZ ;  /* 0x0000000414007c24 */ /* 0x004fe4000f8e02ff */
[----:B------:R-:W2:Y:S01]  /*bf20*/  S2R R20, SR_TID.X ;  /* 0x0000000000147919 */ /* 0x000ea20000002100 */
[----:B------:R-:W-:-:S04]  /*bf30*/  IMAD.WIDE.U32 R2, R31, UR4, R2 ;  /* 0x000000041f027c25 */ /* 0x000fc8000f8e0002 */
[----:B------:R-:W-:Y:S01]  /*bf40*/  IMAD R0, R31, UR5, R0 ;  /* 0x000000051f007c24 */ /* 0x000fe2000f8e0200 */
[----:B------:R-:W-:-:S03]  /*bf50*/  ULDC.64 UR4, c[0x0][0x2d0] ;  /* 0x0000b40000047ab9 */ /* 0x000fc60000000a00 */
[----:B------:R-:W-:Y:S02]  /*bf60*/  IMAD.IADD R3, R3, 0x1, R0 ;  /* 0x0000000103037824 */ /* 0x000fe400078e0200 */
[----:B------:R-:W4:Y:S01]  /*bf70*/  @P0 LDC R0, c[0x0][0x44c] ;  /* 0x00011300ff000b82 */ /* 0x000f220000000800 */
[----:B--2---:R-:W-:-:S04]  /*bf80*/  LOP3.LUT R20, R20, 0x7f, RZ, 0xc0, !PT ;  /* 0x0000007f14147812 */ /* 0x004fc800078ec0ff */
[----:B------:R-:W-:Y:S02]  /*bf90*/  SHF.R.U32.HI R10, RZ, 0x3, R20 ;  /* 0x00000003ff0a7819 */ /* 0x000fe40000011614 */
[----:B------:R0:W5:Y:S01]  /*bfa0*/  LDL R20, [R1+0x14] ;  /* 0x0000140001147983 */ /* 0x0001620000100800 */
[----:B---3--:R-:W-:-:S05]  /*bfb0*/  IMAD.SHL.U32 R5, R21, 0x10, RZ ;  /* 0x0000001015057824 */ /* 0x008fca00078e00ff */
[----:B------:R-:W-:-:S04]  /*bfc0*/  LOP3.LUT R5, R5, 0x70, RZ, 0xc0, !PT ;  /* 0x0000007005057812 */ /* 0x000fc800078ec0ff */
[----:B------:R-:W-:-:S05]  /*bfd0*/  LOP3.LUT R8, R4, R10, R5, 0xfe, !PT ;  /* 0x0000000a04087212 */ /* 0x000fca00078efe05 */
[----:B----4-:R-:W-:-:S04]  /*bfe0*/  @P0 IMAD.HI.U32 R0, R8, R0, RZ ;  /* 0x0000000008000227 */ /* 0x010fc800078e00ff */
[----:B------:R-:W-:Y:S01]  /*bff0*/  IMAD.MOV.U32 R5, RZ, RZ, R8 ;  /* 0x000000ffff057224 */ /* 0x000fe200078e0008 */
[----:B-1----:R-:W-:-:S05]  /*c000*/  @P0 SHF.R.U32.HI R5, RZ, R7, R0 ;  /* 0x00000007ff050219 */ /* 0x002fca0000011600 */
[----:B------:R-:W-:-:S04]  /*c010*/  IMAD.MOV R7, RZ, RZ, -R5 ;  /* 0x000000ffff077224 */ /* 0x000fc800078e0a05 */
[----:B------:R-:W-:Y:S01]  /*c020*/  IMAD R0, R6, R7, R8 ;  /* 0x0000000706007224 */ /* 0x000fe200078e0208 */
[----:B------:R-:W-:Y:S01]  /*c030*/  SHF.R.S32.HI R7, RZ, 0x1f, R5 ;  /* 0x0000001fff077819 */ /* 0x000fe20000011405 */
[----:B------:R-:W-:-:S04]  /*c040*/  IMAD.WIDE.U32 R2, R5, UR4, R2 ;  /* 0x0000000405027c25 */ /* 0x000fc8000f8e0002 */
[----:B------:R-:W-:-:S04]  /*c050*/  IMAD R7, R7, UR4, RZ ;  /* 0x0000000407077c24 */ /* 0x000fc8000f8e02ff */
[----:B------:R-:W-:Y:S01]  /*c060*/  IMAD R7, R5, UR5, R7 ;  /* 0x0000000505077c24 */ /* 0x000fe2000f8e0207 */
[----:B------:R-:W-:Y:S01]  /*c070*/  SHF.R.S32.HI R5, RZ, 0x1f, R0 ;  /* 0x0000001fff057819 */ /* 0x000fe20000011400 */
[----:B------:R-:W-:Y:S02]  /*c080*/  ULDC.64 UR4, c[0x0][0x2c8] ;  /* 0x0000b20000047ab9 */ /* 0x000fe40000000a00 */
[----:B------:R-:W-:Y:S02]  /*c090*/  IMAD.IADD R3, R3, 0x1, R7 ;  /* 0x0000000103037824 */ /* 0x000fe400078e0207 */
[----:B------:R-:W-:Y:S02]  /*c0a0*/  IMAD R5, R5, UR4, RZ ;  /* 0x0000000405057c24 */ /* 0x000fe4000f8e02ff */
[----:B------:R-:W-:-:S04]  /*c0b0*/  IMAD.WIDE.U32 R2, R0, UR4, R2 ;  /* 0x0000000400027c25 */ /* 0x000fc8000f8e0002 */
[----:B------:R-:W-:Y:S01]  /*c0c0*/  IMAD R5, R0, UR5, R5 ;  /* 0x0000000500057c24 */ /* 0x000fe2000f8e0205 */
[----:B------:R-:W-:Y:S02]  /*c0d0*/  ULDC.64 UR4, c[0x0][0x280] ;  /* 0x0000a00000047ab9 */ /* 0x000fe40000000a00 */
[C---:B------:R-:W-:Y:S01]  /*c0e0*/  LEA R0, P0, R2.reuse, UR4, 0x1 ;  /* 0x0000000402007c11 */ /* 0x040fe2000f8008ff */
[----:B------:R-:W-:Y:S01]  /*c0f0*/  IMAD.IADD R5, R3, 0x1, R5 ;  /* 0x0000000103057824 */ /* 0x000fe200078e0205 */
[----:B------:R-:W-:Y:S02]  /*c100*/  ULDC UR4, c[0x0][0x2b8] ;  /* 0x0000ae0000047ab9 */ /* 0x000fe40000000800 */
[----:B------:R-:W-:Y:S02]  /*c110*/  ISETP.GE.AND P1, PT, R29, UR4, PT ;  /* 0x000000041d007c0c */ /* 0x000fe4000bf26270 */
[----:B------:R-:W-:Y:S02]  /*c120*/  LEA.HI.X R5, R2, UR5, R5, 0x1, P0 ;  /* 0x0000000502057c11 */ /* 0x000fe400080f0c05 */
[----:B------:R-:W-:Y:S01]  /*c130*/  ISETP.GE.AND P0, PT, R30, UR4, PT ;  /* 0x000000041e007c0c */ /* 0x000fe2000bf06270 */
[----:B------:R-:W-:-:S03]  /*c140*/  UMOV UR4, 0xffffffff ;  /* 0xffffffff00047882 */ /* 0x000fc60000000000 */
[----:B0-----:R-:W-:Y:S09]  /*c150*/  BRA.DIV UR4, `(.L_x_280) ;  /* 0x0000003e04507947 */ /* 0x001ff2000b800000 */
[----:B------:R-:W0:Y:S01]  /*c160*/  SHFL.IDX PT, R14, R0, RZ, 0x181f ;  /* 0x00181fff000e7589 */ /* 0x000e2200000e0000 */
[----:B-----5:R-:W-:Y:S02]  /*c170*/  IMAD R6, R20, R6, RZ ;  /* 0x0000000614067224 */ /* 0x020fe400078e02ff */
[----:B------:R-:W-:Y:S01]  /*c180*/  IMAD.IADD R4, R10, 0x1, R4 ;  /* 0x000000010a047824 */ /* 0x000fe200078e0204 */
[----:B------:R-:W1:Y:S03]  /*c190*/  SHFL.IDX PT, R2, R5, RZ, 0x181f ;  /* 0x00181fff05027589 */ /* 0x000e6600000e0000 */
[C---:B------:R-:W-:Y:S01]  /*c1a0*/  VIADD R7, R4.reuse, 0x10 ;  /* 0x0000001004077836 */ /* 0x040fe20000000000 */
[----:B------:R-:W-:-:S13]  /*c1b0*/  ISETP.GE.AND P2, PT, R4, R6, PT ;  /* 0x000000060400720c */ /* 0x000fda0003f46270 */
[----:B0-----:R-:W-:-:S05]  /*c1c0*/  @!P2 LEA R14, P3, R30, R14, 0x1 ;  /* 0x0000000e1e0ea211 */ /* 0x001fca00078608ff */
[----:B-1----:R-:W-:Y:S02]  /*c1d0*/  @!P2 IMAD.X R3, RZ, RZ, R2, P3 ;  /* 0x000000ffff03a224 */ /* 0x002fe400018e0602 */
[----:B------:R-:W-:Y:S02]  /*c1e0*/  @!P2 IMAD.MOV.U32 R2, RZ, RZ, R14 ;  /* 0x000000ffff02a224 */ /* 0x000fe400078e000e */
[----:B------:R-:W0:Y:S04]  /*c1f0*/  SHFL.IDX PT, R14, R0, 0x1, 0x181f ;  /* 0x00381f00000e7f89 */ /* 0x000e2800000e0000 */
[----:B------:R-:W-:Y:S04]  /*c200*/  @!P2 LDGSTS.E.BYPASS.LTC128B.128 [R9+0x10400], desc[UR36][R2.64], !P0 ;  /* 0x104000000209afae */ /* 0x000fe8000c101d64 */
[----:B------:R1:W-:Y:S01]  /*c210*/  @!P2 LDGSTS.E.BYPASS.LTC128B.128 [R9+0x14400], desc[UR36][R2.64+0x80], !P1 ;  /* 0x144000800209afae */ /* 0x0003e2000c901d64 */
[----:B------:R-:W-:-:S03]  /*c220*/  ISETP.GE.AND P2, PT, R7, R6, PT ;  /* 0x000000060700720c */ /* 0x000fc60003f46270 */
[----:B-1----:R-:W1:Y:S10]  /*c230*/  SHFL.IDX PT, R2, R5, 0x1, 0x181f ;  /* 0x00381f0005027f89 */ /* 0x002e7400000e0000 */
[----:B0-----:R-:W-:-:S05]  /*c240*/  @!P2 LEA R14, P3, R30, R14, 0x1 ;  /* 0x0000000e1e0ea211 */ /* 0x001fca00078608ff */
[----:B-1----:R-:W-:Y:S01]  /*c250*/  @!P2 IMAD.X R7, RZ, RZ, R2, P3 ;  /* 0x000000ffff07a224 */ /* 0x002fe200018e0602 */
[----:B------:R-:W-:Y:S02]  /*c260*/  @!P2 MOV R2, R14 ;  /* 0x0000000e0002a202 */ /* 0x000fe40000000f00 */
[----:B------:R-:W0:Y:S01]  /*c270*/  SHFL.IDX PT, R14, R0, 0x2, 0x181f ;  /* 0x00581f00000e7f89 */ /* 0x000e2200000e0000 */
[----:B------:R-:W-:Y:S02]  /*c280*/  @!P2 IMAD.MOV.U32 R3, RZ, RZ, R7 ;  /* 0x000000ffff03a224 */ /* 0x000fe400078e0007 */
[----:B------:R-:W-:-:S03]  /*c290*/  VIADD R7, R4, 0x20 ;  /* 0x0000002004077836 */ /* 0x000fc60000000000 */
[----:B------:R-:W-:Y:S04]  /*c2a0*/  @!P2 LDGSTS.E.BYPASS.LTC128B.128 [R9+0x10c00], desc[UR36][R2.64], !P0 ;  /* 0x10c000000209afae */ /* 0x000fe8000c101d64 */
[----:B------:R1:W-:Y:S01]  /*c2b0*/  @!P2 LDGSTS.E.BYPASS.LTC128B.128 [R9+0x14c00], desc[UR36][R2.64+0x80], !P1 ;  /* 0x14c000800209afae */ /* 0x0003e2000c901d64 */
[----:B------:R-:W-:-:S03]  /*c2c0*/  ISETP.GE.AND P2, PT, R7, R6, PT ;  /* 0x000000060700720c */ /* 0x000fc60003f46270 */
[----:B-1----:R-:W1:Y:S10]  /*c2d0*/  SHFL.IDX PT, R2, R5, 0x2, 0x181f ;  /* 0x00581f0005027f89 */ /* 0x002e7400000e0000 */
[----:B0-----:R-:W-:-:S05]  /*c2e0*/  @!P2 LEA R14, P3, R30, R14, 0x1 ;  /* 0x0000000e1e0ea211 */ /* 0x001fca00078608ff */
[----:B-1----:R-:W-:Y:S02]  /*c2f0*/  @!P2 IMAD.X R7, RZ, RZ, R2, P3 ;  /* 0x000000ffff07a224 */ /* 0x002fe400018e0602 */
[----:B------:R-:W-:Y:S02]  /*c300*/  @!P2 IMAD.MOV.U32 R2, RZ, RZ, R14 ;  /* 0x000000ffff02a224 */ /* 0x000fe400078e000e */
[----:B------:R-:W-:Y:S01]  /*c310*/  @!P2 IMAD.MOV.U32 R3, RZ, RZ, R7 ;  /* 0x000000ffff03a224 */ /* 0x000fe200078e0007 */
[----:B------:R-:W0:Y:S01]  /*c320*/  SHFL.IDX PT, R14, R0, 0x3, 0x181f ;  /* 0x00781f00000e7f89 */ /* 0x000e2200000e0000 */
        /* <DEDUP_REMOVED lines=35> */
[----:B0-----:R-:W-:Y:S01]  /*c560*/  @!P2 LEA R14, P3, R30, R14, 0x1 ;  /* 0x0000000e1e0ea211 */ /* 0x001fe200078608ff */
[----:B------:R-:W0:Y:S04]  /*c570*/  SHFL.IDX PT, R5, R5, 0x7, 0x181f ;  /* 0x00f81f0005057f89 */ /* 0x000e2800000e0000 */
[----:B-1----:R-:W-:-:S02]  /*c580*/  @!P2 IMAD.X R7, RZ, RZ, R2, P3 ;  /* 0x000000ffff07a224 */ /* 0x002fc400018e0602 */
[----:B------:R-:W-:Y:S02]  /*c590*/  @!P2 IMAD.MOV.U32 R2, RZ, RZ, R14 ;  /* 0x000000ffff02a224 */ /* 0x000fe400078e000e */
[----:B------:R-:W-:Y:S01]  /*c5a0*/  @!P2 IMAD.MOV.U32 R3, RZ, RZ, R7 ;  /* 0x000000ffff03a224 */ /* 0x000fe200078e0007 */
[----:B------:R1:W2:Y:S04]  /*c5b0*/  SHFL.IDX PT, R14, R0, 0x7, 0x181f ;  /* 0x00f81f00000e7f89 */ /* 0x0002a800000e0000 */
[----:B------:R1:W-:Y:S04]  /*c5c0*/  @!P2 LDGSTS.E.BYPASS.LTC128B.128 [R9+0x13400], desc[UR36][R2.64], !P0 ;  /* 0x134000000209afae */ /* 0x0003e8000c101d64 */
[----:B0-----:R1:W-:Y:S02]  /*c5d0*/  @!P2 LDGSTS.E.BYPASS.LTC128B.128 [R9+0x17400], desc[UR36][R2.64+0x80], !P1 ;  /* 0x174000800209afae */ /* 0x0013e4000c901d64 */
.L_x_373:
[----:B-1----:R-:W-:Y:S01]  /*c5e0*/  VIADD R3, R4, 0x70 ;  /* 0x0000007004037836 */ /* 0x002fe20000000000 */
[----:B------:R-:W-:Y:S04]  /*c5f0*/  BSSY B0, `(.L_x_281) ;  /* 0x000000a000007945 */ /* 0x000fe80003800000 */
[----:B------:R-:W-:-:S13]  /*c600*/  ISETP.GE.AND P2, PT, R3, R6, PT ;  /* 0x000000060300720c */ /* 0x000fda0003f46270 */
[----:B------:R-:W-:Y:S05]  /*c610*/  @P2 BRA `(.L_x_282) ;  /* 0x00000000001c2947 */ /* 0x000fea0003800000 */
[----:B--2---:R-:W-:-:S05]  /*c620*/  LEA R2, P2, R30, R14, 0x1 ;  /* 0x0000000e1e027211 */ /* 0x004fca00078408ff */
[----:B------:R-:W-:-:S05]  /*c630*/  IMAD.X R3, RZ, RZ, R5, P2 ;  /* 0x000000ffff037224 */ /* 0x000fca00010e0605 */
[----:B------:R-:W-:Y:S01]  /*c640*/  @!PT LDS RZ, [RZ] ;  /* 0x00000000fffff984 */ /* 0x000fe20000000800 */
[----:B------:R-:W-:Y:S01]  /*c650*/  @!PT LDS RZ, [RZ] ;  /* 0x00000000fffff984 */ /* 0x000fe20000000800 */
[----:B------:R-:W-:Y:S01]  /*c660*/  @!PT LDS RZ, [RZ] ;  /* 0x00000000fffff984 */ /* 0x000fe20000000800 */
[----:B------:R0:W-:Y:S04]  /*c670*/  LDGSTS.E.BYPASS.LTC128B.128 [R9+0x13c00], desc[UR36][R2.64], !P0 ;  /* 0x13c0000002097fae */ /* 0x0001e8000c101d64 */
[----:B------:R0:W-:Y:S02]  /*c680*/  LDGSTS.E.BYPASS.LTC128B.128 [R9+0x17c00], desc[UR36][R2.64+0x80], !P1 ;  /* 0x17c0008002097fae */ /* 0x0001e4000c901d64 */
.L_x_282:
[----:B------:R-:W-:Y:S05]  /*c690*/  BSYNC B0 ;  /* 0x0000000000007941 */ /* 0x000fea0003800000 */
.L_x_281:
[----:B------:R-:W-:Y:S01]  /*c6a0*/  NOP ;  /* 0x0000000000007918 */ /* 0x000fe20000000000 */
[----:B------:R-:W-:-:S13]  /*c6b0*/  PLOP3.LUT P0, PT, PT, PT, PT, 0x80, 0x0 ;  /* 0x000000000000781c */ /* 0x000fda0003f0f070 */
.L_x_283:
[----:B------:R-:W-:Y:S02]  /*c6c0*/  PLOP3.LUT P1, PT, P1, P0, PT, 0xa2, 0x0 ;  /* 0x000000000000781c */ /* 0x000fe40000f21472 */
[----:B------:R-:W-:-:S08]  /*c6d0*/  @P0 R2UR P1, UR4, R22 ;  /* 0x00000000160402ca */ /* 0x000fd00000020000 */
[----:B------:R-:W-:-:S05]  /*c6e0*/  @P0 PLOP3.LUT P0, PT, P1, PT, PT, 0x80, 0x0 ;  /* 0x000000000000081c */ /* 0x000fca0000f0f070 */
[----:B------:R-:W-:Y:S01]  /*c6f0*/  @!P1 SYNCS.ARRIVE.TRANS64.RED.A0T1 RZ, [UR4+0x28800], RZ ;  /* 0x028800ffffff99a7 */ /* 0x000fe20008200404 */
[----:B------:R-:W-:Y:S07]  /*c700*/  @!P1 ARRIVES.LDGSTSBAR.64.TRANSCNT [UR4+0x28800] ;  /* 0x02880000ff0099b0 */ /* 0x000fee0008000a84 */
[----:B------:R-:W-:Y:S05]  /*c710*/  @P0 BRA.U.ANY `(.L_x_283) ;  /* 0xfffffffd00e80947 */ /* 0x000fea000393ffff */
[----:B0-----:R-:W3:Y:S02]  /*c720*/  LDL.LU R2, [R1+0x20] ;  /* 0x0000200001027983 */ /* 0x001ee40000300800 */
[----:B---3--:R-:W-:-:S05]  /*c730*/  VIADD R2, R2, 0x1 ;  /* 0x0000000102027836 */ /* 0x008fca0000000000 */
[----:B------:R0:W-:Y:S01]  /*c740*/  STL [R1+0x20], R2 ;  /* 0x0000200201007387 */ /* 0x0001e20000100800 */
[----:B------:R-:W-:-:S04]  /*c750*/  LEA.HI R0, R2, R2, RZ, 0x1 ;  /* 0x0000000202007211 */ /* 0x000fc800078f08ff */
[----:B------:R-:W-:-:S05]  /*c760*/  LOP3.LUT R0, R0, 0xfffffffe, RZ, 0xc0, !PT ;  /* 0xfffffffe00007812 */ /* 0x000fca00078ec0ff */
[----:B------:R-:W-:-:S05]  /*c770*/  IMAD.IADD R0, R2, 0x1, -R0 ;  /* 0x0000000102007824 */ /* 0x000fca00078e0a00 */
[----:B------:R-:W-:Y:S01]  /*c780*/  SHF.L.U32 R3, R0, 0x1f, RZ ;  /* 0x0000001f00037819 */ /* 0x000fe200000006ff */
[----:B------:R-:W-:Y:S01]  /*c790*/  NOP ;  /* 0x0000000000007918 */ /* 0x000fe20000000000 */
[----:B0-----:R-:W3:Y:S01]  /*c7a0*/  LDL.LU R2, [R1+0x18] ;  /* 0x0000180001027983 */ /* 0x001ee20000300800 */
[----:B------:R0:W-:Y:S01]  /*c7b0*/  SYNCS.ARRIVE.TRANS64.A1T0 RZ, [R22+URZ+0x28800], RZ ;  /* 0x028800ff16ff79a7 */ /* 0x0001e2000810003f */
[----:B------:R-:W-:Y:S01]  /*c7c0*/  BSSY B0, `(.L_x_284) ;  /* 0x0000005000007945 */ /* 0x000fe20003800000 */
[----:B------:R-:W1:Y:S01]  /*c7d0*/  SYNCS.PHASECHK.TRANS64.TRYWAIT P1, [R22+URZ+0x28820], R3 ;  /* 0x02882003160075a7 */ /* 0x000e62000802017f */
[----:B---3--:R-:W-:-:S05]  /*c7e0*/  VIADD R6, R2, 0xfffffffe ;  /* 0xfffffffe02067836 */ /* 0x008fca0000000000 */
[----:B------:R-:W-:Y:S01]  /*c7f0*/  ISETP.GE.AND P0, PT, R6, R35, PT ;  /* 0x000000230600720c */ /* 0x000fe20003f06270 */
[----:B01----:R-:W-:-:S12]  /*c800*/  @!P1 BRA `(.L_x_285) ;  /* 0x0000004000249947 */ /* 0x003fd80003800000 */
.L_x_374:
[----:B------:R-:W-:Y:S05]  /*c810*/  BSYNC B0 ;  /* 0x0000000000007941 */ /* 0x000fea0003800000 */
.L_x_284:
[----:B------:R-:W-:Y:S04]  /*c820*/  BSSY B0, `(.L_x_286) ;  /* 0x0000108000007945 */ /* 0x000fe80003800000 */
[----:B------:R-:W-:Y:S05]  /*c830*/  @!P0 BRA `(.L_x_287) ;  /* 0x0000001000188947 */ /* 0x000fea0003800000 */
[----:B------:R-:W-:Y:S01]  /*c840*/  ULDC UR4, c[0x0][0x2f4] ;  /* 0x0000bd0000047ab9 */ /* 0x000fe20000000800 */
[----:B------:R-:W-:Y:S01]  /*c850*/  IMAD.MOV.U32 R17, RZ, RZ, R28 ;  /* 0x000000ffff117224 */ /* 0x000fe200078e001c */
[----:B------:R-:W-:Y:S01]  /*c860*/  ISETP.GE.AND P2, PT, R30, UR4, PT ;  /* 0x000000041e007c0c */ /* 0x000fe2000bf46270 */
[----:B------:R-:W-:Y:S01]  /*c870*/  IMAD.MOV.U32 R10, RZ, RZ, R25 ;  /* 0x000000ffff0a7224 */ /* 0x000fe200078e0019 */
[----:B------:R-:W-:Y:S01]  /*c880*/  ISETP.GE.AND P1, PT, R29, UR4, PT ;  /* 0x000000041d007c0c */ /* 0x000fe2000bf26270 */
[----:B------:R-:W-:-:S12]  /*c890*/  IMAD.MOV.U32 R31, RZ, RZ, R26 ;  /* 0x000000ffff1f7224 */ /* 0x000fd800078e001a */
.L_x_300:
[----:B0-----:R-:W0:Y:S01]  /*c8a0*/  S2R R3, SR_TID.X ;  /* 0x0000000000037919 */ /* 0x001e220000002100 */
[----:B------:R-:W1:Y:S01]  /*c8b0*/  LDC R4, c[0x0][0x430] ;  /* 0x00010c00ff047b82 */ /* 0x000e620000000800 */
[----:B------:R-:W3:Y:S01]  /*c8c0*/  LDL R9, [R1+0x24] ;  /* 0x0000240001097983 */ /* 0x000ee20000100800 */
[----:B-1----:R-:W-:Y:S02]  /*c8d0*/  ISETP.NE.AND P0, PT, R4, 0x1, PT ;  /* 0x000000010400780c */ /* 0x002fe40003f05270 */
[----:B0-----:R-:W-:-:S04]  /*c8e0*/  LOP3.LUT R0, R3, 0x7f, RZ, 0xc0, !PT ;  /* 0x0000007f03007812 */ /* 0x001fc800078ec0ff */
[----:B------:R-:W-:-:S07]  /*c8f0*/  SHF.R.U32.HI R5, RZ, 0x3, R0 ;  /* 0x00000003ff057819 */ /* 0x000fce0000011600 */
[----:B------:R-:W0:Y:S01]  /*c900*/  @P0 LDC R0, c[0x0][0x434] ;  /* 0x00010d00ff000b82 */ /* 0x000e220000000800 */
[----:B------:R-:W-:-:S07]  /*c910*/  IMAD.SHL.U32 R4, R3, 0x10, RZ ;  /* 0x0000001003047824 */ /* 0x000fce00078e00ff */
[----:B------:R-:W1:Y:S01]  /*c920*/  @P0 LDC R3, c[0x0][0x438] ;  /* 0x00010e00ff030b82 */ /* 0x000e620000000800 */
[----:B------:R-:W-:Y:S01]  /*c930*/  IMAD R7, R6, 0x80, R5 ;  /* 0x0000008006077824 */ /* 0x000fe200078e0205 */
[----:B------:R-:W-:-:S04]  /*c940*/  LOP3.LUT R4, R4, 0x70, RZ, 0xc0, !PT ;  /* 0x0000007004047812 */ /* 0x000fc800078ec0ff */
[----:B------:R-:W-:Y:S01]  /*c950*/  IADD3 R7, R4, R7, R36 ;  /* 0x0000000704077210 */ /* 0x000fe20007ffe024 */
[----:B------:R-:W-:Y:S05]  /*c960*/  YIELD ;  /* 0x0000000000007946 */ /* 0x000fea0003800000 */
[----:B------:R-:W-:Y:S01]  /*c970*/  MOV R8, R7 ;  /* 0x0000000700087202 */ /* 0x000fe20000000f00 */
[----:B------:R-:W-:Y:S01]  /*c980*/  ULDC.64 UR4, c[0x0][0x428] ;  /* 0x00010a0000047ab9 */ /* 0x000fe20000000a00 */
[----:B0-----:R-:W-:-:S05]  /*c990*/  @P0 IMAD.HI.U32 R0, R7, R0, RZ ;  /* 0x0000000007000227 */ /* 0x001fca00078e00ff */
[----:B-1----:R-:W-:Y:S01]  /*c9a0*/  @P0 SHF.R.U32.HI R8, RZ, R3, R0 ;  /* 0x00000003ff080219 */ /* 0x002fe20000011600 */
[----:B------:R-:W-:-:S03]  /*c9b0*/  IMAD R5, R37, UR4, RZ ;  /* 0x0000000425057c24 */ /* 0x000fc6000f8e02ff */
[--C-:B------:R-:W-:Y:S01]  /*c9c0*/  SHF.R.S32.HI R3, RZ, 0x1f, R8.reuse ;  /* 0x0000001fff037819 */ /* 0x100fe20000011408 */
[----:B------:R-:W-:Y:S02]  /*c9d0*/  IMAD.MOV.U32 R2, RZ, RZ, R8 ;  /* 0x000000ffff027224 */ /* 0x000fe400078e0008 */
[C---:B------:R-:W-:Y:S02]  /*c9e0*/  IMAD R5, R32.reuse, UR5, R5 ;  /* 0x0000000520057c24 */ /* 0x040fe4000f8e0205 */
[----:B------:R-:W-:Y:S01]  /*c9f0*/  IMAD.WIDE.U32 R2, R32, UR4, R2 ;  /* 0x0000000420027c25 */ /* 0x000fe2000f8e0002 */
[----:B------:R-:W-:-:S03]  /*ca00*/  ULDC.64 UR4, c[0x0][0x418] ;  /* 0x0001060000047ab9 */ /* 0x000fc60000000a00 */
[----:B------:R-:W-:Y:S01]  /*ca10*/  IMAD.IADD R3, R5, 0x1, R3 ;  /* 0x0000000105037824 */ /* 0x000fe200078e0203 */
[----:B------:R-:W-:Y:S01]  /*ca20*/  LEA R4, P0, R2, UR4, 0x2 ;  /* 0x0000000402047c11 */ /* 0x000fe2000f8010ff */
[----:B------:R-:W-:Y:S01]  /*ca30*/  VIADD R25, R10, 0x1 ;  /* 0x000000010a197836 */ /* 0x000fe20000000000 */
[----:B------:R-:W-:Y:S02]  /*ca40*/  ULDC UR4, c[0x0][0x430] ;  /* 0x00010c0000047ab9 */ /* 0x000fe40000000800 */
[----:B------:R-:W-:-:S05]  /*ca50*/  LEA.HI.X R5, R2, UR5, R3, 0x2, P0 ;  /* 0x0000000502057c11 */ /* 0x000fca00080f1403 */
[----:B------:R0:W4:Y:S01]  /*ca60*/  LDG.E R0, desc[UR36][R4.64] ;  /* 0x0000002404007981 */ /* 0x000122000c1e1900 */
[----:B------:R-:W-:Y:S01]  /*ca70*/  ISETP.NE.AND P0, PT, R25, 0x2, PT ;  /* 0x000000021900780c */ /* 0x000fe20003f05270 */
[----:B------:R-:W-:-:S03]  /*ca80*/  IMAD.MOV R2, RZ, RZ, -R8 ;  /* 0x000000ffff027224 */ /* 0x000fc600078e0a08 */
[----:B------:R-:W-:Y:S01]  /*ca90*/  SEL R28, RZ, 0x1, P0 ;  /* 0x00000001ff1c7807 */ /* 0x000fe20000000000 */
[----:B------:R-:W-:Y:S01]  /*caa0*/  IMAD.MOV.U32 R26, RZ, RZ, R6 ;  /* 0x000000ffff1a7224 */ /* 0x000fe200078e0006 */
[----:B------:R-:W-:Y:S01]  /*cab0*/  SEL R25, R25, RZ, P0 ;  /* 0x000000ff19197207 */ /* 0x000fe20000000000 */
[----:B0-----:R-:W-:Y:S01]  /*cac0*/  IMAD R4, R2, UR4, R7 ;  /* 0x0000000402047c24 */ /* 0x001fe2000f8e0207 */
[----:B------:R-:W-:Y:S02]  /*cad0*/  LOP3.LUT R28, R17, R28, RZ, 0x3c, !PT ;  /* 0x0000001c111c7212 */ /* 0x000fe400078e3cff */
[----:B---3--:R-:W-:Y:S02]  /*cae0*/  ISETP.NE.AND P3, PT, R9, 0x3, PT ;  /* 0x000000030900780c */ /* 0x008fe40003f65270 */
[----:B----4-:R-:W-:-:S11]  /*caf0*/  SHF.R.S32.HI R21, RZ, 0x1f, R0 ;  /* 0x0000001fff157819 */ /* 0x010fd60000011400 */
[----:B------:R-:W-:Y:S05]  /*cb00*/  @!P3 BRA `(.L_x_288) ;  /* 0x000000000004b947 */ /* 0x000fea0003800000 */
[----:B------:R-:W-:Y:S01]  /*cb10*/  BPT.TRAP 0x1 ;  /* 0x000000040000795c */ /* 0x000fe20000300000 */
.L_x_288:
[----:B------:R-:W-:Y:S01]  /*cb20*/  IMAD R6, R25, 0x8, R22 ;  /* 0x0000000819067824 */ /* 0x000fe200078e0216 */
[----:B------:R-:W-:Y:S01]  /*cb30*/  SHF.L.U32 R3, R28, 0x1f, RZ ;  /* 0x0000001f1c037819 */ /* 0x000fe200000006ff */
[----:B------:R-:W-:Y:S03]  /*cb40*/  BSSY B1, `(.L_x_289) ;  /* 0x0000003000017945 */ /* 0x000fe60003800000 */
[----:B------:R-:W0:Y:S02]  /*cb50*/  SYNCS.PHASECHK.TRANS64.TRYWAIT P0, [R6+URZ+0x28840], R3 ;  /* 0x02884003060075a7 */ /* 0x000e24000800017f */
[----:B0-----:R-:W-:Y:S05]  /*cb60*/  @!P0 BRA `(.L_x_290) ;  /* 0x0000003c00608947 */ /* 0x001fea0003800000 */
.L_x_375:
[----:B------:R-:W-:Y:S05]  /*cb70*/  BSYNC B1 ;  /* 0x0000000000017941 */ /* 0x000fea0003800000 */
.L_x_289:
[----:B------:R-:W-:Y:S01]  /*cb80*/  SHF.R.S32.HI R20, RZ, 0x1f, R4 ;  /* 0x0000001fff147819 */ /* 0x000fe20000011404 */
[----:B------:R-:W-:Y:S01]  /*cb90*/  ULDC.64 UR4, c[0x0][0x300] ;  /* 0x0000c00000047ab9 */ /* 0x000fe20000000a00 */
[----:B------:R-:W-:Y:S01]  /*cba0*/  ULDC.64 UR6, c[0x0][0x2e8] ;  /* 0x0000ba0000067ab9 */ /* 0x000fe20000000a00 */
[----:B0-----:R-:W-:Y:S01]  /*cbb0*/  IMAD.WIDE.U32 R2, R4, UR4, RZ ;  /* 0x0000000404027c25 */ /* 0x001fe2000f8e00ff */
[C---:B------:R-:W-:Y:S02]  /*cbc0*/  LOP3.LUT P4, RZ, R27.reuse, 0x2, RZ, 0xc0, !PT ;  /* 0x000000021bff7812 */ /* 0x040fe4000788c0ff */
[----:B------:R-:W-:Y:S01]  /*cbd0*/  LOP3.LUT P3, RZ, R27, 0x1, RZ, 0xc0, !PT ;  /* 0x000000011bff7812 */ /* 0x000fe2000786c0ff */
[----:B------:R-:W-:Y:S02]  /*cbe0*/  IMAD R5, R20, UR4, RZ ;  /* 0x0000000414057c24 */ /* 0x000fe4000f8e02ff */
[----:B------:R-:W-:Y:S02]  /*cbf0*/  IMAD R7, R25, 0x4000, R33 ;  /* 0x0000400019077824 */ /* 0x000fe400078e0221 */
[----:B------:R-:W-:Y:S01]  /*cc00*/  IMAD R5, R4, UR5, R5 ;  /* 0x0000000504057c24 */ /* 0x000fe2000f8e0205 */
[----:B------:R-:W-:-:S03]  /*cc10*/  ULDC.64 UR4, c[0x0][0x310] ;  /* 0x0000c40000047ab9 */ /* 0x000fc60000000a00 */
[----:B------:R-:W-:Y:S02]  /*cc20*/  IMAD.IADD R3, R3, 0x1, R5 ;  /* 0x0000000103037824 */ /* 0x000fe400078e0205 */
[----:B------:R-:W-:Y:S02]  /*cc30*/  IMAD R5, R21, UR4, RZ ;  /* 0x0000000415057c24 */ /* 0x000fe4000f8e02ff */
[----:B------:R-:W-:-:S04]  /*cc40*/  IMAD.WIDE.U32 R2, R0, UR4, R2 ;  /* 0x0000000400027c25 */ /* 0x000fc8000f8e0002 */
[----:B------:R-:W-:Y:S01]  /*cc50*/  IMAD R5, R0, UR5, R5 ;  /* 0x0000000500057c24 */ /* 0x000fe2000f8e0205 */
[----:B------:R-:W-:-:S03]  /*cc60*/  ULDC.64 UR4, c[0x0][0x308] ;  /* 0x0000c20000047ab9 */ /* 0x000fc60000000a00 */
[----:B------:R-:W-:Y:S02]  /*cc70*/  IMAD.IADD R3, R3, 0x1, R5 ;  /* 0x0000000103037824 */ /* 0x000fe400078e0205 */
[----:B------:R-:W-:Y:S01]  /*cc80*/  IMAD.WIDE.U32 R2, R24, UR4, R2 ;  /* 0x0000000418027c25 */ /* 0x000fe2000f8e0002 */
[----:B------:R-:W-:-:S03]  /*cc90*/  UMOV UR4, 0xffffffff ;  /* 0xffffffff00047882 */ /* 0x000fc60000000000 */
[----:B------:R-:W-:Y:S01]  /*cca0*/  IMAD R9, R24, UR5, R3 ;  /* 0x0000000518097c24 */ /* 0x000fe2000f8e0203 */
[----:B------:R-:W-:-:S04]  /*ccb0*/  LEA R8, P0, R2, UR6, 0x1 ;  /* 0x0000000602087c11 */ /* 0x000fc8000f8008ff */
[----:B------:R-:W-:Y:S01]  /*ccc0*/  LEA.HI.X R9, R2, UR7, R9, 0x1, P0 ;  /* 0x0000000702097c11 */ /* 0x000fe200080f0c09 */
[----:B------:R-:W-:Y:S08]  /*ccd0*/  BRA.DIV UR4, `(.L_x_291) ;  /* 0x0000003e04187947 */ /* 0x000ff0000b800000 */
[----:B------:R-:W0:Y:S01]  /*cce0*/  SHFL.IDX PT, R2, R8, RZ, 0x181f ;  /* 0x00181fff08027589 */ /* 0x000e2200000e0000 */
[----:B------:R-:W-:Y:S02]  /*ccf0*/  IMAD.SHL.U32 R5, R30, 0x2, RZ ;  /* 0x000000021e057824 */ /* 0x000fe400078e00ff */
[----:B------:R-:W-:Y:S01]  /*cd00*/  IMAD R7, R7, 0x2, R22 ;  /* 0x0000000207077824 */ /* 0x000fe200078e0216 */
[----:B------:R-:W1:Y:S02]  /*cd10*/  SHFL.IDX PT, R3, R9, RZ, 0x181f ;  /* 0x00181fff09037589 */ /* 0x000e6400000e0000 */
[----:B0-----:R-:W-:-:S05]  /*cd20*/  IADD3 R2, P0, R2, R5, RZ ;  /* 0x0000000502027210 */ /* 0x001fca0007f1e0ff */
[----:B-1----:R-:W-:-:S05]  /*cd30*/  IMAD.X R3, RZ, RZ, R3, P0 ;  /* 0x000000ffff037224 */ /* 0x002fca00000e0603 */
[----:B------:R-:W-:Y:S01]  /*cd40*/  @!PT LDS RZ, [RZ] ;  /* 0x00000000fffff984 */ /* 0x000fe20000000800 */
[----:B------:R-:W-:Y:S04]  /*cd50*/  LDGSTS.E.BYPASS.LTC128B.128 [R7+0x18400], desc[UR36][R2.64], !P4 ;  /* 0x1840000002077fae */ /* 0x000fe8000e101d64 */
[----:B------:R0:W-:Y:S04]  /*cd60*/  LDGSTS.E.BYPASS.LTC128B.128 [R7+0x1c400], desc[UR36][R2.64+0x80], !P3 ;  /* 0x1c40008002077fae */ /* 0x0001e8000d901d64 */
[----:B0-----:R-:W0:Y:S04]  /*cd70*/  SHFL.IDX PT, R2, R8, 0x1, 0x181f ;  /* 0x00381f0008027f89 */ /* 0x001e2800000e0000 */
[----:B------:R-:W1:Y:S01]  /*cd80*/  SHFL.IDX PT, R3, R9, 0x1, 0x181f ;  /* 0x00381f0009037f89 */ /* 0x000e6200000e0000 */
[----:B0-----:R-:W-:-:S05]  /*cd90*/  IADD3 R2, P0, R2, R5, RZ ;  /* 0x0000000502027210 */ /* 0x001fca0007f1e0ff */
[----:B-1----:R-:W-:-:S05]  /*cda0*/  IMAD.X R3, RZ, RZ, R3, P0 ;  /* 0x000000ffff037224 */ /* 0x002fca00000e0603 */
        /* <DEDUP_REMOVED lines=16> */
[----:B0-----:R-:W-:-:S04]  /*ceb0*/  IADD3 R2, P0, R2, R5, RZ ;  /* 0x0000000502027210 */ /* 0x001fc80007f1e0ff */
[----:B-1----:R-:W-:-:S05]  /*cec0*/  IADD3.X R3, RZ, R3, RZ, P0, !PT ;  /* 0x00000003ff037210 */ /* 0x002fca00007fe4ff */
        /* <DEDUP_REMOVED lines=9> */
[----:B------:R-:W1:Y:S04]  /*cf60*/  SHFL.IDX PT, R3, R9, 0x6, 0x181f ;  /* 0x00d81f0009037f89 */ /* 0x000e6800000e0000 */
[----:B------:R-:W3:Y:S01]  /*cf70*/  SHFL.IDX PT, R9, R9, 0x7, 0x181f ;  /* 0x00f81f0009097f89 */ /* 0x000ee200000e0000 */
[----:B0-----:R-:W-:-:S05]  /*cf80*/  IADD3 R2, P0, R2, R5, RZ ;  /* 0x0000000502027210 */ /* 0x001fca0007f1e0ff */
[----:B-1----:R-:W-:-:S05]  /*cf90*/  IMAD.X R3, RZ, RZ, R3, P0 ;  /* 0x000000ffff037224 */ /* 0x002fca00000e0603 */
[----:B------:R-:W-:Y:S04]  /*cfa0*/  LDGSTS.E.BYPASS.LTC128B.128 [R7+0x1b400], desc[UR36][R2.64], !P4 ;  /* 0x1b40000002077fae */ /* 0x000fe8000e101d64 */
[----:B------:R0:W-:Y:S04]  /*cfb0*/  LDGSTS.E.BYPASS.LTC128B.128 [R7+0x1f400], desc[UR36][R2.64+0x80], !P3 ;  /* 0x1f40008002077fae */ /* 0x0001e8000d901d64 */
[----:B0--3--:R0:W1:Y:S02]  /*cfc0*/  SHFL.IDX PT, R2, R8, 0x7, 0x181f ;  /* 0x00f81f0008027f89 */ /* 0x00906400000e0000 */
.L_x_393:
[----:B-1----:R-:W-:-:S05]  /*cfd0*/  IADD3 R2, P0, R2, R5, RZ ;  /* 0x0000000502027210 */ /* 0x002fca0007f1e0ff */
        /* <DEDUP_REMOVED lines=8> */
.L_x_292:
[----:B------:R-:W-:Y:S02]  /*d060*/  PLOP3.LUT P3, PT, P3, P0, PT, 0xa2, 0x0 ;  /* 0x000000000000781c */ /* 0x000fe40001f61472 */
[----:B------:R-:W-:-:S08]  /*d070*/  @P0 R2UR P3, UR4, R6 ;  /* 0x00000000060402ca */ /* 0x000fd00000060000 */
[----:B------:R-:W-:-:S05]  /*d080*/  @P0 PLOP3.LUT P0, PT, P3, PT, PT, 0x80, 0x0 ;  /* 0x000000000000081c */ /* 0x000fca0001f0f070 */
[----:B------:R-:W-:Y:S01]  /*d090*/  @!P3 SYNCS.ARRIVE.TRANS64.RED.A0T1 RZ, [UR4+0x28830], RZ ;  /* 0x028830ffffffb9a7 */ /* 0x000fe20008200404 */
[----:B------:R-:W-:Y:S07]  /*d0a0*/  @!P3 ARRIVES.LDGSTSBAR.64.TRANSCNT [UR4+0x28830] ;  /* 0x02883000ff00b9b0 */ /* 0x000fee0008000a84 */
[----:B------:R-:W-:Y:S05]  /*d0b0*/  @P0 BRA.U.ANY `(.L_x_292) ;  /* 0xfffffffd00e80947 */ /* 0x000fea000393ffff */
[----:B------:R-:W-:Y:S01]  /*d0c0*/  NOP ;  /* 0x0000000000007918 */ /* 0x000fe20000000000 */
[----:B-1----:R-:W3:Y:S02]  /*d0d0*/  LDL R2, [R1+0x24] ;  /* 0x0000240001027983 */ /* 0x002ee40000100800 */
[----:B---3--:R-:W-:-:S13]  /*d0e0*/  ISETP.NE.AND P4, PT, R2, 0x3, PT ;  /* 0x000000030200780c */ /* 0x008fda0003f85270 */
[----:B------:R-:W-:Y:S05]  /*d0f0*/  @!P4 BRA `(.L_x_293) ;  /* 0x000000000004c947 */ /* 0x000fea0003800000 */
[----:B------:R-:W-:Y:S01]  /*d100*/  BPT.TRAP 0x1 ;  /* 0x000000040000795c */ /* 0x000fe20000300000 */
.L_x_293:
[----:B------:R1:W-:Y:S01]  /*d110*/  SYNCS.ARRIVE.TRANS64.A1T0 RZ, [R6+URZ+0x28830], RZ ;  /* 0x028830ff06ff79a7 */ /* 0x0003e2000810003f */
[----:B------:R-:W-:Y:S05]  /*d120*/  @!P4 BRA `(.L_x_294) ;  /* 0x000000000004c947 */ /* 0x000fea0003800000 */
[----:B------:R-:W-:Y:S01]  /*d130*/  BPT.TRAP 0x1 ;  /* 0x000000040000795c */ /* 0x000fe20000300000 */
.L_x_294:
[----:B------:R-:W-:Y:S01]  /*d140*/  SHF.L.U32 R3, R17, 0x1f, RZ ;  /* 0x0000001f11037819 */ /* 0x000fe200000006ff */
[----:B-1----:R-:W-:Y:S01]  /*d150*/  IMAD R6, R10, 0x8, R22 ;  /* 0x000000080a067824 */ /* 0x002fe200078e0216 */
[----:B------:R-:W-:Y:S03]  /*d160*/  BSSY B1, `(.L_x_295) ;  /* 0x0000003000017945 */ /* 0x000fe60003800000 */
[----:B------:R-:W1:Y:S02]  /*d170*/  SYNCS.PHASECHK.TRANS64.TRYWAIT P0, [R6+URZ+0x28860], R3 ;  /* 0x02886003060075a7 */ /* 0x000e64000800017f */
[----:B-1----:R-:W-:Y:S05]  /*d180*/  @!P0 BRA `(.L_x_296) ;  /* 0x0000004000388947 */ /* 0x002fea0003800000 */
.L_x_394:
[----:B------:R-:W-:Y:S05]  /*d190*/  BSYNC B1 ;  /* 0x0000000000017941 */ /* 0x000fea0003800000 */
.L_x_295:
[----:B------:R-:W3:Y:S01]  /*d1a0*/  S2R R2, SR_TID.X ;  /* 0x0000000000027919 */ /* 0x000ee20000002100 */
[----:B------:R-:W-:Y:S01]  /*d1b0*/  UMOV UR4, 0xffffffff ;  /* 0xffffffff00047882 */ /* 0x000fe20000000000 */
[----:B0-----:R-:W-:Y:S02]  /*d1c0*/  IMAD R8, R31, -0x80, R34 ;  /* 0xffffff801f087824 */ /* 0x001fe400078e0222 */
[----:B------:R-:W-:Y:S01]  /*d1d0*/  IMAD R7, R10, 0x4000, R33 ;  /* 0x000040000a077824 */ /* 0x000fe200078e0221 */
[----:B---3--:R-:W-:-:S04]  /*d1e0*/  LOP3.LUT R2, R2, 0x7f, RZ, 0xc0, !PT ;  /* 0x0000007f02027812 */ /* 0x008fc800078ec0ff */
[----:B------:R-:W-:-:S05]  /*d1f0*/  SHF.R.U32.HI R2, RZ, 0x3, R2 ;  /* 0x00000003ff027819 */ /* 0x000fca0000011602 */
[----:B------:R-:W-:Y:S01]  /*d200*/  IMAD.IADD R8, R8, 0x1, -R2 ;  /* 0x0000000108087824 */ /* 0x000fe200078e0a02 */
[----:B------:R-:W-:Y:S06]  /*d210*/  BRA.DIV UR4, `(.L_x_297) ;  /* 0x0000004204287947 */ /* 0x000fec000b800000 */
[----:B------:R-:W0:Y:S01]  /*d220*/  SHFL.IDX PT, R2, R18, RZ, 0x181f ;  /* 0x00181fff12027589 */ /* 0x000e2200000e0000 */
[----:B------:R-:W-:-:S03]  /*d230*/  IMAD R7, R7, 0x2, R22 ;  /* 0x0000000207077824 */ /* 0x000fc600078e0216 */
[----:B-1----:R-:W1:Y:S04]  /*d240*/  SHFL.IDX PT, R3, R23, RZ, 0x181f ;  /* 0x00181fff17037589 */ /* 0x002e6800000e0000 */
[----:B--2---:R-:W-:Y:S01]  /*d250*/  SHFL.IDX PT, R14, R18, 0x7, 0x181f ;  /* 0x00f81f00120e7f89 */ /* 0x004fe200000e0000 */
[----:B0-----:R-:W-:-:S05]  /*d260*/  IADD3 R2, P0, R2, R5, RZ ;  /* 0x0000000502027210 */ /* 0x001fca0007f1e0ff */
[----:B-1----:R-:W-:Y:S01]  /*d270*/  IMAD.X R3, RZ, RZ, R3, P0 ;  /* 0x000000ffff037224 */ /* 0x002fe200000e0603 */
[----:B------:R-:W-:-:S13]  /*d280*/  ISETP.LT.OR P0, PT, R8, 0x1, P2 ;  /* 0x000000010800780c */ /* 0x000fda0001701670 */
[----:B------:R-:W-:Y:S01]  /*d290*/  LDGSTS.E.BYPASS.LTC128B.128 [R7+0x400], desc[UR36][R2.64], !P0 ;  /* 0x0040000002077fae */ /* 0x000fe2000c101d64 */
[----:B------:R-:W-:-:S13]  /*d2a0*/  ISETP.LT.OR P0, PT, R8, 0x1, P1 ;  /* 0x000000010800780c */ /* 0x000fda0000f01670 */
[----:B------:R0:W-:Y:S04]  /*d2b0*/  LDGSTS.E.BYPASS.LTC128B.128 [R7+0x4400], desc[UR36][R2.64+0x80], !P0 ;  /* 0x0440008002077fae */ /* 0x0001e8000c101d64 */
[----:B0-----:R-:W0:Y:S04]  /*d2c0*/  SHFL.IDX PT, R2, R18, 0x1, 0x181f ;  /* 0x00381f0012027f89 */ /* 0x001e2800000e0000 */
[----:B------:R-:W1:Y:S01]  /*d2d0*/  SHFL.IDX PT, R3, R23, 0x1, 0x181f ;  /* 0x00381f0017037f89 */ /* 0x000e6200000e0000 */
        /* <DEDUP_REMOVED lines=39> */
[----:B------:R-:W1:Y:S04]  /*d550*/  SHFL.IDX PT, R3, R23, 0x6, 0x181f ;  /* 0x00d81f0017037f89 */ /* 0x000e6800000e0000 */
[----:B------:R-:W2:Y:S01]  /*d560*/  SHFL.IDX PT, R23, R23, 0x7, 0x181f ;  /* 0x00f81f0017177f89 */ /* 0x000ea200000e0000 */
[----:B0-----:R-:W-:-:S05]  /*d570*/  IADD3 R2, P0, R2, R5, RZ ;  /* 0x0000000502027210 */ /* 0x001fca0007f1e0ff */
[----:B-1----:R-:W-:Y:S01]  /*d580*/  IMAD.X R3, RZ, RZ, R3, P0 ;  /* 0x000000ffff037224 */ /* 0x002fe200000e0603 */
[----:B------:R-:W-:-:S13]  /*d590*/  ISETP.LT.OR P0, PT, R8, 0x61, P2 ;  /* 0x000000610800780c */ /* 0x000fda0001701670 */
[----:B------:R1:W-:Y:S01]  /*d5a0*/  LDGSTS.E.BYPASS.LTC128B.128 [R7+0x3400], desc[UR36][R2.64], !P0 ;  /* 0x0340000002077fae */ /* 0x0003e2000c101d64 */
[----:B------:R-:W-:-:S13]  /*d5b0*/  ISETP.LT.OR P0, PT, R8, 0x61, P1 ;  /* 0x000000610800780c */ /* 0x000fda0000f01670 */
[----:B--2---:R1:W-:Y:S02]  /*d5c0*/  LDGSTS.E.BYPASS.LTC128B.128 [R7+0x7400], desc[UR36][R2.64+0x80], !P0 ;  /* 0x0740008002077fae */ /* 0x0043e4000c101d64 */
.L_x_412:
[----:B01----:R-:W-:Y:S01]  /*d5d0*/  IADD3 R2, P0, R14, R5, RZ ;  /* 0x000000050e027210 */ /* 0x003fe20007f1e0ff */
[----:B------:R-:W-:Y:S01]  /*d5e0*/  ULDC.64 UR4, c[0x0][0x328] ;  /* 0x0000ca0000047ab9 */ /* 0x000fe20000000a00 */
[----:B------:R-:W-:Y:S01]  /*d5f0*/  ULDC.64 UR6, c[0x0][0x318] ;  /* 0x0000c60000067ab9 */ /* 0x000fe20000000a00 */
[----:B------:R-:W-:Y:S02]  /*d600*/  IMAD R5, R20, UR4, RZ ;  /* 0x0000000414057c24 */ /* 0x000fe4000f8e02ff */
[----:B------:R-:W-:Y:S01]  /*d610*/  IMAD.X R3, RZ, RZ, R23, P0 ;  /* 0x000000ffff037224 */ /* 0x000fe200000e0617 */
[----:B------:R-:W-:Y:S01]  /*d620*/  ISETP.LT.OR P0, PT, R8, 0x71, P2 ;  /* 0x000000710800780c */ /* 0x000fe20001701670 */
[----:B------:R-:W-:-:S12]  /*d630*/  IMAD R5, R4, UR5, R5 ;  /* 0x0000000504057c24 */ /* 0x000fd8000f8e0205 */
[----:B------:R-:W-:Y:S01]  /*d640*/  @!PT LDS RZ, [RZ] ;  /* 0x00000000fffff984 */ /* 0x000fe20000000800 */
[----:B------:R-:W-:Y:S01]  /*d650*/  @!PT LDS RZ, [RZ] ;  /* 0x00000000fffff984 */ /* 0x000fe20000000800 */
[----:B------:R-:W-:Y:S01]  /*d660*/  @!PT LDS RZ, [RZ] ;  /* 0x00000000fffff984 */ /* 0x000fe20000000800 */
[----:B------:R-:W-:Y:S01]  /*d670*/  LDGSTS.E.BYPASS.LTC128B.128 [R7+0x3c00], desc[UR36][R2.64], !P0 ;  /* 0x03c0000002077fae */ /* 0x000fe2000c101d64 */
[----:B------:R-:W-:-:S13]  /*d680*/  ISETP.LT.OR P0, PT, R8, 0x71, P1 ;  /* 0x000000710800780c */ /* 0x000fda0000f01670 */
[----:B------:R0:W-:Y:S02]  /*d690*/  LDGSTS.E.BYPASS.LTC128B.128 [R7+0x7c00], desc[UR36][R2.64+0x80], !P0 ;  /* 0x07c0008002077fae */ /* 0x0001e4000c101d64 */
[----:B0-----:R-:W-:Y:S01]  /*d6a0*/  IMAD.WIDE.U32 R2, R4, UR4, RZ ;  /* 0x0000000404027c25 */ /* 0x001fe2000f8e00ff */
[----:B------:R-:W-:-:S03]  /*d6b0*/  ULDC.64 UR4, c[0x0][0x338] ;  /* 0x0000ce0000047ab9 */ /* 0x000fc60000000a00 */
[----:B------:R-:W-:Y:S01]  /*d6c0*/  IMAD R21, R21, UR4, RZ ;  /* 0x0000000415157c24 */ /* 0x000fe2000f8e02ff */
[----:B------:R-:W-:-:S03]  /*d6d0*/  IADD3 R3, R3, R5, RZ ;  /* 0x0000000503037210 */ /* 0x000fc60007ffe0ff */
[C---:B------:R-:W-:Y:S02]  /*d6e0*/  IMAD R21, R0.reuse, UR5, R21 ;  /* 0x0000000500157c24 */ /* 0x040fe4000f8e0215 */
[----:B------:R-:W-:Y:S01]  /*d6f0*/  IMAD.WIDE.U32 R2, R0, UR4, R2 ;  /* 0x0000000400027c25 */ /* 0x000fe2000f8e0002 */
[----:B------:R-:W-:Y:S01]  /*d700*/  ULDC.64 UR4, c[0x0][0x330] ;  /* 0x0000cc0000047ab9 */ /* 0x000fe20000000a00 */
[----:B------:R-:W-:Y:S02]  /*d710*/  NOP ;  /* 0x0000000000007918 */ /* 0x000fe40000000000 */
[----:B------:R-:W-:Y:S02]  /*d720*/  IMAD.IADD R3, R3, 0x1, R21 ;  /* 0x0000000103037824 */ /* 0x000fe400078e0215 */
[----:B------:R-:W-:-:S04]  /*d730*/  IMAD.WIDE.U32 R2, R24, UR4, R2 ;  /* 0x0000000418027c25 */ /* 0x000fc8000f8e0002 */
[----:B------:R-:W-:Y:S01]  /*d740*/  IMAD R3, R24, UR5, R3 ;  /* 0x0000000518037c24 */ /* 0x000fe2000f8e0203 */
[----:B------:R-:W-:-:S04]  /*d750*/  LEA R18, P0, R2, UR6, 0x1 ;  /* 0x0000000602127c11 */ /* 0x000fc8000f8008ff */
[----:B------:R-:W-:Y:S02]  /*d760*/  LEA.HI.X R23, R2, UR7, R3, 0x1, P0 ;  /* 0x0000000702177c11 */ /* 0x000fe400080f0c03 */
[----:B------:R-:W-:-:S13]  /*d770*/  PLOP3.LUT P0, PT, PT, PT, PT, 0x80, 0x0 ;  /* 0x000000000000781c */ /* 0x000fda0003f0f070 */
.L_x_298:
        /* <DEDUP_REMOVED lines=11> */
.L_x_299:
[C---:B------:R-:W-:Y:S01]  /*d830*/  ISETP.GT.AND P0, PT, R26.reuse, R35, PT ;  /* 0x000000231a00720c */ /* 0x040fe20003f04270 */
[----:B------:R0:W-:Y:S01]  /*d840*/  SYNCS.ARRIVE.TRANS64.A1T0 RZ, [R6+URZ+0x28850], RZ ;  /* 0x028850ff06ff79a7 */ /* 0x0001e2000810003f */
[----:B------:R-:W-:Y:S02]  /*d850*/  IMAD.MOV.U32 R17, RZ, RZ, R28 ;  /* 0x000000ffff117224 */ /* 0x000fe400078e001c */
[----:B------:R-:W-:Y:S02]  /*d860*/  IMAD.MOV.U32 R10, RZ, RZ, R25 ;  /* 0x000000ffff0a7224 */ /* 0x000fe400078e0019 */
[----:B------:R-:W-:Y:S02]  /*d870*/  IMAD.MOV.U32 R31, RZ, RZ, R26 ;  /* 0x000000ffff1f7224 */ /* 0x000fe400078e001a */
[----:B0-----:R-:W-:-:S05]  /*d880*/  VIADD R6, R26, 0xffffffff ;  /* 0xffffffff1a067836 */ /* 0x001fca0000000000 */
[----:B------:R-:W-:Y:S05]  /*d890*/  @P0 BRA `(.L_x_300) ;  /* 0xfffffff000000947 */ /* 0x000fea000383ffff */
.L_x_287:
[----:B------:R-:W-:Y:S05]  /*d8a0*/  BSYNC B0 ;  /* 0x0000000000007941 */ /* 0x000fea0003800000 */
.L_x_286:
[----:B------:R-:W1:Y:S01]  /*d8b0*/  S2R R0, SR_TID.X ;  /* 0x0000000000007919 */ /* 0x000e620000002100 */
[----:B------:R-:W-:Y:S01]  /*d8c0*/  BSSY B0, `(.L_x_301) ;  /* 0x0000010000007945 */ /* 0x000fe20003800000 */
[----:B-1----:R-:W-:-:S04]  /*d8d0*/  LOP3.LUT R0, R0, 0x7f, RZ, 0xc0, !PT ;  /* 0x0000007f00007812 */ /* 0x002fc800078ec0ff */
[----:B------:R-:W-:-:S13]  /*d8e0*/  ISETP.NE.AND P0, PT, R0, RZ, PT ;  /* 0x000000ff0000720c */ /* 0x000fda0003f05270 */
[----:B------:R-:W-:Y:S05]  /*d8f0*/  @P0 BRA `(.L_x_302) ;  /* 0x0000000000300947 */ /* 0x000fea0003800000 */
[----:B------:R-:W1:Y:S01]  /*d900*/  S2R R5, SR_LANEID ;  /* 0x0000000000057919 */ /* 0x000e620000000000 */
[----:B------:R-:W-:Y:S01]  /*d910*/  VOTEU.ANY UR4, UPT, PT ;  /* 0x0000000000047886 */ /* 0x000fe200038e0100 */
[----:B0-----:R-:W0:Y:S01]  /*d920*/  LDC.64 R2, c[0x0][0xc60] ;  /* 0x00031800ff027b82 */ /* 0x001e220000000a00 */
[----:B------:R-:W1:Y:S02]  /*d930*/  FLO.U32 R0, UR4 ;  /* 0x0000000400007d00 */ /* 0x000e6400080e0000 */
[----:B-1----:R-:W-:-:S06]  /*d940*/  ISETP.EQ.U32.AND P0, PT, R0, R5, PT ;  /* 0x000000050000720c */ /* 0x002fcc0003f02070 */
[----:B------:R-:W0:Y:S07]  /*d950*/  POPC R5, UR4 ;  /* 0x0000000400057d09 */ /* 0x000e2e0008000000 */
[----:B0-----:R-:W3:Y:S01]  /*d960*/  @P0 ATOMG.E.ADD.STRONG.GPU PT, R3, desc[UR36][R2.64], R5 ;  /* 0x00000005020309a8 */ /* 0x001ee200081ee1e4 */
[----:B------:R-:W0:Y:S02]  /*d970*/  S2R R4, SR_LTMASK ;  /* 0x0000000000047919 */ /* 0x000e240000003900 */
[----:B0-----:R-:W-:-:S04]  /*d980*/  LOP3.LUT R4, R4, UR4, RZ, 0xc0, !PT ;  /* 0x0000000404047c12 */ /* 0x001fc8000f8ec0ff */
[----:B------:R-:W0:Y:S01]  /*d990*/  POPC R7, R4 ;  /* 0x0000000400077309 */ /* 0x000e220000000000 */
[----:B---3--:R-:W0:Y:S02]  /*d9a0*/  SHFL.IDX PT, R0, R3, R0, 0x1f ;  /* 0x00001f0003007589 */ /* 0x008e2400000e0000 */
[----:B0-----:R-:W-:-:S07]  /*d9b0*/  IADD3 R16, R0, UR38, R7 ;  /* 0x0000002600107c10 */ /* 0x001fce000fffe007 */
.L_x_302:
[----:B------:R-:W-:Y:S05]  /*d9c0*/  BSYNC B0 ;  /* 0x0000000000007941 */ /* 0x000fea0003800000 */
.L_x_301:
[----:B------:R-:W3:Y:S02]  /*d9d0*/  LDL R0, [R1+0x24] ;  /* 0x0000240001007983 */ /* 0x000ee40000100800 */
[----:B---3--:R-:W-:-:S13]  /*d9e0*/  ISETP.NE.AND P0, PT, R0, 0x3, PT ;  /* 0x000000030000780c */ /* 0x008fda0003f05270 */
[----:B------:R-:W-:Y:S05]  /*d9f0*/  @!P0 BRA `(.L_x_303) ;  /* 0x0000000000048947 */ /* 0x000fea0003800000 */
[----:B------:R-:W-:Y:S01]  /*da00*/  BPT.TRAP 0x1 ;  /* 0x000000040000795c */ /* 0x000fe20000300000 */
.L_x_303:
[----:B------:R-:W-:Y:S01]  /*da10*/  IMAD R0, R25, 0x8, R22 ;  /* 0x0000000819007824 */ /* 0x000fe200078e0216 */
[----:B0-----:R-:W-:Y:S01]  /*da20*/  SHF.L.U32 R3, R28, 0x1f, RZ ;  /* 0x0000001f1c037819 */ /* 0x001fe200000006ff */
[----:B------:R-:W-:Y:S01]  /*da30*/  BSSY B0, `(.L_x_304) ;  /* 0x0000004000007945 */ /* 0x000fe20003800000 */
[----:B------:R-:W-:Y:S02]  /*da40*/  IMAD R6, R26, -0x80, R34 ;  /* 0xffffff801a067824 */ /* 0x000fe400078e0222 */
[----:B------:R-:W0:Y:S02]  /*da50*/  SYNCS.PHASECHK.TRANS64.TRYWAIT P0, [R0+URZ+0x28860], R3 ;  /* 0x02886003000075a7 */ /* 0x000e24000800017f */
[----:B0-----:R-:W-:Y:S05]  /*da60*/  @!P0 BRA `(.L_x_305) ;  /* 0x00000040009c8947 */ /* 0x001fea0003800000 */
.L_x_413:
[----:B------:R-:W-:Y:S05]  /*da70*/  BSYNC B0 ;  /* 0x0000000000007941 */ /* 0x000fea0003800000 */
.L_x_304:
[----:B------:R-:W1:Y:S01]  /*da80*/  S2R R2, SR_TID.X ;  /* 0x0000000000027919 */ /* 0x000e620000002100 */
[----:B------:R-:W-:Y:S01]  /*da90*/  UMOV UR4, 0xffffffff ;  /* 0xffffffff00047882 */ /* 0x000fe20000000000 */
[----:B------:R-:W-:Y:S01]  /*daa0*/  IMAD R9, R25, 0x4000, R33 ;  /* 0x0000400019097824 */ /* 0x000fe200078e0221 */
[----:B-1----:R-:W-:-:S04]  /*dab0*/  LOP3.LUT R2, R2, 0x7f, RZ, 0xc0, !PT ;  /* 0x0000007f02027812 */ /* 0x002fc800078ec0ff */
[----:B------:R-:W-:-:S05]  /*dac0*/  SHF.R.U32.HI R2, RZ, 0x3, R2 ;  /* 0x00000003ff027819 */ /* 0x000fca0000011602 */
[----:B------:R-:W-:Y:S01]  /*dad0*/  IMAD.IADD R6, R6, 0x1, -R2 ;  /* 0x0000000106067824 */ /* 0x000fe200078e0a02 */
[----:B------:R-:W-:Y:S06]  /*dae0*/  BRA.DIV UR4, `(.L_x_306) ;  /* 0x0000004204907947 */ /* 0x000fec000b800000 */
[----:B--2---:R-:W1:Y:S01]  /*daf0*/  SHFL.IDX PT, R14, R18, RZ, 0x181f ;  /* 0x00181fff120e7589 */ /* 0x004e6200000e0000 */
[----:B------:R-:W-:Y:S01]  /*db00*/  ULDC UR4, c[0x0][0x2f4] ;  /* 0x0000bd0000047ab9 */ /* 0x000fe20000000800 */
[C---:B------:R-:W-:Y:S01]  /*db10*/  IMAD.SHL.U32 R5, R30.reuse, 0x2, RZ ;  /* 0x000000021e057824 */ /* 0x040fe200078e00ff */
[----:B------:R-:W-:Y:S01]  /*db20*/  ISETP.GE.AND P1, PT, R30, UR4, PT ;  /* 0x000000041e007c0c */ /* 0x000fe2000bf26270 */
[----:B0-----:R-:W0:Y:S01]  /*db30*/  SHFL.IDX PT, R3, R23, RZ, 0x181f ;  /* 0x00181fff17037589 */ /* 0x001e2200000e0000 */
[----:B------:R-:W-:Y:S01]  /*db40*/  ISETP.GE.AND P0, PT, R29, UR4, PT ;  /* 0x000000041d007c0c */ /* 0x000fe2000bf06270 */
[----:B------:R-:W-:Y:S01]  /*db50*/  IMAD R4, R9, 0x2, R22 ;  /* 0x0000000209047824 */ /* 0x000fe200078e0216 */
[C---:B------:R-:W-:Y:S01]  /*db60*/  ISETP.LT.OR P2, PT, R6.reuse, 0x1, P1 ;  /* 0x000000010600780c */ /* 0x040fe20000f41670 */
[----:B------:R-:W2:Y:S01]  /*db70*/  SHFL.IDX PT, R10, R18, 0x1, 0x181f ;  /* 0x00381f00120a7f89 */ /* 0x000ea200000e0000 */
[----:B------:R-:W-:-:S03]  /*db80*/  ISETP.LT.OR P3, PT, R6, 0x1, P0 ;  /* 0x000000010600780c */ /* 0x000fc60000761670 */
[----:B------:R-:W3:Y:S04]  /*db90*/  SHFL.IDX PT, R7, R23, 0x1, 0x181f ;  /* 0x00381f0017077f89 */ /* 0x000ee800000e0000 */
[----:B------:R-:W-:Y:S01]  /*dba0*/  SHFL.IDX PT, R8, R23, 0x2, 0x181f ;  /* 0x00581f0017087f89 */ /* 0x000fe200000e0000 */
[----:B-1----:R-:W-:-:S03]  /*dbb0*/  IADD3 R2, P4, R14, R5, RZ ;  /* 0x000000050e027210 */ /* 0x002fc60007f9e0ff */
[----:B------:R-:W1:Y:S02]  /*dbc0*/  SHFL.IDX PT, R14, R18, 0x2, 0x181f ;  /* 0x00581f00120e7f89 */ /* 0x000e6400000e0000 */
[----:B0-----:R-:W-:-:S05]  /*dbd0*/  IMAD.X R3, RZ, RZ, R3, P4 ;  /* 0x000000ffff037224 */ /* 0x001fca00020e0603 */
[----:B------:R-:W-:Y:S01]  /*dbe0*/  LDGSTS.E.BYPASS.LTC128B.128 [R4+0x400], desc[UR36][R2.64], !P2 ;  /* 0x0040000002047fae */ /* 0x000fe2000d101d64 */
[----:B------:R-:W-:-:S03]  /*dbf0*/  ISETP.LT.OR P2, PT, R6, 0x11, P1 ;  /* 0x000000110600780c */ /* 0x000fc60000f41670 */
[----:B------:R2:W-:Y:S01]  /*dc00*/  LDGSTS.E.BYPASS.LTC128B.128 [R4+0x4400], desc[UR36][R2.64+0x80], !P3 ;  /* 0x0440008002047fae */ /* 0x0005e2000d901d64 */
[----:B------:R-:W-:Y:S02]  /*dc10*/  ISETP.LT.OR P3, PT, R6, 0x11, P0 ;  /* 0x000000110600780c */ /* 0x000fe40000761670 */
[----:B--2---:R-:W-:Y:S02]  /*dc20*/  IADD3 R2, P4, R10, R5, RZ ;  /* 0x000000050a027210 */ /* 0x004fe40007f9e0ff */
[----:B------:R-:W-:Y:S03]  /*dc30*/  SHFL.IDX PT, R10, R18, 0x4, 0x181f ;  /* 0x00981f00120a7f89 */ /* 0x000fe600000e0000 */
[----:B---3--:R-:W-:Y:S02]  /*dc40*/  IMAD.X R3, RZ, RZ, R7, P4 ;  /* 0x000000ffff037224 */ /* 0x008fe400020e0607 */
[----:B------:R-:W-:Y:S04]  /*dc50*/  SHFL.IDX PT, R7, R23, 0x3, 0x181f ;  /* 0x00781f0017077f89 */ /* 0x000fe800000e0000 */
[----:B------:R-:W-:Y:S01]  /*dc60*/  LDGSTS.E.BYPASS.LTC128B.128 [R4+0xc00], desc[UR36][R2.64], !P2 ;  /* 0x00c0000002047fae */ /* 0x000fe2000d101d64 */
[----:B------:R-:W-:-:S03]  /*dc70*/  ISETP.LT.OR P2, PT, R6, 0x21, P1 ;  /* 0x000000210600780c */ /* 0x000fc60000f41670 */
[----:B------:R1:W-:Y:S01]  /*dc80*/  LDGSTS.E.BYPASS.LTC128B.128 [R4+0x4c00], desc[UR36][R2.64+0x80], !P3 ;  /* 0x04c0008002047fae */ /* 0x0003e2000d901d64 */
[----:B------:R-:W-:Y:S02]  /*dc90*/  ISETP.LT.OR P3, PT, R6, 0x21, P0 ;  /* 0x000000210600780c */ /* 0x000fe40000761670 */
[----:B-1----:R-:W-:Y:S02]  /*dca0*/  IADD3 R2, P4, R14, R5, RZ ;  /* 0x000000050e027210 */ /* 0x002fe40007f9e0ff */
[----:B------:R-:W0:Y:S03]  /*dcb0*/  SHFL.IDX PT, R14, R18, 0x3, 0x181f ;  /* 0x00781f00120e7f89 */ /* 0x000e2600000e0000 */
[----:B------:R-:W-:Y:S02]  /*dcc0*/  IMAD.X R3, RZ, RZ, R8, P4 ;  /* 0x000000ffff037224 */ /* 0x000fe400020e0608 */
[----:B------:R-:W1:Y:S04]  /*dcd0*/  SHFL.IDX PT, R8, R23, 0x4, 0x181f ;  /* 0x00981f0017087f89 */ /* 0x000e6800000e0000 */
[----:B------:R-:W-:Y:S01]  /*dce0*/  LDGSTS.E.BYPASS.LTC128B.128 [R4+0x1400], desc[UR36][R2.64], !P2 ;  /* 0x0140000002047fae */ /* 0x000fe2000d101d64 */
[----:B------:R-:W-:-:S03]  /*dcf0*/  ISETP.LT.OR P2, PT, R6, 0x31, P1 ;  /* 0x000000310600780c */ /* 0x000fc60000f41670 */
[----:B------:R0:W-:Y:S01]  /*dd00*/  LDGSTS.E.BYPASS.LTC128B.128 [R4+0x5400], desc[UR36][R2.64+0x80], !P3 ;  /* 0x0540008002047fae */ /* 0x0001e2000d901d64 */
[----:B------:R-:W-:Y:S02]  /*dd10*/  ISETP.LT.OR P3, PT, R6, 0x31, P0 ;  /* 0x000000310600780c */ /* 0x000fe40000761670 */
[----:B0-----:R-:W-:Y:S02]  /*dd20*/  IADD3 R2, P4, R14, R5, RZ ;  /* 0x000000050e027210 */ /* 0x001fe40007f9e0ff */
[----:B------:R-:W0:Y:S03]  /*dd30*/  SHFL.IDX PT, R14, R18, 0x5, 0x181f ;  /* 0x00b81f00120e7f89 */ /* 0x000e2600000e0000 */
[----:B------:R-:W-:Y:S02]  /*dd40*/  IMAD.X R3, RZ, RZ, R7, P4 ;  /* 0x000000ffff037224 */ /* 0x000fe400020e0607 */
[----:B------:R-:W2:Y:S04]  /*dd50*/  SHFL.IDX PT, R7, R23, 0x5, 0x181f ;  /* 0x00b81f0017077f89 */ /* 0x000ea800000e0000 */
[----:B------:R-:W-:Y:S01]  /*dd60*/  LDGSTS.E.BYPASS.LTC128B.128 [R4+0x1c00], desc[UR36][R2.64], !P2 ;  /* 0x01c0000002047fae */ /* 0x000fe2000d101d64 */
[----:B------:R-:W-:-:S03]  /*dd70*/  ISETP.LT.OR P2, PT, R6, 0x41, P1 ;  /* 0x000000410600780c */ /* 0x000fc60000f41670 */
[----:B------:R3:W-:Y:S01]  /*dd80*/  LDGSTS.E.BYPASS.LTC128B.128 [R4+0x5c00], desc[UR36][R2.64+0x80], !P3 ;  /* 0x05c0008002047fae */ /* 0x0007e2000d901d64 */
[----:B------:R-:W-:Y:S02]  /*dd90*/  ISETP.LT.OR P3, PT, R6, 0x41, P0 ;  /* 0x000000410600780c */ /* 0x000fe40000761670 */
[----:B---3--:R-:W-:Y:S02]  /*dda0*/  IADD3 R2, P4, R10, R5, RZ ;  /* 0x000000050a027210 */ /* 0x008fe40007f9e0ff */
[----:B------:R-:W3:Y:S03]  /*ddb0*/  SHFL.IDX PT, R10, R18, 0x6, 0x181f ;  /* 0x00d81f00120a7f89 */ /* 0x000ee600000e0000 */
[----:B-1----:R-:W-:Y:S02]  /*ddc0*/  IMAD.X R3, RZ, RZ, R8, P4 ;  /* 0x000000ffff037224 */ /* 0x002fe400020e0608 */
[----:B------:R-:W1:Y:S04]  /*ddd0*/  SHFL.IDX PT, R8, R23, 0x6, 0x181f ;  /* 0x00d81f0017087f89 */ /* 0x000e6800000e0000 */
[----:B------:R-:W-:Y:S01]  /*dde0*/  LDGSTS.E.BYPASS.LTC128B.128 [R4+0x2400], desc[UR36][R2.64], !P2 ;  /* 0x0240000002047fae */ /* 0x000fe2000d101d64 */
[----:B------:R-:W-:-:S03]  /*ddf0*/  ISETP.LT.OR P2, PT, R6, 0x51, P1 ;  /* 0x000000510600780c */ /* 0x000fc60000f41670 */
[----:B------:R0:W-:Y:S01]  /*de00*/  LDGSTS.E.BYPASS.LTC128B.128 [R4+0x6400], desc[UR36][R2.64+0x80], !P3 ;  /* 0x0640008002047fae */ /* 0x0001e2000d901d64 */
[----:B------:R-:W-:-:S03]  /*de10*/  ISETP.LT.OR P3, PT, R6, 0x51, P0 ;  /* 0x000000510600780c */ /* 0x000fc60000761670 */
[----:B------:R-:W4:Y:S01]  /*de20*/  SHFL.IDX PT, R23, R23, 0x7, 0x181f ;  /* 0x00f81f0017177f89 */ /* 0x000f2200000e0000 */
[----:B0-----:R-:W-:-:S03]  /*de30*/  IADD3 R2, P4, R14, R5, RZ ;  /* 0x000000050e027210 */ /* 0x001fc60007f9e0ff */
[----:B------:R0:W0:Y:S01]  /*de40*/  SHFL.IDX PT, R14, R18, 0x7, 0x181f ;  /* 0x00f81f00120e7f89 */ /* 0x00002200000e0000 */
[----:B--2---:R-:W-:-:S05]  /*de50*/  IADD3.X R3, RZ, R7, RZ, P4, !PT ;  /* 0x00000007ff037210 */ /* 0x004fca00027fe4ff */
[----:B------:R-:W-:Y:S01]  /*de60*/  LDGSTS.E.BYPASS.LTC128B.128 [R4+0x2c00], desc[UR36][R2.64], !P2 ;  /* 0x02c0000002047fae */ /* 0x000fe2000d101d64 */
[----:B------:R-:W-:-:S03]  /*de70*/  ISETP.LT.OR P2, PT, R6, 0x61, P1 ;  /* 0x000000610600780c */ /* 0x000fc60000f41670 */
[----:B------:R3:W-:Y:S01]  /*de80*/  LDGSTS.E.BYPASS.LTC128B.128 [R4+0x6c00], desc[UR36][R2.64+0x80], !P3 ;  /* 0x06c0008002047fae */ /* 0x0007e2000d901d64 */
[----:B------:R-:W-:Y:S02]  /*de90*/  ISETP.LT.OR P3, PT, R6, 0x61, P0 ;  /* 0x000000610600780c */ /* 0x000fe40000761670 */
[----:B---3--:R-:W-:-:S05]  /*dea0*/  IADD3 R2, P4, R10, R5, RZ ;  /* 0x000000050a027210 */ /* 0x008fca0007f9e0ff */
[----:B-1----:R-:W-:-:S05]  /*deb0*/  IMAD.X R3, RZ, RZ, R8, P4 ;  /* 0x000000ffff037224 */ /* 0x002fca00020e0608 */
[----:B------:R1:W-:Y:S04]  /*dec0*/  LDGSTS.E.BYPASS.LTC128B.128 [R4+0x3400], desc[UR36][R2.64], !P2 ;  /* 0x0340000002047fae */ /* 0x0003e8000d101d64 */
[----:B0---4-:R1:W-:Y:S02]  /*ded0*/  LDGSTS.E.BYPASS.LTC128B.128 [R4+0x7400], desc[UR36][R2.64+0x80], !P3 ;  /* 0x0740008002047fae */ /* 0x0113e4000d901d64 */
.L_x_431:
[C---:B------:R-:W-:Y:S02]  /*dee0*/  ISETP.LT.OR P1, PT, R6.reuse, 0x71, P1 ;  /* 0x000000710600780c */ /* 0x040fe40000f21670 */
[----:B------:R-:W-:Y:S02]  /*def0*/  ISETP.LT.OR P0, PT, R6, 0x71, P0 ;  /* 0x000000710600780c */ /* 0x000fe40000701670 */
[----:B-1----:R-:W-:-:S05]  /*df00*/  IADD3 R2, P2, R14, R5, RZ ;  /* 0x000000050e027210 */ /* 0x002fca0007f5e0ff */
[----:B------:R-:W-:-:S05]  /*df10*/  IMAD.X R3, RZ, RZ, R23, P2 ;  /* 0x000000ffff037224 */ /* 0x000fca00010e0617 */
[----:B------:R-:W-:Y:S01]  /*df20*/  @!PT LDS RZ, [RZ] ;  /* 0x00000000fffff984 */ /* 0x000fe20000000800 */
[----:B------:R-:W-:Y:S01]  /*df30*/  @!PT LDS RZ, [RZ] ;  /* 0x00000000fffff984 */ /* 0x000fe20000000800 */
[----:B------:R-:W-:Y:S01]  /*df40*/  @!PT LDS RZ, [RZ] ;  /* 0x00000000fffff984 */ /* 0x000fe20000000800 */
[----:B------:R0:W-:Y:S04]  /*df50*/  LDGSTS.E.BYPASS.LTC128B.128 [R4+0x3c00], desc[UR36][R2.64], !P1 ;  /* 0x03c0000002047fae */ /* 0x0001e8000c901d64 */
[----:B------:R0:W-:Y:S01]  /*df60*/  LDGSTS.E.BYPASS.LTC128B.128 [R4+0x7c00], desc[UR36][R2.64+0x80], !P0 ;  /* 0x07c0008002047fae */ /* 0x0001e2000c101d64 */
[----:B------:R-:W-:Y:S01]  /*df70*/  PLOP3.LUT P0, PT, PT, PT, PT, 0x80, 0x0 ;  /* 0x000000000000781c */ /* 0x000fe20003f0f070 */
[----:B------:R-:W-:-:S12]  /*df80*/  NOP ;  /* 0x0000000000007918 */ /* 0x000fd80000000000 */
.L_x_307:
[----:B------:R-:W-:Y:S02]  /*df90*/  PLOP3.LUT P1, PT, P1, P0, PT, 0xa2, 0x0 ;  /* 0x000000000000781c */ /* 0x000fe40000f21472 */
[----:B------:R-:W-:-:S08]  /*dfa0*/  @P0 R2UR P1, UR4, R0 ;  /* 0x00000000000402ca */ /* 0x000fd00000020000 */
[----:B------:R-:W-:-:S05]  /*dfb0*/  @P0 PLOP3.LUT P0, PT, P1, PT, PT, 0x80, 0x0 ;  /* 0x000000000000081c */ /* 0x000fca0000f0f070 */
[----:B------:R-:W-:Y:S01]  /*dfc0*/  @!P1 SYNCS.ARRIVE.TRANS64.RED.A0T1 RZ, [UR4+0x28850], RZ ;  /* 0x028850ffffff99a7 */ /* 0x000fe20008200404 */
[----:B------:R-:W-:Y:S07]  /*dfd0*/  @!P1 ARRIVES.LDGSTSBAR.64.TRANSCNT [UR4+0x28850] ;  /* 0x02885000ff0099b0 */ /* 0x000fee0008000a84 */
[----:B------:R-:W-:Y:S05]  /*dfe0*/  @P0 BRA.U.ANY `(.L_x_307) ;  /* 0xfffffffd00e80947 */ /* 0x000fea000393ffff */
[----:B------:R-:W-:Y:S01]  /*dff0*/  NOP ;  /* 0x0000000000007918 */ /* 0x000fe20000000000 */
[----:B0-----:R-:W2:Y:S02]  /*e000*/  LDL R2, [R1+0x24] ;  /* 0x0000240001027983 */ /* 0x001ea40000100800 */
[----:B--2---:R-:W-:-:S13]  /*e010*/  ISETP.NE.AND P2, PT, R2, 0x3, PT ;  /* 0x000000030200780c */ /* 0x004fda0003f45270 */
[----:B------:R-:W-:Y:S05]  /*e020*/  @!P2 BRA `(.L_x_308) ;  /* 0x000000000004a947 */ /* 0x000fea0003800000 */
[----:B------:R-:W-:Y:S01]  /*e030*/  BPT.TRAP 0x1 ;  /* 0x000000040000795c */ /* 0x000fe20000300000 */
.L_x_308:
[----:B------:R0:W-:Y:S01]  /*e040*/  SYNCS.ARRIVE.TRANS64.A1T0 RZ, [R0+URZ+0x28850], RZ ;  /* 0x028850ff00ff79a7 */ /* 0x0001e2000810003f */
[----:B------:R-:W-:-:S05]  /*e050*/  VIADD R25, R25, 0x1 ;  /* 0x0000000119197836 */ /* 0x000fca0000000000 */
[----:B------:R-:W-:-:S04]  /*e060*/  ISETP.NE.AND P0, PT, R25, 0x2, PT ;  /* 0x000000021900780c */ /* 0x000fc80003f05270 */
[----:B------:R-:W-:Y:S02]  /*e070*/  SEL R3, RZ, 0x1, P0 ;  /* 0x00000001ff037807 */ /* 0x000fe40000000000 */
[----:B------:R-:W-:Y:S02]  /*e080*/  SEL R25, R25, RZ, P0 ;  /* 0x000000ff19197207 */ /* 0x000fe40000000000 */
[----:B0-----:R-:W-:-:S07]  /*e090*/  LOP3.LUT R28, R28, R3, RZ, 0x3c, !PT ;  /* 0x000000031c1c7212 */ /* 0x001fce00078e3cff */
.L_x_265:
[----:B------:R-:W-:Y:S05]  /*e0a0*/  BSYNC B7 ;  /* 0x0000000000077941 */ /* 0x000fea0003800000 */
.L_x_263:
[----:B------:R-:W-:-:S13]  /*e0b0*/  LOP3.LUT P0, RZ, R27, 0x20, RZ, 0xc0, !PT ;  /* 0x000000201bff7812 */ /* 0x000fda000780c0ff */
[----:B------:R-:W-:Y:S05]  /*e0c0*/  @!P0 BRA `(.L_x_309) ;  /* 0x0000000000248947 */ /* 0x000fea0003800000 */
[----:B------:R-:W-:Y:S05]  /*e0d0*/  WARPSYNC.ALL ;  /* 0x0000000000007948 */ /* 0x000fea0003800000 */
[----:B------:R-:W0:Y:S08]  /*e0e0*/  S2UR UR5, SR_CgaCtaId ;  /* 0x00000000000579c3 */ /* 0x000e300000008800 */
[----:B------:R-:W-:Y:S06]  /*e0f0*/  BAR.SYNC.DEFER_BLOCKING 0x5, 0x180 ;  /* 0x0146000000007b1d */ /* 0x000fec0000010000 */
[----:B------:R-:W-:-:S02]  /*e100*/  UMOV UR4, 0x400 ;  /* 0x0000040000047882 */ /* 0x000fc40000000000 */
[----:B0-----:R-:W-:-:S06]  /*e110*/  ULEA UR4, UR5, UR4, 0x18 ;  /* 0x0000000405047291 */ /* 0x001fcc000f8ec03f */
[----:B------:R-:W-:-:S05]  /*e120*/  IMAD.U32 R22, RZ, RZ, UR4 ;  /* 0x00000004ff167e24 */ /* 0x000fca000f8e00ff */
[----:B------:R2:W3:Y:S01]  /*e130*/  LDS.128 R16, [R22+0x288d0] ;  /* 0x0288d00016107984 */ /* 0x0004e20000000c00 */
[----:B------:R-:W-:Y:S06]  /*e140*/  BAR.ARV 0x4, 0x180 ;  /* 0x0106000000007b1d */ /* 0x000fec0000002000 */
[----:B------:R-:W-:Y:S05]  /*e150*/  BRA `(.L_x_310) ;  /* 0x0000000800d07947 */ /* 0x000fea0003800000 */
.L_x_309:
[----:B------:R-:W0:Y:S01]  /*e160*/  S2R R0, SR_TID.X ;  /* 0x0000000000007919 */ /* 0x000e220000002100 */
[----:B------:R-:W-:Y:S01]  /*e170*/  UMOV UR4, 0xffffffff ;  /* 0xffffffff00047882 */ /* 0x000fe20000000000 */
[----:B0-----:R-:W-:-:S04]  /*e180*/  LOP3.LUT R9, R0, 0x1f, RZ, 0xc0, !PT ;  /* 0x0000001f00097812 */ /* 0x001fc800078ec0ff */
[----:B------:R-:W-:Y:S01]  /*e190*/  ISETP.NE.AND P0, PT, R9, 0x1f, PT ;  /* 0x0000001f0900780c */ /* 0x000fe20003f05270 */
[----:B------:R-:W-:-:S12]  /*e1a0*/  BRA.DIV UR4, `(.L_x_311) ;  /* 0x00000046045c7947 */ /* 0x000fd8000b800000 */
[----:B------:R-:W-:Y:S01]  /*e1b0*/  IMAD.IADD R7, R19, 0x1, R9 ;  /* 0x0000000113077824 */ /* 0x000fe200078e0209 */
[----:B------:R-:W-:-:S04]  /*e1c0*/  ULDC UR4, c[0x0][0xc3c] ;  /* 0x00030f0000047ab9 */ /* 0x000fc80000000800 */
[----:B------:R-:W-:-:S13]  /*e1d0*/  ISETP.GE.OR P1, PT, R7, UR4, !P0 ;  /* 0x0000000407007c0c */ /* 0x000fda000c726670 */
[----:B------:R-:W0:Y:S08]  /*e1e0*/  @!P1 LDC.64 R2, c[0x0][0xc80] ;  /* 0x00032000ff029b82 */ /* 0x000e300000000a00 */
[----:B------:R-:W1:Y:S01]  /*e1f0*/  @!P1 LDC.64 R4, c[0x0][0xc78] ;  /* 0x00031e00ff049b82 */ /* 0x000e620000000a00 */
[----:B0-----:R-:W-:-:S05]  /*e200*/  @!P1 IMAD.WIDE R2, R7, 0x4, R2 ;  /* 0x0000000407029825 */ /* 0x001fca00078e0202 */
[----:B------:R1:W2:Y:S02]  /*e210*/  @!P1 LDG.E R6, desc[UR36][R2.64] ;  /* 0x0000002402069981 */ /* 0x0002a4000c1e1900 */
[----:B-1----:R-:W-:-:S05]  /*e220*/  @!P1 IMAD.WIDE R2, R7, 0x4, R4 ;  /* 0x0000000407029825 */ /* 0x002fca00078e0204 */
[----:B------:R-:W3:Y:S01]  /*e230*/  @!P1 LDG.E R5, desc[UR36][R2.64] ;  /* 0x0000002402059981 */ /* 0x000ee2000c1e1900 */
[----:B------:R-:W-:Y:S01]  /*e240*/  IMAD.MOV.U32 R7, RZ, RZ, RZ ;  /* 0x000000ffff077224 */ /* 0x000fe200078e00ff */
[C---:B------:R-:W-:Y:S01]  /*e250*/  ISETP.GE.U32.AND P2, PT, R9.reuse, 0x2, PT ;  /* 0x000000020900780c */ /* 0x040fe20003f46070 */
[----:B------:R-:W-:Y:S01]  /*e260*/  IMAD.MOV.U32 R4, RZ, RZ, RZ ;  /* 0x000000ffff047224 */ /* 0x000fe200078e00ff */
[C---:B------:R-:W-:Y:S01]  /*e270*/  ISETP.GE.U32.AND P3, PT, R9.reuse, 0x4, PT ;  /* 0x000000040900780c */ /* 0x040fe20003f66070 */
[----:B------:R-:W-:Y:S01]  /*e280*/  SHFL.IDX PT, R0, R16, RZ, 0x1f ;  /* 0x00001fff10007589 */ /* 0x000fe200000e0000 */
[C---:B------:R-:W-:Y:S02]  /*e290*/  ISETP.GE.U32.AND P4, PT, R9.reuse, 0x8, PT ;  /* 0x000000080900780c */ /* 0x040fe40003f86070 */
[----:B------:R-:W-:Y:S01]  /*e2a0*/  ISETP.GE.U32.AND P5, PT, R9, 0x10, PT ;  /* 0x000000100900780c */ /* 0x000fe20003fa6070 */
[----:B------:R-:W-:Y:S01]  /*e2b0*/  SHFL.IDX PT, R8, R16, 0x1, 0x1f ;  /* 0x00201f0010087f89 */ /* 0x000fe200000e0000 */
[----:B--2---:R-:W-:-:S02]  /*e2c0*/  @!P1 IMAD.MOV.U32 R7, RZ, RZ, R6 ;  /* 0x000000ffff079224 */ /* 0x004fc400078e0006 */
[----:B------:R-:W-:Y:S02]  /*e2d0*/  IMAD.MOV.U32 R6, RZ, RZ, RZ ;  /* 0x000000ffff067224 */ /* 0x000fe400078e00ff */
[----:B---3--:R-:W-:Y:S01]  /*e2e0*/  @!P1 IMAD.MOV.U32 R4, RZ, RZ, R5 ;  /* 0x000000ffff049224 */ /* 0x008fe200078e0005 */
[----:B------:R-:W-:-:S03]  /*e2f0*/  ISETP.NE.AND P1, PT, R9, RZ, PT ;  /* 0x000000ff0900720c */ /* 0x000fc60003f25270 */
[----:B------:R-:W-:-:S05]  /*e300*/  IMAD R13, R4, R7, RZ ;  /* 0x00000007040d7224 */ /* 0x000fca00078e02ff */
        /* <DEDUP_REMOVED lines=15> */
[----:B------:R0:W1:Y:S02]  /*e400*/  SHFL.IDX PT, R14, R2, 0x1f, 0x1f ;  /* 0x03e01f00020e7f89 */ /* 0x00006400000e0000 */
.L_x_441:
[----:B------:R-:W-:Y:S02]  /*e410*/  ULDC UR4, c[0x0][0xc38] ;  /* 0x00030e0000047ab9 */ /* 0x000fe40000000800 */
[----:B------:R-:W-:-:S05]  /*e420*/  MOV R5, UR4 ;  /* 0x0000000400057c02 */ /* 0x000fca0008000f00 */
[----:B-1----:R-:W-:-:S04]  /*e430*/  IMAD R14, R14, R5, RZ ;  /* 0x000000050e0e7224 */ /* 0x002fc800078e02ff */
[----:B------:R-:W-:-:S05]  /*e440*/  IMAD.IADD R9, R8, 0x1, R14 ;  /* 0x0000000108097824 */ /* 0x000fca00078e020e */
[----:B------:R-:W-:-:S13]  /*e450*/  ISETP.GT.AND P6, PT, R9, R0, PT ;  /* 0x000000000900720c */ /* 0x000fda0003fc4270 */
[----:B------:R-:W-:Y:S05]  /*e460*/  @P6 BRA `(.L_x_312) ;  /* 0x0000000000a46947 */ /* 0x000fea0003800000 */
.L_x_315:
[----:B0-----:R-:W0:Y:S01]  /*e470*/  LDC R2, c[0x0][0xc3c] ;  /* 0x00030f00ff027b82 */ /* 0x001e220000000800 */
[----:B------:R-:W-:-:S05]  /*e480*/  VIADD R19, R19, 0x1f ;  /* 0x0000001f13137836 */ /* 0x000fca0000000000 */
[----:B0-----:R-:W-:-:S13]  /*e490*/  ISETP.GE.AND P6, PT, R19, R2, PT ;  /* 0x000000021300720c */ /* 0x001fda0003fc6270 */
[----:B------:R-:W-:Y:S05]  /*e4a0*/  @P6 BRA `(.L_x_313) ;  /* 0x0000000400b86947 */ /* 0x000fea0003800000 */
[----:B------:R-:W0:Y:S01]  /*e4b0*/  S2R R3, SR_TID.X ;  /* 0x0000000000037919 */ /* 0x000e220000002100 */
[----:B------:R-:W-:Y:S01]  /*e4c0*/  IMAD.MOV.U32 R7, RZ, RZ, RZ ;  /* 0x000000ffff077224 */ /* 0x000fe200078e00ff */
[----:B0-----:R-:W-:-:S05]  /*e4d0*/  LOP3.LUT R3, R3, 0x1f, RZ, 0xc0, !PT ;  /* 0x0000001f03037812 */ /* 0x001fca00078ec0ff */
[----:B------:R-:W-:-:S05]  /*e4e0*/  IMAD.IADD R11, R19, 0x1, R3 ;  /* 0x00000001130b7824 */ /* 0x000fca00078e0203 */
[----:B------:R-:W-:-:S13]  /*e4f0*/  ISETP.GE.OR P6, PT, R11, R2, !P0 ;  /* 0x000000020b00720c */ /* 0x000fda00047c6670 */
[----:B------:R-:W0:Y:S08]  /*e500*/  @!P6 LDC.64 R2, c[0x0][0xc80] ;  /* 0x00032000ff02eb82 */ /* 0x000e300000000a00 */
[----:B------:R-:W1:Y:S01]  /*e510*/  @!P6 LDC.64 R4, c[0x0][0xc78] ;  /* 0x00031e00ff04eb82 */ /* 0x000e620000000a00 */
[----:B0-----:R-:W-:-:S05]  /*e520*/  @!P6 IMAD.WIDE R2, R11, 0x4, R2 ;  /* 0x000000040b02e825 */ /* 0x001fca00078e0202 */
[----:B------:R1:W2:Y:S02]  /*e530*/  @!P6 LDG.E R7, desc[UR36][R2.64] ;  /* 0x000000240207e981 */ /* 0x0002a4000c1e1900 */
[----:B-1----:R-:W-:-:S04]  /*e540*/  @!P6 IMAD.WIDE R2, R11, 0x4, R4 ;  /* 0x000000040b02e825 */ /* 0x002fc800078e0204 */
[----:B------:R-:W-:-:S06]  /*e550*/  IMAD.MOV.U32 R4, RZ, RZ, RZ ;  /* 0x000000ffff047224 */ /* 0x000fcc00078e00ff */
[----:B------:R-:W2:Y:S01]  /*e560*/  @!P6 LDG.E R4, desc[UR36][R2.64] ;  /* 0x000000240204e981 */ /* 0x000ea2000c1e1900 */
[----:B------:R-:W-:Y:S01]  /*e570*/  UMOV UR4, 0xffffffff ;  /* 0xffffffff00047882 */ /* 0x000fe20000000000 */
[----:B--2---:R-:W-:Y:S02]  /*e580*/  IMAD R13, R4, R7, RZ ;  /* 0x00000007040d7224 */ /* 0x004fe400078e02ff */
[----:B------:R-:W-:Y:S05]  /*e590*/  BRA.DIV UR4, `(.L_x_314) ;  /* 0x00000046049c7947 */ /* 0x000fea000b800000 */
        /* <DEDUP_REMOVED lines=16> */
.L_x_449:
[----:B------:R-:W-:Y:S02]  /*e6a0*/  ULDC UR4, c[0x0][0xc38] ;  /* 0x00030e0000047ab9 */ /* 0x000fe40000000800 */
[----:B------:R-:W-:-:S04]  /*e6b0*/  IMAD.U32 R5, RZ, RZ, UR4 ;  /* 0x00000004ff057e24 */ /* 0x000fc8000f8e00ff */
[----:B-1----:R-:W-:-:S04]  /*e6c0*/  IMAD R14, R14, R5, RZ ;  /* 0x000000050e0e7224 */ /* 0x002fc800078e02ff */
[----:B------:R-:W-:-:S05]  /*e6d0*/  IMAD.IADD R9, R14, 0x1, R9 ;  /* 0x000000010e097824 */ /* 0x000fca00078e0209 */
[----:B------:R-:W-:-:S13]  /*e6e0*/  ISETP.GT.AND P6, PT, R9, R0, PT ;  /* 0x000000000900720c */ /* 0x000fda0003fc4270 */
[----:B------:R-:W-:Y:S05]  /*e6f0*/  @!P6 BRA `(.L_x_315) ;  /* 0xfffffffc005ce947 */ /* 0x000fea000383ffff */
.L_x_312:
[----:B------:R-:W-:Y:S01]  /*e700*/  IMAD.IADD R9, R9, 0x1, -R14 ;  /* 0x0000000109097824 */ /* 0x000fe200078e0a0e */
[----:B------:R-:W-:-:S03]  /*e710*/  UMOV UR4, 0xffffffff ;  /* 0xffffffff00047882 */ /* 0x000fc60000000000 */
[----:B------:R-:W-:-:S05]  /*e720*/  IMAD R3, R2, R5, R9 ;  /* 0x0000000502037224 */ /* 0x000fca00078e0209 */
[----:B------:R-:W-:Y:S01]  /*e730*/  ISETP.GT.AND P6, PT, R3, R0, PT ;  /* 0x000000000300720c */ /* 0x000fe20003fc4270 */
[----:B------:R-:W-:-:S12]  /*e740*/  BRA.DIV UR4, `(.L_x_316) ;  /* 0x0000004604e87947 */ /* 0x000fd8000b800000 */
[----:B------:R-:W-:-:S04]  /*e750*/  VOTE.ANY R3, PT, !P6 ;  /* 0x0000000000037806 */ /* 0x000fc800070e0100 */
[----:B------:R-:W1:Y:S02]  /*e760*/  POPC R8, R3 ;  /* 0x0000000300087309 */ /* 0x000e640000000000 */
[----:B-1----:R1:W2:Y:S04]  /*e770*/  SHFL.IDX PT, R7, R7, R8, 0x1f ;  /* 0x00001f0807077589 */ /* 0x0022a800000e0000 */
[----:B------:R1:W3:Y:S02]  /*e780*/  SHFL.IDX PT, R4, R4, R8, 0x1f ;  /* 0x00001f0804047589 */ /* 0x0002e400000e0000 */
.L_x_454:
[----:B------:R-:W-:-:S13]  /*e790*/  ISETP.NE.AND P0, PT, R3, RZ, PT ;  /* 0x000000ff0300720c */ /* 0x000fda0003f05270 */
[----:B------:R-:W-:Y:S05]  /*e7a0*/  @!P0 BRA `(.L_x_317) ;  /* 0x0000000000108947 */ /* 0x000fea0003800000 */
[----:B------:R-:W-:Y:S01]  /*e7b0*/  UMOV UR4, 0xffffffff ;  /* 0xffffffff00047882 */ /* 0x000fe20000000000 */
[----:B------:R-:W-:Y:S02]  /*e7c0*/  VIADD R12, R8, 0xffffffff ;  /* 0xffffffff080c7836 */ /* 0x000fe40000000000 */
[----:B------:R-:W-:Y:S05]  /*e7d0*/  BRA.DIV UR4, `(.L_x_318) ;  /* 0x0000004a04207947 */ /* 0x000fea000b800000 */
[----:B------:R4:W0:Y:S02]  /*e7e0*/  SHFL.IDX PT, R6, R2, R12, 0x1f ;  /* 0x00001f0c02067589 */ /* 0x00082400000e0000 */
.L_x_317:
[----:B--2---:R-:W-:Y:S01]  /*e7f0*/  IABS R10, R7 ;  /* 0x00000007000a7213 */ /* 0x004fe20000000000 */
[----:B0-----:R-:W-:Y:S01]  /*e800*/  IMAD R16, R6, R5, R9 ;  /* 0x0000000506107224 */ /* 0x001fe200078e0209 */
[----:B---3--:R-:W-:Y:S01]  /*e810*/  IABS R5, R4 ;  /* 0x0000000400057213 */ /* 0x008fe20000000000 */
[----:B------:R-:W-:Y:S01]  /*e820*/  IMAD.IADD R19, R8, 0x1, R19 ;  /* 0x0000000108137824 */ /* 0x000fe200078e0213 */
[----:B------:R-:W0:Y:S01]  /*e830*/  I2F.RP R11, R10 ;  /* 0x0000000a000b7306 */ /* 0x000e220000209400 */
[----:B------:R-:W-:-:S07]  /*e840*/  IMAD.IADD R0, R0, 0x1, -R16 ;  /* 0x0000000100007824 */ /* 0x000fce00078e0a10 */
[----:B----4-:R-:W2:Y:S08]  /*e850*/  I2F.RP R12, R5 ;  /* 0x00000005000c7306 */ /* 0x010eb00000209400 */
[----:B0-----:R-:W0:Y:S08]  /*e860*/  MUFU.RCP R11, R11 ;  /* 0x0000000b000b7308 */ /* 0x001e300000001000 */
[----:B--2---:R-:W-:Y:S01]  /*e870*/  MUFU.RCP R12, R12 ;  /* 0x0000000c000c7308 */ /* 0x004fe20000001000 */
[----:B0-----:R-:W-:-:S07]  /*e880*/  VIADD R2, R11, 0xffffffe ;  /* 0x0ffffffe0b027836 */ /* 0x001fce0000000000 */
[----:B------:R0:W2:Y:S02]  /*e890*/  F2I.FTZ.U32.TRUNC.NTZ R3, R2 ;  /* 0x0000000200037305 */ /* 0x0000a4000021f000 */
[----:B0-----:R-:W-:Y:S01]  /*e8a0*/  IMAD.MOV.U32 R2, RZ, RZ, RZ ;  /* 0x000000ffff027224 */ /* 0x001fe200078e00ff */
[----:B--2---:R-:W-:-:S05]  /*e8b0*/  IADD3 R9, RZ, -R3, RZ ;  /* 0x80000003ff097210 */ /* 0x004fca0007ffe0ff */
[----:B------:R-:W-:-:S04]  /*e8c0*/  IMAD R9, R9, R10, RZ ;  /* 0x0000000a09097224 */ /* 0x000fc800078e02ff */
[----:B------:R-:W-:Y:S01]  /*e8d0*/  IMAD.HI.U32 R3, R3, R9, R2 ;  /* 0x0000000903037227 */ /* 0x000fe200078e0002 */
[----:B------:R-:W-:Y:S02]  /*e8e0*/  IABS R2, R7 ;  /* 0x0000000700027213 */ /* 0x000fe40000000000 */
[----:B------:R-:W-:-:S03]  /*e8f0*/  IABS R9, R0 ;  /* 0x0000000000097213 */ /* 0x000fc60000000000 */
[----:B------:R-:W-:Y:S02]  /*e900*/  IMAD.MOV R2, RZ, RZ, -R2 ;  /* 0x000000ffff027224 */ /* 0x000fe400078e0a02 */
[----:B------:R-:W-:-:S04]  /*e910*/  IMAD.HI.U32 R6, R3, R9, RZ ;  /* 0x0000000903067227 */ /* 0x000fc800078e00ff */
[----:B------:R-:W-:Y:S02]  /*e920*/  VIADD R3, R12, 0xffffffe ;  /* 0x0ffffffe0c037836 */ /* 0x000fe40000000000 */
[----:B------:R-:W-:-:S04]  /*e930*/  IMAD R9, R6, R2, R9 ;  /* 0x0000000206097224 */ /* 0x000fc800078e0209 */
[----:B------:R-:W0:Y:S01]  /*e940*/  F2I.FTZ.U32.TRUNC.NTZ R3, R3 ;  /* 0x0000000300037305 */ /* 0x000e22000021f000 */
[----:B------:R-:W-:-:S13]  /*e950*/  ISETP.GT.U32.AND P1, PT, R10, R9, PT ;  /* 0x000000090a00720c */ /* 0x000fda0003f24070 */
[----:B------:R-:W-:Y:S02]  /*e960*/  @!P1 IMAD.IADD R9, R9, 0x1, -R10 ;  /* 0x0000000109099824 */ /* 0x000fe400078e0a0a */
[----:B0-----:R-:W-:Y:S02]  /*e970*/  IMAD.MOV R2, RZ, RZ, -R3 ;  /* 0x000000ffff027224 */ /* 0x001fe400078e0a03 */
[----:B------:R-:W-:Y:S01]  /*e980*/  @!P1 VIADD R6, R6, 0x1 ;  /* 0x0000000106069836 */ /* 0x000fe20000000000 */
[----:B------:R-:W-:Y:S01]  /*e990*/  ISETP.GE.U32.AND P0, PT, R9, R10, PT ;  /* 0x0000000a0900720c */ /* 0x000fe20003f06070 */
[----:B------:R-:W-:Y:S01]  /*e9a0*/  IMAD R9, R2, R5, RZ ;  /* 0x0000000502097224 */ /* 0x000fe200078e02ff */
[----:B------:R-:W-:Y:S01]  /*e9b0*/  ISETP.NE.AND P1, PT, R7, RZ, PT ;  /* 0x000000ff0700720c */ /* 0x000fe20003f25270 */
[----:B------:R-:W-:-:S04]  /*e9c0*/  IMAD.MOV.U32 R2, RZ, RZ, RZ ;  /* 0x000000ffff027224 */ /* 0x000fc800078e00ff */
[----:B------:R-:W-:Y:S01]  /*e9d0*/  IMAD.HI.U32 R9, R3, R9, R2 ;  /* 0x0000000903097227 */ /* 0x000fe200078e0002 */
[----:B------:R-:W-:Y:S02]  /*e9e0*/  LOP3.LUT R2, R0, R7, RZ, 0x3c, !PT ;  /* 0x0000000700027212 */ /* 0x000fe400078e3cff */
[----:B------:R-:W-:Y:S02]  /*e9f0*/  IABS R3, R4 ;  /* 0x0000000400037213 */ /* 0x000fe40000000000 */
[----:B------:R-:W-:Y:S01]  /*ea00*/  ISETP.GE.AND P2, PT, R2, RZ, PT ;  /* 0x000000ff0200720c */ /* 0x000fe20003f46270 */
[----:B------:R-:W-:Y:S02]  /*ea10*/  @P0 VIADD R6, R6, 0x1 ;  /* 0x0000000106060836 */ /* 0x000fe40000000000 */
[----:B------:R-:W-:-:S10]  /*ea20*/  IMAD.MOV R3, RZ, RZ, -R3 ;  /* 0x000000ffff037224 */ /* 0x000fd400078e0a03 */
[----:B------:R-:W-:Y:S01]  /*ea30*/  @!P2 IMAD.MOV R6, RZ, RZ, -R6 ;  /* 0x000000ffff06a224 */ /* 0x000fe200078e0a06 */
[----:B------:R-:W-:-:S04]  /*ea40*/  @!P1 LOP3.LUT R6, RZ, R7, RZ, 0x33, !PT ;  /* 0x00000007ff069212 */ /* 0x000fc800078e33ff */
[-C--:B------:R-:W-:Y:S01]  /*ea50*/  IABS R2, R6.reuse ;  /* 0x0000000600027213 */ /* 0x080fe20000000000 */
[----:B------:R-:W-:-:S04]  /*ea60*/  IMAD R7, R7, R6, RZ ;  /* 0x0000000607077224 */ /* 0x000fc800078e02ff */
[----:B------:R-:W-:-:S04]  /*ea70*/  IMAD.HI.U32 R9, R9, R2, RZ ;  /* 0x0000000209097227 */ /* 0x000fc800078e00ff */
[----:B------:R-:W-:Y:S02]  /*ea80*/  IMAD R2, R9, R3, R2 ;  /* 0x0000000309027224 */ /* 0x000fe400078e0202 */
[----:B------:R-:W-:-:S03]  /*ea90*/  IMAD.IADD R17, R0, 0x1, -R7 ;  /* 0x0000000100117824 */ /* 0x000fc600078e0a07 */
[----:B------:R-:W-:-:S13]  /*eaa0*/  ISETP.GT.U32.AND P1, PT, R5, R2, PT ;  /* 0x000000020500720c */ /* 0x000fda0003f24070 */
[----:B------:R-:W-:Y:S02]  /*eab0*/  @!P1 IMAD.IADD R2, R2, 0x1, -R5 ;  /* 0x0000000102029824 */ /* 0x000fe400078e0a05 */
[----:B------:R-:W-:Y:S01]  /*eac0*/  @!P1 VIADD R9, R9, 0x1 ;  /* 0x0000000109099836 */ /* 0x000fe20000000000 */
[----:B------:R-:W-:Y:S02]  /*ead0*/  ISETP.NE.AND P1, PT, R4, RZ, PT ;  /* 0x000000ff0400720c */ /* 0x000fe40003f25270 */
[----:B------:R-:W-:Y:S02]  /*eae0*/  ISETP.GE.U32.AND P0, PT, R2, R5, PT ;  /* 0x000000050200720c */ /* 0x000fe40003f06070 */
[----:B------:R-:W-:-:S04]  /*eaf0*/  LOP3.LUT R2, R6, R4, RZ, 0x3c, !PT ;  /* 0x0000000406027212 */ /* 0x000fc800078e3cff */
[----:B------:R-:W-:-:S07]  /*eb00*/  ISETP.GE.AND P2, PT, R2, RZ, PT ;  /* 0x000000ff0200720c */ /* 0x000fce0003f46270 */
[----:B------:R-:W-:-:S06]  /*eb10*/  @P0 VIADD R9, R9, 0x1 ;  /* 0x0000000109090836 */ /* 0x000fcc0000000000 */
[----:B------:R-:W-:Y:S01]  /*eb20*/  @!P2 IMAD.MOV R9, RZ, RZ, -R9 ;  /* 0x000000ffff09a224 */ /* 0x000fe200078e0a09 */
[----:B------:R-:W-:-:S04]  /*eb30*/  @!P1 LOP3.LUT R9, RZ, R4, RZ, 0x33, !PT ;  /* 0x00000004ff099212 */ /* 0x000fc800078e33ff */
[----:B------:R-:W-:Y:S01]  /*eb40*/  IADD3 R3, -R9, RZ, RZ ;  /* 0x000000ff09037210 */ /* 0x000fe20007ffe1ff */
[----:B------:R-:W-:-:S04]  /*eb50*/  IMAD R9, R4, 0x1000000, R9 ;  /* 0x0100000004097824 */ /* 0x000fc800078e0209 */
[----:B------:R-:W-:-:S04]  /*eb60*/  IMAD R18, R4, R3, R6 ;  /* 0x0000000304127224 */ /* 0x000fc800078e0206 */
[----:B------:R-:W-:Y:S01]  /*eb70*/  IMAD R18, R18, 0x10000, R9 ;  /* 0x0001000012127824 */ /* 0x000fe200078e0209 */
[----:B------:R-:W-:Y:S06]  /*eb80*/  BRA `(.L_x_319) ;  /* 0x00000000001c7947 */ /* 0x000fec0003800000 */
.L_x_313:
[----:B------:R-:W-:Y:S01]  /*eb90*/  UMOV UR4, URZ ;  /* 0x0000003f00047c82 */ /* 0x000fe20008000000 */
[----:B------:R-:W-:Y:S01]  /*eba0*/  UMOV UR5, URZ ;  /* 0x0000003f00057c82 */ /* 0x000fe20008000000 */
[----:B------:R-:W-:Y:S01]  /*ebb0*/  ULDC UR6, c[0x0][0xc3c] ;  /* 0x00030f0000067ab9 */ /* 0x000fe20000000800 */
[----:B------:R-:W-:Y:S02]  /*ebc0*/  IMAD.MOV.U32 R16, RZ, RZ, R0 ;  /* 0x000000ffff107224 */ /* 0x000fe400078e0000 */
[----:B------:R-:W-:Y:S02]  /*ebd0*/  IMAD.U32 R17, RZ, RZ, UR4 ;  /* 0x00000004ff117e24 */ /* 0x000fe4000f8e00ff */
[----:B------:R-:W-:Y:S02]  /*ebe0*/  IMAD.U32 R18, RZ, RZ, UR5 ;  /* 0x00000005ff127e24 */ /* 0x000fe4000f8e00ff */
[----:B------:R-:W-:-:S07]  /*ebf0*/  IMAD.U32 R19, RZ, RZ, UR6 ;  /* 0x00000006ff137e24 */ /* 0x000fce000f8e00ff */
.L_x_319:
[----:B------:R-:W0:Y:S01]  /*ec00*/  S2R R0, SR_TID.X ;  /* 0x0000000000007919 */ /* 0x000e220000002100 */
[----:B------:R-:W-:Y:S05]  /*ec10*/  WARPSYNC.ALL ;  /* 0x0000000000007948 */ /* 0x000fea0003800000 */
[----:B------:R-:W-:Y:S01]  /*ec20*/  BAR.SYNC.DEFER_BLOCKING 0x4, 0x180 ;  /* 0x0106000000007b1d */ /* 0x000fe20000010000 */
[----:B0-----:R-:W-:-:S04]  /*ec30*/  LOP3.LUT R0, R0, 0x1f, RZ, 0xc0, !PT ;  /* 0x0000001f00007812 */ /* 0x001fc800078ec0ff */
[----:B------:R-:W-:-:S13]  /*ec40*/  ISETP.NE.AND P0, PT, R0, RZ, PT ;  /* 0x000000ff0000720c */ /* 0x000fda0003f05270 */
[----:B------:R-:W0:Y:S01]  /*ec50*/  @!P0 S2R R3, SR_CgaCtaId ;  /* 0x0000000000038919 */ /* 0x000e220000008800 */
[----:B------:R-:W-:-:S04]  /*ec60*/  @!P0 MOV R0, 0x400 ;  /* 0x0000040000008802 */ /* 0x000fc80000000f00 */
[----:B0-----:R-:W-:-:S05]  /*ec70*/  @!P0 LEA R22, R3, R0, 0x18 ;  /* 0x0000000003168211 */ /* 0x001fca00078ec0ff */
[----:B------:R0:W-:Y:S01]  /*ec80*/  @!P0 STS.128 [R22+0x288d0], R16 ;  /* 0x0288d01016008388 */ /* 0x0001e20000000c00 */
[----:B------:R-:W-:Y:S06]  /*ec90*/  BAR.ARV 0x5, 0x180 ;  /* 0x0146000000007b1d */ /* 0x000fec0000002000 */
.L_x_310:
[----:B------:R-:W-:Y:S02]  /*eca0*/  ULDC UR4, c[0x0][0xc3c] ;  /* 0x00030f0000047ab9 */ /* 0x000fe40000000800 */
[----:B---3--:R-:W-:-:S13]  /*ecb0*/  ISETP.GE.AND P0, PT, R19, UR4, PT ;  /* 0x0000000413007c0c */ /* 0x008fda000bf06270 */
[----:B------:R-:W-:Y:S05]  /*ecc0*/  @!P0 BRA `(.L_x_320) ;  /* 0xffffffb400888947 */ /* 0x000fea000383ffff */
[----:B------:R-:W-:Y:S05]  /*ecd0*/  BSYNC B8 ;  /* 0x0000000000087941 */ /* 0x000fea0003800000 */
.L_x_257:
[----:B0-----:R-:W3:Y:S01]  /*ece0*/  LDL.LU R0, [R1+0x20] ;  /* 0x0000200001007983 */ /* 0x001ee20000300800 */
[----:B------:R-:W-:Y:S01]  /*ecf0*/  BSSY B0, `(.L_x_321) ;  /* 0x000000b000007945 */ /* 0x000fe20003800000 */
[----:B------:R-:W0:Y:S01]  /*ed00*/  S2R R5, SR_CgaCtaId ;  /* 0x0000000000057919 */ /* 0x000e220000008800 */
[----:B---3--:R-:W-:-:S05]  /*ed10*/  VIADD R0, R0, 0x1 ;  /* 0x0000000100007836 */ /* 0x008fca0000000000 */
[----:B------:R-:W-:-:S04]  /*ed20*/  LEA.HI R2, R0, R0, RZ, 0x1 ;  /* 0x0000000000027211 */ /* 0x000fc800078f08ff */
[----:B------:R-:W-:Y:S02]  /*ed30*/  LOP3.LUT R3, R2, 0xfffffffe, RZ, 0xc0, !PT ;  /* 0xfffffffe02037812 */ /* 0x000fe400078ec0ff */
[----:B------:R-:W-:-:S03]  /*ed40*/  MOV R2, 0x400 ;  /* 0x0000040000027802 */ /* 0x000fc60000000f00 */
[----:B------:R-:W-:Y:S01]  /*ed50*/  IMAD.IADD R0, R0, 0x1, -R3 ;  /* 0x0000000100007824 */ /* 0x000fe200078e0a03 */
[----:B0-----:R-:W-:-:S04]  /*ed60*/  LEA R4, R5, R2, 0x18 ;  /* 0x0000000205047211 */ /* 0x001fc800078ec0ff */
[----:B------:R-:W-:-:S04]  /*ed70*/  SHF.L.U32 R0, R0, 0x1f, RZ ;  /* 0x0000001f00007819 */ /* 0x000fc800000006ff */
[----:B------:R-:W0:Y:S02]  /*ed80*/  SYNCS.PHASECHK.TRANS64.TRYWAIT P0, [R4+URZ+0x28820], R0 ;  /* 0x02882000040075a7 */ /* 0x000e24000800017f */
[----:B0-----:R-:W-:Y:S05]  /*ed90*/  @!P0 BRA `(.L_x_322) ;  /* 0x0000004000d88947 */ /* 0x001fea0003800000 */
.L_x_457:
[----:B------:R-:W-:Y:S05]  /*eda0*/  BSYNC B0 ;  /* 0x0000000000007941 */ /* 0x000fea0003800000 */
.L_x_321:
[----:B------:R-:W-:-:S03]  /*edb0*/  UMOV UR4, 0xffffffff ;  /* 0xffffffff00047882 */ /* 0x000fc60000000000 */
[----:B------:R-:W-:Y:S05]  /*edc0*/  BRA.DIV UR4, `(.L_x_323) ;  /* 0x0000004204e07947 */ /* 0x000fea000b800000 */
[----:B0-----:R-:W0:Y:S02]  /*edd0*/  S2R R0, SR_TID.X ;  /* 0x0000000000007919 */ /* 0x001e240000002100 */
[----:B0-----:R-:W-:-:S04]  /*ede0*/  SHF.R.U32.HI R0, RZ, 0x5, R0 ;  /* 0x00000005ff007819 */ /* 0x001fc80000011600 */
[----:B------:R-:W-:-:S05]  /*edf0*/  LOP3.LUT R0, R0, 0x3, RZ, 0xc0, !PT ;  /* 0x0000000300007812 */ /* 0x000fca00078ec0ff */
[----:B------:R0:W3:Y:S02]  /*ee00*/  SHFL.IDX PT, R14, R0, RZ, 0x1f ;  /* 0x00001fff000e7589 */ /* 0x0000e400000e0000 */
.L_x_460:
[----:B---3--:R-:W-:Y:S01]  /*ee10*/  ISETP.NE.AND P0, PT, R14, RZ, PT ;  /* 0x000000ff0e00720c */ /* 0x008fe20003f05270 */
[----:B------:R-:W-:-:S12]  /*ee20*/  BSSY B0, `(.L_x_324) ;  /* 0x0000024000007945 */ /* 0x000fd80003800000 */
[----:B------:R-:W-:Y:S05]  /*ee30*/  @P0 BRA `(.L_x_325) ;  /* 0x0000000000880947 */ /* 0x000fea0003800000 */
[----:B------:R-:W-:-:S03]  /*ee40*/  UMOV UR4, 0xffffffff ;  /* 0xffffffff00047882 */ /* 0x000fc60000000000 */
[----:B------:R-:W-:Y:S05]  /*ee50*/  BRA.DIV UR4, `(.L_x_326) ;  /* 0x0000004204f07947 */ /* 0x000fea000b800000 */
[----:B------:R-:W-:-:S13]  /*ee60*/  ELECT P6, URZ, PT ;  /* 0x00000000003f782f */ /* 0x000fda00038c0000 */
.L_x_463:
[----:B------:R-:W-:Y:S05]  /*ee70*/  @!P6 BRA `(.L_x_325) ;  /* 0x000000000078e947 */ /* 0x000fea0003800000 */
[----:B0-----:R-:W3:Y:S02]  /*ee80*/  LDL.LU R0, [R1+0x4] ;  /* 0x0000040001007983 */ /* 0x001ee40000300800 */
[----:B---3--:R-:W-:-:S04]  /*ee90*/  LOP3.LUT R0, R0, 0x2, RZ, 0xfc, !PT ;  /* 0x0000000200007812 */ /* 0x008fc800078efcff */
[----:B------:R-:W-:-:S13]  /*eea0*/  ISETP.NE.AND P0, PT, R0, 0x3, PT ;  /* 0x000000030000780c */ /* 0x000fda0003f05270 */
[----:B------:R-:W-:Y:S05]  /*eeb0*/  @!P0 BRA `(.L_x_327) ;  /* 0x0000000000048947 */ /* 0x000fea0003800000 */
[----:B------:R-:W-:Y:S01]  /*eec0*/  BPT.TRAP 0x1 ;  /* 0x000000040000795c */ /* 0x000fe20000300000 */
.L_x_327:
[C---:B------:R-:W-:Y:S01]  /*eed0*/  IMAD R5, R25.reuse, 0x8, R4 ;  /* 0x0000000819057824 */ /* 0x040fe200078e0204 */
[----:B------:R-:W-:Y:S01]  /*eee0*/  SHF.L.U32 R0, R28, 0x1f, RZ ;  /* 0x0000001f1c007819 */ /* 0x000fe200000006ff */
[----:B------:R-:W-:-:S03]  /*eef0*/  VIADD R25, R25, 0x1 ;  /* 0x0000000119197836 */ /* 0x000fc60000000000 */
[----:B------:R-:W0:Y:S02]  /*ef00*/  SYNCS.PHASECHK.TRANS64.TRYWAIT P1, [R5+URZ+0x28840], R0 ;  /* 0x02884000050075a7 */ /* 0x000e24000802017f */
[----:B------:R-:W-:-:S04]  /*ef10*/  ISETP.NE.AND P2, PT, R25, 0x2, PT ;  /* 0x000000021900780c */ /* 0x000fc80003f45270 */
[----:B------:R-:W-:Y:S01]  /*ef20*/  SEL R3, RZ, 0x1, P2 ;  /* 0x00000001ff037807 */ /* 0x000fe20001000000 */
[----:B0-----:R-:W-:Y:S08]  /*ef30*/  @!P1 BRA `(.L_x_328) ;  /* 0x0000004000d89947 */ /* 0x001ff00003800000 */
.L_x_464:
[----:B------:R-:W-:Y:S02]  /*ef40*/  SEL R25, R25, RZ, P2 ;  /* 0x000000ff19197207 */ /* 0x000fe40001000000 */
[----:B------:R-:W-:Y:S01]  /*ef50*/  LOP3.LUT R2, R28, R3, RZ, 0x3c, !PT ;  /* 0x000000031c027212 */ /* 0x000fe200078e3cff */
[----:B------:R-:W-:Y:S06]  /*ef60*/  @!P0 BRA `(.L_x_329) ;  /* 0x0000000000048947 */ /* 0x000fec0003800000 */
[----:B------:R-:W-:Y:S01]  /*ef70*/  BPT.TRAP 0x1 ;  /* 0x000000040000795c */ /* 0x000fe20000300000 */
.L_x_329:
[----:B------:R-:W-:Y:S01]  /*ef80*/  IMAD R25, R25, 0x8, R4 ;  /* 0x0000000819197824 */ /* 0x000fe200078e0204 */
[----:B------:R-:W-:-:S04]  /*ef90*/  SHF.L.U32 R2, R2, 0x1f, RZ ;  /* 0x0000001f02027819 */ /* 0x000fc800000006ff */
[----:B------:R-:W3:Y:S02]  /*efa0*/  SYNCS.PHASECHK.TRANS64.TRYWAIT P1, [R25+URZ+0x28840], R2 ;  /* 0x02884002190075a7 */ /* 0x000ee4000802017f */
[----:B---3--:R-:W-:Y:S05]  /*efb0*/  @!P1 BRA `(.L_x_330) ;  /* 0x0000004000cc9947 */ /* 0x008fea0003800000 */
.L_x_465:
[----:B------:R-:W-:Y:S05]  /*efc0*/  @!P0 BRA `(.L_x_331) ;  /* 0x0000000000048947 */ /* 0x000fea0003800000 */
[----:B------:R-:W-:Y:S01]  /*efd0*/  BPT.TRAP 0x1 ;  /* 0x000000040000795c */ /* 0x000fe20000300000 */
.L_x_331:
[----:B------:R-:W4:Y:S02]  /*efe0*/  SYNCS.PHASECHK.TRANS64.TRYWAIT P1, [R5+URZ+0x28860], R0 ;  /* 0x02886000050075a7 */ /* 0x000f24000802017f */
[----:B----4-:R-:W-:Y:S05]  /*eff0*/  @!P1 BRA `(.L_x_332) ;  /* 0x0000004000d09947 */ /* 0x010fea0003800000 */
.L_x_466:
[----:B------:R-:W-:Y:S05]  /*f000*/  @!P0 BRA `(.L_x_333) ;  /* 0x0000000000048947 */ /* 0x000fea0003800000 */
[----:B------:R-:W-:Y:S01]  /*f010*/  BPT.TRAP 0x1 ;  /* 0x000000040000795c */ /* 0x000fe20000300000 */
.L_x_333:
[----:B------:R0:W0:Y:S02]  /*f020*/  SYNCS.PHASECHK.TRANS64.TRYWAIT P0, [R25+URZ+0x28860], R2 ;  /* 0x02886002190075a7 */ /* 0x000024000800017f */
[----:B0-----:R-:W-:Y:S05]  /*f030*/  @!P0 NANOSLEEP.SYNCS 0x989680 ;  /* 0x009896800000895d */ /* 0x001fea0003900000 */
[----:B------:R-:W0:Y:S02]  /*f040*/  @!P0 SYNCS.PHASECHK.TRANS64 P0, [R25+URZ+0x28860], R2 ;  /* 0x02886002190085a7 */ /* 0x000e24000800007f */
[----:B0-----:R-:W-:Y:S05]  /*f050*/  @!P0 BRA `(.L_x_333) ;  /* 0xfffffffc00f08947 */ /* 0x001fea000383ffff */
.L_x_325:
[----:B------:R-:W-:Y:S05]  /*f060*/  BSYNC B0 ;  /* 0x0000000000007941 */ /* 0x000fea0003800000 */
.L_x_324:
[----:B------:R-:W-:Y:S05]  /*f070*/  EXIT ;  /* 0x000000000000794d */ /* 0x000fea0003800000 */
.L_x_204:
[----:B0-----:R-:W-:-:S04]  /*f080*/  IMAD.U32 R3, RZ, RZ, UR42 ;  /* 0x0000002aff037e24 */ /* 0x001fc8000f8e00ff */
[----:B------:R0:W1:Y:S03]  /*f090*/  SYNCS.PHASECHK.TRANS64.TRYWAIT P1, [R3+URZ+0x28800], R0 ;  /* 0x02880000030075a7 */ /* 0x000066000802017f */
[----:B-1----:R-:W-:Y:S05]  /*f0a0*/  @!P1 NANOSLEEP.SYNCS 0x989680 ;  /* 0x009896800000995d */ /* 0x002fea0003900000 */
[----:B------:R-:W1:Y:S02]  /*f0b0*/  @!P1 SYNCS.PHASECHK.TRANS64 P1, [R3+URZ+0x28800], R0 ;  /* 0x02880000030095a7 */ /* 0x000e64000802007f */
[----:B-1----:R-:W-:Y:S05]  /*f0c0*/  @!P1 BRA `(.L_x_204) ;  /* 0xfffffffc00ec9947 */ /* 0x002fea000383ffff */
[----:B------:R-:W-:Y:S05]  /*f0d0*/  BRA `(.L_x_334) ;  /* 0xffffff2800047947 */ /* 0x000fea000383ffff */
.L_x_208:
[----:B-1----:R1:W2:Y:S02]  /*f0e0*/  SYNCS.PHASECHK.TRANS64.TRYWAIT P1, [R4+URZ+0x28830], R3 ;  /* 0x02883003040075a7 */ /* 0x0022a4000802017f */
[----:B--2---:R-:W-:Y:S05]  /*f0f0*/  @!P1 NANOSLEEP.SYNCS 0x989680 ;  /* 0x009896800000995d */ /* 0x004fea0003900000 */
[----:B------:R-:W2:Y:S02]  /*f100*/  @!P1 SYNCS.PHASECHK.TRANS64 P1, [R4+URZ+0x28830], R3 ;  /* 0x02883003040095a7 */ /* 0x000ea4000802007f */
[----:B--2---:R-:W-:Y:S05]  /*f110*/  @!P1 BRA `(.L_x_208) ;  /* 0xfffffffc00f09947 */ /* 0x004fea000383ffff */
[----:B------:R-:W-:Y:S05]  /*f120*/  BRA `(.L_x_207) ;  /* 0xffffff2800247947 */ /* 0x000fea000383ffff */
.L_x_214:
[----:B-1----:R-:W-:-:S04]  /*f130*/  IMAD.U32 R3, RZ, RZ, UR6 ;  /* 0x00000006ff037e24 */ /* 0x002fc8000f8e00ff */
[----:B------:R1:W2:Y:S03]  /*f140*/  SYNCS.PHASECHK.TRANS64.TRYWAIT P1, [R3+URZ+0x28830], R0 ;  /* 0x02883000030075a7 */ /* 0x0002a6000802017f */
[----:B--2---:R-:W-:Y:S05]  /*f150*/  @!P1 NANOSLEEP.SYNCS 0x989680 ;  /* 0x009896800000995d */ /* 0x004fea0003900000 */
[----:B------:R-:W2:Y:S02]  /*f160*/  @!P1 SYNCS.PHASECHK.TRANS64 P1, [R3+URZ+0x28830], R0 ;  /* 0x02883000030095a7 */ /* 0x000ea4000802007f */
[----:B--2---:R-:W-:Y:S05]  /*f170*/  @!P1 BRA `(.L_x_214) ;  /* 0xfffffffc00ec9947 */ /* 0x004fea000383ffff */
[----:B------:R-:W-:Y:S05]  /*f180*/  BRA `(.L_x_211) ;  /* 0xffffff4c00747947 */ /* 0x000fea000383ffff */
.L_x_218:
[----:B-1----:R-:W-:-:S04]  /*f190*/  MOV R3, UR6 ;  /* 0x0000000600037c02 */ /* 0x002fc80008000f00 */
[----:B------:R1:W2:Y:S03]  /*f1a0*/  SYNCS.PHASECHK.TRANS64.TRYWAIT P1, [R3+URZ+0x28850], R0 ;  /* 0x02885000030075a7 */ /* 0x0002a6000802017f */
[----:B--2---:R-:W-:Y:S05]  /*f1b0*/  @!P1 NANOSLEEP.SYNCS 0x989680 ;  /* 0x009896800000995d */ /* 0x004fea0003900000 */
[----:B------:R-:W2:Y:S02]  /*f1c0*/  @!P1 SYNCS.PHASECHK.TRANS64 P1, [R3+URZ+0x28850], R0 ;  /* 0x02885000030095a7 */ /* 0x000ea4000802007f */
[----:B--2---:R-:W-:Y:S05]  /*f1d0*/  @!P1 BRA `(.L_x_218) ;  /* 0xfffffffc00ec9947 */ /* 0x004fea000383ffff */
[----:B------:R-:W-:Y:S05]  /*f1e0*/  BRA `(.L_x_215) ;  /* 0xffffff5000547947 */ /* 0x000fea000383ffff */
.L_x_225:
[----:B-1----:R-:W-:-:S04]  /*f1f0*/  IMAD.U32 R9, RZ, RZ, UR5 ;  /* 0x00000005ff097e24 */ /* 0x002fc8000f8e00ff */
[----:B------:R1:W2:Y:S03]  /*f200*/  SYNCS.PHASECHK.TRANS64.TRYWAIT P1, [R9+URZ+0x28850], R6 ;  /* 0x02885006090075a7 */ /* 0x0002a6000802017f */
[----:B--2---:R-:W-:Y:S05]  /*f210*/  @!P1 NANOSLEEP.SYNCS 0x989680 ;  /* 0x009896800000995d */ /* 0x004fea0003900000 */
[----:B------:R-:W2:Y:S02]  /*f220*/  @!P1 SYNCS.PHASECHK.TRANS64 P1, [R9+URZ+0x28850], R6 ;  /* 0x02885006090095a7 */ /* 0x000ea4000802007f */
[----:B--2---:R-:W-:Y:S05]  /*f230*/  @!P1 BRA `(.L_x_225) ;  /* 0xfffffffc00ec9947 */ /* 0x004fea000383ffff */
[----:B------:R-:W-:Y:S05]  /*f240*/  BRA `(.L_x_224) ;  /* 0xffffff6c005c7947 */ /* 0x000fea000383ffff */
.L_x_271:
[----:B------:R-:W0:Y:S01]  /*f250*/  S2R R20, SR_TID.X ;  /* 0x0000000000147919 */ /* 0x000e220000002100 */
[----:B------:R-:W-:Y:S01]  /*f260*/  BSSY B0, `(.L_x_335) ;  /* 0x000000a000007945 */ /* 0x000fe20003800000 */
[----:B------:R-:W-:Y:S02]  /*f270*/  IMAD.MOV.U32 R12, RZ, RZ, RZ ;  /* 0x000000ffff0c7224 */ /* 0x000fe400078e00ff */
[----:B------:R-:W-:Y:S02]  /*f280*/  IMAD.MOV.U32 R11, RZ, RZ, 0x1f ;  /* 0x0000001fff0b7424 */ /* 0x000fe400078e00ff */
[----:B------:R-:W-:Y:S01]  /*f290*/  IMAD.MOV.U32 R15, RZ, RZ, -0x1 ;  /* 0xffffffffff0f7424 */ /* 0x000fe200078e00ff */
[----:B0-----:R-:W-:-:S04]  /*f2a0*/  SHF.R.U32.HI R10, RZ, 0x5, R20 ;  /* 0x00000005ff0a7819 */ /* 0x001fc80000011614 */
[----:B------:R-:W-:-:S05]  /*f2b0*/  LOP3.LUT R10, R10, 0x3, RZ, 0xc0, !PT ;  /* 0x000000030a0a7812 */ /* 0x000fca00078ec0ff */
[----:B------:R-:W-:-:S07]  /*f2c0*/  IMAD.MOV.U32 R13, RZ, RZ, R10 ;  /* 0x000000ffff0d7224 */ /* 0x000fce00078e000a */
[----:B-----5:R-:W-:Y:S05]  /*f2d0*/  WARPSYNC.COLLECTIVE R15, `(.L_x_336) ;  /* 0x000000000f087348 */ /* 0x020fea0003c00000 */
[----:B------:R0:W1:Y:S02]  /*f2e0*/  SHFL.IDX P6, R14, R13, R12, R11 ;  /* 0x0000000c0d0e7389 */ /* 0x00006400000c000b */
[----:B01---5:R-:W-:Y:S01]  /*f2f0*/  ENDCOLLECTIVE ;  /* 0x000000000000791b */ /* 0x023fe20003800000 */
.L_x_336:
[----:B------:R-:W-:Y:S05]  /*f300*/  BSYNC B0 ;  /* 0x0000000000007941 */ /* 0x000fea0003800000 */
.L_x_335:
[----:B------:R-:W-:Y:S05]  /*f310*/  BRA `(.L_x_337) ;  /* 0xffffffbc00c47947 */ /* 0x000fea000383ffff */
.L_x_274:
[----:B0-----:R0:W1:Y:S02]  /*f320*/  SYNCS.PHASECHK.TRANS64.TRYWAIT P0, [R7+URZ+0x28840], R2 ;  /* 0x02884002070075a7 */ /* 0x001064000800017f */
[----:B-1----:R-:W-:Y:S05]  /*f330*/  @!P0 NANOSLEEP.SYNCS 0x989680 ;  /* 0x009896800000895d */ /* 0x002fea0003900000 */
[----:B------:R-:W1:Y:S02]  /*f340*/  @!P0 SYNCS.PHASECHK.TRANS64 P0, [R7+URZ+0x28840], R2 ;  /* 0x02884002070085a7 */ /* 0x000e64000800007f */
[----:B-1----:R-:W-:Y:S05]  /*f350*/  @!P0 BRA `(.L_x_274) ;  /* 0xfffffffc00f08947 */ /* 0x002fea000383ffff */
[----:B------:R-:W-:Y:S05]  /*f360*/  BRA `(.L_x_338) ;  /* 0xffffffc000187947 */ /* 0x000fea000383ffff */
.L_x_275:
[----:B------:R-:W-:Y:S01]  /*f370*/  BSSY B0, `(.L_x_339) ;  /* 0x0000008000007945 */ /* 0x000fe20003800000 */
[----:B------:R-:W-:Y:S02]  /*f380*/  IMAD.MOV.U32 R13, RZ, RZ, R0 ;  /* 0x000000ffff0d7224 */ /* 0x000fe400078e0000 */
[----:B------:R-:W-:Y:S02]  /*f390*/  IMAD.MOV.U32 R12, RZ, RZ, RZ ;  /* 0x000000ffff0c7224 */ /* 0x000fe400078e00ff */
[----:B------:R-:W-:Y:S02]  /*f3a0*/  IMAD.MOV.U32 R11, RZ, RZ, 0x181f ;  /* 0x0000181fff0b7424 */ /* 0x000fe400078e00ff */
[----:B------:R-:W-:-:S07]  /*f3b0*/  IMAD.MOV.U32 R15, RZ, RZ, -0x1 ;  /* 0xffffffffff0f7424 */ /* 0x000fce00078e00ff */
[----:B------:R-:W-:Y:S05]  /*f3c0*/  WARPSYNC.COLLECTIVE R15, `(.L_x_340) ;  /* 0x000000000f087348 */ /* 0x000fea0003c00000 */
[----:B------:R0:W1:Y:S02]  /*f3d0*/  SHFL.IDX P6, R14, R13, R12, R11 ;  /* 0x0000000c0d0e7389 */ /* 0x00006400000c000b */
[----:B01----:R-:W-:Y:S01]  /*f3e0*/  ENDCOLLECTIVE ;  /* 0x000000000000791b */ /* 0x003fe20003800000 */
.L_x_340:
[----:B------:R-:W-:Y:S05]  /*f3f0*/  BSYNC B0 ;  /* 0x0000000000007941 */ /* 0x000fea0003800000 */
.L_x_339:
[----:B------:R-:W-:Y:S02]  /*f400*/  IMAD.MOV.U32 R13, RZ, RZ, R4 ;  /* 0x000000ffff0d7224 */ /* 0x000fe400078e0004 */
[----:B------:R-:W-:Y:S02]  /*f410*/  IMAD.MOV.U32 R12, RZ, RZ, RZ ;  /* 0x000000ffff0c7224 */ /* 0x000fe400078e00ff */
[----:B------:R-:W-:Y:S02]  /*f420*/  IMAD.MOV.U32 R11, RZ, RZ, 0x181f ;  /* 0x0000181fff0b7424 */ /* 0x000fe400078e00ff */
[----:B------:R-:W-:Y:S02]  /*f430*/  IMAD.MOV.U32 R15, RZ, RZ, -0x1 ;  /* 0xffffffffff0f7424 */ /* 0x000fe400078e00ff */
[----:B------:R-:W-:Y:S02]  /*f440*/  IMAD.MOV.U32 R2, RZ, RZ, R14 ;  /* 0x000000ffff027224 */ /* 0x000fe400078e000e */
[----:B------:R-:W-:-:S07]  /*f450*/  @P0 IMAD R8, R5, 0x2, R22 ;  /* 0x0000000205080824 */ /* 0x000fce00078e0216 */
[----:B------:R-:W-:Y:S05]  /*f460*/  WARPSYNC.COLLECTIVE R15, `(.L_x_341) ;  /* 0x000000000f087348 */ /* 0x000fea0003c00000 */
[----:B------:R0:W1:Y:S02]  /*f470*/  SHFL.IDX P6, R14, R13, R12, R11 ;  /* 0x0000000c0d0e7389 */ /* 0x00006400000c000b */
[----:B01----:R-:W-:Y:S01]  /*f480*/  ENDCOLLECTIVE ;  /* 0x000000000000791b */ /* 0x003fe20003800000 */
.L_x_341:
[----:B------:R-:W-:Y:S02]  /*f490*/  IMAD.MOV.U32 R13, RZ, RZ, R0 ;  /* 0x000000ffff0d7224 */ /* 0x000fe400078e0000 */
[----:B------:R-:W-:Y:S02]  /*f4a0*/  IMAD.MOV.U32 R12, RZ, RZ, 0x1 ;  /* 0x00000001ff0c7424 */ /* 0x000fe400078e00ff */
[----:B------:R-:W-:-:S07]  /*f4b0*/  IMAD.MOV.U32 R3, RZ, RZ, R14 ;  /* 0x000000ffff037224 */ /* 0x000fce00078e000e */
[----:B------:R-:W-:Y:S05]  /*f4c0*/  WARPSYNC.COLLECTIVE R15, `(.L_x_342) ;  /* 0x000000000f087348 */ /* 0x000fea0003c00000 */
[----:B------:R0:W1:Y:S02]  /*f4d0*/  SHFL.IDX P6, R14, R13, R12, R11 ;  /* 0x0000000c0d0e7389 */ /* 0x00006400000c000b */
[----:B01----:R-:W-:Y:S01]  /*f4e0*/  ENDCOLLECTIVE ;  /* 0x000000000000791b */ /* 0x003fe20003800000 */
.L_x_342:
[----:B------:R-:W-:-:S04]  /*f4f0*/  @P0 LEA R3, P1, R30, R3, 0x1 ;  /* 0x000000031e030211 */ /* 0x000fc800078208ff */
[----:B------:R-:W-:Y:S02]  /*f500*/  @P0 IADD3.X R2, RZ, R2, RZ, P1, !PT ;  /* 0x00000002ff020210 */ /* 0x000fe40000ffe4ff */
[----:B------:R-:W-:Y:S02]  /*f510*/  ISETP.GE.AND P1, PT, R6, 0x11, PT ;  /* 0x000000110600780c */ /* 0x000fe40003f26270 */
[----:B------:R-:W-:Y:S01]  /*f520*/  @P0 LOP3.LUT R3, R3, R2, RZ, 0x3c, !PT ;  /* 0x0000000203030212 */ /* 0x000fe200078e3cff */
[----:B------:R-:W-:-:S03]  /*f530*/  IMAD.MOV.U32 R13, RZ, RZ, R4 ;  /* 0x000000ffff0d7224 */ /* 0x000fc600078e0004 */
[----:B------:R-:W-:-:S04]  /*f540*/  @P0 LOP3.LUT R2, R3, R2, RZ, 0x3c, !PT ;  /* 0x0000000203020212 */ /* 0x000fc800078e3cff */
[----:B------:R-:W-:-:S05]  /*f550*/  @P0 LOP3.LUT R3, R3, R2, RZ, 0x3c, !PT ;  /* 0x0000000203030212 */ /* 0x000fca00078e3cff */
[----:B------:R-:W-:Y:S01]  /*f560*/  @!PT LDS RZ, [RZ] ;  /* 0x00000000fffff984 */ /* 0x000fe20000000800 */
[----:B------:R-:W-:Y:S01]  /*f570*/  @!PT LDS RZ, [RZ] ;  /* 0x00000000fffff984 */ /* 0x000fe20000000800 */
[----:B------:R-:W-:Y:S01]  /*f580*/  @!PT LDS RZ, [RZ] ;  /* 0x00000000fffff984 */ /* 0x000fe20000000800 */
[----:B------:R-:W-:Y:S04]  /*f590*/  @P0 LDGSTS.E.BYPASS.LTC128B.128 [R8+0x18400], desc[UR36][R2.64], !P3 ;  /* 0x1840000002080fae */ /* 0x000fe8000d901d64 */
[----:B------:R0:W-:Y:S02]  /*f5a0*/  @P0 LDGSTS.E.BYPASS.LTC128B.128 [R8+0x1c400], desc[UR36][R2.64+0x80], !P2 ;  /* 0x1c40008002080fae */ /* 0x0001e4000d101d64 */
[----:B0-----:R-:W-:-:S07]  /*f5b0*/  IMAD.MOV.U32 R2, RZ, RZ, R14 ;  /* 0x000000ffff027224 */ /* 0x001fce00078e000e */
[----:B------:R-:W-:Y:S05]  /*f5c0*/  WARPSYNC.COLLECTIVE R15, `(.L_x_343) ;  /* 0x000000000f087348 */ /* 0x000fea0003c00000 */
[----:B------:R0:W1:Y:S02]  /*f5d0*/  SHFL.IDX P6, R14, R13, R12, R11 ;  /* 0x0000000c0d0e7389 */ /* 0x00006400000c000b */
[----:B01----:R-:W-:Y:S01]  /*f5e0*/  ENDCOLLECTIVE ;  /* 0x000000000000791b */ /* 0x003fe20003800000 */
.L_x_343:
[----:B------:R-:W-:Y:S02]  /*f5f0*/  @P1 IMAD R8, R5, 0x2, R22 ;  /* 0x0000000205081824 */ /* 0x000fe400078e0216 */
[----:B------:R-:W-:Y:S02]  /*f600*/  IMAD.MOV.U32 R13, RZ, RZ, R0 ;  /* 0x000000ffff0d7224 */ /* 0x000fe400078e0000 */
[----:B------:R-:W-:Y:S02]  /*f610*/  IMAD.MOV.U32 R12, RZ, RZ, 0x2 ;  /* 0x00000002ff0c7424 */ /* 0x000fe400078e00ff */
[----:B------:R-:W-:-:S07]  /*f620*/  IMAD.MOV.U32 R3, RZ, RZ, R14 ;  /* 0x000000ffff037224 */ /* 0x000fce00078e000e */
[----:B------:R-:W-:Y:S05]  /*f630*/  WARPSYNC.COLLECTIVE R15, `(.L_x_344) ;  /* 0x000000000f087348 */ /* 0x000fea0003c00000 */
[----:B------:R0:W1:Y:S02]  /*f640*/  SHFL.IDX P6, R14, R13, R12, R11 ;  /* 0x0000000c0d0e7389 */ /* 0x00006400000c000b */
[----:B01----:R-:W-:Y:S01]  /*f650*/  ENDCOLLECTIVE ;  /* 0x000000000000791b */ /* 0x003fe20003800000 */
.L_x_344:
[----:B------:R-:W-:-:S05]  /*f660*/  @P1 LEA R3, P0, R30, R3, 0x1 ;  /* 0x000000031e031211 */ /* 0x000fca00078008ff */
[----:B------:R-:W-:-:S05]  /*f670*/  @P1 IMAD.X R2, RZ, RZ, R2, P0 ;  /* 0x000000ffff021224 */ /* 0x000fca00000e0602 */
        /* <DEDUP_REMOVED lines=8> */
[----:B------:R0:W-:Y:S01]  /*f700*/  @P1 LDGSTS.E.BYPASS.LTC128B.128 [R8+0x1cc00], desc[UR36][R2.64+0x80], !P2 ;  /* 0x1cc0008002081fae */ /* 0x0001e2000d101d64 */
[----:B------:R-:W-:Y:S01]  /*f710*/  ISETP.GE.AND P1, PT, R6, 0x21, PT ;  /* 0x000000210600780c */ /* 0x000fe20003f26270 */
[----:B0-----:R-:W-:-:S12]  /*f720*/  IMAD.MOV.U32 R2, RZ, RZ, R14 ;  /* 0x000000ffff027224 */ /* 0x001fd800078e000e */
[----:B------:R-:W-:Y:S05]  /*f730*/  WARPSYNC.COLLECTIVE R15, `(.L_x_345) ;  /* 0x000000000f087348 */ /* 0x000fea0003c00000 */
[----:B------:R0:W1:Y:S02]  /*f740*/  SHFL.IDX P6, R14, R13, R12, R11 ;  /* 0x0000000c0d0e7389 */ /* 0x00006400000c000b */
[----:B01----:R-:W-:Y:S01]  /*f750*/  ENDCOLLECTIVE ;  /* 0x000000000000791b */ /* 0x003fe20003800000 */
.L_x_345:
[----:B------:R-:W-:Y:S01]  /*f760*/  @P1 IMAD R8, R5, 0x2, R22 ;  /* 0x0000000205081824 */ /* 0x000fe200078e0216 */
[----:B------:R-:W-:Y:S01]  /*f770*/  MOV R13, R0 ;  /* 0x00000000000d7202 */ /* 0x000fe20000000f00 */
[----:B------:R-:W-:Y:S02]  /*f780*/  IMAD.MOV.U32 R12, RZ, RZ, 0x3 ;  /* 0x00000003ff0c7424 */ /* 0x000fe400078e00ff */
[----:B------:R-:W-:-:S07]  /*f790*/  IMAD.MOV.U32 R3, RZ, RZ, R14 ;  /* 0x000000ffff037224 */ /* 0x000fce00078e000e */
[----:B------:R-:W-:Y:S05]  /*f7a0*/  WARPSYNC.COLLECTIVE R15, `(.L_x_346) ;  /* 0x000000000f087348 */ /* 0x000fea0003c00000 */
[----:B------:R0:W1:Y:S02]  /*f7b0*/  SHFL.IDX P6, R14, R13, R12, R11 ;  /* 0x0000000c0d0e7389 */ /* 0x00006400000c000b */
[----:B01----:R-:W-:Y:S01]  /*f7c0*/  ENDCOLLECTIVE ;  /* 0x000000000000791b */ /* 0x003fe20003800000 */
.L_x_346:
        /* <DEDUP_REMOVED lines=16> */
.L_x_347:
[----:B------:R-:W-:Y:S02]  /*f8d0*/  @P1 IMAD R8, R5, 0x2, R22 ;  /* 0x0000000205081824 */ /* 0x000fe400078e0216 */
[----:B------:R-:W-:Y:S02]  /*f8e0*/  IMAD.MOV.U32 R13, RZ, RZ, R0 ;  /* 0x000000ffff0d7224 */ /* 0x000fe400078e0000 */
[----:B------:R-:W-:Y:S02]  /*f8f0*/  IMAD.MOV.U32 R12, RZ, RZ, 0x4 ;  /* 0x00000004ff0c7424 */ /* 0x000fe400078e00ff */
[----:B------:R-:W-:-:S07]  /*f900*/  IMAD.MOV.U32 R3, RZ, RZ, R14 ;  /* 0x000000ffff037224 */ /* 0x000fce00078e000e */
[----:B------:R-:W-:Y:S05]  /*f910*/  WARPSYNC.COLLECTIVE R15, `(.L_x_348) ;  /* 0x000000000f087348 */ /* 0x000fea0003c00000 */
[----:B------:R0:W1:Y:S02]  /*f920*/  SHFL.IDX P6, R14, R13, R12, R11 ;  /* 0x0000000c0d0e7389 */ /* 0x00006400000c000b */
[----:B01----:R-:W-:Y:S01]  /*f930*/  ENDCOLLECTIVE ;  /* 0x000000000000791b */ /* 0x003fe20003800000 */
.L_x_348:
        /* <DEDUP_REMOVED lines=16> */
.L_x_349:
[----:B------:R-:W-:Y:S02]  /*fa40*/  @P1 IMAD R8, R5, 0x2, R22 ;  /* 0x0000000205081824 */ /* 0x000fe400078e0216 */
[----:B------:R-:W-:Y:S02]  /*fa50*/  IMAD.MOV.U32 R13, RZ, RZ, R0 ;  /* 0x000000ffff0d7224 */ /* 0x000fe400078e0000 */
[----:B------:R-:W-:Y:S02]  /*fa60*/  IMAD.MOV.U32 R12, RZ, RZ, 0x5 ;  /* 0x00000005ff0c7424 */ /* 0x000fe400078e00ff */
[----:B------:R-:W-:-:S07]  /*fa70*/  IMAD.MOV.U32 R3, RZ, RZ, R14 ;  /* 0x000000ffff037224 */ /* 0x000fce00078e000e */
[----:B------:R-:W-:Y:S05]  /*fa80*/  WARPSYNC.COLLECTIVE R15, `(.L_x_350) ;  /* 0x000000000f087348 */ /* 0x000fea0003c00000 */
[----:B------:R0:W1:Y:S02]  /*fa90*/  SHFL.IDX P6, R14, R13, R12, R11 ;  /* 0x0000000c0d0e7389 */ /* 0x00006400000c000b */
[----:B01----:R-:W-:Y:S01]  /*faa0*/  ENDCOLLECTIVE ;  /* 0x000000000000791b */ /* 0x003fe20003800000 */
.L_x_350:
        /* <DEDUP_REMOVED lines=11> */
[----:B------:R-:W-:Y:S02]  /*fb60*/  ISETP.GE.AND P1, PT, R6, 0x51, PT ;  /* 0x000000510600780c */ /* 0x000fe40003f26270 */
[----:B0-----:R-:W-:-:S11]  /*fb70*/  MOV R2, R14 ;  /* 0x0000000e00027202 */ /* 0x001fd60000000f00 */
[----:B------:R-:W-:Y:S05]  /*fb80*/  WARPSYNC.COLLECTIVE R15, `(.L_x_351) ;  /* 0x000000000f087348 */ /* 0x000fea0003c00000 */
[----:B------:R0:W1:Y:S02]  /*fb90*/  SHFL.IDX P6, R14, R13, R12, R11 ;  /* 0x0000000c0d0e7389 */ /* 0x00006400000c000b */
[----:B01----:R-:W-:Y:S01]  /*fba0*/  ENDCOLLECTIVE ;  /* 0x000000000000791b */ /* 0x003fe20003800000 */
.L_x_351:
[----:B------:R-:W-:Y:S02]  /*fbb0*/  @P1 IMAD R8, R5, 0x2, R22 ;  /* 0x0000000205081824 */ /* 0x000fe400078e0216 */
[----:B------:R-:W-:Y:S02]  /*fbc0*/  IMAD.MOV.U32 R13, RZ, RZ, R0 ;  /* 0x000000ffff0d7224 */ /* 0x000fe400078e0000 */
[----:B------:R-:W-:Y:S02]  /*fbd0*/  IMAD.MOV.U32 R12, RZ, RZ, 0x6 ;  /* 0x00000006ff0c7424 */ /* 0x000fe400078e00ff */
[----:B------:R-:W-:-:S07]  /*fbe0*/  IMAD.MOV.U32 R3, RZ, RZ, R14 ;  /* 0x000000ffff037224 */ /* 0x000fce00078e000e */
[----:B------:R-:W-:Y:S05]  /*fbf0*/  WARPSYNC.COLLECTIVE R15, `(.L_x_352) ;  /* 0x000000000f087348 */ /* 0x000fea0003c00000 */
[----:B------:R0:W1:Y:S02]  /*fc00*/  SHFL.IDX P6, R14, R13, R12, R11 ;  /* 0x0000000c0d0e7389 */ /* 0x00006400000c000b */
[----:B01----:R-:W-:Y:S01]  /*fc10*/  ENDCOLLECTIVE ;  /* 0x000000000000791b */ /* 0x003fe20003800000 */
.L_x_352:
        /* <DEDUP_REMOVED lines=16> */
.L_x_353:
[----:B------:R-:W-:Y:S02]  /*fd20*/  @P1 IMAD R8, R5, 0x2, R22 ;  /* 0x0000000205081824 */ /* 0x000fe400078e0216 */
[----:B------:R-:W-:Y:S02]  /*fd30*/  IMAD.MOV.U32 R13, RZ, RZ, R0 ;  /* 0x000000ffff0d7224 */ /* 0x000fe400078e0000 */
[----:B------:R-:W-:Y:S02]  /*fd40*/  IMAD.MOV.U32 R12, RZ, RZ, 0x7 ;  /* 0x00000007ff0c7424 */ /* 0x000fe400078e00ff */
[----:B------:R-:W-:-:S07]  /*fd50*/  IMAD.MOV.U32 R3, RZ, RZ, R14 ;  /* 0x000000ffff037224 */ /* 0x000fce00078e000e */
[----:B------:R-:W-:Y:S05]  /*fd60*/  WARPSYNC.COLLECTIVE R15, `(.L_x_354) ;  /* 0x000000000f087348 */ /* 0x000fea0003c00000 */
[----:B------:R0:W1:Y:S02]  /*fd70*/  SHFL.IDX P6, R14, R13, R12, R11 ;  /* 0x0000000c0d0e7389 */ /* 0x00006400000c000b */
[----:B01----:R-:W-:Y:S01]  /*fd80*/  ENDCOLLECTIVE ;  /* 0x000000000000791b */ /* 0x003fe20003800000 */
.L_x_354:
[----:B------:R-:W-:-:S05]  /*fd90*/  @P1 LEA R3, P0, R30, R3, 0x1 ;  /* 0x000000031e031211 */ /* 0x000fca00078008ff */
[----:B------:R-:W-:-:S05]  /*fda0*/  @P1 IMAD.X R2, RZ, RZ, R2, P0 ;  /* 0x000000ffff021224 */ /* 0x000fca00000e0602 */
[----:B------:R-:W-:Y:S01]  /*fdb0*/  @P1 LOP3.LUT R3, R3, R2, RZ, 0x3c, !PT ;  /* 0x0000000203031212 */ /* 0x000fe200078e3cff */
[----:B------:R-:W-:-:S03]  /*fdc0*/  IMAD.MOV.U32 R13, RZ, RZ, R4 ;  /* 0x000000ffff0d7224 */ /* 0x000fc600078e0004 */
[----:B------:R-:W-:-:S04]  /*fdd0*/  @P1 LOP3.LUT R2, R3, R2, RZ, 0x3c, !PT ;  /* 0x0000000203021212 */ /* 0x000fc800078e3cff */
[----:B------:R-:W-:Y:S01]  /*fde0*/  @P1 LOP3.LUT R3, R3, R2, RZ, 0x3c, !PT ;  /* 0x0000000203031212 */ /* 0x000fe200078e3cff */
[----:B------:R-:W-:-:S07]  /*fdf0*/  IMAD.MOV.U32 R0, RZ, RZ, R14 ;  /* 0x000000ffff007224 */ /* 0x000fce00078e000e */
[----:B------:R-:W-:Y:S05]  /*fe00*/  WARPSYNC.COLLECTIVE R15, `(.L_x_355) ;  /* 0x000000000f087348 */ /* 0x000fea0003c00000 */
[----:B------:R0:W1:Y:S02]  /*fe10*/  SHFL.IDX P6, R14, R13, R12, R11 ;  /* 0x0000000c0d0e7389 */ /* 0x00006400000c000b */
[----:B01----:R-:W-:Y:S01]  /*fe20*/  ENDCOLLECTIVE ;  /* 0x000000000000791b */ /* 0x003fe20003800000 */
.L_x_355:
[----:B------:R-:W-:Y:S01]  /*fe30*/  @!PT LDS RZ, [RZ] ;  /* 0x00000000fffff984 */ /* 0x000fe20000000800 */
[----:B------:R-:W-:Y:S01]  /*fe40*/  @!PT LDS RZ, [RZ] ;  /* 0x00000000fffff984 */ /* 0x000fe20000000800 */
[----:B------:R-:W-:Y:S01]  /*fe50*/  @!PT LDS RZ, [RZ] ;  /* 0x00000000fffff984 */ /* 0x000fe20000000800 */
[----:B------:R-:W-:Y:S04]  /*fe60*/  @P1 LDGSTS.E.BYPASS.LTC128B.128 [R8+0x1b400], desc[UR36][R2.64], !P3 ;  /* 0x1b40000002081fae */ /* 0x000fe8000d901d64 */
[----:B------:R0:W-:Y:S02]  /*fe70*/  @P1 LDGSTS.E.BYPASS.LTC128B.128 [R8+0x1f400], desc[UR36][R2.64+0x80], !P2 ;  /* 0x1f40008002081fae */ /* 0x0001e4000d101d64 */
[----:B0-----:R-:W-:Y:S01]  /*fe80*/  MOV R2, R14 ;  /* 0x0000000e00027202 */ /* 0x001fe20000000f00 */
[----:B------:R-:W-:Y:S06]  /*fe90*/  BRA `(.L_x_356) ;  /* 0xffffffb800f47947 */ /* 0x000fec000383ffff */
.L_x_280:
[----:B------:R-:W-:Y:S02]  /*fea0*/  IMAD.MOV.U32 R13, RZ, RZ, R5 ;  /* 0x000000ffff0d7224 */ /* 0x000fe400078e0005 */
[----:B------:R-:W-:Y:S02]  /*feb0*/  IMAD.MOV.U32 R12, RZ, RZ, RZ ;  /* 0x000000ffff0c7224 */ /* 0x000fe400078e00ff */
[----:B------:R-:W-:Y:S02]  /*fec0*/  IMAD.MOV.U32 R11, RZ, RZ, 0x181f ;  /* 0x0000181fff0b7424 */ /* 0x000fe400078e00ff */
[----:B------:R-:W-:Y:S02]  /*fed0*/  IMAD.MOV.U32 R15, RZ, RZ, -0x1 ;  /* 0xffffffffff0f7424 */ /* 0x000fe400078e00ff */
[----:B-----5:R-:W-:Y:S02]  /*fee0*/  IMAD R6, R20, R6, RZ ;  /* 0x0000000614067224 */ /* 0x020fe400078e02ff */
[----:B------:R-:W-:-:S07]  /*fef0*/  IMAD.IADD R4, R10, 0x1, R4 ;  /* 0x000000010a047824 */ /* 0x000fce00078e0204 */
[----:B------:R-:W-:Y:S05]  /*ff00*/  WARPSYNC.COLLECTIVE R15, `(.L_x_357) ;  /* 0x000000000f087348 */ /* 0x000fea0003c00000 */
[----:B------:R0:W1:Y:S02]  /*ff10*/  SHFL.IDX P6, R14, R13, R12, R11 ;  /* 0x0000000c0d0e7389 */ /* 0x00006400000c000b */
[----:B01----:R-:W-:Y:S01]  /*ff20*/  ENDCOLLECTIVE ;  /* 0x000000000000791b */ /* 0x003fe20003800000 */
.L_x_357:
[C---:B------:R-:W-:Y:S01]  /*ff30*/  VIADD R7, R4.reuse, 0x10 ;  /* 0x0000001004077836 */ /* 0x040fe20000000000 */
[----:B------:R-:W-:Y:S01]  /*ff40*/  ISETP.GE.AND P2, PT, R4, R6, PT ;  /* 0x000000060400720c */ /* 0x000fe20003f46270 */
[----:B------:R-:W-:Y:S02]  /*ff50*/  IMAD.MOV.U32 R13, RZ, RZ, R0 ;  /* 0x000000ffff0d7224 */ /* 0x000fe400078e0000 */
[----:B------:R-:W-:-:S10]  /*ff60*/  IMAD.MOV.U32 R2, RZ, RZ, R14 ;  /* 0x000000ffff027224 */ /* 0x000fd400078e000e */
[----:B------:R-:W-:Y:S05]  /*ff70*/  WARPSYNC.COLLECTIVE R15, `(.L_x_358) ;  /* 0x000000000f087348 */ /* 0x000fea0003c00000 */
[----:B------:R0:W1:Y:S02]  /*ff80*/  SHFL.IDX P6, R14, R13, R12, R11 ;  /* 0x0000000c0d0e7389 */ /* 0x00006400000c000b */
[----:B01----:R-:W-:Y:S01]  /*ff90*/  ENDCOLLECTIVE ;  /* 0x000000000000791b */ /* 0x003fe20003800000 */
.L_x_358:
[----:B------:R-:W-:Y:S02]  /*ffa0*/  IMAD.MOV.U32 R13, RZ, RZ, R5 ;  /* 0x000000ffff0d7224 */ /* 0x000fe400078e0005 */
[----:B------:R-:W-:Y:S01]  /*ffb0*/  IMAD.MOV.U32 R12, RZ, RZ, 0x1 ;  /* 0x00000001ff0c7424 */ /* 0x000fe200078e00ff */
[----:B------:R-:W-:-:S05]  /*ffc0*/  @!P2 LEA R14, P3, R30, R14, 0x1 ;  /* 0x0000000e1e0ea211 */ /* 0x000fca00078608ff */
[----:B------:R-:W-:Y:S02]  /*ffd0*/  @!P2 IMAD.X R3, RZ, RZ, R2, P3 ;  /* 0x000000ffff03a224 */ /* 0x000fe400018e0602 */
[----:B------:R-:W-:-:S07]  /*ffe0*/  @!P2 IMAD.MOV.U32 R2, RZ, RZ, R14 ;  /* 0x000000ffff02a224 */ /* 0x000fce00078e000e */
[----:B------:R-:W-:Y:S05]  /*fff0*/  WARPSYNC.COLLECTIVE R15, `(.L_x_359) ;  /* 0x000000000f087348 */ /* 0x000fea0003c00000 */
[----:B------:R0:W1:Y:S02]  /*10000*/  SHFL.IDX P6, R14, R13, R12, R11 ;  /* 0x0000000c0d0e7389 */ /* 0x00006400000c000b */
[----:B01----:R-:W-:Y:S01]  /*10010*/  ENDCOLLECTIVE ;  /* 0x000000000000791b */ /* 0x003fe20003800000 */
.L_x_359:
[----:B------:R-:W-:Y:S01]  /*10020*/  @!PT LDS RZ, [RZ] ;  /* 0x00000000fffff984 */ /* 0x000fe20000000800 */
[----:B------:R-:W-:Y:S01]  /*10030*/  @!PT LDS RZ, [RZ] ;  /* 0x00000000fffff984 */ /* 0x000fe20000000800 */
[----:B------:R-:W-:Y:S01]  /*10040*/  @!PT LDS RZ, [RZ] ;  /* 0x00000000fffff984 */ /* 0x000fe20000000800 */
[----:B------:R-:W-:Y:S04]  /*10050*/  @!P2 LDGSTS.E.BYPASS.LTC128B.128 [R9+0x10400], desc[UR36][R2.64], !P0 ;  /* 0x104000000209afae */ /* 0x000fe8000c101d64 */
[----:B------:R0:W-:Y:S01]  /*10060*/  @!P2 LDGSTS.E.BYPASS.LTC128B.128 [R9+0x14400], desc[UR36][R2.64+0x80], !P1 ;  /* 0x144000800209afae */ /* 0x0001e2000c901d64 */
[----:B------:R-:W-:Y:S01]  /*10070*/  ISETP.GE.AND P2, PT, R7, R6, PT ;  /* 0x000000060700720c */ /* 0x000fe20003f46270 */
[----:B------:R-:W-:Y:S02]  /*10080*/  IMAD.MOV.U32 R13, RZ, RZ, R0 ;  /* 0x000000ffff0d7224 */ /* 0x000fe400078e0000 */
[----:B0-----:R-:W-:-:S10]  /*10090*/  IMAD.MOV.U32 R2, RZ, RZ, R14 ;  /* 0x000000ffff027224 */ /* 0x001fd400078e000e */
[----:B------:R-:W-:Y:S05]  /*100a0*/  WARPSYNC.COLLECTIVE R15, `(.L_x_360) ;  /* 0x000000000f087348 */ /* 0x000fea0003c00000 */
[----:B------:R0:W1:Y:S02]  /*100b0*/  SHFL.IDX P6, R14, R13, R12, R11 ;  /* 0x0000000c0d0e7389 */ /* 0x00006400000c000b */
[----:B01----:R-:W-:Y:S01]  /*100c0*/  ENDCOLLECTIVE ;  /* 0x000000000000791b */ /* 0x003fe20003800000 */
.L_x_360:
[----:B------:R-:W-:Y:S02]  /*100d0*/  IMAD.MOV.U32 R13, RZ, RZ, R5 ;  /* 0x000000ffff0d7224 */ /* 0x000fe400078e0005 */
[----:B------:R-:W-:Y:S01]  /*100e0*/  IMAD.MOV.U32 R12, RZ, RZ, 0x2 ;  /* 0x00000002ff0c7424 */ /* 0x000fe200078e00ff */
[----:B------:R-:W-:-:S05]  /*100f0*/  @!P2 LEA R14, P3, R30, R14, 0x1 ;  /* 0x0000000e1e0ea211 */ /* 0x000fca00078608ff */
[----:B------:R-:W-:Y:S01]  /*10100*/  @!P2 IMAD.X R7, RZ, RZ, R2, P3 ;  /* 0x000000ffff07a224 */ /* 0x000fe200018e0602 */
[----:B------:R-:W-:-:S07]  /*10110*/  @!P2 MOV R2, R14 ;  /* 0x0000000e0002a202 */ /* 0x000fce0000000f00 */
[----:B------:R-:W-:Y:S05]  /*10120*/  WARPSYNC.COLLECTIVE R15, `(.L_x_361) ;  /* 0x000000000f087348 */ /* 0x000fea0003c00000 */
[----:B------:R0:W1:Y:S02]  /*10130*/  SHFL.IDX P6, R14, R13, R12, R11 ;  /* 0x0000000c0d0e7389 */ /* 0x00006400000c000b */
[----:B01----:R-:W-:Y:S01]  /*10140*/  ENDCOLLECTIVE ;  /* 0x000000000000791b */ /* 0x003fe20003800000 */
.L_x_361:
[----:B------:R-:W-:Y:S02]  /*10150*/  @!P2 IMAD.MOV.U32 R3, RZ, RZ, R7 ;  /* 0x000000ffff03a224 */ /* 0x000fe400078e0007 */
[----:B------:R-:W-:-:S03]  /*10160*/  VIADD R7, R4, 0x20 ;  /* 0x0000002004077836 */ /* 0x000fc60000000000 */
        /* <DEDUP_REMOVED lines=11> */
.L_x_362:
        /* <DEDUP_REMOVED lines=8> */
.L_x_363:
        /* <DEDUP_REMOVED lines=13> */
.L_x_364:
        /* <DEDUP_REMOVED lines=8> */
.L_x_365:
        /* <DEDUP_REMOVED lines=13> */
.L_x_366:
        /* <DEDUP_REMOVED lines=8> */
.L_x_367:
        /* <DEDUP_REMOVED lines=13> */
.L_x_368:
        /* <DEDUP_REMOVED lines=8> */
.L_x_369:
        /* <DEDUP_REMOVED lines=13> */
.L_x_370:
        /* <DEDUP_REMOVED lines=8> */
.L_x_371:
[----:B------:R-:W-:-:S05]  /*107e0*/  @!P2 IMAD.MOV.U32 R3, RZ, RZ, R7 ;  /* 0x000000ffff03a224 */ /* 0x000fca00078e0007 */
[----:B------:R-:W-:Y:S01]  /*107f0*/  @!PT LDS RZ, [RZ] ;  /* 0x00000000fffff984 */ /* 0x000fe20000000800 */
[----:B------:R-:W-:Y:S01]  /*10800*/  @!PT LDS RZ, [RZ] ;  /* 0x00000000fffff984 */ /* 0x000fe20000000800 */
[----:B------:R-:W-:Y:S01]  /*10810*/  @!PT LDS RZ, [RZ] ;  /* 0x00000000fffff984 */ /* 0x000fe20000000800 */
[----:B------:R0:W-:Y:S04]  /*10820*/  @!P2 LDGSTS.E.BYPASS.LTC128B.128 [R9+0x13400], desc[UR36][R2.64], !P0 ;  /* 0x134000000209afae */ /* 0x0001e8000c101d64 */
[----:B------:R0:W-:Y:S01]  /*10830*/  @!P2 LDGSTS.E.BYPASS.LTC128B.128 [R9+0x17400], desc[UR36][R2.64+0x80], !P1 ;  /* 0x174000800209afae */ /* 0x0001e2000c901d64 */
[----:B------:R-:W-:Y:S02]  /*10840*/  IMAD.MOV.U32 R13, RZ, RZ, R0 ;  /* 0x000000ffff0d7224 */ /* 0x000fe400078e0000 */
[----:B------:R-:W-:-:S07]  /*10850*/  IMAD.MOV.U32 R5, RZ, RZ, R14 ;  /* 0x000000ffff057224 */ /* 0x000fce00078e000e */
[----:B0-----:R-:W-:Y:S05]  /*10860*/  WARPSYNC.COLLECTIVE R15, `(.L_x_372) ;  /* 0x000000000f087348 */ /* 0x001fea0003c00000 */
[----:B------:R1:W2:Y:S02]  /*10870*/  SHFL.IDX P6, R14, R13, R12, R11 ;  /* 0x0000000c0d0e7389 */ /* 0x0002a400000c000b */
[----:B012---:R-:W-:Y:S01]  /*10880*/  ENDCOLLECTIVE ;  /* 0x000000000000791b */ /* 0x007fe20003800000 */
.L_x_372:
[----:B------:R-:W-:Y:S05]  /*10890*/  BRA `(.L_x_373) ;  /* 0xffffffbc00507947 */ /* 0x000fea000383ffff */
.L_x_285:
[----:B0-----:R0:W1:Y:S02]  /*108a0*/  SYNCS.PHASECHK.TRANS64.TRYWAIT P1, [R22+URZ+0x28820], R3 ;  /* 0x02882003160075a7 */ /* 0x001064000802017f */
[----:B-1----:R-:W-:Y:S05]  /*108b0*/  @!P1 NANOSLEEP.SYNCS 0x989680 ;  /* 0x009896800000995d */ /* 0x002fea0003900000 */
[----:B------:R-:W1:Y:S02]  /*108c0*/  @!P1 SYNCS.PHASECHK.TRANS64 P1, [R22+URZ+0x28820], R3 ;  /* 0x02882003160095a7 */ /* 0x000e64000802007f */
[----:B-1----:R-:W-:Y:S05]  /*108d0*/  @!P1 BRA `(.L_x_285) ;  /* 0xfffffffc00f09947 */ /* 0x002fea000383ffff */
[----:B------:R-:W-:Y:S05]  /*108e0*/  BRA `(.L_x_374) ;  /* 0xffffffbc00c87947 */ /* 0x000fea000383ffff */
.L_x_290:
[----:B0-----:R0:W1:Y:S02]  /*108f0*/  SYNCS.PHASECHK.TRANS64.TRYWAIT P0, [R6+URZ+0x28840], R3 ;  /* 0x02884003060075a7 */ /* 0x001064000800017f */
[----:B-1----:R-:W-:Y:S05]  /*10900*/  @!P0 NANOSLEEP.SYNCS 0x989680 ;  /* 0x009896800000895d */ /* 0x002fea0003900000 */
[----:B------:R-:W1:Y:S02]  /*10910*/  @!P0 SYNCS.PHASECHK.TRANS64 P0, [R6+URZ+0x28840], R3 ;  /* 0x02884003060085a7 */ /* 0x000e64000800007f */
[----:B-1----:R-:W-:Y:S05]  /*10920*/  @!P0 BRA `(.L_x_290) ;  /* 0xfffffffc00f08947 */ /* 0x002fea000383ffff */
[----:B------:R-:W-:Y:S05]  /*10930*/  BRA `(.L_x_375) ;  /* 0xffffffc0008c7947 */ /* 0x000fea000383ffff */
.L_x_291:
[----:B------:R-:W-:Y:S01]  /*10940*/  BSSY B1, `(.L_x_376) ;  /* 0x0000008000017945 */ /* 0x000fe20003800000 */
[----:B------:R-:W-:Y:S01]  /*10950*/  IMAD.MOV.U32 R13, RZ, RZ, R9 ;  /* 0x000000ffff0d7224 */ /* 0x000fe200078e0009 */
[----:B------:R-:W-:Y:S01]  /*10960*/  MOV R11, 0x181f ;  /* 0x0000181f000b7802 */ /* 0x000fe20000000f00 */
[----:B------:R-:W-:Y:S02]  /*10970*/  IMAD.MOV.U32 R12, RZ, RZ, RZ ;  /* 0x000000ffff0c7224 */ /* 0x000fe400078e00ff */
[----:B------:R-:W-:-:S07]  /*10980*/  IMAD.MOV.U32 R15, RZ, RZ, -0x1 ;  /* 0xffffffffff0f7424 */ /* 0x000fce00078e00ff */
[----:B--2---:R-:W-:Y:S05]  /*10990*/  WARPSYNC.COLLECTIVE R15, `(.L_x_377) ;  /* 0x000000000f087348 */ /* 0x004fea0003c00000 */
[----:B--2---:R0:W1:Y:S02]  /*109a0*/  SHFL.IDX P6, R14, R13, R12, R11 ;  /* 0x0000000c0d0e7389 */ /* 0x00406400000c000b */
[----:B01----:R-:W-:Y:S01]  /*109b0*/  ENDCOLLECTIVE ;  /* 0x000000000000791b */ /* 0x003fe20003800000 */
.L_x_377:
[----:B------:R-:W-:Y:S05]  /*109c0*/  BSYNC B1 ;  /* 0x0000000000017941 */ /* 0x000fea0003800000 */
.L_x_376:
[----:B------:R-:W-:Y:S02]  /*109d0*/  IMAD.MOV.U32 R13, RZ, RZ, R8 ;  /* 0x000000ffff0d7224 */ /* 0x000fe400078e0008 */
[----:B------:R-:W-:Y:S02]  /*109e0*/  IMAD.MOV.U32 R12, RZ, RZ, RZ ;  /* 0x000000ffff0c7224 */ /* 0x000fe400078e00ff */
[----:B------:R-:W-:Y:S02]  /*109f0*/  IMAD.MOV.U32 R11, RZ, RZ, 0x181f ;  /* 0x0000181fff0b7424 */ /* 0x000fe400078e00ff */
[----:B------:R-:W-:Y:S02]  /*10a00*/  IMAD.MOV.U32 R15, RZ, RZ, -0x1 ;  /* 0xffffffffff0f7424 */ /* 0x000fe400078e00ff */
[----:B------:R-:W-:Y:S02]  /*10a10*/  IMAD.MOV.U32 R3, RZ, RZ, R14 ;  /* 0x000000ffff037224 */ /* 0x000fe400078e000e */
[----:B------:R-:W-:-:S07]  /*10a20*/  IMAD.SHL.U32 R5, R30, 0x2, RZ ;  /* 0x000000021e057824 */ /* 0x000fce00078e00ff */
[----:B------:R-:W-:Y:S05]  /*10a30*/  WARPSYNC.COLLECTIVE R15, `(.L_x_378) ;  /* 0x000000000f087348 */ /* 0x000fea0003c00000 */
[----:B------:R0:W1:Y:S02]  /*10a40*/  SHFL.IDX P6, R14, R13, R12, R11 ;  /* 0x0000000c0d0e7389 */ /* 0x00006400000c000b */
[----:B01----:R-:W-:Y:S01]  /*10a50*/  ENDCOLLECTIVE ;  /* 0x000000000000791b */ /* 0x003fe20003800000 */
.L_x_378:
[----:B------:R-:W-:Y:S02]  /*10a60*/  IMAD R7, R7, 0x2, R22 ;  /* 0x0000000207077824 */ /* 0x000fe400078e0216 */
[----:B------:R-:W-:Y:S02]  /*10a70*/  IMAD.MOV.U32 R13, RZ, RZ, R9 ;  /* 0x000000ffff0d7224 */ /* 0x000fe400078e0009 */
[----:B------:R-:W-:Y:S02]  /*10a80*/  IMAD.MOV.U32 R12, RZ, RZ, 0x1 ;  /* 0x00000001ff0c7424 */ /* 0x000fe400078e00ff */
[----:B------:R-:W-:-:S07]  /*10a90*/  IMAD.MOV.U32 R2, RZ, RZ, R14 ;  /* 0x000000ffff027224 */ /* 0x000fce00078e000e */
[----:B------:R-:W-:Y:S05]  /*10aa0*/  WARPSYNC.COLLECTIVE R15, `(.L_x_379) ;  /* 0x000000000f087348 */ /* 0x000fea0003c00000 */
[----:B------:R0:W1:Y:S02]  /*10ab0*/  SHFL.IDX P6, R14, R13, R12, R11 ;  /* 0x0000000c0d0e7389 */ /* 0x00006400000c000b */
[----:B01----:R-:W-:Y:S01]  /*10ac0*/  ENDCOLLECTIVE ;  /* 0x000000000000791b */ /* 0x003fe20003800000 */
.L_x_379:
[----:B------:R-:W-:-:S05]  /*10ad0*/  IADD3 R2, P0, R2, R5, RZ ;  /* 0x0000000502027210 */ /* 0x000fca0007f1e0ff */
[----:B------:R-:W-:-:S05]  /*10ae0*/  IMAD.X R3, RZ, RZ, R3, P0 ;  /* 0x000000ffff037224 */ /* 0x000fca00000e0603 */
[----:B------:R-:W-:Y:S01]  /*10af0*/  @!PT LDS RZ, [RZ] ;  /* 0x00000000fffff984 */ /* 0x000fe20000000800 */
[----:B------:R-:W-:Y:S01]  /*10b00*/  @!PT LDS RZ, [RZ] ;  /* 0x00000000fffff984 */ /* 0x000fe20000000800 */
[----:B------:R-:W-:Y:S01]  /*10b10*/  @!PT LDS RZ, [RZ] ;  /* 0x00000000fffff984 */ /* 0x000fe20000000800 */
[----:B------:R-:W-:Y:S01]  /*10b20*/  LDGSTS.E.BYPASS.LTC128B.128 [R7+0x18400], desc[UR36][R2.64], !P4 ;  /* 0x1840000002077fae */ /* 0x000fe2000e101d64 */
[----:B------:R-:W-:-:S03]  /*10b30*/  IMAD.MOV.U32 R13, RZ, RZ, R8 ;  /* 0x000000ffff0d7224 */ /* 0x000fc600078e0008 */
[----:B------:R0:W-:Y:S02]  /*10b40*/  LDGSTS.E.BYPASS.LTC128B.128 [R7+0x1c400], desc[UR36][R2.64+0x80], !P3 ;  /* 0x1c40008002077fae */ /* 0x0001e4000d901d64 */
[----:B0-----:R-:W-:-:S07]  /*10b50*/  IMAD.MOV.U32 R3, RZ, RZ, R14 ;  /* 0x000000ffff037224 */ /* 0x001fce00078e000e */
[----:B------:R-:W-:Y:S05]  /*10b60*/  WARPSYNC.COLLECTIVE R15, `(.L_x_380) ;  /* 0x000000000f087348 */ /* 0x000fea0003c00000 */
[----:B------:R0:W1:Y:S02]  /*10b70*/  SHFL.IDX P6, R14, R13, R12, R11 ;  /* 0x0000000c0d0e7389 */ /* 0x00006400000c000b */
[----:B01----:R-:W-:Y:S01]  /*10b80*/  ENDCOLLECTIVE ;  /* 0x000000000000791b */ /* 0x003fe20003800000 */
.L_x_380:
[----:B------:R-:W-:Y:S02]  /*10b90*/  IMAD.MOV.U32 R13, RZ, RZ, R9 ;  /* 0x000000ffff0d7224 */ /* 0x000fe400078e0009 */
[----:B------:R-:W-:Y:S01]  /*10ba0*/  IMAD.MOV.U32 R12, RZ, RZ, 0x2 ;  /* 0x00000002ff0c7424 */ /* 0x000fe200078e00ff */
[----:B------:R-:W-:-:S07]  /*10bb0*/  MOV R2, R14 ;  /* 0x0000000e00027202 */ /* 0x000fce0000000f00 */
[----:B------:R-:W-:Y:S05]  /*10bc0*/  WARPSYNC.COLLECTIVE R15, `(.L_x_381) ;  /* 0x000000000f087348 */ /* 0x000fea0003c00000 */
[----:B------:R0:W1:Y:S02]  /*10bd0*/  SHFL.IDX P6, R14, R13, R12, R11 ;  /* 0x0000000c0d0e7389 */ /* 0x00006400000c000b */
[----:B01----:R-:W-:Y:S01]  /*10be0*/  ENDCOLLECTIVE ;  /* 0x000000000000791b */ /* 0x003fe20003800000 */
.L_x_381:
        /* <DEDUP_REMOVED lines=12> */
.L_x_382:
[----:B------:R-:W-:Y:S02]  /*10cb0*/  IMAD.MOV.U32 R13, RZ, RZ, R9 ;  /* 0x000000ffff0d7224 */ /* 0x000fe400078e0009 */
[----:B------:R-:W-:Y:S02]  /*10cc0*/  IMAD.MOV.U32 R12, RZ, RZ, 0x3 ;  /* 0x00000003ff0c7424 */ /* 0x000fe400078e00ff */
[----:B------:R-:W-:-:S07]  /*10cd0*/  IMAD.MOV.U32 R2, RZ, RZ, R14 ;  /* 0x000000ffff027224 */ /* 0x000fce00078e000e */
[----:B------:R-:W-:Y:S05]  /*10ce0*/  WARPSYNC.COLLECTIVE R15, `(.L_x_383) ;  /* 0x000000000f087348 */ /* 0x000fea0003c00000 */
[----:B------:R0:W1:Y:S02]  /*10cf0*/  SHFL.IDX P6, R14, R13, R12, R11 ;  /* 0x0000000c0d0e7389 */ /* 0x00006400000c000b */
[----:B01----:R-:W-:Y:S01]  /*10d00*/  ENDCOLLECTIVE ;  /* 0x000000000000791b */ /* 0x003fe20003800000 */
.L_x_383:
        /* <DEDUP_REMOVED lines=12> */
.L_x_384:
[----:B------:R-:W-:Y:S01]  /*10dd0*/  IMAD.MOV.U32 R13, RZ, RZ, R9 ;  /* 0x000000ffff0d7224 */ /* 0x000fe200078e0009 */
[----:B------:R-:W-:Y:S01]  /*10de0*/  MOV R12, 0x4 ;  /* 0x00000004000c7802 */ /* 0x000fe20000000f00 */
[----:B------:R-:W-:-:S07]  /*10df0*/  IMAD.MOV.U32 R2, RZ, RZ, R14 ;  /* 0x000000ffff027224 */ /* 0x000fce00078e000e */
[----:B------:R-:W-:Y:S05]  /*10e00*/  WARPSYNC.COLLECTIVE R15, `(.L_x_385) ;  /* 0x000000000f087348 */ /* 0x000fea0003c00000 */
[----:B------:R0:W1:Y:S02]  /*10e10*/  SHFL.IDX P6, R14, R13, R12, R11 ;  /* 0x0000000c0d0e7389 */ /* 0x00006400000c000b */
[----:B01----:R-:W-:Y:S01]  /*10e20*/  ENDCOLLECTIVE ;  /* 0x000000000000791b */ /* 0x003fe20003800000 */
.L_x_385:
        /* <DEDUP_REMOVED lines=12> */
.L_x_386:
[----:B------:R-:W-:Y:S02]  /*10ef0*/  IMAD.MOV.U32 R13, RZ, RZ, R9 ;  /* 0x000000ffff0d7224 */ /* 0x000fe400078e0009 */
[----:B------:R-:W-:Y:S02]  /*10f00*/  IMAD.MOV.U32 R12, RZ, RZ, 0x5 ;  /* 0x00000005ff0c7424 */ /* 0x000fe400078e00ff */
[----:B------:R-:W-:-:S07]  /*10f10*/  IMAD.MOV.U32 R2, RZ, RZ, R14 ;  /* 0x000000ffff027224 */ /* 0x000fce00078e000e */
[----:B------:R-:W-:Y:S05]  /*10f20*/  WARPSYNC.COLLECTIVE R15, `(.L_x_387) ;  /* 0x000000000f087348 */ /* 0x000fea0003c00000 */
[----:B------:R0:W1:Y:S02]  /*10f30*/  SHFL.IDX P6, R14, R13, R12, R11 ;  /* 0x0000000c0d0e7389 */ /* 0x00006400000c000b */
[----:B01----:R-:W-:Y:S01]  /*10f40*/  ENDCOLLECTIVE ;  /* 0x000000000000791b */ /* 0x003fe20003800000 */
.L_x_387:
        /* <DEDUP_REMOVED lines=12> */
.L_x_388:
[----:B------:R-:W-:Y:S02]  /*11010*/  IMAD.MOV.U32 R13, RZ, RZ, R9 ;  /* 0x000000ffff0d7224 */ /* 0x000fe400078e0009 */
[----:B------:R-:W-:Y:S02]  /*11020*/  IMAD.MOV.U32 R12, RZ, RZ, 0x6 ;  /* 0x00000006ff0c7424 */ /* 0x000fe400078e00ff */
[----:B------:R-:W-:-:S07]  /*11030*/  IMAD.MOV.U32 R2, RZ, RZ, R14 ;  /* 0x000000ffff027224 */ /* 0x000fce00078e000e */
[----:B------:R-:W-:Y:S05]  /*11040*/  WARPSYNC.COLLECTIVE R15, `(.L_x_389) ;  /* 0x000000000f087348 */ /* 0x000fea0003c00000 */
[----:B------:R0:W1:Y:S02]  /*11050*/  SHFL.IDX P6, R14, R13, R12, R11 ;  /* 0x0000000c0d0e7389 */ /* 0x00006400000c000b */
[----:B01----:R-:W-:Y:S01]  /*11060*/  ENDCOLLECTIVE ;  /* 0x000000000000791b */ /* 0x003fe20003800000 */
.L_x_389:
        /* <DEDUP_REMOVED lines=12> */
.L_x_390:
[----:B------:R-:W-:Y:S02]  /*11130*/  IMAD.MOV.U32 R13, RZ, RZ, R9 ;  /* 0x000000ffff0d7224 */ /* 0x000fe400078e0009 */
[----:B------:R-:W-:Y:S01]  /*11140*/  IMAD.MOV.U32 R12, RZ, RZ, 0x7 ;  /* 0x00000007ff0c7424 */ /* 0x000fe200078e00ff */
[----:B------:R-:W-:-:S07]  /*11150*/  MOV R2, R14 ;  /* 0x0000000e00027202 */ /* 0x000fce0000000f00 */
[----:B------:R-:W-:Y:S05]  /*11160*/  WARPSYNC.COLLECTIVE R15, `(.L_x_391) ;  /* 0x000000000f087348 */ /* 0x000fea0003c00000 */
[----:B------:R0:W1:Y:S02]  /*11170*/  SHFL.IDX P6, R14, R13, R12, R11 ;  /* 0x0000000c0d0e7389 */ /* 0x00006400000c000b */
[----:B01----:R-:W-:Y:S01]  /*11180*/  ENDCOLLECTIVE ;  /* 0x000000000000791b */ /* 0x003fe20003800000 */
.L_x_391:
[----:B------:R-:W-:-:S05]  /*11190*/  IADD3 R2, P0, R2, R5, RZ ;  /* 0x0000000502027210 */ /* 0x000fca0007f1e0ff */
[----:B------:R-:W-:-:S05]  /*111a0*/  IMAD.X R3, RZ, RZ, R3, P0 ;  /* 0x000000ffff037224 */ /* 0x000fca00000e0603 */
[----:B------:R-:W-:Y:S01]  /*111b0*/  @!PT LDS RZ, [RZ] ;  /* 0x00000000fffff984 */ /* 0x000fe20000000800 */
[----:B------:R-:W-:Y:S01]  /*111c0*/  @!PT LDS RZ, [RZ] ;  /* 0x00000000fffff984 */ /* 0x000fe20000000800 */
[----:B------:R-:W-:Y:S01]  /*111d0*/  @!PT LDS RZ, [RZ] ;  /* 0x00000000fffff984 */ /* 0x000fe20000000800 */
[----:B------:R0:W-:Y:S01]  /*111e0*/  LDGSTS.E.BYPASS.LTC128B.128 [R7+0x1b400], desc[UR36][R2.64], !P4 ;  /* 0x1b40000002077fae */ /* 0x0001e2000e101d64 */
[----:B------:R-:W-:-:S03]  /*111f0*/  IMAD.MOV.U32 R13, RZ, RZ, R8 ;  /* 0x000000ffff0d7224 */ /* 0x000fc600078e0008 */
[----:B------:R0:W-:Y:S01]  /*11200*/  LDGSTS.E.BYPASS.LTC128B.128 [R7+0x1f400], desc[UR36][R2.64+0x80], !P3 ;  /* 0x1f40008002077fae */ /* 0x0001e2000d901d64 */
[----:B------:R-:W-:-:S07]  /*11210*/  IMAD.MOV.U32 R9, RZ, RZ, R14 ;  /* 0x000000ffff097224 */ /* 0x000fce00078e000e */
[----:B0-----:R-:W-:Y:S05]  /*11220*/  WARPSYNC.COLLECTIVE R15, `(.L_x_392) ;  /* 0x000000000f087348 */ /* 0x001fea0003c00000 */
[----:B------:R1:W2:Y:S02]  /*11230*/  SHFL.IDX P6, R14, R13, R12, R11 ;  /* 0x0000000c0d0e7389 */ /* 0x0002a400000c000b */
[----:B012---:R-:W-:Y:S01]  /*11240*/  ENDCOLLECTIVE ;  /* 0x000000000000791b */ /* 0x007fe20003800000 */
.L_x_392:
[----:B------:R-:W-:Y:S01]  /*11250*/  IMAD.MOV.U32 R2, RZ, RZ, R14 ;  /* 0x000000ffff027224 */ /* 0x000fe200078e000e */
[----:B------:R-:W-:Y:S06]  /*11260*/  BRA `(.L_x_393) ;  /* 0xffffffbc00587947 */ /* 0x000fec000383ffff */
.L_x_296:
[----:B-1----:R1:W3:Y:S02]  /*11270*/  SYNCS.PHASECHK.TRANS64.TRYWAIT P0, [R6+URZ+0x28860], R3 ;  /* 0x02886003060075a7 */ /* 0x0022e4000800017f */
[----:B---3--:R-:W-:Y:S05]  /*11280*/  @!P0 NANOSLEEP.SYNCS 0x989680 ;  /* 0x009896800000895d */ /* 0x008fea0003900000 */
[----:B------:R-:W3:Y:S02]  /*11290*/  @!P0 SYNCS.PHASECHK.TRANS64 P0, [R6+URZ+0x28860], R3 ;  /* 0x02886003060085a7 */ /* 0x000ee4000800007f */
[----:B---3--:R-:W-:Y:S05]  /*112a0*/  @!P0 BRA `(.L_x_296) ;  /* 0xfffffffc00f08947 */ /* 0x008fea000383ffff */
[----:B------:R-:W-:Y:S05]  /*112b0*/  BRA `(.L_x_394) ;  /* 0xffffffbc00b47947 */ /* 0x000fea000383ffff */
.L_x_297:
[----:B------:R-:W-:Y:S01]  /*112c0*/  BSSY B1, `(.L_x_395) ;  /* 0x0000008000017945 */ /* 0x000fe20003800000 */
[----:B------:R-:W-:Y:S02]  /*112d0*/  IMAD.MOV.U32 R13, RZ, RZ, R23 ;  /* 0x000000ffff0d7224 */ /* 0x000fe400078e0017 */
[----:B------:R-:W-:Y:S02]  /*112e0*/  IMAD.MOV.U32 R12, RZ, RZ, RZ ;  /* 0x000000ffff0c7224 */ /* 0x000fe400078e00ff */
[----:B------:R-:W-:Y:S02]  /*112f0*/  IMAD.MOV.U32 R11, RZ, RZ, 0x181f ;  /* 0x0000181fff0b7424 */ /* 0x000fe400078e00ff */
[----:B------:R-:W-:-:S07]  /*11300*/  IMAD.MOV.U32 R15, RZ, RZ, -0x1 ;  /* 0xffffffffff0f7424 */ /* 0x000fce00078e00ff */
[----:B-12---:R-:W-:Y:S05]  /*11310*/  WARPSYNC.COLLECTIVE R15, `(.L_x_396) ;  /* 0x000000000f087348 */ /* 0x006fea0003c00000 */
[----:B--2---:R0:W2:Y:S02]  /*11320*/  SHFL.IDX P6, R14, R13, R12, R11 ;  /* 0x0000000c0d0e7389 */ /* 0x0040a400000c000b */
[----:B012---:R-:W-:Y:S01]  /*11330*/  ENDCOLLECTIVE ;  /* 0x000000000000791b */ /* 0x007fe20003800000 */
.L_x_396:
[----:B------:R-:W-:Y:S05]  /*11340*/  BSYNC B1 ;  /* 0x0000000000017941 */ /* 0x000fea0003800000 */
.L_x_395:
[----:B------:R-:W-:Y:S01]  /*11350*/  IMAD.MOV.U32 R13, RZ, RZ, R18 ;  /* 0x000000ffff0d7224 */ /* 0x000fe200078e0012 */
[----:B------:R-:W-:Y:S01]  /*11360*/  MOV R15, 0xffffffff ;  /* 0xffffffff000f7802 */ /* 0x000fe20000000f00 */
[----:B------:R-:W-:Y:S02]  /*11370*/  IMAD.MOV.U32 R12, RZ, RZ, RZ ;  /* 0x000000ffff0c7224 */ /* 0x000fe400078e00ff */
[----:B------:R-:W-:Y:S02]  /*11380*/  IMAD.MOV.U32 R11, RZ, RZ, 0x181f ;  /* 0x0000181fff0b7424 */ /* 0x000fe400078e00ff */
[----:B------:R-:W-:Y:S02]  /*11390*/  IMAD.MOV.U32 R3, RZ, RZ, R14 ;  /* 0x000000ffff037224 */ /* 0x000fe400078e000e */
[----:B------:R-:W-:-:S07]  /*113a0*/  IMAD R7, R7, 0x2, R22 ;  /* 0x0000000207077824 */ /* 0x000fce00078e0216 */
[----:B------:R-:W-:Y:S05]  /*113b0*/  WARPSYNC.COLLECTIVE R15, `(.L_x_397) ;  /* 0x000000000f087348 */ /* 0x000fea0003c00000 */
[----:B------:R0:W1:Y:S02]  /*113c0*/  SHFL.IDX P6, R14, R13, R12, R11 ;  /* 0x0000000c0d0e7389 */ /* 0x00006400000c000b */
[----:B01----:R-:W-:Y:S01]  /*113d0*/  ENDCOLLECTIVE ;  /* 0x000000000000791b */ /* 0x003fe20003800000 */
.L_x_397:
[----:B------:R-:W-:Y:S02]  /*113e0*/  IMAD.MOV.U32 R13, RZ, RZ, R23 ;  /* 0x000000ffff0d7224 */ /* 0x000fe400078e0017 */
[----:B------:R-:W-:Y:S02]  /*113f0*/  IMAD.MOV.U32 R12, RZ, RZ, 0x1 ;  /* 0x00000001ff0c7424 */ /* 0x000fe400078e00ff */
[----:B------:R-:W-:-:S07]  /*11400*/  IMAD.MOV.U32 R2, RZ, RZ, R14 ;  /* 0x000000ffff027224 */ /* 0x000fce00078e000e */
[----:B------:R-:W-:Y:S05]  /*11410*/  WARPSYNC.COLLECTIVE R15, `(.L_x_398) ;  /* 0x000000000f087348 */ /* 0x000fea0003c00000 */
[----:B------:R0:W1:Y:S02]  /*11420*/  SHFL.IDX P6, R14, R13, R12, R11 ;  /* 0x0000000c0d0e7389 */ /* 0x00006400000c000b */
[----:B01----:R-:W-:Y:S01]  /*11430*/  ENDCOLLECTIVE ;  /* 0x000000000000791b */ /* 0x003fe20003800000 */
.L_x_398:
[----:B------:R-:W-:-:S05]  /*11440*/  IADD3 R2, P0, R2, R5, RZ ;  /* 0x0000000502027210 */ /* 0x000fca0007f1e0ff */
[----:B------:R-:W-:Y:S01]  /*11450*/  IMAD.X R3, RZ, RZ, R3, P0 ;  /* 0x000000ffff037224 */ /* 0x000fe200000e0603 */
[----:B------:R-:W-:Y:S01]  /*11460*/  ISETP.LT.OR P0, PT, R8, 0x1, P2 ;  /* 0x000000010800780c */ /* 0x000fe20001701670 */
[----:B------:R-:W-:-:S12]  /*11470*/  IMAD.MOV.U32 R13, RZ, RZ, R18 ;  /* 0x000000ffff0d7224 */ /* 0x000fd800078e0012 */
[----:B------:R-:W-:Y:S01]  /*11480*/  @!PT LDS RZ, [RZ] ;  /* 0x00000000fffff984 */ /* 0x000fe20000000800 */
[----:B------:R-:W-:Y:S01]  /*11490*/  @!PT LDS RZ, [RZ] ;  /* 0x00000000fffff984 */ /* 0x000fe20000000800 */
[----:B------:R-:W-:Y:S01]  /*114a0*/  @!PT LDS RZ, [RZ] ;  /* 0x00000000fffff984 */ /* 0x000fe20000000800 */
[----:B------:R-:W-:Y:S01]  /*114b0*/  LDGSTS.E.BYPASS.LTC128B.128 [R7+0x400], desc[UR36][R2.64], !P0 ;  /* 0x0040000002077fae */ /* 0x000fe2000c101d64 */
[----:B------:R-:W-:-:S13]  /*114c0*/  ISETP.LT.OR P0, PT, R8, 0x1, P1 ;  /* 0x000000010800780c */ /* 0x000fda0000f01670 */
[----:B------:R0:W-:Y:S02]  /*114d0*/  LDGSTS.E.BYPASS.LTC128B.128 [R7+0x4400], desc[UR36][R2.64+0x80], !P0 ;  /* 0x0440008002077fae */ /* 0x0001e4000c101d64 */
[----:B0-----:R-:W-:-:S07]  /*114e0*/  IMAD.MOV.U32 R3, RZ, RZ, R14 ;  /* 0x000000ffff037224 */ /* 0x001fce00078e000e */
[----:B------:R-:W-:Y:S05]  /*114f0*/  WARPSYNC.COLLECTIVE R15, `(.L_x_399) ;  /* 0x000000000f087348 */ /* 0x000fea0003c00000 */
[----:B------:R0:W1:Y:S02]  /*11500*/  SHFL.IDX P6, R14, R13, R12, R11 ;  /* 0x0000000c0d0e7389 */ /* 0x00006400000c000b */
[----:B01----:R-:W-:Y:S01]  /*11510*/  ENDCOLLECTIVE ;  /* 0x000000000000791b */ /* 0x003fe20003800000 */
.L_x_399:
[----:B------:R-:W-:Y:S02]  /*11520*/  IMAD.MOV.U32 R13, RZ, RZ, R23 ;  /* 0x000000ffff0d7224 */ /* 0x000fe400078e0017 */
[----:B------:R-:W-:Y:S02]  /*11530*/  IMAD.MOV.U32 R12, RZ, RZ, 0x2 ;  /* 0x00000002ff0c7424 */ /* 0x000fe400078e00ff */
[----:B------:R-:W-:-:S07]  /*11540*/  IMAD.MOV.U32 R2, RZ, RZ, R14 ;  /* 0x000000ffff027224 */ /* 0x000fce00078e000e */
[----:B------:R-:W-:Y:S05]  /*11550*/  WARPSYNC.COLLECTIVE R15, `(.L_x_400) ;  /* 0x000000000f087348 */ /* 0x000fea0003c00000 */
[----:B------:R0:W1:Y:S02]  /*11560*/  SHFL.IDX P6, R14, R13, R12, R11 ;  /* 0x0000000c0d0e7389 */ /* 0x00006400000c000b */
[----:B01----:R-:W-:Y:S01]  /*11570*/  ENDCOLLECTIVE ;  /* 0x000000000000791b */ /* 0x003fe20003800000 */
.L_x_400:
        /* <DEDUP_REMOVED lines=14> */
.L_x_401:
[----:B------:R-:W-:Y:S02]  /*11660*/  IMAD.MOV.U32 R13, RZ, RZ, R23 ;  /* 0x000000ffff0d7224 */ /* 0x000fe400078e0017 */
[----:B------:R-:W-:Y:S02]  /*11670*/  IMAD.MOV.U32 R12, RZ, RZ, 0x3 ;  /* 0x00000003ff0c7424 */ /* 0x000fe400078e00ff */
[----:B------:R-:W-:-:S07]  /*11680*/  IMAD.MOV.U32 R2, RZ, RZ, R14 ;  /* 0x000000ffff027224 */ /* 0x000fce00078e000e */
[----:B------:R-:W-:Y:S05]  /*11690*/  WARPSYNC.COLLECTIVE R15, `(.L_x_402) ;  /* 0x000000000f087348 */ /* 0x000fea0003c00000 */
[----:B------:R0:W1:Y:S02]  /*116a0*/  SHFL.IDX P6, R14, R13, R12, R11 ;  /* 0x0000000c0d0e7389 */ /* 0x00006400000c000b */
[----:B01----:R-:W-:Y:S01]  /*116b0*/  ENDCOLLECTIVE ;  /* 0x000000000000791b */ /* 0x003fe20003800000 */
.L_x_402:
[----:B------:R-:W-:-:S04]  /*116c0*/  IADD3 R2, P0, R2, R5, RZ ;  /* 0x0000000502027210 */ /* 0x000fc80007f1e0ff */
[----:B------:R-:W-:Y:S02]  /*116d0*/  IADD3.X R3, RZ, R3, RZ, P0, !PT ;  /* 0x00000003ff037210 */ /* 0x000fe400007fe4ff */
        /* <DEDUP_REMOVED lines=12> */
.L_x_403:
[----:B------:R-:W-:Y:S02]  /*117a0*/  IMAD.MOV.U32 R13, RZ, RZ, R23 ;  /* 0x000000ffff0d7224 */ /* 0x000fe400078e0017 */
[----:B------:R-:W-:Y:S02]  /*117b0*/  IMAD.MOV.U32 R12, RZ, RZ, 0x4 ;  /* 0x00000004ff0c7424 */ /* 0x000fe400078e00ff */
[----:B------:R-:W-:-:S07]  /*117c0*/  IMAD.MOV.U32 R2, RZ, RZ, R14 ;  /* 0x000000ffff027224 */ /* 0x000fce00078e000e */
[----:B------:R-:W-:Y:S05]  /*117d0*/  WARPSYNC.COLLECTIVE R15, `(.L_x_404) ;  /* 0x000000000f087348 */ /* 0x000fea0003c00000 */
[----:B------:R0:W1:Y:S02]  /*117e0*/  SHFL.IDX P6, R14, R13, R12, R11 ;  /* 0x0000000c0d0e7389 */ /* 0x00006400000c000b */
[----:B01----:R-:W-:Y:S01]  /*117f0*/  ENDCOLLECTIVE ;  /* 0x000000000000791b */ /* 0x003fe20003800000 */
.L_x_404:
        /* <DEDUP_REMOVED lines=14> */
.L_x_405:
[----:B------:R-:W-:Y:S02]  /*118e0*/  IMAD.MOV.U32 R13, RZ, RZ, R23 ;  /* 0x000000ffff0d7224 */ /* 0x000fe400078e0017 */
[----:B------:R-:W-:Y:S02]  /*118f0*/  IMAD.MOV.U32 R12, RZ, RZ, 0x5 ;  /* 0x00000005ff0c7424 */ /* 0x000fe400078e00ff */
[----:B------:R-:W-:-:S07]  /*11900*/  IMAD.MOV.U32 R2, RZ, RZ, R14 ;  /* 0x000000ffff027224 */ /* 0x000fce00078e000e */
[----:B------:R-:W-:Y:S05]  /*11910*/  WARPSYNC.COLLECTIVE R15, `(.L_x_406) ;  /* 0x000000000f087348 */ /* 0x000fea0003c00000 */
[----:B------:R0:W1:Y:S02]  /*11920*/  SHFL.IDX P6, R14, R13, R12, R11 ;  /* 0x0000000c0d0e7389 */ /* 0x00006400000c000b */
[----:B01----:R-:W-:Y:S01]  /*11930*/  ENDCOLLECTIVE ;  /* 0x000000000000791b */ /* 0x003fe20003800000 */
.L_x_406:
        /* <DEDUP_REMOVED lines=10> */
[----:B0-----:R-:W-:-:S07]  /*119e0*/  MOV R3, R14 ;  /* 0x0000000e00037202 */ /* 0x001fce0000000f00 */
[----:B------:R-:W-:Y:S05]  /*119f0*/  WARPSYNC.COLLECTIVE R15, `(.L_x_407) ;  /* 0x000000000f087348 */ /* 0x000fea0003c00000 */
[----:B------:R0:W1:Y:S02]  /*11a00*/  SHFL.IDX P6, R14, R13, R12, R11 ;  /* 0x0000000c0d0e7389 */ /* 0x00006400000c000b */
[----:B01----:R-:W-:Y:S01]  /*11a10*/  ENDCOLLECTIVE ;  /* 0x000000000000791b */ /* 0x003fe20003800000 */
.L_x_407:
[----:B------:R-:W-:Y:S02]  /*11a20*/  IMAD.MOV.U32 R13, RZ, RZ, R23 ;  /* 0x000000ffff0d7224 */ /* 0x000fe400078e0017 */
[----:B------:R-:W-:Y:S02]  /*11a30*/  IMAD.MOV.U32 R12, RZ, RZ, 0x6 ;  /* 0x00000006ff0c7424 */ /* 0x000fe400078e00ff */
[----:B------:R-:W-:-:S07]  /*11a40*/  IMAD.MOV.U32 R2, RZ, RZ, R14 ;  /* 0x000000ffff027224 */ /* 0x000fce00078e000e */
[----:B------:R-:W-:Y:S05]  /*11a50*/  WARPSYNC.COLLECTIVE R15, `(.L_x_408) ;  /* 0x000000000f087348 */ /* 0x000fea0003c00000 */
[----:B------:R0:W1:Y:S02]  /*11a60*/  SHFL.IDX P6, R14, R13, R12, R11 ;  /* 0x0000000c0d0e7389 */ /* 0x00006400000c000b */
[----:B01----:R-:W-:Y:S01]  /*11a70*/  ENDCOLLECTIVE ;  /* 0x000000000000791b */ /* 0x003fe20003800000 */
.L_x_408:
        /* <DEDUP_REMOVED lines=14> */
.L_x_409:
[----:B------:R-:W-:Y:S02]  /*11b60*/  IMAD.MOV.U32 R13, RZ, RZ, R23 ;  /* 0x000000ffff0d7224 */ /* 0x000fe400078e0017 */
[----:B------:R-:W-:Y:S02]  /*11b70*/  IMAD.MOV.U32 R12, RZ, RZ, 0x7 ;  /* 0x00000007ff0c7424 */ /* 0x000fe400078e00ff */
[----:B------:R-:W-:-:S07]  /*11b80*/  IMAD.MOV.U32 R2, RZ, RZ, R14 ;  /* 0x000000ffff027224 */ /* 0x000fce00078e000e */
[----:B------:R-:W-:Y:S05]  /*11b90*/  WARPSYNC.COLLECTIVE R15, `(.L_x_410) ;  /* 0x000000000f087348 */ /* 0x000fea0003c00000 */
[----:B------:R0:W1:Y:S02]  /*11ba0*/  SHFL.IDX P6, R14, R13, R12, R11 ;  /* 0x0000000c0d0e7389 */ /* 0x00006400000c000b */
[----:B01----:R-:W-:Y:S01]  /*11bb0*/  ENDCOLLECTIVE ;  /* 0x000000000000791b */ /* 0x003fe20003800000 */
.L_x_410:
[----:B------:R-:W-:-:S05]  /*11bc0*/  IADD3 R2, P0, R2, R5, RZ ;  /* 0x0000000502027210 */ /* 0x000fca0007f1e0ff */
        /* <DEDUP_REMOVED lines=12> */
.L_x_411:
[----:B------:R-:W-:Y:S01]  /*11c90*/  @!PT LDS RZ, [RZ] ;  /* 0x00000000fffff984 */ /* 0x000fe20000000800 */
[----:B------:R-:W-:Y:S01]  /*11ca0*/  @!PT LDS RZ, [RZ] ;  /* 0x00000000fffff984 */ /* 0x000fe20000000800 */
[----:B------:R-:W-:Y:S01]  /*11cb0*/  @!PT LDS RZ, [RZ] ;  /* 0x00000000fffff984 */ /* 0x000fe20000000800 */
[----:B------:R0:W-:Y:S01]  /*11cc0*/  LDGSTS.E.BYPASS.LTC128B.128 [R7+0x7400], desc[UR36][R2.64+0x80], !P0 ;  /* 0x0740008002077fae */ /* 0x0001e2000c101d64 */
[----:B------:R-:W-:Y:S05]  /*11cd0*/  BRA `(.L_x_412) ;  /* 0xffffffb8003c7947 */ /* 0x000fea000383ffff */
.L_x_305:
[----:B0-----:R0:W1:Y:S02]  /*11ce0*/  SYNCS.PHASECHK.TRANS64.TRYWAIT P0, [R0+URZ+0x28860], R3 ;  /* 0x02886003000075a7 */ /* 0x001064000800017f */
[----:B-1----:R-:W-:Y:S05]  /*11cf0*/  @!P0 NANOSLEEP.SYNCS 0x989680 ;  /* 0x009896800000895d */ /* 0x002fea0003900000 */
[----:B------:R-:W1:Y:S02]  /*11d00*/  @!P0 SYNCS.PHASECHK.TRANS64 P0, [R0+URZ+0x28860], R3 ;  /* 0x02886003000085a7 */ /* 0x000e64000800007f */
[----:B-1----:R-:W-:Y:S05]  /*11d10*/  @!P0 BRA `(.L_x_305) ;  /* 0xfffffffc00f08947 */ /* 0x002fea000383ffff */
[----:B------:R-:W-:Y:S05]  /*11d20*/  BRA `(.L_x_413) ;  /* 0xffffffbc00507947 */ /* 0x000fea000383ffff */
.L_x_306:
[----:B------:R-:W-:Y:S01]  /*11d30*/  BSSY B0, `(.L_x_414) ;  /* 0x0000008000007945 */ /* 0x000fe20003800000 */
[----:B------:R-:W-:Y:S01]  /*11d40*/  IMAD.MOV.U32 R13, RZ, RZ, R23 ;  /* 0x000000ffff0d7224 */ /* 0x000fe200078e0017 */
[----:B------:R-:W-:Y:S01]  /*11d50*/  MOV R12, RZ ;  /* 0x000000ff000c7202 */ /* 0x000fe20000000f00 */
[----:B------:R-:W-:Y:S02]  /*11d60*/  IMAD.MOV.U32 R11, RZ, RZ, 0x181f ;  /* 0x0000181fff0b7424 */ /* 0x000fe400078e00ff */
[----:B------:R-:W-:-:S07]  /*11d70*/  IMAD.MOV.U32 R15, RZ, RZ, -0x1 ;  /* 0xffffffffff0f7424 */ /* 0x000fce00078e00ff */
[----:B0-2---:R-:W-:Y:S05]  /*11d80*/  WARPSYNC.COLLECTIVE R15, `(.L_x_415) ;  /* 0x000000000f087348 */ /* 0x005fea0003c00000 */
[----:B--2---:R1:W2:Y:S02]  /*11d90*/  SHFL.IDX P6, R14, R13, R12, R11 ;  /* 0x0000000c0d0e7389 */ /* 0x0042a400000c000b */
[----:B012---:R-:W-:Y:S01]  /*11da0*/  ENDCOLLECTIVE ;  /* 0x000000000000791b */ /* 0x007fe20003800000 */
.L_x_415:
[----:B------:R-:W-:Y:S05]  /*11db0*/  BSYNC B0 ;  /* 0x0000000000007941 */ /* 0x000fea0003800000 */
.L_x_414:
        /* <DEDUP_REMOVED lines=9> */
.L_x_416:
[----:B------:R-:W-:Y:S01]  /*11e50*/  ULDC UR4, c[0x0][0x2f4] ;  /* 0x0000bd0000047ab9 */ /* 0x000fe20000000800 */
[----:B------:R-:W-:Y:S01]  /*11e60*/  IMAD R4, R9, 0x2, R22 ;  /* 0x0000000209047824 */ /* 0x000fe200078e0216 */
[----:B------:R-:W-:Y:S02]  /*11e70*/  ISETP.GE.AND P1, PT, R30, UR4, PT ;  /* 0x000000041e007c0c */ /* 0x000fe4000bf26270 */
[----:B------:R-:W-:Y:S02]  /*11e80*/  ISETP.GE.AND P0, PT, R29, UR4, PT ;  /* 0x000000041d007c0c */ /* 0x000fe4000bf06270 */
[C---:B------:R-:W-:Y:S02]  /*11e90*/  ISETP.LT.OR P3, PT, R6.reuse, 0x1, P1 ;  /* 0x000000010600780c */ /* 0x040fe40000f61670 */
[----:B------:R-:W-:Y:S01]  /*11ea0*/  ISETP.LT.OR P4, PT, R6, 0x1, P0 ;  /* 0x000000010600780c */ /* 0x000fe20000781670 */
[----:B------:R-:W-:Y:S02]  /*11eb0*/  IMAD.MOV.U32 R13, RZ, RZ, R23 ;  /* 0x000000ffff0d7224 */ /* 0x000fe400078e0017 */
[----:B------:R-:W-:Y:S01]  /*11ec0*/  IMAD.MOV.U32 R12, RZ, RZ, 0x1 ;  /* 0x00000001ff0c7424 */ /* 0x000fe200078e00ff */
[----:B------:R-:W-:-:S13]  /*11ed0*/  IADD3 R2, P2, R14, R5, RZ ;  /* 0x000000050e027210 */ /* 0x000fda0007f5e0ff */
[----:B------:R-:W-:Y:S05]  /*11ee0*/  WARPSYNC.COLLECTIVE R15, `(.L_x_417) ;  /* 0x000000000f087348 */ /* 0x000fea0003c00000 */
[----:B------:R0:W1:Y:S02]  /*11ef0*/  SHFL.IDX P6, R14, R13, R12, R11 ;  /* 0x0000000c0d0e7389 */ /* 0x00006400000c000b */
[----:B01----:R-:W-:Y:S01]  /*11f00*/  ENDCOLLECTIVE ;  /* 0x000000000000791b */ /* 0x003fe20003800000 */
.L_x_417:
[----:B------:R-:W-:-:S05]  /*11f10*/  IMAD.X R3, RZ, RZ, R3, P2 ;  /* 0x000000ffff037224 */ /* 0x000fca00010e0603 */
[----:B------:R-:W-:Y:S01]  /*11f20*/  @!PT LDS RZ, [RZ] ;  /* 0x00000000fffff984 */ /* 0x000fe20000000800 */
[----:B------:R-:W-:Y:S01]  /*11f30*/  @!PT LDS RZ, [RZ] ;  /* 0x00000000fffff984 */ /* 0x000fe20000000800 */
[----:B------:R-:W-:Y:S01]  /*11f40*/  @!PT LDS RZ, [RZ] ;  /* 0x00000000fffff984 */ /* 0x000fe20000000800 */
[----:B------:R0:W-:Y:S01]  /*11f50*/  LDGSTS.E.BYPASS.LTC128B.128 [R4+0x400], desc[UR36][R2.64], !P3 ;  /* 0x0040000002047fae */ /* 0x0001e2000d901d64 */
[----:B------:R-:W-:-:S03]  /*11f60*/  ISETP.LT.OR P3, PT, R6, 0x11, P1 ;  /* 0x000000110600780c */ /* 0x000fc60000f61670 */
[----:B------:R0:W-:Y:S01]  /*11f70*/  LDGSTS.E.BYPASS.LTC128B.128 [R4+0x4400], desc[UR36][R2.64+0x80], !P4 ;  /* 0x0440008002047fae */ /* 0x0001e2000e101d64 */
[----:B------:R-:W-:Y:S01]  /*11f80*/  ISETP.LT.OR P4, PT, R6, 0x11, P0 ;  /* 0x000000110600780c */ /* 0x000fe20000781670 */
[----:B------:R-:W-:Y:S02]  /*11f90*/  IMAD.MOV.U32 R13, RZ, RZ, R18 ;  /* 0x000000ffff0d7224 */ /* 0x000fe400078e0012 */
[----:B------:R-:W-:-:S10]  /*11fa0*/  IMAD.MOV.U32 R7, RZ, RZ, R14 ;  /* 0x000000ffff077224 */ /* 0x000fd400078e000e */
[----:B0-----:R-:W-:Y:S05]  /*11fb0*/  WARPSYNC.COLLECTIVE R15, `(.L_x_418) ;  /* 0x000000000f087348 */ /* 0x001fea0003c00000 */
[----:B------:R1:W2:Y:S02]  /*11fc0*/  SHFL.IDX P6, R14, R13, R12, R11 ;  /* 0x0000000c0d0e7389 */ /* 0x0002a400000c000b */
[----:B012---:R-:W-:Y:S01]  /*11fd0*/  ENDCOLLECTIVE ;  /* 0x000000000000791b */ /* 0x007fe20003800000 */
.L_x_418:
[----:B------:R-:W-:Y:S02]  /*11fe0*/  IMAD.MOV.U32 R13, RZ, RZ, R23 ;  /* 0x000000ffff0d7224 */ /* 0x000fe400078e0017 */
[----:B------:R-:W-:Y:S01]  /*11ff0*/  IMAD.MOV.U32 R12, RZ, RZ, 0x2 ;  /* 0x00000002ff0c7424 */ /* 0x000fe200078e00ff */
[----:B------:R-:W-:-:S07]  /*12000*/  MOV R10, R14 ;  /* 0x0000000e000a7202 */ /* 0x000fce0000000f00 */
[----:B------:R-:W-:Y:S05]  /*12010*/  WARPSYNC.COLLECTIVE R15, `(.L_x_419) ;  /* 0x000000000f087348 */ /* 0x000fea0003c00000 */
[----:B------:R0:W1:Y:S02]  /*12020*/  SHFL.IDX P6, R14, R13, R12, R11 ;  /* 0x0000000c0d0e7389 */ /* 0x00006400000c000b */
[----:B01----:R-:W-:Y:S01]  /*12030*/  ENDCOLLECTIVE ;  /* 0x000000000000791b */ /* 0x003fe20003800000 */
.L_x_419:
[----:B------:R-:W-:-:S05]  /*12040*/  IADD3 R2, P2, R10, R5, RZ ;  /* 0x000000050a027210 */ /* 0x000fca0007f5e0ff */
[----:B------:R-:W-:-:S05]  /*12050*/  IMAD.X R3, RZ, RZ, R7, P2 ;  /* 0x000000ffff037224 */ /* 0x000fca00010e0607 */
[----:B------:R-:W-:Y:S01]  /*12060*/  @!PT LDS RZ, [RZ] ;  /* 0x00000000fffff984 */ /* 0x000fe20000000800 */
[----:B------:R-:W-:Y:S01]  /*12070*/  @!PT LDS RZ, [RZ] ;  /* 0x00000000fffff984 */ /* 0x000fe20000000800 */
[----:B------:R-:W-:Y:S01]  /*12080*/  @!PT LDS RZ, [RZ] ;  /* 0x00000000fffff984 */ /* 0x000fe20000000800 */
[----:B------:R0:W-:Y:S01]  /*12090*/  LDGSTS.E.BYPASS.LTC128B.128 [R4+0xc00], desc[UR36][R2.64], !P3 ;  /* 0x00c0000002047fae */ /* 0x0001e2000d901d64 */
[C---:B------:R-:W-:Y:S01]  /*120a0*/  ISETP.LT.OR P3, PT, R6.reuse, 0x21, P1 ;  /* 0x000000210600780c */ /* 0x040fe20000f61670 */
[----:B------:R-:W-:Y:S02]  /*120b0*/  IMAD.MOV.U32 R13, RZ, RZ, R18 ;  /* 0x000000ffff0d7224 */ /* 0x000fe400078e0012 */
[----:B------:R0:W-:Y:S01]  /*120c0*/  LDGSTS.E.BYPASS.LTC128B.128 [R4+0x4c00], desc[UR36][R2.64+0x80], !P4 ;  /* 0x04c0008002047fae */ /* 0x0001e2000e101d64 */
[----:B------:R-:W-:Y:S01]  /*120d0*/  ISETP.LT.OR P4, PT, R6, 0x21, P0 ;  /* 0x000000210600780c */ /* 0x000fe20000781670 */
[----:B------:R-:W-:-:S12]  /*120e0*/  IMAD.MOV.U32 R8, RZ, RZ, R14 ;  /* 0x000000ffff087224 */ /* 0x000fd800078e000e */
[----:B0-----:R-:W-:Y:S05]  /*120f0*/  WARPSYNC.COLLECTIVE R15, `(.L_x_420) ;  /* 0x000000000f087348 */ /* 0x001fea0003c00000 */
[----:B------:R1:W2:Y:S02]  /*12100*/  SHFL.IDX P6, R14, R13, R12, R11 ;  /* 0x0000000c0d0e7389 */ /* 0x0002a400000c000b */
[----:B012---:R-:W-:Y:S01]  /*12110*/  ENDCOLLECTIVE ;  /* 0x000000000000791b */ /* 0x007fe20003800000 */
.L_x_420:
[----:B------:R-:W-:Y:S02]  /*12120*/  IMAD.MOV.U32 R13, RZ, RZ, R23 ;  /* 0x000000ffff0d7224 */ /* 0x000fe400078e0017 */
[----:B------:R-:W-:Y:S01]  /*12130*/  IMAD.MOV.U32 R12, RZ, RZ, 0x3 ;  /* 0x00000003ff0c7424 */ /* 0x000fe200078e00ff */
[----:B------:R-:W-:-:S13]  /*12140*/  IADD3 R2, P2, R14, R5, RZ ;  /* 0x000000050e027210 */ /* 0x000fda0007f5e0ff */
[----:B------:R-:W-:Y:S05]  /*12150*/  WARPSYNC.COLLECTIVE R15, `(.L_x_421) ;  /* 0x000000000f087348 */ /* 0x000fea0003c00000 */
[----:B------:R0:W1:Y:S02]  /*12160*/  SHFL.IDX P6, R14, R13, R12, R11 ;  /* 0x0000000c0d0e7389 */ /* 0x00006400000c000b */
[----:B01----:R-:W-:Y:S01]  /*12170*/  ENDCOLLECTIVE ;  /* 0x000000000000791b */ /* 0x003fe20003800000 */
.L_x_421:
        /* <DEDUP_REMOVED lines=13> */
.L_x_422:
[----:B------:R-:W-:Y:S02]  /*12250*/  IMAD.MOV.U32 R13, RZ, RZ, R23 ;  /* 0x000000ffff0d7224 */ /* 0x000fe400078e0017 */
[----:B------:R-:W-:Y:S01]  /*12260*/  IMAD.MOV.U32 R12, RZ, RZ, 0x4 ;  /* 0x00000004ff0c7424 */ /* 0x000fe200078e00ff */
[----:B------:R-:W-:-:S13]  /*12270*/  IADD3 R2, P2, R14, R5, RZ ;  /* 0x000000050e027210 */ /* 0x000fda0007f5e0ff */
[----:B------:R-:W-:Y:S05]  /*12280*/  WARPSYNC.COLLECTIVE R15, `(.L_x_423) ;  /* 0x000000000f087348 */ /* 0x000fea0003c00000 */
[----:B------:R0:W1:Y:S02]  /*12290*/  SHFL.IDX P6, R14, R13, R12, R11 ;  /* 0x0000000c0d0e7389 */ /* 0x00006400000c000b */
[----:B01----:R-:W-:Y:S01]  /*122a0*/  ENDCOLLECTIVE ;  /* 0x000000000000791b */ /* 0x003fe20003800000 */
.L_x_423:
[----:B------:R-:W-:-:S05]  /*122b0*/  IMAD.X R3, RZ, RZ, R7, P2 ;  /* 0x000000ffff037224 */ /* 0x000fca00010e0607 */
        /* <DEDUP_REMOVED lines=12> */
.L_x_424:
[----:B------:R-:W-:Y:S02]  /*12380*/  IMAD.MOV.U32 R13, RZ, RZ, R23 ;  /* 0x000000ffff0d7224 */ /* 0x000fe400078e0017 */
[----:B------:R-:W-:Y:S02]  /*12390*/  IMAD.MOV.U32 R12, RZ, RZ, 0x5 ;  /* 0x00000005ff0c7424 */ /* 0x000fe400078e00ff */
[----:B------:R-:W-:-:S07]  /*123a0*/  IMAD.MOV.U32 R10, RZ, RZ, R14 ;  /* 0x000000ffff0a7224 */ /* 0x000fce00078e000e */
[----:B------:R-:W-:Y:S05]  /*123b0*/  WARPSYNC.COLLECTIVE R15, `(.L_x_425) ;  /* 0x000000000f087348 */ /* 0x000fea0003c00000 */
[----:B------:R0:W1:Y:S02]  /*123c0*/  SHFL.IDX P6, R14, R13, R12, R11 ;  /* 0x0000000c0d0e7389 */ /* 0x00006400000c000b */
[----:B01----:R-:W-:Y:S01]  /*123d0*/  ENDCOLLECTIVE ;  /* 0x000000000000791b */ /* 0x003fe20003800000 */
.L_x_425:
[----:B------:R-:W-:-:S05]  /*123e0*/  IADD3 R2, P2, R10, R5, RZ ;  /* 0x000000050a027210 */ /* 0x000fca0007f5e0ff */
[----:B------:R-:W-:-:S05]  /*123f0*/  IMAD.X R3, RZ, RZ, R8, P2 ;  /* 0x000000ffff037224 */ /* 0x000fca00010e0608 */
        /* <DEDUP_REMOVED lines=12> */
.L_x_426:
[----:B------:R-:W-:Y:S02]  /*124c0*/  IMAD.MOV.U32 R13, RZ, RZ, R23 ;  /* 0x000000ffff0d7224 */ /* 0x000fe400078e0017 */
[----:B------:R-:W-:Y:S01]  /*124d0*/  IMAD.MOV.U32 R12, RZ, RZ, 0x6 ;  /* 0x00000006ff0c7424 */ /* 0x000fe200078e00ff */
[----:B------:R-:W-:-:S13]  /*124e0*/  IADD3 R2, P2, R14, R5, RZ ;  /* 0x000000050e027210 */ /* 0x000fda0007f5e0ff */
[----:B------:R-:W-:Y:S05]  /*124f0*/  WARPSYNC.COLLECTIVE R15, `(.L_x_427) ;  /* 0x000000000f087348 */ /* 0x000fea0003c00000 */
[----:B------:R0:W1:Y:S02]  /*12500*/  SHFL.IDX P6, R14, R13, R12, R11 ;  /* 0x0000000c0d0e7389 */ /* 0x00006400000c000b */
[----:B01----:R-:W-:Y:S01]  /*12510*/  ENDCOLLECTIVE ;  /* 0x000000000000791b */ /* 0x003fe20003800000 */
.L_x_427:
        /* <DEDUP_REMOVED lines=13> */
.L_x_428:
[----:B------:R-:W-:Y:S01]  /*125f0*/  IMAD.MOV.U32 R13, RZ, RZ, R23 ;  /* 0x000000ffff0d7224 */ /* 0x000fe200078e0017 */
[----:B------:R-:W-:Y:S01]  /*12600*/  MOV R12, 0x7 ;  /* 0x00000007000c7802 */ /* 0x000fe20000000f00 */
[----:B------:R-:W-:-:S07]  /*12610*/  IMAD.MOV.U32 R10, RZ, RZ, R14 ;  /* 0x000000ffff0a7224 */ /* 0x000fce00078e000e */
[----:B------:R-:W-:Y:S05]  /*12620*/  WARPSYNC.COLLECTIVE R15, `(.L_x_429) ;  /* 0x000000000f087348 */ /* 0x000fea0003c00000 */
[----:B------:R0:W1:Y:S02]  /*12630*/  SHFL.IDX P6, R14, R13, R12, R11 ;  /* 0x0000000c0d0e7389 */ /* 0x00006400000c000b */
[----:B01----:R-:W-:Y:S01]  /*12640*/  ENDCOLLECTIVE ;  /* 0x000000000000791b */ /* 0x003fe20003800000 */
.L_x_429:
        /* <DEDUP_REMOVED lines=12> */
.L_x_430:
[----:B------:R-:W-:Y:S05]  /*12710*/  BRA `(.L_x_431) ;  /* 0xffffffb400f07947 */ /* 0x000fea000383ffff */
.L_x_311:
        /* <DEDUP_REMOVED lines=8> */
.L_x_433:
[----:B------:R-:W-:Y:S05]  /*127a0*/  BSYNC B0 ;  /* 0x0000000000007941 */ /* 0x000fea0003800000 */
.L_x_432:
[----:B------:R-:W-:Y:S02]  /*127b0*/  IMAD.MOV.U32 R13, RZ, RZ, R16 ;  /* 0x000000ffff0d7224 */ /* 0x000fe400078e0010 */
[----:B------:R-:W-:Y:S02]  /*127c0*/  IMAD.MOV.U32 R12, RZ, RZ, 0x1 ;  /* 0x00000001ff0c7424 */ /* 0x000fe400078e00ff */
[----:B------:R-:W-:Y:S02]  /*127d0*/  IMAD.MOV.U32 R11, RZ, RZ, 0x1f ;  /* 0x0000001fff0b7424 */ /* 0x000fe400078e00ff */
[----:B------:R-:W-:Y:S02]  /*127e0*/  IMAD.MOV.U32 R15, RZ, RZ, -0x1 ;  /* 0xffffffffff0f7424 */ /* 0x000fe400078e00ff */
[----:B------:R-:W-:Y:S02]  /*127f0*/  IMAD.IADD R7, R19, 0x1, R9 ;  /* 0x0000000113077824 */ /* 0x000fe400078e0209 */
[----:B------:R-:W-:-:S07]  /*12800*/  IMAD.MOV.U32 R0, RZ, RZ, R14 ;  /* 0x000000ffff007224 */ /* 0x000fce00078e000e */
[----:B------:R-:W-:Y:S05]  /*12810*/  WARPSYNC.COLLECTIVE R15, `(.L_x_434) ;  /* 0x000000000f087348 */ /* 0x000fea0003c00000 */
[----:B------:R0:W1:Y:S02]  /*12820*/  SHFL.IDX P6, R14, R13, R12, R11 ;  /* 0x0000000c0d0e7389 */ /* 0x00006400000c000b */
[----:B01----:R-:W-:Y:S01]  /*12830*/  ENDCOLLECTIVE ;  /* 0x000000000000791b */ /* 0x003fe20003800000 */
.L_x_434:
[----:B------:R-:W-:Y:S02]  /*12840*/  ULDC UR4, c[0x0][0xc3c] ;  /* 0x00030f0000047ab9 */ /* 0x000fe40000000800 */
[----:B------:R-:W-:-:S13]  /*12850*/  ISETP.GE.OR P1, PT, R7, UR4, !P0 ;  /* 0x0000000407007c0c */ /* 0x000fda000c726670 */
[----:B------:R-:W0:Y:S08]  /*12860*/  @!P1 LDC.64 R2, c[0x0][0xc80] ;  /* 0x00032000ff029b82 */ /* 0x000e300000000a00 */
[----:B------:R-:W1:Y:S01]  /*12870*/  @!P1 LDC.64 R4, c[0x0][0xc78] ;  /* 0x00031e00ff049b82 */ /* 0x000e620000000a00 */
[----:B------:R-:W-:Y:S02]  /*12880*/  IMAD.MOV.U32 R11, RZ, RZ, RZ ;  /* 0x000000ffff0b7224 */ /* 0x000fe400078e00ff */
[----:B------:R-:W-:-:S02]  /*12890*/  IMAD.MOV.U32 R8, RZ, RZ, R14 ;  /* 0x000000ffff087224 */ /* 0x000fc400078e000e */
[----:B0-----:R-:W-:-:S05]  /*128a0*/  @!P1 IMAD.WIDE R2, R7, 0x4, R2 ;  /* 0x0000000407029825 */ /* 0x001fca00078e0202 */
[----:B------:R1:W2:Y:S02]  /*128b0*/  @!P1 LDG.E R6, desc[UR36][R2.64] ;  /* 0x0000002402069981 */ /* 0x0002a4000c1e1900 */
[----:B-1----:R-:W-:-:S05]  /*128c0*/  @!P1 IMAD.WIDE R2, R7, 0x4, R4 ;  /* 0x0000000407029825 */ /* 0x002fca00078e0204 */
[----:B------:R-:W3:Y:S01]  /*128d0*/  @!P1 LDG.E R5, desc[UR36][R2.64] ;  /* 0x0000002402059981 */ /* 0x000ee2000c1e1900 */
[----:B------:R-:W-:Y:S01]  /*128e0*/  IMAD.MOV.U32 R7, RZ, RZ, RZ ;  /* 0x000000ffff077224 */ /* 0x000fe200078e00ff */
[C---:B------:R-:W-:Y:S01]  /*128f0*/  ISETP.GE.U32.AND P2, PT, R9.reuse, 0x2, PT ;  /* 0x000000020900780c */ /* 0x040fe20003f46070 */
[----:B------:R-:W-:Y:S01]  /*12900*/  IMAD.MOV.U32 R4, RZ, RZ, RZ ;  /* 0x000000ffff047224 */ /* 0x000fe200078e00ff */
[C---:B------:R-:W-:Y:S02]  /*12910*/  ISETP.GE.U32.AND P3, PT, R9.reuse, 0x4, PT ;  /* 0x000000040900780c */ /* 0x040fe40003f66070 */
[C---:B------:R-:W-:Y:S02]  /*12920*/  ISETP.GE.U32.AND P4, PT, R9.reuse, 0x8, PT ;  /* 0x000000080900780c */ /* 0x040fe40003f86070 */
[----:B------:R-:W-:Y:S02]  /*12930*/  ISETP.GE.U32.AND P5, PT, R9, 0x10, PT ;  /* 0x000000100900780c */ /* 0x000fe40003fa6070 */
[----:B--2---:R-:W-:Y:S01]  /*12940*/  @!P1 MOV R7, R6 ;  /* 0x0000000600079202 */ /* 0x004fe20000000f00 */
[----:B------:R-:W-:-:S02]  /*12950*/  IMAD.MOV.U32 R6, RZ, RZ, RZ ;  /* 0x000000ffff067224 */ /* 0x000fc400078e00ff */
[----:B---3--:R-:W-:Y:S01]  /*12960*/  @!P1 IMAD.MOV.U32 R4, RZ, RZ, R5 ;  /* 0x000000ffff049224 */ /* 0x008fe200078e0005 */
[----:B------:R-:W-:-:S03]  /*12970*/  ISETP.NE.AND P1, PT, R9, RZ, PT ;  /* 0x000000ff0900720c */ /* 0x000fc60003f25270 */
[----:B------:R-:W-:-:S10]  /*12980*/  IMAD R13, R4, R7, RZ ;  /* 0x00000007040d7224 */ /* 0x000fd400078e02ff */
[----:B------:R-:W-:Y:S05]  /*12990*/  WARPSYNC.COLLECTIVE R15, `(.L_x_435) ;  /* 0x000000000f087348 */ /* 0x000fea0003c00000 */
[----:B------:R0:W1:Y:S02]  /*129a0*/  SHFL.UP P6, R14, R13, R12, R11 ;  /* 0x0400000c0d0e7389 */ /* 0x00006400000c000b */
[----:B01----:R-:W-:Y:S01]  /*129b0*/  ENDCOLLECTIVE ;  /* 0x000000000000791b */ /* 0x003fe20003800000 */
.L_x_435:
[----:B------:R-:W-:Y:S01]  /*129c0*/  IMAD.MOV.U32 R12, RZ, RZ, 0x2 ;  /* 0x00000002ff0c7424 */ /* 0x000fe200078e00ff */
[----:B------:R-:W-:-:S05]  /*129d0*/  SEL R14, R14, RZ, P1 ;  /* 0x000000ff0e0e7207 */ /* 0x000fca0000800000 */
[----:B------:R-:W-:-:S04]  /*129e0*/  IMAD.IADD R5, R13, 0x1, R14 ;  /* 0x000000010d057824 */ /* 0x000fc800078e020e */
[----:B------:R-:W-:-:S07]  /*129f0*/  IMAD.MOV.U32 R13, RZ, RZ, R5 ;  /* 0x000000ffff0d7224 */ /* 0x000fce00078e0005 */
[----:B------:R-:W-:Y:S05]  /*12a00*/  WARPSYNC.COLLECTIVE R15, `(.L_x_436) ;  /* 0x000000000f087348 */ /* 0x000fea0003c00000 */
[----:B------:R0:W1:Y:S02]  /*12a10*/  SHFL.UP P6, R14, R13, R12, R11 ;  /* 0x0400000c0d0e7389 */ /* 0x00006400000c000b */
[----:B01----:R-:W-:Y:S01]  /*12a20*/  ENDCOLLECTIVE ;  /* 0x000000000000791b */ /* 0x003fe20003800000 */
.L_x_436:
[----:B------:R-:W-:Y:S01]  /*12a30*/  IMAD.MOV.U32 R12, RZ, RZ, 0x4 ;  /* 0x00000004ff0c7424 */ /* 0x000fe200078e00ff */
[----:B------:R-:W-:-:S05]  /*12a40*/  SEL R2, R14, RZ, P2 ;  /* 0x000000ff0e027207 */ /* 0x000fca0001000000 */
[----:B------:R-:W-:-:S04]  /*12a50*/  IMAD.IADD R2, R5, 0x1, R2 ;  /* 0x0000000105027824 */ /* 0x000fc800078e0202 */
[----:B------:R-:W-:-:S07]  /*12a60*/  IMAD.MOV.U32 R13, RZ, RZ, R2 ;  /* 0x000000ffff0d7224 */ /* 0x000fce00078e0002 */
[----:B------:R-:W-:Y:S05]  /*12a70*/  WARPSYNC.COLLECTIVE R15, `(.L_x_437) ;  /* 0x000000000f087348 */ /* 0x000fea0003c00000 */
[----:B------:R0:W1:Y:S02]  /*12a80*/  SHFL.UP P6, R14, R13, R12, R11 ;  /* 0x0400000c0d0e7389 */ /* 0x00006400000c000b */
[----:B01----:R-:W-:Y:S01]  /*12a90*/  ENDCOLLECTIVE ;  /* 0x000000000000791b */ /* 0x003fe20003800000 */
.L_x_437:
[----:B------:R-:W-:Y:S01]  /*12aa0*/  IMAD.MOV.U32 R12, RZ, RZ, 0x8 ;  /* 0x00000008ff0c7424 */ /* 0x000fe200078e00ff */
[----:B------:R-:W-:-:S05]  /*12ab0*/  SEL R3, R14, RZ, P3 ;  /* 0x000000ff0e037207 */ /* 0x000fca0001800000 */
[----:B------:R-:W-:-:S04]  /*12ac0*/  IMAD.IADD R3, R2, 0x1, R3 ;  /* 0x0000000102037824 */ /* 0x000fc800078e0203 */
[----:B------:R-:W-:-:S07]  /*12ad0*/  IMAD.MOV.U32 R13, RZ, RZ, R3 ;  /* 0x000000ffff0d7224 */ /* 0x000fce00078e0003 */
[----:B------:R-:W-:Y:S05]  /*12ae0*/  WARPSYNC.COLLECTIVE R15, `(.L_x_438) ;  /* 0x000000000f087348 */ /* 0x000fea0003c00000 */
[----:B------:R0:W1:Y:S02]  /*12af0*/  SHFL.UP P6, R14, R13, R12, R11 ;  /* 0x0400000c0d0e7389 */ /* 0x00006400000c000b */
[----:B01----:R-:W-:Y:S01]  /*12b00*/  ENDCOLLECTIVE ;  /* 0x000000000000791b */ /* 0x003fe20003800000 */
.L_x_438:
[----:B------:R-:W-:Y:S02]  /*12b10*/  MOV R12, 0x10 ;  /* 0x00000010000c7802 */ /* 0x000fe40000000f00 */
[----:B------:R-:W-:-:S05]  /*12b20*/  SEL R14, R14, RZ, P4 ;  /* 0x000000ff0e0e7207 */ /* 0x000fca0002000000 */
[----:B------:R-:W-:-:S04]  /*12b30*/  IMAD.IADD R5, R3, 0x1, R14 ;  /* 0x0000000103057824 */ /* 0x000fc800078e020e */
[----:B------:R-:W-:-:S07]  /*12b40*/  IMAD.MOV.U32 R13, RZ, RZ, R5 ;  /* 0x000000ffff0d7224 */ /* 0x000fce00078e0005 */
[----:B------:R-:W-:Y:S05]  /*12b50*/  WARPSYNC.COLLECTIVE R15, `(.L_x_439) ;  /* 0x000000000f087348 */ /* 0x000fea0003c00000 */
[----:B------:R0:W1:Y:S02]  /*12b60*/  SHFL.UP P6, R14, R13, R12, R11 ;  /* 0x0400000c0d0e7389 */ /* 0x00006400000c000b */
[----:B01----:R-:W-:Y:S01]  /*12b70*/  ENDCOLLECTIVE ;  /* 0x000000000000791b */ /* 0x003fe20003800000 */
.L_x_439:
[----:B------:R-:W-:Y:S02]  /*12b80*/  IMAD.MOV.U32 R12, RZ, RZ, 0x1f ;  /* 0x0000001fff0c7424 */ /* 0x000fe400078e00ff */
[----:B------:R-:W-:Y:S01]  /*12b90*/  IMAD.MOV.U32 R11, RZ, RZ, 0x1f ;  /* 0x0000001fff0b7424 */ /* 0x000fe200078e00ff */
[----:B------:R-:W-:-:S05]  /*12ba0*/  SEL R2, R14, RZ, P5 ;  /* 0x000000ff0e027207 */ /* 0x000fca0002800000 */
[----:B------:R-:W-:-:S04]  /*12bb0*/  IMAD.IADD R2, R5, 0x1, R2 ;  /* 0x0000000105027824 */ /* 0x000fc800078e0202 */
[----:B------:R-:W-:-:S07]  /*12bc0*/  IMAD.MOV.U32 R13, RZ, RZ, R2 ;  /* 0x000000ffff0d7224 */ /* 0x000fce00078e0002 */
[----:B------:R-:W-:Y:S05]  /*12bd0*/  WARPSYNC.COLLECTIVE R15, `(.L_x_440) ;  /* 0x000000000f087348 */ /* 0x000fea0003c00000 */
[----:B------:R0:W1:Y:S02]  /*12be0*/  SHFL.IDX P6, R14, R13, R12, R11 ;  /* 0x0000000c0d0e7389 */ /* 0x00006400000c000b */
[----:B01----:R-:W-:Y:S01]  /*12bf0*/  ENDCOLLECTIVE ;  /* 0x000000000000791b */ /* 0x003fe20003800000 */
.L_x_440:
[----:B------:R-:W-:Y:S05]  /*12c00*/  BRA `(.L_x_441) ;  /* 0xffffffb800007947 */ /* 0x000fea000383ffff */
.L_x_314:
[----:B------:R-:W-:Y:S01]  /*12c10*/  BSSY B0, `(.L_x_442) ;  /* 0x0000007000007945 */ /* 0x000fe20003800000 */
[----:B------:R-:W-:Y:S02]  /*12c20*/  IMAD.MOV.U32 R12, RZ, RZ, 0x1 ;  /* 0x00000001ff0c7424 */ /* 0x000fe400078e00ff */
[----:B------:R-:W-:Y:S02]  /*12c30*/  IMAD.MOV.U32 R11, RZ, RZ, RZ ;  /* 0x000000ffff0b7224 */ /* 0x000fe400078e00ff */
[----:B------:R-:W-:-:S07]  /*12c40*/  IMAD.MOV.U32 R15, RZ, RZ, -0x1 ;  /* 0xffffffffff0f7424 */ /* 0x000fce00078e00ff */
[----:B------:R-:W-:Y:S05]  /*12c50*/  WARPSYNC.COLLECTIVE R15, `(.L_x_443) ;  /* 0x000000000f087348 */ /* 0x000fea0003c00000 */
[----:B------:R0:W1:Y:S02]  /*12c60*/  SHFL.UP P6, R14, R13, R12, R11 ;  /* 0x0400000c0d0e7389 */ /* 0x00006400000c000b */
[----:B01----:R-:W-:Y:S01]  /*12c70*/  ENDCOLLECTIVE ;  /* 0x000000000000791b */ /* 0x003fe20003800000 */
.L_x_443:
[----:B------:R-:W-:Y:S05]  /*12c80*/  BSYNC B0 ;  /* 0x0000000000007941 */ /* 0x000fea0003800000 */
.L_x_442:
[----:B------:R-:W-:Y:S01]  /*12c90*/  SEL R14, R14, RZ, P1 ;  /* 0x000000ff0e0e7207 */ /* 0x000fe20000800000 */
[----:B------:R-:W-:Y:S02]  /*12ca0*/  IMAD.MOV.U32 R12, RZ, RZ, 0x2 ;  /* 0x00000002ff0c7424 */ /* 0x000fe400078e00ff */
[----:B------:R-:W-:Y:S02]  /*12cb0*/  IMAD.MOV.U32 R11, RZ, RZ, RZ ;  /* 0x000000ffff0b7224 */ /* 0x000fe400078e00ff */
[----:B------:R-:W-:Y:S02]  /*12cc0*/  IMAD.IADD R13, R13, 0x1, R14 ;  /* 0x000000010d0d7824 */ /* 0x000fe400078e020e */
[----:B------:R-:W-:-:S07]  /*12cd0*/  IMAD.MOV.U32 R15, RZ, RZ, -0x1 ;  /* 0xffffffffff0f7424 */ /* 0x000fce00078e00ff */
[----:B------:R-:W-:Y:S05]  /*12ce0*/  WARPSYNC.COLLECTIVE R15, `(.L_x_444) ;  /* 0x000000000f087348 */ /* 0x000fea0003c00000 */
[----:B------:R0:W1:Y:S02]  /*12cf0*/  SHFL.UP P6, R14, R13, R12, R11 ;  /* 0x0400000c0d0e7389 */ /* 0x00006400000c000b */
[----:B01----:R-:W-:Y:S01]  /*12d00*/  ENDCOLLECTIVE ;  /* 0x000000000000791b */ /* 0x003fe20003800000 */
.L_x_444:
[----:B------:R-:W-:Y:S02]  /*12d10*/  MOV R12, 0x4 ;  /* 0x00000004000c7802 */ /* 0x000fe40000000f00 */
[----:B------:R-:W-:-:S05]  /*12d20*/  SEL R2, R14, RZ, P2 ;  /* 0x000000ff0e027207 */ /* 0x000fca0001000000 */
[----:B------:R-:W-:-:S04]  /*12d30*/  IMAD.IADD R2, R13, 0x1, R2 ;  /* 0x000000010d027824 */ /* 0x000fc800078e0202 */
[----:B------:R-:W-:-:S07]  /*12d40*/  IMAD.MOV.U32 R13, RZ, RZ, R2 ;  /* 0x000000ffff0d7224 */ /* 0x000fce00078e0002 */
[----:B------:R-:W-:Y:S05]  /*12d50*/  WARPSYNC.COLLECTIVE R15, `(.L_x_445) ;  /* 0x000000000f087348 */ /* 0x000fea0003c00000 */
[----:B------:R0:W1:Y:S02]  /*12d60*/  SHFL.UP P6, R14, R13, R12, R11 ;  /* 0x0400000c0d0e7389 */ /* 0x00006400000c000b */
[----:B01----:R-:W-:Y:S01]  /*12d70*/  ENDCOLLECTIVE ;  /* 0x000000000000791b */ /* 0x003fe20003800000 */
.L_x_445:
[----:B------:R-:W-:Y:S01]  /*12d80*/  IMAD.MOV.U32 R12, RZ, RZ, 0x8 ;  /* 0x00000008ff0c7424 */ /* 0x000fe200078e00ff */
[----:B------:R-:W-:-:S05]  /*12d90*/  SEL R3, R14, RZ, P3 ;  /* 0x000000ff0e037207 */ /* 0x000fca0001800000 */
[----:B------:R-:W-:-:S04]  /*12da0*/  IMAD.IADD R3, R2, 0x1, R3 ;  /* 0x0000000102037824 */ /* 0x000fc800078e0203 */
[----:B------:R-:W-:-:S07]  /*12db0*/  IMAD.MOV.U32 R13, RZ, RZ, R3 ;  /* 0x000000ffff0d7224 */ /* 0x000fce00078e0003 */
[----:B------:R-:W-:Y:S05]  /*12dc0*/  WARPSYNC.COLLECTIVE R15, `(.L_x_446) ;  /* 0x000000000f087348 */ /* 0x000fea0003c00000 */
[----:B------:R0:W1:Y:S02]  /*12dd0*/  SHFL.UP P6, R14, R13, R12, R11 ;  /* 0x0400000c0d0e7389 */ /* 0x00006400000c000b */
[----:B01----:R-:W-:Y:S01]  /*12de0*/  ENDCOLLECTIVE ;  /* 0x000000000000791b */ /* 0x003fe20003800000 */
.L_x_446:
[----:B------:R-:W-:Y:S01]  /*12df0*/  IMAD.MOV.U32 R12, RZ, RZ, 0x10 ;  /* 0x00000010ff0c7424 */ /* 0x000fe200078e00ff */
[----:B------:R-:W-:-:S05]  /*12e00*/  SEL R14, R14, RZ, P4 ;  /* 0x000000ff0e0e7207 */ /* 0x000fca0002000000 */
[----:B------:R-:W-:-:S04]  /*12e10*/  IMAD.IADD R5, R3, 0x1, R14 ;  /* 0x0000000103057824 */ /* 0x000fc800078e020e */
[----:B------:R-:W-:-:S07]  /*12e20*/  IMAD.MOV.U32 R13, RZ, RZ, R5 ;  /* 0x000000ffff0d7224 */ /* 0x000fce00078e0005 */
[----:B------:R-:W-:Y:S05]  /*12e30*/  WARPSYNC.COLLECTIVE R15, `(.L_x_447) ;  /* 0x000000000f087348 */ /* 0x000fea0003c00000 */
[----:B------:R0:W1:Y:S02]  /*12e40*/  SHFL.UP P6, R14, R13, R12, R11 ;  /* 0x0400000c0d0e7389 */ /* 0x00006400000c000b */
[----:B01----:R-:W-:Y:S01]  /*12e50*/  ENDCOLLECTIVE ;  /* 0x000000000000791b */ /* 0x003fe20003800000 */
.L_x_447:
        /* <DEDUP_REMOVED lines=8> */
.L_x_448:
[----:B------:R-:W-:Y:S05]  /*12ee0*/  BRA `(.L_x_449) ;  /* 0xffffffb400ec7947 */ /* 0x000fea000383ffff */
.L_x_316:
[----:B------:R-:W-:Y:S01]  /*12ef0*/  BSSY B0, `(.L_x_450) ;  /* 0x0000006000007945 */ /* 0x000fe20003800000 */
[----:B------:R-:W-:Y:S01]  /*12f00*/  PLOP3.LUT P6, PT, P6, PT, PT, 0x8, 0x0 ;  /* 0x000000000000781c */ /* 0x000fe200037ce170 */
[----:B------:R-:W-:-:S12]  /*12f10*/  IMAD.MOV.U32 R15, RZ, RZ, -0x1 ;  /* 0xffffffffff0f7424 */ /* 0x000fd800078e00ff */
[----:B0-----:R-:W-:Y:S05]  /*12f20*/  WARPSYNC.COLLECTIVE R15, `(.L_x_451) ;  /* 0x000000000f087348 */ /* 0x001fea0003c00000 */
[----:B------:R-:W-:Y:S01]  /*12f30*/  VOTE.ANY R14, PT, P6 ;  /* 0x00000000000e7806 */ /* 0x000fe200030e0100 */
[----:B0-----:R-:W-:Y:S06]  /*12f40*/  ENDCOLLECTIVE ;  /* 0x000000000000791b */ /* 0x001fec0003800000 */
.L_x_451:
[----:B------:R-:W-:Y:S05]  /*12f50*/  BSYNC B0 ;  /* 0x0000000000007941 */ /* 0x000fea0003800000 */
.L_x_450:
[----:B------:R-:W-:Y:S01]  /*12f60*/  IMAD.MOV.U32 R3, RZ, RZ, R14 ;  /* 0x000000ffff037224 */ /* 0x000fe200078e000e */
[----:B------:R-:W-:Y:S01]  /*12f70*/  MOV R11, 0x1f ;  /* 0x0000001f000b7802 */ /* 0x000fe20000000f00 */
[----:B------:R-:W-:Y:S02]  /*12f80*/  IMAD.MOV.U32 R13, RZ, RZ, R7 ;  /* 0x000000ffff0d7224 */ /* 0x000fe400078e0007 */
[----:B------:R-:W0:Y:S01]  /*12f90*/  POPC R8, R3 ;  /* 0x0000000300087309 */ /* 0x000e220000000000 */
[----:B------:R-:W-:Y:S02]  /*12fa0*/  IMAD.MOV.U32 R15, RZ, RZ, -0x1 ;  /* 0xffffffffff0f7424 */ /* 0x000fe400078e00ff */
[----:B0-----:R-:W-:-:S07]  /*12fb0*/  IMAD.MOV.U32 R12, RZ, RZ, R8 ;  /* 0x000000ffff0c7224 */ /* 0x001fce00078e0008 */
[----:B------:R-:W-:Y:S05]  /*12fc0*/  WARPSYNC.COLLECTIVE R15, `(.L_x_452) ;  /* 0x000000000f087348 */ /* 0x000fea0003c00000 */
[----:B------:R0:W1:Y:S02]  /*12fd0*/  SHFL.IDX P6, R14, R13, R12, R11 ;  /* 0x0000000c0d0e7389 */ /* 0x00006400000c000b */
[----:B01----:R-:W-:Y:S01]  /*12fe0*/  ENDCOLLECTIVE ;  /* 0x000000000000791b */ /* 0x003fe20003800000 */
.L_x_452:
[----:B------:R-:W-:Y:S02]  /*12ff0*/  IMAD.MOV.U32 R13, RZ, RZ, R4 ;  /* 0x000000ffff0d7224 */ /* 0x000fe400078e0004 */
[----:B------:R-:W-:-:S07]  /*13000*/  IMAD.MOV.U32 R7, RZ, RZ, R14 ;  /* 0x000000ffff077224 */ /* 0x000fce00078e000e */
[----:B------:R-:W-:Y:S05]  /*13010*/  WARPSYNC.COLLECTIVE R15, `(.L_x_453) ;  /* 0x000000000f087348 */ /* 0x000fea0003c00000 */
[----:B------:R0:W1:Y:S02]  /*13020*/  SHFL.IDX P6, R14, R13, R12, R11 ;  /* 0x0000000c0d0e7389 */ /* 0x00006400000c000b */
[----:B01----:R-:W-:Y:S01]  /*13030*/  ENDCOLLECTIVE ;  /* 0x000000000000791b */ /* 0x003fe20003800000 */
.L_x_453:
[----:B------:R-:W-:Y:S01]  /*13040*/  IMAD.MOV.U32 R4, RZ, RZ, R14 ;  /* 0x000000ffff047224 */ /* 0x000fe200078e000e */
[----:B------:R-:W-:Y:S06]  /*13050*/  BRA `(.L_x_454) ;  /* 0xffffffb400cc7947 */ /* 0x000fec000383ffff */
.L_x_318:
[----:B------:R-:W-:Y:S01]  /*13060*/  BSSY B0, `(.L_x_455) ;  /* 0x0000007000007945 */ /* 0x000fe20003800000 */
[----:B------:R-:W-:Y:S02]  /*13070*/  IMAD.MOV.U32 R13, RZ, RZ, R2 ;  /* 0x000000ffff0d7224 */ /* 0x000fe400078e0002 */
[----:B------:R-:W-:Y:S02]  /*13080*/  IMAD.MOV.U32 R11, RZ, RZ, 0x1f ;  /* 0x0000001fff0b7424 */ /* 0x000fe400078e00ff */
[----:B------:R-:W-:-:S07]  /*13090*/  IMAD.MOV.U32 R15, RZ, RZ, -0x1 ;  /* 0xffffffffff0f7424 */ /* 0x000fce00078e00ff */
[----:B0123--:R-:W-:Y:S05]  /*130a0*/  WARPSYNC.COLLECTIVE R15, `(.L_x_456) ;  /* 0x000000000f087348 */ /* 0x00ffea0003c00000 */
[----:B------:R4:W0:Y:S02]  /*130b0*/  SHFL.IDX P6, R14, R13, R12, R11 ;  /* 0x0000000c0d0e7389 */ /* 0x00082400000c000b */
[----:B01234-:R-:W-:Y:S01]  /*130c0*/  ENDCOLLECTIVE ;  /* 0x000000000000791b */ /* 0x01ffe20003800000 */
.L_x_456:
[----:B------:R-:W-:Y:S05]  /*130d0*/  BSYNC B0 ;  /* 0x0000000000007941 */ /* 0x000fea0003800000 */
.L_x_455:
[----:B------:R-:W-:Y:S01]  /*130e0*/  IMAD.MOV.U32 R6, RZ, RZ, R14 ;  /* 0x000000ffff067224 */ /* 0x000fe200078e000e */
[----:B------:R-:W-:Y:S06]  /*130f0*/  BRA `(.L_x_317) ;  /* 0xffffffb400bc7947 */ /* 0x000fec000383ffff */
.L_x_322:
[----:B0-----:R0:W3:Y:S02]  /*13100*/  SYNCS.PHASECHK.TRANS64.TRYWAIT P0, [R4+URZ+0x28820], R0 ;  /* 0x02882000040075a7 */ /* 0x0010e4000800017f */
[----:B---3--:R-:W-:Y:S05]  /*13110*/  @!P0 NANOSLEEP.SYNCS 0x989680 ;  /* 0x009896800000895d */ /* 0x008fea0003900000 */
[----:B------:R-:W3:Y:S02]  /*13120*/  @!P0 SYNCS.PHASECHK.TRANS64 P0, [R4+URZ+0x28820], R0 ;  /* 0x02882000040085a7 */ /* 0x000ee4000800007f */
[----:B---3--:R-:W-:Y:S05]  /*13130*/  @!P0 BRA `(.L_x_322) ;  /* 0xfffffffc00f08947 */ /* 0x008fea000383ffff */
[----:B------:R-:W-:Y:S05]  /*13140*/  BRA `(.L_x_457) ;  /* 0xffffffbc00147947 */ /* 0x000fea000383ffff */
.L_x_323:
[----:B------:R-:W3:Y:S01]  /*13150*/  S2R R2, SR_TID.X ;  /* 0x0000000000027919 */ /* 0x000ee20000002100 */
[----:B------:R-:W-:Y:S01]  /*13160*/  BSSY B0, `(.L_x_458) ;  /* 0x000000a000007945 */ /* 0x000fe20003800000 */
[----:B------:R-:W-:Y:S02]  /*13170*/  IMAD.MOV.U32 R12, RZ, RZ, RZ ;  /* 0x000000ffff0c7224 */ /* 0x000fe400078e00ff */
[----:B------:R-:W-:Y:S02]  /*13180*/  IMAD.MOV.U32 R11, RZ, RZ, 0x1f ;  /* 0x0000001fff0b7424 */ /* 0x000fe400078e00ff */
[----:B------:R-:W-:Y:S01]  /*13190*/  IMAD.MOV.U32 R15, RZ, RZ, -0x1 ;  /* 0xffffffffff0f7424 */ /* 0x000fe200078e00ff */
[----:B---3--:R-:W-:-:S04]  /*131a0*/  SHF.R.U32.HI R2, RZ, 0x5, R2 ;  /* 0x00000005ff027819 */ /* 0x008fc80000011602 */
[----:B------:R-:W-:-:S05]  /*131b0*/  LOP3.LUT R2, R2, 0x3, RZ, 0xc0, !PT ;  /* 0x0000000302027812 */ /* 0x000fca00078ec0ff */
[----:B------:R-:W-:-:S07]  /*131c0*/  IMAD.MOV.U32 R13, RZ, RZ, R2 ;  /* 0x000000ffff0d7224 */ /* 0x000fce00078e0002 */
[----:B012---:R-:W-:Y:S05]  /*131d0*/  WARPSYNC.COLLECTIVE R15, `(.L_x_459) ;  /* 0x000000000f087348 */ /* 0x007fea0003c00000 */
[----:B------:R3:W4:Y:S02]  /*131e0*/  SHFL.IDX P6, R14, R13, R12, R11 ;  /* 0x0000000c0d0e7389 */ /* 0x00072400000c000b */
[----:B01234-:R-:W-:Y:S01]  /*131f0*/  ENDCOLLECTIVE ;  /* 0x000000000000791b */ /* 0x01ffe20003800000 */
.L_x_459:
[----:B------:R-:W-:Y:S05]  /*13200*/  BSYNC B0 ;  /* 0x0000000000007941 */ /* 0x000fea0003800000 */
.L_x_458:
[----:B------:R-:W-:Y:S05]  /*13210*/  BRA `(.L_x_460) ;  /* 0xffffffb800fc7947 */ /* 0x000fea000383ffff */
.L_x_326:
[----:B------:R-:W-:Y:S01]  /*13220*/  BSSY B1, `(.L_x_461) ;  /* 0x0000006000017945 */ /* 0x000fe20003800000 */
[----:B------:R-:W-:-:S07]  /*13230*/  IMAD.MOV.U32 R15, RZ, RZ, -0x1 ;  /* 0xffffffffff0f7424 */ /* 0x000fce00078e00ff */
[----:B012---:R-:W-:Y:S05]  /*13240*/  WARPSYNC.COLLECTIVE R15, `(.L_x_462) ;  /* 0x000000000f0c7348 */ /* 0x007fea0003c00000 */
[----:B------:R-:W-:Y:S02]  /*13250*/  ELECT P6, UR62, PT ;  /* 0x00000000003e782f */ /* 0x000fe400038c0000 */
[----:B------:R-:W-:Y:S01]  /*13260*/  MOV R14, UR62 ;  /* 0x0000003e000e7c02 */ /* 0x000fe20008000f00 */
[----:B012---:R-:W-:Y:S10]  /*13270*/  ENDCOLLECTIVE ;  /* 0x000000000000791b */ /* 0x007ff40003800000 */
.L_x_462:
[----:B------:R-:W-:Y:S05]  /*13280*/  BSYNC B1 ;  /* 0x0000000000017941 */ /* 0x000fea0003800000 */
.L_x_461:
[----:B------:R-:W-:Y:S05]  /*13290*/  BRA `(.L_x_463) ;  /* 0xffffffb800f47947 */ /* 0x000fea000383ffff */
.L_x_328:
[----:B0-----:R0:W3:Y:S02]  /*132a0*/  SYNCS.PHASECHK.TRANS64.TRYWAIT P1, [R5+URZ+0x28840], R0 ;  /* 0x02884000050075a7 */ /* 0x0010e4000802017f */
[----:B---3--:R-:W-:Y:S05]  /*132b0*/  @!P1 NANOSLEEP.SYNCS 0x989680 ;  /* 0x009896800000995d */ /* 0x008fea0003900000 */
[----:B------:R-:W3:Y:S02]  /*132c0*/  @!P1 SYNCS.PHASECHK.TRANS64 P1, [R5+URZ+0x28840], R0 ;  /* 0x02884000050095a7 */ /* 0x000ee4000802007f */
[----:B---3--:R-:W-:Y:S05]  /*132d0*/  @!P1 BRA `(.L_x_328) ;  /* 0xfffffffc00f09947 */ /* 0x008fea000383ffff */
[----:B------:R-:W-:Y:S05]  /*132e0*/  BRA `(.L_x_464) ;  /* 0xffffffbc00147947 */ /* 0x000fea000383ffff */
.L_x_330:
[----:B---3--:R3:W4:Y:S02]  /*132f0*/  SYNCS.PHASECHK.TRANS64.TRYWAIT P1, [R25+URZ+0x28840], R2 ;  /* 0x02884002190075a7 */ /* 0x008724000802017f */
[----:B----4-:R-:W-:Y:S05]  /*13300*/  @!P1 NANOSLEEP.SYNCS 0x989680 ;  /* 0x009896800000995d */ /* 0x010fea0003900000 */
[----:B------:R-:W4:Y:S02]  /*13310*/  @!P1 SYNCS.PHASECHK.TRANS64 P1, [R25+URZ+0x28840], R2 ;  /* 0x02884002190095a7 */ /* 0x000f24000802007f */
[----:B----4-:R-:W-:Y:S05]  /*13320*/  @!P1 BRA `(.L_x_330) ;  /* 0xfffffffc00f09947 */ /* 0x010fea000383ffff */
[----:B------:R-:W-:Y:S05]  /*13330*/  BRA `(.L_x_465) ;  /* 0xffffffbc00207947 */ /* 0x000fea000383ffff */
.L_x_332:
[----:B----4-:R4:W0:Y:S02]  /*13340*/  SYNCS.PHASECHK.TRANS64.TRYWAIT P1, [R5+URZ+0x28860], R0 ;  /* 0x02886000050075a7 */ /* 0x010824000802017f */
[----:B0-----:R-:W-:Y:S05]  /*13350*/  @!P1 NANOSLEEP.SYNCS 0x989680 ;  /* 0x009896800000995d */ /* 0x001fea0003900000 */
[----:B------:R-:W0:Y:S02]  /*13360*/  @!P1 SYNCS.PHASECHK.TRANS64 P1, [R5+URZ+0x28860], R0 ;  /* 0x02886000050095a7 */ /* 0x000e24000802007f */
[----:B0-----:R-:W-:Y:S05]  /*13370*/  @!P1 BRA `(.L_x_332) ;  /* 0xfffffffc00f09947 */ /* 0x001fea000383ffff */
[----:B------:R-:W-:Y:S05]  /*13380*/  BRA `(.L_x_466) ;  /* 0xffffffbc001c7947 */ /* 0x000fea000383ffff */
.L_x_467:
        /* <DEDUP_REMOVED lines=15> */
.L_x_3543:


//--------------------- .text._ZN7cutlass13device_kernelIN5flash11enable_sm90INS1_16FlashAttnFwdSm90INS1_25CollectiveMainloopFwdSm90ILi2EN4cute5tupleIJNS5_1CILi1EEES8_S8_EEENS6_IJNS7_ILi128EEESA_SA_EEELi128ENS_10bfloat16_tEfNS_4arch4Sm90ELb0ELb0ELb0ELb1ELb1ELb1ELb0ELb1ELb1ELb1ELb1ELb0EEENS1_21CollectiveEpilogueFwdISB_S9_SC_SE_Li256ELb1ELb1ELb1ELb0EEENS1_36VarlenDynamicPersistentTileSchedulerILi128ELi128ELi256ELi128ELb1ELb1ELb1ELb0ELb1ELb1EEEEEEEEEvNT_6ParamsE --------------------------
	.section	.text._ZN7cutlass13device_kernelIN5flash11enable_sm90INS1_16FlashAttnFwdSm90INS1_25CollectiveMainloopFwdSm90ILi2EN4cute5tupleIJNS5_1CILi1EEES8_S8_EEENS6_IJNS7_ILi128EEESA_SA_EEELi128ENS_10bfloat16_tEfNS_4arch4Sm90ELb0ELb0ELb0ELb1ELb1ELb1ELb0ELb1ELb1ELb1ELb1ELb0EEENS1_21CollectiveEpilogueFwdISB_S9_SC_SE_Li256ELb1ELb1ELb1ELb0EEENS1_36VarlenDynamicPersistentTileSchedulerILi128ELi128ELi256ELi128ELb1ELb1ELb1ELb0ELb1ELb1EEEEEEEEEvNT_6ParamsE,"ax",@progbits
	.align	128
.text._ZN7cutlass13device_kernelIN5flash11enable_sm90INS1_16FlashAttnFwdSm90INS1_25CollectiveMainloopFwdSm90ILi2EN4cute5tupleIJNS5_1CILi1EEES8_S8_EEENS6_IJNS7_ILi128EEESA_SA_EEELi128ENS_10bfloat16_tEfNS_4arch4Sm90ELb0ELb0ELb0ELb1ELb1ELb1ELb0ELb1ELb1ELb1ELb1ELb0EEENS1_21CollectiveEpilogueFwdISB_S9_SC_SE_Li256ELb1ELb1ELb1ELb0EEENS1_36VarlenDynamicPersistentTileSchedulerILi128ELi128ELi256ELi128ELb1ELb1ELb1ELb0ELb1ELb1EEEEEEEEEvNT_6ParamsE:
        .type           _ZN7cutlass13device_kernelIN5flash11enable_sm90INS1_16FlashAttnFwdSm90INS1_25CollectiveMainloopFwdSm90ILi2EN4cute5tupleIJNS5_1CILi1EEES8_S8_EEENS6_IJNS7_ILi128EEESA_SA_EEELi128ENS_10bfloat16_tEfNS_4arch4Sm90ELb0ELb0ELb0ELb1ELb1ELb1ELb0ELb1ELb1ELb1ELb1ELb0EEENS1_21CollectiveEpilogueFwdISB_S9_SC_SE_Li256ELb1ELb1ELb1ELb0EEENS1_36VarlenDynamicPersistentTileSchedulerILi128ELi128ELi256ELi128ELb1ELb1ELb1ELb0ELb1ELb1EEEEEEEEEvNT_6ParamsE,@function
        .size           _ZN7cutlass13device_kernelIN5flash11enable_sm90INS1_16FlashAttnFwdSm90INS1_25CollectiveMainloopFwdSm90ILi2EN4cute5tupleIJNS5_1CILi1EEES8_S8_EEENS6_IJNS7_ILi128EEESA_SA_EEELi128ENS_10bfloat16_tEfNS_4arch4Sm90ELb0ELb0ELb0ELb1ELb1ELb1ELb0ELb1ELb1ELb1ELb1ELb0EEENS1_21CollectiveEpilogueFwdISB_S9_SC_SE_Li256ELb1ELb1ELb1ELb0EEENS1_36VarlenDynamicPersistentTileSchedulerILi128ELi128ELi256ELi128ELb1ELb1ELb1ELb0ELb1ELb1EEEEEEEEEvNT_6ParamsE,(.L_x_3544 - _ZN7cutlass13device_kernelIN5flash11enable_sm90INS1_16FlashAttnFwdSm90INS1_25CollectiveMainloopFwdSm90ILi2EN4cute5tupleIJNS5_1CILi1EEES8_S8_EEENS6_IJNS7_ILi128EEESA_SA_EEELi128ENS_10bfloat16_tEfNS_4arch4Sm90ELb0ELb0ELb0ELb1ELb1ELb1ELb0ELb1ELb1ELb1ELb1ELb0EEENS1_21CollectiveEpilogueFwdISB_S9_SC_SE_Li256ELb1ELb1ELb1ELb0EEENS1_36VarlenDynamicPersistentTileSchedulerILi128ELi128ELi256ELi128ELb1ELb1ELb1ELb0ELb1ELb1EEEEEEEEEvNT_6ParamsE)
        .other          _ZN7cutlass13device_kernelIN5flash11enable_sm90INS1_16FlashAttnFwdSm90INS1_25CollectiveMainloopFwdSm90ILi2EN4cute5tupleIJNS5_1CILi1EEES8_S8_EEENS6_IJNS7_ILi128EEESA_SA_EEELi128ENS_10bfloat16_tEfNS_4arch4Sm90ELb0ELb0ELb0ELb1ELb1ELb1ELb0ELb1ELb1ELb1ELb1ELb0EEENS1_21CollectiveEpilogueFwdISB_S9_SC_SE_Li256ELb1ELb1ELb1ELb0EEENS1_36VarlenDynamicPersistentTileSchedulerILi128ELi128ELi256ELi128ELb1ELb1ELb1ELb0ELb1ELb1EEEEEEEEEvNT_6ParamsE,@"STO_CUDA_ENTRY STV_DEFAULT"
_ZN7cutlass13device_kernelIN5flash11enable_sm90INS1_16FlashAttnFwdSm90INS1_25CollectiveMainloopFwdSm90ILi2EN4cute5tupleIJNS5_1CILi1EEES8_S8_EEENS6_IJNS7_ILi128EEESA_SA_EEELi128ENS_10bfloat16_tEfNS_4arch4Sm90ELb0ELb0ELb0ELb1ELb1ELb1ELb0ELb1ELb1ELb1ELb1ELb0EEENS1_21CollectiveEpilogueFwdISB_S9_SC_SE_Li256ELb1ELb1ELb1ELb0EEENS1_36VarlenDynamicPersistentTileSchedulerILi128ELi128ELi256ELi128ELb1ELb1ELb1ELb0ELb1ELb1EEEEEEEEEvNT_6ParamsE:
[----:B------:R-:W0:Y:S02]  /*0000*/  LDC R1, c[0x0][0x28] ;  /* 0x00000a00ff017b82 */ /* 0x000e240000000800 */
[----:B0-----:R-:W-:Y:S01]  /*0010*/  VIADD R1, R1, 0xffffffd8 ;  /* 0xffffffd801017836 */ /* 0x001fe20000000000 */
[----:B------:R-:W0:Y:S01]  /*0020*/  S2R R0, SR_TID.X ;  /* 0x0000000000007919 */ /* 0x000e220000002100 */
[----:B------:R-:W-:Y:S01]  /*0030*/  ELECT P0, URZ, PT ;  /* 0x00000000003f782f */ /* 0x000fe20003800000 */
[----:B------:R-:W-:Y:S01]  /*0040*/  BSSY B0, `(.L_x_468) ;  /* 0x000000e000007945 */ /* 0x000fe20003800000 */
[--C-:B0-----:R-:W-:Y:S02]  /*0050*/  SHF.R.U32.HI R2, RZ, 0x5, R0.reuse ;  /* 0x00000005ff027819 */ /* 0x101fe40000011600 */
[----:B------:R-:W-:-:S03]  /*0060*/  SHF.R.U32.HI R4, RZ, 0x7, R0 ;  /* 0x00000007ff047819 */ /* 0x000fc60000011600 */
[----:B------:R-:W0:Y:S02]  /*0070*/  SHFL.IDX PT, R3, R2, RZ, 0x1f ;  /* 0x00001fff02037589 */ /* 0x000e2400000e0000 */
[----:B0-----:R-:W-:-:S13]  /*0080*/  ISETP.EQ.AND P0, PT, R3, RZ, P0 ;  /* 0x000000ff0300720c */ /* 0x001fda0000702270 */
[----:B------:R-:W-:Y:S05]  /*0090*/  @!P0 BRA `(.L_x_469) ;  /* 0x0000000000208947 */ /* 0x000fea0003800000 */
[----:B------:R-:W-:Y:S02]  /*00a0*/  ULDC.64 UR4, c[0x0][0x198] ;  /* 0x0000660000047ab9 */ /* 0x000fe40000000a00 */
[----:B------:R-:W-:Y:S02]  /*00b0*/  UIADD3 UR6, UP0, UR4, 0x570, URZ ;  /* 0x0000057004067890 */ /* 0x000fe4000ff1e03f */
[----:B------:R-:W-:Y:S02]  /*00c0*/  UIADD3 UR4, UP1, UR4, 0x670, URZ ;  /* 0x0000067004047890 */ /* 0x000fe4000ff3e03f */
[----:B------:R-:W-:Y:S02]  /*00d0*/  UIADD3.X UR7, URZ, UR5, URZ, UP0, !UPT ;  /* 0x000000053f077290 */ /* 0x000fe400087fe43f */
[----:B------:R-:W-:-:S07]  /*00e0*/  UIADD3.X UR5, URZ, UR5, URZ, UP1, !UPT ;  /* 0x000000053f057290 */ /* 0x000fce0008ffe43f */
[----:B------:R0:W-:Y:S02]  /*00f0*/  UTMACCTL.PF [UR6] ;  /* 0x00000000060079b9 */ /* 0x0001e40008040000 */
[----:B------:R0:W-:Y:S02]  /*0100*/  UTMACCTL.PF [UR4] ;  /* 0x00000000040079b9 */ /* 0x0001e40008040000 */
[----:B0-----:R-:W-:Y:S01]  /*0110*/  NOP ;  /* 0x0000000000007918 */ /* 0x001fe20000000000 */
.L_x_469:
[----:B------:R-:W-:Y:S05]  /*0120*/  BSYNC B0 ;  /* 0x0000000000007941 */ /* 0x000fea0003800000 */
.L_x_468:
[----:B------:R-:W-:Y:S01]  /*0130*/  VOTEU.ANY UP0, P0 ;  /* 0x00000000003f7886 */ /* 0x000fe20000000100 */
[----:B------:R-:W0:Y:S01]  /*0140*/  SHFL.IDX PT, R4, R4, RZ, 0x1f ;  /* 0x00001fff04047589 */ /* 0x000e2200000e0000 */
[----:B------:R-:W-:Y:S01]  /*0150*/  UMOV UR4, 0x80 ;  /* 0x0000008000047882 */ /* 0x000fe20000000000 */
[----:B------:R-:W-:Y:S01]  /*0160*/  UMOV UR7, 0x100 ;  /* 0x0000010000077882 */ /* 0x000fe20000000000 */
[----:B------:R-:W-:Y:S01]  /*0170*/  VOTEU.ANY UP1, P0 ;  /* 0x00000000003f7886 */ /* 0x000fe20000020100 */
[----:B------:R-:W1:Y:S01]  /*0180*/  @UP0 S2UR UR8, SR_CgaCtaId ;  /* 0x00000000000809c3 */ /* 0x000e620000008800 */
[----:B------:R-:W2:Y:S01]  /*0190*/  SHFL.IDX PT, R3, R2, RZ, 0x1f ;  /* 0x00001fff02037589 */ /* 0x000ea200000e0000 */
[----:B------:R-:W-:Y:S01]  /*01a0*/  @UP0 UMOV UR6, 0x400 ;  /* 0x0000040000060882 */ /* 0x000fe20000000000 */
[----:B------:R-:W-:-:S04]  /*01b0*/  @UP0 UIADD3 UR4, -UR4, 0x100000, URZ ;  /* 0x0010000004040890 */ /* 0x000fc8000fffe13f */
[----:B------:R-:W-:Y:S02]  /*01c0*/  @UP0 USHF.L.U32 UR5, UR4, 0xb, URZ ;  /* 0x0000000b04050899 */ /* 0x000fe4000800063f */
[----:B------:R-:W-:Y:S01]  /*01d0*/  @UP0 USHF.L.U32 UR4, UR4, 0x1, URZ ;  /* 0x0000000104040899 */ /* 0x000fe2000800063f */
[----:B------:R-:W-:Y:S01]  /*01e0*/  VOTEU.ANY UP2, P0 ;  /* 0x00000000003f7886 */ /* 0x000fe20000040100 */
[----:B0-----:R-:W-:Y:S01]  /*01f0*/  R2UR UR9, R4 ;  /* 0x00000000040972ca */ /* 0x001fe200000e0000 */
[----:B-1----:R-:W-:Y:S01]  /*0200*/  @UP0 ULEA UR8, UR8, UR6, 0x18 ;  /* 0x0000000608080291 */ /* 0x002fe2000f8ec03f */
[----:B--2---:R-:W-:Y:S01]  /*0210*/  ISETP.NE.AND P1, PT, R3, RZ, PT ;  /* 0x000000ff0300720c */ /* 0x004fe20003f25270 */
[----:B------:R-:W-:-:S04]  /*0220*/  @UP0 UIADD3 UR6, -UR7, 0x100000, URZ ;  /* 0x0010000007060890 */ /* 0x000fc8000fffe13f */
[----:B------:R-:W-:Y:S02]  /*0230*/  @UP0 USHF.L.U32 UR7, UR6, 0xb, URZ ;  /* 0x0000000b06070899 */ /* 0x000fe4000800063f */
[----:B------:R-:W-:-:S04]  /*0240*/  @UP0 USHF.L.U32 UR6, UR6, 0x1, URZ ;  /* 0x0000000106060899 */ /* 0x000fc8000800063f */
[----:B------:R-:W-:Y:S01]  /*0250*/  UISETP.NE.AND UP0, UPT, UR9, URZ, UPT ;  /* 0x0000003f0900728c */ /* 0x000fe2000bf05270 */
[----:B------:R-:W0:Y:S02]  /*0260*/  FENCE.VIEW.ASYNC.S ;  /* 0x00000000000073c6 */ /* 0x000e240000000000 */
[----:B0-----:R0:W1:Y:S05]  /*0270*/  @UP1 SYNCS.EXCH.64 URZ, [UR8+0x28800], UR4 ;  /* 0x02880004083f15b2 */ /* 0x00106a0008000100 */
[----:B------:R0:W2:Y:S01]  /*0280*/  @UP2 SYNCS.EXCH.64 URZ, [UR8+0x28820], UR6 ;  /* 0x02882006083f25b2 */ /* 0x0000a20008000100 */
        /* <DEDUP_REMOVED lines=14> */
[----:B0-----:R3:W4:Y:S08]  /*0370*/  SYNCS.EXCH.64 URZ, [UR8+0x28830], UR4 ;  /* 0x02883004083f75b2 */ /* 0x0017300008000100 */
[----:B------:R3:W0:Y:S01]  /*0380*/  SYNCS.EXCH.64 URZ, [UR8+0x28840], UR6 ;  /* 0x02884006083f75b2 */ /* 0x0006220008000100 */
[----:B------:R3:W0:Y:S01]  /*0390*/  SYNCS.EXCH.64 URZ, [UR8+0x28838], UR4 ;  /* 0x02883804083f75b2 */ /* 0x0006220008000100 */
[----:B------:R3:W0:Y:S02]  /*03a0*/  SYNCS.EXCH.64 URZ, [UR8+0x28848], UR6 ;  /* 0x02884806083f75b2 */ /* 0x0006240008000100 */
[----:B---3--:R-:W-:Y:S01]  /*03b0*/  NOP ;  /* 0x0000000000007918 */ /* 0x008fe20000000000 */
.L_x_470:
[----:B------:R-:W3:Y:S01]  /*03c0*/  SHFL.IDX PT, R3, R2, RZ, 0x1f ;  /* 0x00001fff02037589 */ /* 0x000ee200000e0000 */
[----:B------:R-:W-:Y:S01]  /*03d0*/  NOP ;  /* 0x0000000000007918 */ /* 0x000fe20000000000 */
[----:B---3--:R-:W-:-:S13]  /*03e0*/  ISETP.NE.AND P0, PT, R3, RZ, PT ;  /* 0x000000ff0300720c */ /* 0x008fda0003f05270 */
        /* <DEDUP_REMOVED lines=17> */
[----:B------:R3:W0:Y:S02]  /*0500*/  SYNCS.EXCH.64 URZ, [UR8+0x28868], UR6 ;  /* 0x02886806083f75b2 */ /* 0x0006240008000100 */
[----:B---3--:R-:W-:Y:S01]  /*0510*/  NOP ;  /* 0x0000000000007918 */ /* 0x008fe20000000000 */
.L_x_471:
[----:B------:R-:W3:Y:S01]  /*0520*/  SHFL.IDX PT, R3, R2, RZ, 0x1f ;  /* 0x00001fff02037589 */ /* 0x000ee200000e0000 */
[----:B------:R-:W-:Y:S01]  /*0530*/  NOP ;  /* 0x0000000000007918 */ /* 0x000fe20000000000 */
[----:B---3--:R-:W-:-:S13]  /*0540*/  ISETP.NE.AND P0, PT, R3, RZ, PT ;  /* 0x000000ff0300720c */ /* 0x008fda0003f05270 */
        /* <DEDUP_REMOVED lines=13> */
[----:B------:R3:W0:Y:S02]  /*0620*/  SYNCS.EXCH.64 URZ, [UR6+0x28888], UR4 ;  /* 0x02888804063f75b2 */ /* 0x0006240008000100 */
[----:B---3--:R-:W-:Y:S01]  /*0630*/  NOP ;  /* 0x0000000000007918 */ /* 0x008fe20000000000 */
.L_x_472:
        /* <DEDUP_REMOVED lines=22> */
.L_x_473:
        /* <DEDUP_REMOVED lines=22> */
.L_x_474:
[----:B------:R-:W-:Y:S01]  /*0900*/  PLOP3.LUT P0, PT, PT, PT, UP0, 0x80, 0x0 ;  /* 0x000000000000781c */ /* 0x000fe20003f0f008 */
[----:B------:R-:W-:Y:S01]  /*0910*/  UMOV UR36, 0x1 ;  /* 0x0000000100247882 */ /* 0x000fe20000000000 */
[----:B------:R-:W-:Y:S01]  /*0920*/  NOP ;  /* 0x0000000000007918 */ /* 0x000fe20000000000 */
[----:B------:R-:W-:Y:S01]  /*0930*/  USEL UR36, UR36, 0x2, !UP0 ;  /* 0x0000000224247887 */ /* 0x000fe2000c000000 */
[----:B------:R-:W-:Y:S01]  /*0940*/  BSSY B9, `(.L_x_475) ;  /* 0x0001b45000097945 */ /* 0x000fe20003800000 */
[----:B------:R-:W-:Y:S01]  /*0950*/  ULDC.64 UR42, c[0x0][0x208] ;  /* 0x00008200002a7ab9 */ /* 0x000fe20000000a00 */
[----:B012-4-:R-:W-:Y:S07]  /*0960*/  BAR.SYNC.DEFER_BLOCKING 0x0 ;  /* 0x0000000000007b1d */ /* 0x017fee0000010000 */
[----:B------:R-:W-:Y:S05]  /*0970*/  @!P0 BRA `(.L_x_476) ;  /* 0x0000014400348947 */ /* 0x000fea0003800000 */
.L_x_477:
[----:B------:R-:W-:-:S08]  /*0980*/  NOP ;  /* 0x0000000000007918 */ /* 0x000fd00000000000 */
[----:B------:R-:W0:Y:S02]  /*0990*/  USETMAXREG.TRY_ALLOC.CTAPOOL UP0, 0xe8 ;  /* 0x000000e8000079c8 */ /* 0x000e240008000600 */
[----:B0-----:R-:W-:-:S13]  /*09a0*/  PLOP3.LUT P0, PT, PT, PT, UP0, 0x80, 0x0 ;  /* 0x000000000000781c */ /* 0x001fda0003f0f008 */
[----:B------:R-:W-:Y:S05]  /*09b0*/  @!P0 BRA `(.L_x_477) ;  /* 0xfffffffc00f08947 */ /* 0x000fea000383ffff */
[----:B------:R-:W2:Y:S01]  /*09c0*/  LDL.LU R2, [R1] ;  /* 0x0000000001027983 */ /* 0x000ea20000300800 */
[----:B------:R-:W-:Y:S01]  /*09d0*/  SHF.R.U32.HI R3, RZ, 0x7, R0 ;  /* 0x00000007ff037819 */ /* 0x000fe20000011600 */
[----:B------:R-:W0:Y:S01]  /*09e0*/  S2UR UR38, SR_CgaCtaId ;  /* 0x00000000002679c3 */ /* 0x000e220000008800 */
[----:B------:R-:W-:-:S07]  /*09f0*/  UMOV UR4, 0x400 ;  /* 0x0000040000047882 */ /* 0x000fce0000000000 */
[----:B------:R-:W-:Y:S06]  /*0a00*/  BAR.ARV 0x8, 0x180 ;  /* 0x0206000000007b1d */ /* 0x000fec0000002000 */
[----:B------:R-:W-:-:S13]  /*0a10*/  ISETP.NE.AND P0, PT, R3, 0x1, PT ;  /* 0x000000010300780c */ /* 0x000fda0003f05270 */
[----:B------:R-:W-:Y:S06]  /*0a20*/  @!P0 BAR.ARV 0x9, 0x100 ;  /* 0x0244000000008b1d */ /* 0x000fec0000002000 */
[----:B0-----:R-:W-:Y:S02]  /*0a30*/  ULEA UR4, UR38, UR4, 0x18 ;  /* 0x0000000426047291 */ /* 0x001fe4000f8ec03f */
[----:B------:R-:W-:Y:S04]  /*0a40*/  BAR.SYNC.DEFER_BLOCKING 0x5, 0x180 ;  /* 0x0146000000007b1d */ /* 0x000fe80000010000 */
[----:B------:R-:W-:-:S02]  /*0a50*/  IMAD.U32 R156, RZ, RZ, UR4 ;  /* 0x00000004ff9c7e24 */ /* 0x000fc4000f8e00ff */
[----:B------:R-:W-:-:S03]  /*0a60*/  ULDC UR4, c[0x0][0xc3c] ;  /* 0x00030f0000047ab9 */ /* 0x000fc60000000800 */
[----:B------:R-:W0:Y:S01]  /*0a70*/  LDS.128 R28, [R156+0x288d0] ;  /* 0x0288d0009c1c7984 */ /* 0x000e220000000c00 */
[----:B------:R-:W-:Y:S06]  /*0a80*/  BAR.ARV 0x4, 0x180 ;  /* 0x0106000000007b1d */ /* 0x000fec0000002000 */
[----:B--2---:R-:W-:-:S04]  /*0a90*/  LOP3.LUT R2, R2, 0xffffffef, RZ, 0xc0, !PT ;  /* 0xffffffef02027812 */ /* 0x004fc800078ec0ff */
[----:B------:R-:W-:Y:S02]  /*0aa0*/  @P0 LOP3.LUT R2, R2, 0x10, RZ, 0xfc, !PT ;  /* 0x0000001002020812 */ /* 0x000fe400078efcff */
[----:B0-----:R-:W-:-:S03]  /*0ab0*/  ISETP.GE.AND P0, PT, R31, UR4, PT ;  /* 0x000000041f007c0c */ /* 0x001fc6000bf06270 */
[----:B------:R0:W-:Y:S10]  /*0ac0*/  STL [R1], R2 ;  /* 0x0000000201007387 */ /* 0x0001f40000100800 */
[----:B0-----:R-:W-:Y:S05]  /*0ad0*/  @P0 BRA `(.L_x_478) ;  /* 0x000001b000ac0947 */ /* 0x001fea0003800000 */
[----:B------:R-:W-:Y:S01]  /*0ae0*/  VIADD R12, R0, 0xffffff80 ;  /* 0xffffff80000c7836 */ /* 0x000fe20000000000 */
[----:B------:R-:W-:Y:S02]  /*0af0*/  R2UR UR40, R156 ;  /* 0x000000009c2872ca */ /* 0x000fe400000e0000 */
[----:B------:R-:W-:Y:S01]  /*0b00*/  CS2R R154, SRZ ;  /* 0x00000000009a7805 */ /* 0x000fe2000001ff00 */
[----:B------:R-:W-:Y:S01]  /*0b10*/  IMAD.MOV.U32 R158, RZ, RZ, RZ ;  /* 0x000000ffff9e7224 */ /* 0x000fe200078e00ff */
[----:B------:R-:W-:Y:S01]  /*0b20*/  ULOP3.LUT UR41, UR36, 0x1, URZ, 0xfc, !UPT ;  /* 0x0000000124297892 */ /* 0x000fe2000f8efc3f */
[----:B------:R-:W-:Y:S01]  /*0b30*/  SHF.R.S32.HI R0, RZ, 0x1f, R12 ;  /* 0x0000001fff007819 */ /* 0x000fe2000001140c */
[----:B------:R-:W-:Y:S01]  /*0b40*/  IMAD.MOV.U32 R157, RZ, RZ, RZ ;  /* 0x000000ffff9d7224 */ /* 0x000fe200078e00ff */
[----:B------:R-:W-:Y:S02]  /*0b50*/  UMOV UR39, URZ ;  /* 0x0000003f00277c82 */ /* 0x000fe40008000000 */
[----:B------:R-:W-:-:S02]  /*0b60*/  LEA.HI R2, R0, R12, RZ, 0x7 ;  /* 0x0000000c00027211 */ /* 0x000fc400078f38ff */
[-C--:B------:R-:W-:Y:S02]  /*0b70*/  LEA.HI R4, R0, R12.reuse, RZ, 0x5 ;  /* 0x0000000c00047211 */ /* 0x080fe400078f28ff */
[----:B------:R-:W-:Y:S01]  /*0b80*/  LOP3.LUT R218, R2, 0xffffff80, RZ, 0xc0, !PT ;  /* 0xffffff8002da7812 */ /* 0x000fe200078ec0ff */
[----:B------:R-:W-:Y:S01]  /*0b90*/  UIADD3 UR40, UR40, 0x10400, URZ ;  /* 0x0001040028287890 */ /* 0x000fe2000fffe03f */
[-C--:B------:R-:W-:Y:S01]  /*0ba0*/  LEA.HI R3, R0, R12.reuse, RZ, 0x4 ;  /* 0x0000000c00037211 */ /* 0x080fe200078f20ff */
[----:B------:R-:W-:Y:S01]  /*0bb0*/  IMAD.SHL.U32 R5, R4, 0x20, RZ ;  /* 0x0000002004057824 */ /* 0x000fe200078e00ff */
[----:B------:R-:W-:Y:S01]  /*0bc0*/  LEA.HI R153, R0, R12, RZ, 0x3 ;  /* 0x0000000c00997211 */ /* 0x000fe200078f18ff */
[----:B------:R-:W-:Y:S01]  /*0bd0*/  IMAD.IADD R218, R12, 0x1, -R218 ;  /* 0x000000010cda7824 */ /* 0x000fe200078e0ada */
[----:B------:R-:W-:Y:S02]  /*0be0*/  LOP3.LUT R4, R3, 0x3fffff0, RZ, 0xc0, !PT ;  /* 0x03fffff003047812 */ /* 0x000fe400078ec0ff */
[----:B------:R-:W-:-:S02]  /*0bf0*/  LOP3.LUT R5, R5, 0xfffffc00, RZ, 0xc0, !PT ;  /* 0xfffffc0005057812 */ /* 0x000fc400078ec0ff */
[----:B------:R-:W-:Y:S01]  /*0c00*/  SHF.R.S32.HI R7, RZ, 0x1f, R218 ;  /* 0x0000001fff077819 */ /* 0x000fe200000114da */
[----:B------:R-:W-:Y:S01]  /*0c10*/  IMAD.IADD R4, R12, 0x1, -R4 ;  /* 0x000000010c047824 */ /* 0x000fe200078e0a04 */
[----:B------:R-:W-:Y:S02]  /*0c20*/  LEA.HI R11, R0, R12, RZ, 0x2 ;  /* 0x0000000c000b7211 */ /* 0x000fe400078f10ff */
[CC--:B------:R-:W-:Y:S02]  /*0c30*/  LEA.HI R8, R7.reuse, R218.reuse, RZ, 0x2 ;  /* 0x000000da07087211 */ /* 0x0c0fe400078f10ff */
[----:B------:R-:W-:Y:S02]  /*0c40*/  LEA.HI R7, R7, R218, RZ, 0x5 ;  /* 0x000000da07077211 */ /* 0x000fe400078f28ff */
[--C-:B------:R-:W-:Y:S02]  /*0c50*/  SHF.R.S32.HI R9, RZ, 0x2, R8.reuse ;  /* 0x00000002ff097819 */ /* 0x100fe40000011408 */
[----:B------:R-:W-:-:S02]  /*0c60*/  SHF.R.S32.HI R6, RZ, 0x1f, R8 ;  /* 0x0000001fff067819 */ /* 0x000fc40000011408 */
[----:B------:R-:W-:Y:S02]  /*0c70*/  SHF.R.S32.HI R7, RZ, 0x5, R7 ;  /* 0x00000005ff077819 */ /* 0x000fe40000011407 */
[----:B------:R-:W-:Y:S02]  /*0c80*/  LEA.HI R6, R6, R9, RZ, 0x3 ;  /* 0x0000000906067211 */ /* 0x000fe400078f18ff */
[----:B------:R-:W-:Y:S02]  /*0c90*/  LEA.HI R0, R0, R12, RZ, 0x6 ;  /* 0x0000000c00007211 */ /* 0x000fe400078f30ff */
[----:B------:R-:W-:Y:S01]  /*0ca0*/  LOP3.LUT R10, R6, 0xfffffff8, RZ, 0xc0, !PT ;  /* 0xfffffff8060a7812 */ /* 0x000fe200078ec0ff */
[----:B------:R-:W-:Y:S01]  /*0cb0*/  IMAD R6, R4, 0x40, R5 ;  /* 0x0000004004067824 */ /* 0x000fe200078e0205 */
[----:B------:R-:W-:Y:S01]  /*0cc0*/  LOP3.LUT R203, R153, 0xfffffff8, RZ, 0xc0, !PT ;  /* 0xfffffff899cb7812 */ /* 0x000fe200078ec0ff */
[----:B------:R-:W-:Y:S01]  /*0cd0*/  IMAD.SHL.U32 R0, R0, 0x8, RZ ;  /* 0x0000000800007824 */ /* 0x000fe200078e00ff */
[----:B------:R-:W-:Y:S01]  /*0ce0*/  SHF.R.S32.HI R153, RZ, 0x3, R153 ;  /* 0x00000003ff997819 */ /* 0x000fe20000011499 */
[----:B------:R-:W-:Y:S01]  /*0cf0*/  IMAD.IADD R10, R9, 0x1, -R10 ;  /* 0x00000001090a7824 */ /* 0x000fe200078e0a0a */
[----:B------:R-:W-:Y:S01]  /*0d00*/  SHF.R.S32.HI R4, RZ, 0x4, R3 ;  /* 0x00000004ff047819 */ /* 0x000fe20000011403 */
[C---:B------:R-:W-:Y:S01]  /*0d10*/  IMAD.IADD R203, R12.reuse, 0x1, -R203 ;  /* 0x000000010ccb7824 */ /* 0x040fe200078e0acb */
[----:B------:R-:W-:Y:S01]  /*0d20*/  LOP3.LUT R11, R11, 0xfffffffc, RZ, 0xc0, !PT ;  /* 0xfffffffc0b0b7812 */ /* 0x000fe200078ec0ff */
[----:B------:R-:W-:Y:S01]  /*0d30*/  IMAD R7, R7, 0x10, R10 ;  /* 0x0000001007077824 */ /* 0x000fe200078e020a */
[----:B------:R-:W-:Y:S01]  /*0d40*/  SHF.R.S32.HI R13, RZ, 0x7, R2 ;  /* 0x00000007ff0d7819 */ /* 0x000fe20000011402 */
[----:B------:R-:W-:Y:S01]  /*0d50*/  VIADD R10, R153, 0x20 ;  /* 0x00000020990a7836 */ /* 0x000fe20000000000 */
[----:B------:R-:W-:Y:S01]  /*0d60*/  LEA.HI R3, R3, R4, RZ, 0x1 ;  /* 0x0000000403037211 */ /* 0x000fe200078f08ff */
[----:B------:R-:W-:Y:S01]  /*0d70*/  IMAD.IADD R11, R12, 0x1, -R11 ;  /* 0x000000010c0b7824 */ /* 0x000fe200078e0a0b */
[----:B------:R-:W-:Y:S01]  /*0d80*/  LEA.HI R2, R2, R13, RZ, 0x1 ;  /* 0x0000000d02027211 */ /* 0x000fe200078f08ff */
[----:B------:R-:W-:Y:S01]  /*0d90*/  IMAD.SHL.U32 R16, R203, 0x8, RZ ;  /* 0x00000008cb107824 */ /* 0x000fe200078e00ff */
[----:B------:R-:W-:Y:S01]  /*0da0*/  LOP3.LUT R201, R0, 0xfffffe00, RZ, 0xc0, !PT ;  /* 0xfffffe0000c97812 */ /* 0x000fe200078ec0ff */
[----:B------:R-:W-:Y:S01]  /*0db0*/  IMAD.SHL.U32 R193, R10, 0x40, RZ ;  /* 0x000000400ac17824 */ /* 0x000fe200078e00ff */
[----:B------:R-:W-:Y:S01]  /*0dc0*/  LOP3.LUT R3, R3, 0x1ffffffe, RZ, 0xc0, !PT ;  /* 0x1ffffffe03037812 */ /* 0x000fe200078ec0ff */
[----:B------:R-:W-:Y:S01]  /*0dd0*/  VIADD R23, R16, 0x40 ;  /* 0x0000004010177836 */ /* 0x000fe20000000000 */
[----:B------:R-:W-:-:S02]  /*0de0*/  SHF.R.S32.HI R0, RZ, 0x1f, R10 ;  /* 0x0000001fff007819 */ /* 0x000fc4000001140a */
[----:B------:R-:W-:Y:S01]  /*0df0*/  LEA.HI R5, R11, R11, RZ, 0x1 ;  /* 0x0000000b0b057211 */ /* 0x000fe200078f08ff */
[----:B------:R-:W-:Y:S01]  /*0e00*/  IMAD.IADD R3, R4, 0x1, -R3 ;  /* 0x0000000104037824 */ /* 0x000fe200078e0a03 */
[----:B------:R-:W-:Y:S02]  /*0e10*/  LOP3.LUT R2, R2, 0x3fffffe, RZ, 0xc0, !PT ;  /* 0x03fffffe02027812 */ /* 0x000fe400078ec0ff */
[----:B------:R-:W-:Y:S01]  /*0e20*/  LEA.HI R0, R0, R10, RZ, 0x3 ;  /* 0x0000000a00007211 */ /* 0x000fe200078f18ff */
[----:B------:R-:W-:Y:S01]  /*0e30*/  IMAD R3, R3, 0x8, R6 ;  /* 0x0000000803037824 */ /* 0x000fe200078e0206 */
[----:B------:R-:W-:Y:S01]  /*0e40*/  LOP3.LUT R4, R5, 0x1ffffffe, RZ, 0xc0, !PT ;  /* 0x1ffffffe05047812 */ /* 0x000fe200078ec0ff */
[----:B------:R-:W-:Y:S01]  /*0e50*/  IMAD.IADD R2, R13, 0x1, -R2 ;  /* 0x000000010d027824 */ /* 0x000fe200078e0a02 */
[----:B------:R-:W-:Y:S01]  /*0e60*/  SHF.L.U32 R18, R203, 0x2, RZ ;  /* 0x00000002cb127819 */ /* 0x000fe200000006ff */
[----:B------:R-:W-:Y:S01]  /*0e70*/  IMAD.SHL.U32 R0, R0, 0x40, RZ ;  /* 0x0000004000007824 */ /* 0x000fe200078e00ff */
[----:B------:R-:W-:Y:S01]  /*0e80*/  IADD3 R4, R11, -R4, RZ ;  /* 0x800000040b047210 */ /* 0x000fe20007ffe0ff */
[----:B------:R-:W-:Y:S01]  /*0e90*/  IMAD R9, R2, 0x40, R7 ;  /* 0x0000004002097824 */ /* 0x000fe200078e0207 */
[----:B------:R0:W-:Y:S01]  /*0ea0*/  STL [R1+0x20], R3 ;  /* 0x0000200301007387 */ /* 0x0001e20000100800 */
[C---:B------:R-:W-:Y:S01]  /*0eb0*/  IMAD.SHL.U32 R2, R153.reuse, 0x40, RZ ;  /* 0x0000004099027824 */ /* 0x040fe200078e00ff */
[----:B------:R-:W-:Y:S01]  /*0ec0*/  LOP3.LUT R199, R0, 0xfffffe00, RZ, 0xc0, !PT ;  /* 0xfffffe0000c77812 */ /* 0x000fe200078ec0ff */
[C---:B------:R-:W-:Y:S01]  /*0ed0*/  VIADD R7, R153.reuse, 0x40 ;  /* 0x0000004099077836 */ /* 0x040fe20000000000 */
[----:B------:R1:W-:Y:S01]  /*0ee0*/  STL [R1+0x18], R9 ;  /* 0x0000180901007387 */ /* 0x0003e20000100800 */
[----:B------:R-:W-:Y:S01]  /*0ef0*/  VIADD R6, R153, 0x60 ;  /* 0x0000006099067836 */ /* 0x000fe20000000000 */
[----:B------:R-:W-:Y:S01]  /*0f00*/  LOP3.LUT R193, R193, 0x1c0, RZ, 0xc0, !PT ;  /* 0x000001c0c1c17812 */ /* 0x000fe200078ec0ff */
[----:B------:R-:W-:Y:S01]  /*0f10*/  IMAD R0, R4, 0x8, R9 ;  /* 0x0000000804007824 */ /* 0x000fe200078e0209 */
[----:B------:R-:W-:Y:S01]  /*0f20*/  SHF.R.S32.HI R19, RZ, 0x1f, R18 ;  /* 0x0000001fff137819 */ /* 0x000fe20000011412 */
[----:B------:R-:W-:Y:S01]  /*0f30*/  IMAD.SHL.U32 R192, R7, 0x40, RZ ;  /* 0x0000004007c07824 */ /* 0x000fe200078e00ff */
[----:B0-----:R-:W-:Y:S01]  /*0f40*/  LOP3.LUT R3, R2, 0x1c0, RZ, 0xc0, !PT ;  /* 0x000001c002037812 */ /* 0x001fe200078ec0ff */
[----:B------:R-:W-:Y:S01]  /*0f50*/  IMAD.SHL.U32 R159, R6, 0x40, RZ ;  /* 0x00000040069f7824 */ /* 0x000fe200078e00ff */
[----:B------:R-:W-:Y:S01]  /*0f60*/  SHF.R.S32.HI R2, RZ, 0x1f, R7 ;  /* 0x0000001fff027819 */ /* 0x000fe20000011407 */
[----:B------:R1:W-:Y:S01]  /*0f70*/  STL [R1+0x1c], R0 ;  /* 0x00001c0001007387 */ /* 0x0003e20000100800 */
[----:B------:R-:W-:Y:S01]  /*0f80*/  SHF.R.S32.HI R5, RZ, 0x1f, R6 ;  /* 0x0000001fff057819 */ /* 0x000fe20000011406 */
[----:B------:R-:W-:Y:S01]  /*0f90*/  VIADD R152, R18, 0x20 ;  /* 0x0000002012987836 */ /* 0x000fe20000000000 */
[----:B------:R-:W-:-:S02]  /*0fa0*/  SHF.R.U32.HI R200, RZ, 0x3, R3 ;  /* 0x00000003ffc87819 */ /* 0x000fc40000011603 */
[----:B------:R-:W-:Y:S01]  /*0fb0*/  LOP3.LUT R196, R3, 0x38, R16, 0xf8, !PT ;  /* 0x0000003803c47812 */ /* 0x000fe200078ef810 */
[----:B------:R-:W-:Y:S01]  /*0fc0*/  IMAD.SHL.U32 R220, R152, 0x2, RZ ;  /* 0x0000000298dc7824 */ /* 0x000fe200078e00ff */
[----:B------:R-:W-:Y:S02]  /*0fd0*/  LEA.HI R2, R2, R7, RZ, 0x3 ;  /* 0x0000000702027211 */ /* 0x000fe400078f18ff */
[----:B------:R-:W-:Y:S02]  /*0fe0*/  LEA.HI R5, R5, R6, RZ, 0x3 ;  /* 0x0000000605057211 */ /* 0x000fe400078f18ff */
[----:B------:R-:W-:Y:S01]  /*0ff0*/  LOP3.LUT R3, R8, 0x7ffffffc, RZ, 0xc0, !PT ;  /* 0x7ffffffc08037812 */ /* 0x000fe200078ec0ff */
[----:B------:R-:W-:Y:S01]  /*1000*/  IMAD.SHL.U32 R2, R2, 0x40, RZ ;  /* 0x0000004002027824 */ /* 0x000fe200078e00ff */
[----:B------:R-:W-:Y:S01]  /*1010*/  LOP3.LUT R192, R192, 0x1c0, RZ, 0xc0, !PT ;  /* 0x000001c0c0c07812 */ /* 0x000fe200078ec0ff */
[----:B------:R-:W-:Y:S01]  /*1020*/  IMAD.SHL.U32 R5, R5, 0x40, RZ ;  /* 0x0000004005057824 */ /* 0x000fe200078e00ff */
[----:B------:R-:W-:Y:S01]  /*1030*/  LOP3.LUT R159, R159, 0x1c0, RZ, 0xc0, !PT ;  /* 0x000001c09f9f7812 */ /* 0x000fe200078ec0ff */
[----:B------:R-:W-:Y:S01]  /*1040*/  IMAD.IADD R3, R218, 0x1, -R3 ;  /* 0x00000001da037824 */ /* 0x000fe200078e0a03 */
[----:B------:R-:W-:-:S02]  /*1050*/  SHF.R.U32.HI R12, RZ, 0x3, R193 ;  /* 0x00000003ff0c7819 */ /* 0x000fc400000116c1 */
[----:B------:R-:W-:Y:S01]  /*1060*/  LOP3.LUT R6, R193, 0x38, R16, 0xf8, !PT ;  /* 0x00000038c1067812 */ /* 0x000fe200078ef810 */
[----:B------:R-:W-:Y:S01]  /*1070*/  IMAD.SHL.U32 R202, R3, 0x2, RZ ;  /* 0x0000000203ca7824 */ /* 0x000fe200078e00ff */
[----:B------:R-:W-:Y:S02]  /*1080*/  SHF.R.U32.HI R11, RZ, 0x3, R192 ;  /* 0x00000003ff0b7819 */ /* 0x000fe400000116c0 */
[--C-:B------:R-:W-:Y:S01]  /*1090*/  LOP3.LUT R7, R192, 0x38, R16.reuse, 0xf8, !PT ;  /* 0x00000038c0077812 */ /* 0x100fe200078ef810 */
[C---:B------:R-:W-:Y:S01]  /*10a0*/  VIADD R216, R202.reuse, 0x50 ;  /* 0x00000050cad87836 */ /* 0x040fe20000000000 */
[----:B------:R-:W-:Y:S01]  /*10b0*/  SHF.R.U32.HI R10, RZ, 0x3, R159 ;  /* 0x00000003ff0a7819 */ /* 0x000fe2000001169f */
[C---:B------:R-:W-:Y:S01]  /*10c0*/  VIADD R215, R202.reuse, 0x58 ;  /* 0x00000058cad77836 */ /* 0x040fe20000000000 */
[----:B------:R-:W-:Y:S01]  /*10d0*/  LOP3.LUT R8, R159, 0x38, R16, 0xf8, !PT ;  /* 0x000000389f087812 */ /* 0x000fe200078ef810 */
[----:B------:R-:W-:Y:S01]  /*10e0*/  VIADD R214, R202, 0x60 ;  /* 0x00000060cad67836 */ /* 0x000fe20000000000 */
[----:B------:R-:W-:Y:S01]  /*10f0*/  LOP3.LUT R198, R2, 0xfffffe00, RZ, 0xc0, !PT ;  /* 0xfffffe0002c67812 */ /* 0x000fe200078ec0ff */
[C---:B------:R-:W-:Y:S01]  /*1100*/  VIADD R213, R202.reuse, 0x68 ;  /* 0x00000068cad57836 */ /* 0x040fe20000000000 */
[----:B------:R-:W-:Y:S01]  /*1110*/  LOP3.LUT R197, R5, 0xfffffe00, RZ, 0xc0, !PT ;  /* 0xfffffe0005c57812 */ /* 0x000fe200078ec0ff */
[C---:B------:R-:W-:Y:S01]  /*1120*/  VIADD R211, R202.reuse, 0x78 ;  /* 0x00000078cad37836 */ /* 0x040fe20000000000 */
[----:B------:R-:W-:Y:S01]  /*1130*/  SHF.R.S32.HI R219, RZ, 0x1f, R152 ;  /* 0x0000001fffdb7819 */ /* 0x000fe20000011498 */
[----:B------:R-:W-:Y:S01]  /*1140*/  VIADD R210, R202, 0x48 ;  /* 0x00000048cad27836 */ /* 0x000fe20000000000 */
[----:B------:R-:W-:-:S02]  /*1150*/  LOP3.LUT R6, R199, R6, R12, 0xf6, !PT ;  /* 0x00000006c7067212 */ /* 0x000fc400078ef60c */
[----:B------:R-:W-:Y:S02]  /*1160*/  LOP3.LUT R7, R198, R7, R11, 0xf6, !PT ;  /* 0x00000007c6077212 */ /* 0x000fe400078ef60b */
[----:B------:R-:W-:Y:S02]  /*1170*/  LOP3.LUT R8, R197, R8, R10, 0xf6, !PT ;  /* 0x00000008c5087212 */ /* 0x000fe400078ef60a */
[----:B------:R-:W-:Y:S02]  /*1180*/  IADD3 R212, R202, 0x70, RZ ;  /* 0x00000070cad47810 */ /* 0x000fe40007ffe0ff */
[----:B------:R-:W-:Y:S02]  /*1190*/  SHF.R.S32.HI R17, RZ, 0x1f, R16 ;  /* 0x0000001fff117819 */ /* 0x000fe40000011410 */
[----:B------:R-:W-:Y:S02]  /*11a0*/  LOP3.LUT R196, R201, R196, R200, 0xf6, !PT ;  /* 0x000000c4c9c47212 */ /* 0x000fe400078ef6c8 */
[----:B------:R-:W-:-:S02]  /*11b0*/  SHF.R.S32.HI R22, RZ, 0x1f, R23 ;  /* 0x0000001fff167819 */ /* 0x000fc40000011417 */
[----:B------:R-:W-:Y:S02]  /*11c0*/  SHF.L.U64.HI R219, R152, 0x1, R219 ;  /* 0x0000000198db7819 */ /* 0x000fe400000102db */
[----:B------:R-:W-:Y:S02]  /*11d0*/  LEA R229, R6, UR40, 0x1 ;  /* 0x0000002806e57c11 */ /* 0x000fe4000f8e08ff */
[----:B------:R-:W-:Y:S02]  /*11e0*/  LEA R228, R7, UR40, 0x1 ;  /* 0x0000002807e47c11 */ /* 0x000fe4000f8e08ff */
[----:B------:R-:W-:Y:S02]  /*11f0*/  LEA R227, R8, UR40, 0x1 ;  /* 0x0000002808e37c11 */ /* 0x000fe4000f8e08ff */
[----:B------:R-:W-:Y:S02]  /*1200*/  SHF.R.S32.HI R226, RZ, 0x1f, R216 ;  /* 0x0000001fffe27819 */ /* 0x000fe400000114d8 */
[----:B------:R-:W-:-:S02]  /*1210*/  SHF.R.S32.HI R225, RZ, 0x1f, R215 ;  /* 0x0000001fffe17819 */ /* 0x000fc400000114d7 */
[----:B------:R-:W-:Y:S02]  /*1220*/  SHF.R.S32.HI R224, RZ, 0x1f, R214 ;  /* 0x0000001fffe07819 */ /* 0x000fe400000114d6 */
[----:B------:R-:W-:Y:S02]  /*1230*/  SHF.R.S32.HI R223, RZ, 0x1f, R213 ;  /* 0x0000001fffdf7819 */ /* 0x000fe400000114d5 */
[----:B------:R-:W-:Y:S02]  /*1240*/  SHF.R.S32.HI R222, RZ, 0x1f, R212 ;  /* 0x0000001fffde7819 */ /* 0x000fe400000114d4 */
[----:B-1----:R-:W-:-:S07]  /*1250*/  SHF.R.S32.HI R221, RZ, 0x1f, R211 ;  /* 0x0000001fffdd7819 */ /* 0x002fce00000114d3 */
.L_x_687:
[----:B01--4-:R-:W0:Y:S02]  /*1260*/  LDC.64 R2, c[0x0][0xc88] ;  /* 0x00032200ff027b82 */ /* 0x013e240000000a00 */
[----:B0-----:R-:W-:-:S05]  /*1270*/  IMAD.WIDE R2, R31, 0x4, R2 ;  /* 0x000000041f027825 */ /* 0x001fca00078e0202 */
[----:B--2---:R-:W2:Y:S01]  /*1280*/  LDG.E R205, desc[UR42][R2.64] ;  /* 0x0000002a02cd7981 */ /* 0x004ea2000c1e1900 */
[----:B------:R-:W-:Y:S05]  /*1290*/  YIELD ;  /* 0x0000000000007946 */ /* 0x000fea0003800000 */
[----:B------:R-:W-:Y:S01]  /*12a0*/  ULDC.64 UR4, c[0x0][0xa28] ;  /* 0x00028a0000047ab9 */ /* 0x000fe20000000a00 */
[----:B------:R-:W-:Y:S01]  /*12b0*/  ULDC.64 UR8, c[0x0][0xa18] ;  /* 0x0002860000087ab9 */ /* 0x000fe20000000a00 */
[----:B------:R-:W-:Y:S01]  /*12c0*/  ISETP.NE.U32.AND P1, PT, RZ, UR4, PT ;  /* 0x00000004ff007c0c */ /* 0x000fe2000bf25070 */
[----:B------:R-:W-:Y:S01]  /*12d0*/  ULDC.64 UR6, c[0x0][0xa08] ;  /* 0x0002820000067ab9 */ /* 0x000fe20000000a00 */
[----:B------:R-:W-:Y:S01]  /*12e0*/  IMAD.MOV.U32 R9, RZ, RZ, RZ ;  /* 0x000000ffff097224 */ /* 0x000fe200078e00ff */
[----:B------:R-:W-:Y:S01]  /*12f0*/  ISETP.NE.U32.AND P0, PT, RZ, UR6, PT ;  /* 0x00000006ff007c0c */ /* 0x000fe2000bf05070 */
[----:B------:R-:W-:Y:S01]  /*1300*/  IMAD.MOV.U32 R31, RZ, RZ, RZ ;  /* 0x000000ffff1f7224 */ /* 0x000fe200078e00ff */
[----:B------:R-:W-:-:S02]  /*1310*/  ISETP.NE.AND.EX P1, PT, RZ, UR5, PT, P1 ;  /* 0x00000005ff007c0c */ /* 0x000fc4000bf25310 */
[----:B------:R-:W-:Y:S02]  /*1320*/  ISETP.NE.AND.EX P0, PT, RZ, UR7, PT, P0 ;  /* 0x00000007ff007c0c */ /* 0x000fe4000bf05300 */
[----:B--2---:R-:W-:Y:S01]  /*1330*/  SHF.R.S32.HI R217, RZ, 0x1f, R205 ;  /* 0x0000001fffd97819 */ /* 0x004fe200000114cd */
[----:B------:R-:W-:-:S08]  /*1340*/  IMAD.SHL.U32 R206, R205, 0x4, RZ ;  /* 0x00000004cdce7824 */ /* 0x000fd000078e00ff */
[C---:B------:R-:W-:Y:S02]  /*1350*/  @P1 LEA R4, P2, R205.reuse, UR4, 0x2 ;  /* 0x00000004cd041c11 */ /* 0x040fe4000f8410ff */
[C-C-:B------:R-:W-:Y:S02]  /*1360*/  SHF.L.U64.HI R207, R205.reuse, 0x2, R217.reuse ;  /* 0x00000002cdcf7819 */ /* 0x140fe400000102d9 */
[----:B------:R-:W-:Y:S02]  /*1370*/  @P1 LEA.HI.X R5, R205, UR5, R217, 0x2, P2 ;  /* 0x00000005cd051c11 */ /* 0x000fe400090f14d9 */
[----:B------:R-:W-:Y:S01]  /*1380*/  ISETP.NE.U32.AND P2, PT, RZ, UR8, PT ;  /* 0x00000008ff007c0c */ /* 0x000fe2000bf45070 */
[----:B------:R-:W-:Y:S01]  /*1390*/  ULDC UR4, c[0x0][0x288] ;  /* 0x0000a20000047ab9 */ /* 0x000fe20000000800 */
[----:B------:R-:W-:Y:S01]  /*13a0*/  IADD3 R6, P3, R206, UR6, RZ ;  /* 0x00000006ce067c10 */ /* 0x000fe2000ff7e0ff */
[----:B------:R0:W5:Y:S01]  /*13b0*/  @P1 LDG.E R9, desc[UR42][R4.64] ;  /* 0x0000002a04091981 */ /* 0x000162000c1e1900 */
[----:B------:R-:W-:Y:S01]  /*13c0*/  ISETP.NE.AND.EX P2, PT, RZ, UR9, PT, P2 ;  /* 0x00000009ff007c0c */ /* 0x000fe2000bf45320 */
[----:B------:R-:W-:Y:S01]  /*13d0*/  IMAD.U32 R93, RZ, RZ, UR4 ;  /* 0x00000004ff5d7e24 */ /* 0x000fe2000f8e00ff */
[----:B------:R-:W-:Y:S01]  /*13e0*/  IADD3.X R7, R207, UR7, RZ, P3, !PT ;  /* 0x00000007cf077c10 */ /* 0x000fe20009ffe4ff */
[----:B------:R-:W-:-:S04]  /*13f0*/  ULDC.64 UR4, c[0x0][0x418] ;  /* 0x0001060000047ab9 */ /* 0x000fc80000000a00 */
[----:B------:R0:W5:Y:S06]  /*1400*/  @P0 LDG.E R31, desc[UR42][R6.64] ;  /* 0x0000002a061f0981 */ /* 0x00016c000c1e1900 */
[----:B------:R-:W-:-:S04]  /*1410*/  @P2 IADD3 R2, P1, R206, UR8, RZ ;  /* 0x00000008ce022c10 */ /* 0x000fc8000ff3e0ff */
[----:B------:R-:W-:-:S05]  /*1420*/  @P2 IADD3.X R3, R207, UR9, RZ, P1, !PT ;  /* 0x00000009cf032c10 */ /* 0x000fca0008ffe4ff */
[----:B------:R0:W5:Y:S01]  /*1430*/  @P2 LDG.E R93, desc[UR42][R2.64] ;  /* 0x0000002a025d2981 */ /* 0x000162000c1e1900 */
[----:B------:R-:W-:-:S03]  /*1440*/  UISETP.NE.U32.AND UP0, UPT, UR4, URZ, UPT ;  /* 0x0000003f0400728c */ /* 0x000fc6000bf05070 */
[----:B------:R-:W-:Y:S01]  /*1450*/  ULDC UR4, c[0x0][0x424] ;  /* 0x0001090000047ab9 */ /* 0x000fe20000000800 */
[----:B------:R-:W-:-:S03]  /*1460*/  UISETP.NE.AND.EX UP0, UPT, UR5, URZ, UPT, UP0 ;  /* 0x0000003f0500728c */ /* 0x000fc6000bf05300 */
[----:B------:R-:W-:Y:S01]  /*1470*/  ULDC UR5, c[0x0][0x2f0] ;  /* 0x0000bc0000057ab9 */ /* 0x000fe20000000800 */
[----:B------:R-:W-:-:S04]  /*1480*/  USEL UR4, UR4, 0x1, UP0 ;  /* 0x0000000104047887 */ /* 0x000fc80008000000 */
[----:B------:R-:W-:-:S03]  /*1490*/  UIMAD UR4, UR4, UR5, URZ ;  /* 0x00000005040472a4 */ /* 0x000fc6000f8e023f */
[----:B------:R-:W-:Y:S02]  /*14a0*/  ULDC UR5, c[0x0][0x348] ;  /* 0x0000d20000057ab9 */ /* 0x000fe40000000800 */
[----:B------:R-:W-:Y:S02]  /*14b0*/  IMAD.U32 R25, RZ, RZ, UR5 ;  /* 0x00000005ff197e24 */ /* 0x000fe4000f8e00ff */
[----:B------:R-:W-:Y:S01]  /*14c0*/  IMAD.U32 R28, RZ, RZ, UR4 ;  /* 0x00000004ff1c7e24 */ /* 0x000fe2000f8e00ff */
[----:B0-----:R-:W-:Y:S06]  /*14d0*/  @P2 BRA `(.L_x_479) ;  /* 0x0000000000242947 */ /* 0x001fec0003800000 */
[----:B------:R-:W-:Y:S02]  /*14e0*/  ULDC.64 UR4, c[0x0][0xa00] ;  /* 0x0002800000047ab9 */ /* 0x000fe40000000a00 */
[----:B------:R-:W-:-:S04]  /*14f0*/  ISETP.NE.U32.AND P1, PT, RZ, UR4, PT ;  /* 0x00000004ff007c0c */ /* 0x000fc8000bf25070 */
[----:B------:R-:W-:-:S13]  /*1500*/  ISETP.NE.AND.EX P1, PT, RZ, UR5, PT, P1 ;  /* 0x00000005ff007c0c */ /* 0x000fda000bf25310 */
[----:B------:R-:W-:Y:S05]  /*1510*/  @!P1 BRA `(.L_x_479) ;  /* 0x0000000000149947 */ /* 0x000fea0003800000 */
[----:B------:R-:W0:Y:S02]  /*1520*/  LDC.64 R2, c[0x0][0xa00] ;  /* 0x00028000ff027b82 */ /* 0x000e240000000a00 */
[----:B0-----:R-:W-:-:S05]  /*1530*/  IMAD.WIDE R2, R205, 0x4, R2 ;  /* 0x00000004cd027825 */ /* 0x001fca00078e0202 */
[----:B-----5:R-:W2:Y:S04]  /*1540*/  LDG.E R93, desc[UR42][R2.64] ;  /* 0x0000002a025d7981 */ /* 0x020ea8000c1e1900 */
[----:B------:R-:W2:Y:S02]  /*1550*/  LDG.E R0, desc[UR42][R2.64+0x4] ;  /* 0x0000042a02007981 */ /* 0x000ea4000c1e1900 */
[----:B--2---:R-:W-:-:S07]  /*1560*/  IMAD.IADD R93, R0, 0x1, -R93 ;  /* 0x00000001005d7824 */ /* 0x004fce00078e0a5d */
.L_x_479:
[----:B------:R-:W-:Y:S01]  /*1570*/  ULDC.64 UR4, c[0x0][0xa20] ;  /* 0x0002880000047ab9 */ /* 0x000fe20000000a00 */
[C---:B------:R-:W-:Y:S01]  /*1580*/  LOP3.LUT R2, R30.reuse, 0xff000000, RZ, 0xc0, !PT ;  /* 0xff0000001e027812 */ /* 0x040fe200078ec0ff */
[----:B------:R-:W-:Y:S01]  /*1590*/  IMAD.MOV.U32 R208, RZ, RZ, R29 ;  /* 0x000000ffffd07224 */ /* 0x000fe200078e001d */
[----:B------:R-:W-:Y:S02]  /*15a0*/  ISETP.NE.U32.AND P1, PT, RZ, UR4, PT ;  /* 0x00000004ff007c0c */ /* 0x000fe4000bf25070 */
[C---:B------:R-:W-:Y:S02]  /*15b0*/  LOP3.LUT R0, R30.reuse, 0xff0000, RZ, 0xc0, !PT ;  /* 0x00ff00001e007812 */ /* 0x040fe400078ec0ff */
[----:B------:R-:W-:Y:S02]  /*15c0*/  ISETP.NE.AND.EX P1, PT, RZ, UR5, PT, P1 ;  /* 0x00000005ff007c0c */ /* 0x000fe4000bf25310 */
[----:B------:R-:W-:Y:S02]  /*15d0*/  SHF.R.U32.HI R3, RZ, 0x8, R2 ;  /* 0x00000008ff037819 */ /* 0x000fe40000011602 */
[----:B------:R-:W-:-:S02]  /*15e0*/  LOP3.LUT R2, R30, 0xffff, RZ, 0xc0, !PT ;  /* 0x0000ffff1e027812 */ /* 0x000fc400078ec0ff */
[----:B------:R-:W-:-:S07]  /*15f0*/  LEA.HI R204, R0, R3, RZ, 0x10 ;  /* 0x0000000300cc7211 */ /* 0x000fce00078f80ff */
[----:B------:R-:W-:Y:S05]  /*1600*/  @!P1 BRA `(.L_x_480) ;  /* 0x0000000000109947 */ /* 0x000fea0003800000 */
[----:B------:R-:W-:-:S04]  /*1610*/  IADD3 R4, P0, R206, UR4, RZ ;  /* 0x00000004ce047c10 */ /* 0x000fc8000ff1e0ff */
[----:B------:R-:W-:-:S05]  /*1620*/  IADD3.X R5, R207, UR5, RZ, P0, !PT ;  /* 0x00000005cf057c10 */ /* 0x000fca00087fe4ff */
[----:B------:R0:W5:Y:S01]  /*1630*/  LDG.E R28, desc[UR42][R4.64] ;  /* 0x0000002a041c7981 */ /* 0x000162000c1e1900 */
[----:B------:R-:W-:Y:S05]  /*1640*/  BRA `(.L_x_481) ;  /* 0x0000000000107947 */ /* 0x000fea0003800000 */
.L_x_480:
[----:B------:R-:W-:Y:S05]  /*1650*/  @!P0 BRA `(.L_x_481) ;  /* 0x00000000000c8947 */ /* 0x000fea0003800000 */
[----:B------:R-:W2:Y:S04]  /*1660*/  LDG.E R3, desc[UR42][R6.64] ;  /* 0x0000002a06037981 */ /* 0x000ea8000c1e1900 */
[----:B------:R-:W2:Y:S02]  /*1670*/  LDG.E R28, desc[UR42][R6.64+0x4] ;  /* 0x0000042a061c7981 */ /* 0x000ea4000c1e1900 */
[----:B--2---:R-:W-:-:S07]  /*1680*/  IMAD.IADD R28, R28, 0x1, -R3 ;  /* 0x000000011c1c7824 */ /* 0x004fce00078e0a03 */
.L_x_481:
[----:B------:R-:W-:Y:S01]  /*1690*/  ULDC.64 UR4, c[0x0][0xa10] ;  /* 0x0002840000047ab9 */ /* 0x000fe20000000a00 */
[----:B------:R-:W2:Y:S01]  /*16a0*/  LDL.LU R8, [R1] ;  /* 0x0000000001087983 */ /* 0x000ea20000300800 */
[----:B------:R-:W-:-:S04]  /*16b0*/  ISETP.NE.U32.AND P0, PT, RZ, UR4, PT ;  /* 0x00000004ff007c0c */ /* 0x000fc8000bf05070 */
[----:B------:R-:W-:Y:S01]  /*16c0*/  ISETP.NE.AND.EX P0, PT, RZ, UR5, PT, P0 ;  /* 0x00000005ff007c0c */ /* 0x000fe2000bf05300 */
[----:B------:R-:W-:Y:S02]  /*16d0*/  ULDC.64 UR4, c[0x0][0xa30] ;  /* 0x00028c0000047ab9 */ /* 0x000fe40000000a00 */
[----:B------:R-:W-:-:S10]  /*16e0*/  ISETP.NE.U32.AND P1, PT, RZ, UR4, PT ;  /* 0x00000004ff007c0c */ /* 0x000fd4000bf25070 */
[----:B0-----:R-:W0:Y:S02]  /*16f0*/  @P0 LDC.64 R4, c[0x0][0xa10] ;  /* 0x00028400ff040b82 */ /* 0x001e240000000a00 */
[----:B0-----:R-:W-:-:S05]  /*1700*/  @P0 IMAD.WIDE R4, R205, 0x4, R4 ;  /* 0x00000004cd040825 */ /* 0x001fca00078e0204 */
[----:B------:R-:W3:Y:S04]  /*1710*/  @P0 LDG.E R0, desc[UR42][R4.64] ;  /* 0x0000002a04000981 */ /* 0x000ee8000c1e1900 */
[----:B------:R-:W3:Y:S01]  /*1720*/  @P0 LDG.E R3, desc[UR42][R4.64+0x4] ;  /* 0x0000042a04030981 */ /* 0x000ee2000c1e1900 */
[----:B------:R-:W-:Y:S01]  /*1730*/  ISETP.NE.AND.EX P1, PT, RZ, UR5, PT, P1 ;  /* 0x00000005ff007c0c */ /* 0x000fe2000bf25310 */
[----:B-----5:R-:W-:-:S12]  /*1740*/  IMAD.MOV.U32 R24, RZ, RZ, R28 ;  /* 0x000000ffff187224 */ /* 0x020fd800078e001c */
[----:B------:R-:W-:-:S04]  /*1750*/  @P1 IADD3 R6, P2, R206, UR4, RZ ;  /* 0x00000004ce061c10 */ /* 0x000fc8000ff5e0ff */
[----:B------:R-:W-:-:S05]  /*1760*/  @P1 IADD3.X R7, R207, UR5, RZ, P2, !PT ;  /* 0x00000005cf071c10 */ /* 0x000fca00097fe4ff */
[----:B------:R0:W5:Y:S01]  /*1770*/  @P1 LDG.E R24, desc[UR42][R6.64] ;  /* 0x0000002a06181981 */ /* 0x000162000c1e1900 */
[----:B------:R-:W-:Y:S01]  /*1780*/  IMAD.IADD R10, R28, 0x1, -R9 ;  /* 0x000000011c0a7824 */ /* 0x000fe200078e0a09 */
[----:B------:R-:W-:Y:S01]  /*1790*/  BSSY B0, `(.L_x_482) ;  /* 0x000002c000007945 */ /* 0x000fe20003800000 */
[----:B------:R-:W-:Y:S02]  /*17a0*/  LOP3.LUT R209, R204, 0xff, RZ, 0xc0, !PT ;  /* 0x000000ffccd17812 */ /* 0x000fe400078ec0ff */
[----:B------:R-:W-:Y:S02]  /*17b0*/  SHF.R.U32.HI R204, RZ, 0x10, R204 ;  /* 0x00000010ffcc7819 */ /* 0x000fe400000116cc */
[----:B--2---:R-:W-:Y:S02]  /*17c0*/  LOP3.LUT R8, R8, 0xfffffff7, RZ, 0xc0, !PT ;  /* 0xfffffff708087812 */ /* 0x004fe400078ec0ff */
[----:B---3--:R-:W-:-:S05]  /*17d0*/  @P0 IADD3 R25, -R0, R3, RZ ;  /* 0x0000000300190210 */ /* 0x008fca0007ffe1ff */
[----:B------:R-:W-:-:S04]  /*17e0*/  IMAD.IADD R95, R10, 0x1, R25 ;  /* 0x000000010a5f7824 */ /* 0x000fc800078e0219 */
[C---:B------:R-:W-:Y:S01]  /*17f0*/  VIADD R0, R95.reuse, 0x7f ;  /* 0x0000007f5f007836 */ /* 0x040fe20000000000 */
[----:B------:R-:W-:-:S04]  /*1800*/  ISETP.GE.AND P3, PT, R95, 0x1, PT ;  /* 0x000000015f00780c */ /* 0x000fc80003f66270 */
[----:B------:R-:W-:-:S04]  /*1810*/  SHF.R.S32.HI R3, RZ, 0x1f, R0 ;  /* 0x0000001fff037819 */ /* 0x000fc80000011400 */
[----:B------:R-:W-:Y:S01]  /*1820*/  LEA.HI R3, R3, R0, RZ, 0x7 ;  /* 0x0000000003037211 */ /* 0x000fe200078f38ff */
[----:B------:R-:W-:-:S03]  /*1830*/  IMAD.MOV.U32 R0, RZ, RZ, RZ ;  /* 0x000000ffff007224 */ /* 0x000fc600078e00ff */
[----:B------:R-:W-:Y:S02]  /*1840*/  SHF.R.S32.HI R92, RZ, 0x7, R3 ;  /* 0x00000007ff5c7819 */ /* 0x000fe40000011403 */
[----:B------:R-:W-:-:S05]  /*1850*/  @P3 LOP3.LUT R8, R8, 0x8, RZ, 0xfc, !PT ;  /* 0x0000000808083812 */ /* 0x000fca00078efcff */
[----:B------:R0:W-:Y:S01]  /*1860*/  STL [R1], R8 ;  /* 0x0000000801007387 */ /* 0x0001e20000100800 */
[----:B------:R-:W-:Y:S05]  /*1870*/  @!P3 BRA `(.L_x_483) ;  /* 0x000000000074b947 */ /* 0x000fea0003800000 */
[----:B------:R-:W-:Y:S01]  /*1880*/  ISETP.NE.AND P0, PT, R204, RZ, PT ;  /* 0x000000ffcc00720c */ /* 0x000fe20003f05270 */
[----:B------:R-:W-:-:S03]  /*1890*/  ULDC UR4, c[0x0][0x9f0] ;  /* 0x00027c0000047ab9 */ /* 0x000fc60000000800 */
[----:B------:R-:W-:-:S04]  /*18a0*/  SEL R9, R204, UR4, P0 ;  /* 0x00000004cc097c07 */ /* 0x000fc80008000000 */
[-C--:B0-----:R-:W-:Y:S02]  /*18b0*/  IABS R6, R9.reuse ;  /* 0x0000000900067213 */ /* 0x081fe40000000000 */
[----:B------:R-:W-:Y:S02]  /*18c0*/  IADD3 R0, R92, -0x1, R9 ;  /* 0xffffffff5c007810 */ /* 0x000fe40007ffe009 */
[----:B------:R-:W0:Y:S01]  /*18d0*/  I2F.RP R3, R6 ;  /* 0x0000000600037306 */ /* 0x000e220000209400 */
[-C--:B------:R-:W-:Y:S02]  /*18e0*/  IABS R11, R9.reuse ;  /* 0x00000009000b7213 */ /* 0x080fe40000000000 */
[----:B------:R-:W-:Y:S02]  /*18f0*/  IABS R8, R0 ;  /* 0x0000000000087213 */ /* 0x000fe40000000000 */
[----:B------:R-:W-:-:S04]  /*1900*/  LOP3.LUT R0, R0, R9, RZ, 0x3c, !PT ;  /* 0x0000000900007212 */ /* 0x000fc800078e3cff */
[----:B------:R-:W-:Y:S01]  /*1910*/  ISETP.GE.AND P2, PT, R0, RZ, PT ;  /* 0x000000ff0000720c */ /* 0x000fe20003f46270 */
[----:B0-----:R-:W0:Y:S02]  /*1920*/  MUFU.RCP R3, R3 ;  /* 0x0000000300037308 */ /* 0x001e240000001000 */
[----:B0-----:R-:W-:Y:S02]  /*1930*/  VIADD R4, R3, 0xffffffe ;  /* 0x0ffffffe03047836 */ /* 0x001fe40000000000 */
[----:B------:R-:W-:-:S04]  /*1940*/  IMAD.MOV R3, RZ, RZ, -R11 ;  /* 0x000000ffff037224 */ /* 0x000fc800078e0a0b */
[----:B------:R0:W1:Y:S02]  /*1950*/  F2I.FTZ.U32.TRUNC.NTZ R5, R4 ;  /* 0x0000000400057305 */ /* 0x000064000021f000 */
[----:B0-----:R-:W-:Y:S02]  /*1960*/  IMAD.MOV.U32 R4, RZ, RZ, RZ ;  /* 0x000000ffff047224 */ /* 0x001fe400078e00ff */
[----:B-1----:R-:W-:-:S04]  /*1970*/  IMAD.MOV R7, RZ, RZ, -R5 ;  /* 0x000000ffff077224 */ /* 0x002fc800078e0a05 */
[----:B------:R-:W-:-:S04]  /*1980*/  IMAD R7, R7, R6, RZ ;  /* 0x0000000607077224 */ /* 0x000fc800078e02ff */
[----:B------:R-:W-:-:S06]  /*1990*/  IMAD.HI.U32 R5, R5, R7, R4 ;  /* 0x0000000705057227 */ /* 0x000fcc00078e0004 */
        /* <DEDUP_REMOVED lines=8> */
[----:B------:R-:W-:-:S04]  /*1a20*/  IMAD.MOV.U32 R0, RZ, RZ, R5 ;  /* 0x000000ffff007224 */ /* 0x000fc800078e0005 */
[----:B------:R-:W-:Y:S01]  /*1a30*/  @!P2 IMAD.MOV R0, RZ, RZ, -R0 ;  /* 0x000000ffff00a224 */ /* 0x000fe200078e0a00 */
[----:B------:R-:W-:-:S07]  /*1a40*/  @!P1 LOP3.LUT R0, RZ, R9, RZ, 0x33, !PT ;  /* 0x00000009ff009212 */ /* 0x000fce00078e33ff */
.L_x_483:
[----:B------:R-:W-:Y:S05]  /*1a50*/  BSYNC B0 ;  /* 0x0000000000007941 */ /* 0x000fea0003800000 */
.L_x_482:
[----:B------:R-:W-:-:S05]  /*1a60*/  IMAD R3, R209, R0, RZ ;  /* 0x00000000d1037224 */ /* 0x000fca00078e02ff */
[C---:B------:R-:W-:Y:S01]  /*1a70*/  VIADDMNMX R0, R3.reuse, R0, R92, PT ;  /* 0x0000000003007246 */ /* 0x040fe2000380015c */
[----:B------:R-:W-:-:S03]  /*1a80*/  IMAD R3, R3, 0x80, -R10 ;  /* 0x0000008003037824 */ /* 0x000fc600078e0a0a */
[----:B------:R-:W-:Y:S02]  /*1a90*/  LEA R0, R0, -R10, 0x7 ;  /* 0x8000000a00007211 */ /* 0x000fe400078e38ff */
[----:B------:R-:W-:Y:S02]  /*1aa0*/  VIMNMX R3, RZ, R3, !PT ;  /* 0x00000003ff037248 */ /* 0x000fe40007fe0100 */
[----:B------:R-:W-:Y:S02]  /*1ab0*/  VIMNMX R0, R0, R25, PT ;  /* 0x0000001900007248 */ /* 0x000fe40003fe0100 */
[----:B------:R-:W-:Y:S02]  /*1ac0*/  SHF.R.U32.HI R26, RZ, 0x7, R3 ;  /* 0x00000007ff1a7819 */ /* 0x000fe40000011603 */
[----:B------:R-:W-:-:S03]  /*1ad0*/  ISETP.GT.AND P0, PT, R0, R3, PT ;  /* 0x000000030000720c */ /* 0x000fc60003f04270 */
[----:B------:R-:W-:-:S10]  /*1ae0*/  IMAD.MOV.U32 R27, RZ, RZ, R26 ;  /* 0x000000ffff1b7224 */ /* 0x000fd400078e001a */
[----:B------:R-:W-:-:S05]  /*1af0*/  @P0 VIADD R0, R0, 0x7f ;  /* 0x0000007f00000836 */ /* 0x000fca0000000000 */
[----:B------:R-:W-:-:S04]  /*1b00*/  @P0 SHF.R.S32.HI R3, RZ, 0x1f, R0 ;  /* 0x0000001fff030819 */ /* 0x000fc80000011400 */
[----:B------:R-:W-:-:S04]  /*1b10*/  @P0 LEA.HI R3, R3, R0, RZ, 0x7 ;  /* 0x0000000003030211 */ /* 0x000fc800078f38ff */
[----:B------:R-:W-:Y:S02]  /*1b20*/  @P0 SHF.R.S32.HI R27, RZ, 0x7, R3 ;  /* 0x00000007ff1b0819 */ /* 0x000fe40000011403 */
[----:B------:R-:W-:Y:S02]  /*1b30*/  PLOP3.LUT P0, PT, PT, PT, PT, 0x80, 0x0 ;  /* 0x000000000000781c */ /* 0x000fe40003f0f070 */
[----:B------:R-:W-:-:S13]  /*1b40*/  ISETP.GT.AND P1, PT, R27, R26, PT ;  /* 0x0000001a1b00720c */ /* 0x000fda0003f24270 */
[----:B------:R-:W-:Y:S05]  /*1b50*/  @!P1 BRA `(.L_x_484) ;  /* 0x0000006c00e89947 */ /* 0x000fea0003800000 */
[----:B------:R-:W-:Y:S01]  /*1b60*/  VIADD R0, R156, 0x18400 ;  /* 0x000184009c007836 */ /* 0x000fe20000000000 */
[----:B------:R-:W-:Y:S04]  /*1b70*/  BSSY B6, `(.L_x_485) ;  /* 0x0000013000067945 */ /* 0x000fe80003800000 */
[----:B------:R-:W-:-:S13]  /*1b80*/  LOP3.LUT P0, RZ, R0, 0x3ff, RZ, 0xc0, !PT ;  /* 0x000003ff00ff7812 */ /* 0x000fda000780c0ff */
[----:B------:R-:W-:Y:S05]  /*1b90*/  @!P0 BRA `(.L_x_486) ;  /* 0x0000000000408947 */ /* 0x000fea0003800000 */
[----:B------:R-:W-:Y:S01]  /*1ba0*/  MOV R0, 0x0 ;  /* 0x0000000000007802 */ /* 0x000fe20000000f00 */
[----:B------:R-:W-:Y:S01]  /*1bb0*/  ULDC.64 UR4, c[0x4][0x80] ;  /* 0x0100200000047ab9 */ /* 0x000fe20000000a00 */
[----:B------:R-:W-:Y:S01]  /*1bc0*/  ULDC.64 UR6, c[0x4][0x18] ;  /* 0x0100060000067ab9 */ /* 0x000fe20000000a00 */
[----:B------:R-:W-:Y:S01]  /*1bd0*/  IMAD.U32 R4, RZ, RZ, UR4 ;  /* 0x00000004ff047e24 */ /* 0x000fe2000f8e00ff */
[----:B------:R1:W2:Y:S01]  /*1be0*/  LDC.64 R14, c[0x4][R0] ;  /* 0x01000000000e7b82 */ /* 0x0002a20000000a00 */
[----:B------:R-:W-:Y:S01]  /*1bf0*/  IMAD.U32 R5, RZ, RZ, UR5 ;  /* 0x00000005ff057e24 */ /* 0x000fe2000f8e00ff */
[----:B------:R-:W-:Y:S01]  /*1c00*/  ULDC.64 UR4, c[0x4][0x88] ;  /* 0x0100220000047ab9 */ /* 0x000fe20000000a00 */
[----:B------:R-:W-:Y:S02]  /*1c10*/  IMAD.U32 R10, RZ, RZ, UR6 ;  /* 0x00000006ff0a7e24 */ /* 0x000fe4000f8e00ff */
[----:B0-----:R-:W-:Y:S02]  /*1c20*/  IMAD.U32 R6, RZ, RZ, UR4 ;  /* 0x00000004ff067e24 */ /* 0x001fe4000f8e00ff */
[----:B------:R-:W-:-:S02]  /*1c30*/  IMAD.U32 R7, RZ, RZ, UR5 ;  /* 0x00000005ff077e24 */ /* 0x000fc4000f8e00ff */
[----:B------:R-:W-:Y:S02]  /*1c40*/  IMAD.U32 R11, RZ, RZ, UR7 ;  /* 0x00000007ff0b7e24 */ /* 0x000fe4000f8e00ff */
[----:B------:R-:W-:Y:S02]  /*1c50*/  IMAD.MOV.U32 R8, RZ, RZ, 0x70 ;  /* 0x00000070ff087424 */ /* 0x000fe400078e00ff */
[----:B------:R-:W-:Y:S02]  /*1c60*/  IMAD.MOV.U32 R12, RZ, RZ, 0x1 ;  /* 0x00000001ff0c7424 */ /* 0x000fe400078e00ff */
[----:B-1----:R-:W-:-:S07]  /*1c70*/  IMAD.MOV.U32 R13, RZ, RZ, RZ ;  /* 0x000000ffff0d7224 */ /* 0x002fce00078e00ff */
[----:B------:R-:W-:-:S07]  /*1c80*/  LEPC R20, `(.L_x_486) ;  /* 0x000000001014794e */ /* 0x000fce0000000000 */
[----:B--2--5:R-:W-:Y:S05]  /*1c90*/  CALL.ABS.NOINC R14 ;  /* 0x000000000e007343 */ /* 0x024fea0003c00000 */
.L_x_486:
[----:B------:R-:W-:Y:S05]  /*1ca0*/  BSYNC B6 ;  /* 0x0000000000067941 */ /* 0x000fea0003800000 */
.L_x_485:
[----:B------:R-:W-:Y:S01]  /*1cb0*/  VIADD R0, R156, 0x400 ;  /* 0x000004009c007836 */ /* 0x000fe20000000000 */
[----:B------:R-:W-:Y:S04]  /*1cc0*/  BSSY B6, `(.L_x_487) ;  /* 0x0000013000067945 */ /* 0x000fe80003800000 */
[----:B------:R-:W-:-:S13]  /*1cd0*/  LOP3.LUT P0, RZ, R0, 0x3ff, RZ, 0xc0, !PT ;  /* 0x000003ff00ff7812 */ /* 0x000fda000780c0ff */
[----:B------:R-:W-:Y:S05]  /*1ce0*/  @!P0 BRA `(.L_x_488) ;  /* 0x0000000000408947 */ /* 0x000fea0003800000 */
[----:B------:R-:W-:Y:S01]  /*1cf0*/  MOV R0, 0x0 ;  /* 0x0000000000007802 */ /* 0x000fe20000000f00 */
[----:B------:R-:W-:Y:S01]  /*1d00*/  ULDC.64 UR4, c[0x4][0x80] ;  /* 0x0100200000047ab9 */ /* 0x000fe20000000a00 */
[----:B------:R-:W-:Y:S01]  /*1d10*/  ULDC.64 UR6, c[0x4][0x18] ;  /* 0x0100060000067ab9 */ /* 0x000fe20000000a00 */
[----:B------:R-:W-:Y:S01]  /*1d20*/  MOV R4, UR4 ;  /* 0x0000000400047c02 */ /* 0x000fe20008000f00 */
        /* <DEDUP_REMOVED lines=12> */
.L_x_488:
[----:B------:R-:W-:Y:S05]  /*1df0*/  BSYNC B6 ;  /* 0x0000000000067941 */ /* 0x000fea0003800000 */
.L_x_487:
[----:B------:R-:W-:Y:S01]  /*1e00*/  ULDC.64 UR4, c[0x0][0x9f8] ;  /* 0x00027e0000047ab9 */ /* 0x000fe20000000a00 */
[----:B------:R-:W-:Y:S01]  /*1e10*/  IMAD.MOV.U32 R0, RZ, RZ, R205 ;  /* 0x000000ffff007224 */ /* 0x000fe200078e00cd */
[----:B------:R-:W-:Y:S01]  /*1e20*/  ISETP.NE.U32.AND P0, PT, RZ, UR4, PT ;  /* 0x00000004ff007c0c */ /* 0x000fe2000bf05070 */
[----:B------:R-:W1:Y:S03]  /*1e30*/  LDC R37, c[0x0][0x3f4] ;  /* 0x0000fd00ff257b82 */ /* 0x000e660000000800 */
[----:B------:R-:W-:-:S05]  /*1e40*/  ISETP.NE.AND.EX P0, PT, RZ, UR5, PT, P0 ;  /* 0x00000005ff007c0c */ /* 0x000fca000bf05300 */
[----:B------:R-:W0:Y:S08]  /*1e50*/  LDC.64 R14, c[0x0][0x3f8] ;  /* 0x0000fe00ff0e7b82 */ /* 0x000e300000000a00 */
[----:B------:R-:W-:Y:S01]  /*1e60*/  @P0 IADD3 R4, P1, R206, UR4, RZ ;  /* 0x00000004ce040c10 */ /* 0x000fe2000ff3e0ff */
[----:B------:R-:W2:Y:S03]  /*1e70*/  LDC.64 R12, c[0x0][0x408] ;  /* 0x00010200ff0c7b82 */ /* 0x000ea60000000a00 */
[----:B------:R-:W-:-:S05]  /*1e80*/  @P0 IADD3.X R5, R207, UR5, RZ, P1, !PT ;  /* 0x00000005cf050c10 */ /* 0x000fca0008ffe4ff */
[----:B------:R3:W4:Y:S01]  /*1e90*/  @P0 LDG.E R0, desc[UR42][R4.64] ;  /* 0x0000002a04000981 */ /* 0x000722000c1e1900 */
[----:B-1----:R-:W-:Y:S01]  /*1ea0*/  ISETP.GE.AND P0, PT, R16, R37, PT ;  /* 0x000000251000720c */ /* 0x002fe20003f06270 */
[----:B------:R-:W-:Y:S01]  /*1eb0*/  IMAD.SHL.U32 R33, R153, 0x40, RZ ;  /* 0x0000004099217824 */ /* 0x000fe200078e00ff */
[----:B------:R-:W-:Y:S01]  /*1ec0*/  SHF.R.S32.HI R9, RZ, 0x1f, R153 ;  /* 0x0000001fff097819 */ /* 0x000fe20000011499 */
[----:B------:R-:W1:Y:S01]  /*1ed0*/  S2R R38, SR_TID.X ;  /* 0x0000000000267919 */ /* 0x000e620000002100 */
[----:B-----5:R-:W-:Y:S01]  /*1ee0*/  SHF.R.S32.HI R11, RZ, 0x1f, R24 ;  /* 0x0000001fff0b7819 */ /* 0x020fe20000011418 */
[----:B------:R-:W-:Y:S01]  /*1ef0*/  IMAD.IADD R3, R31, 0x1, R28 ;  /* 0x000000011f037824 */ /* 0x000fe200078e021c */
[----:B------:R-:W-:Y:S01]  /*1f00*/  SHF.R.U32.HI R32, RZ, 0x3, R193 ;  /* 0x00000003ff207819 */ /* 0x000fe200000116c1 */
[-C--:B0-----:R-:W-:Y:S01]  /*1f10*/  IMAD R6, R9, R14.reuse, RZ ;  /* 0x0000000e09067224 */ /* 0x081fe200078e02ff */
[----:B------:R-:W-:Y:S01]  /*1f20*/  SHF.R.U32.HI R30, RZ, 0x3, R192 ;  /* 0x00000003ff1e7819 */ /* 0x000fe200000116c0 */
[----:B------:R-:W-:Y:S01]  /*1f30*/  IMAD.WIDE.U32 R80, R153, R14, R18 ;  /* 0x0000000e99507225 */ /* 0x000fe200078e0012 */
[----:B---3--:R-:W-:-:S02]  /*1f40*/  SEL R5, R37, RZ, P0 ;  /* 0x000000ff25057207 */ /* 0x008fc40000000000 */
[----:B------:R-:W-:Y:S01]  /*1f50*/  SHF.R.U32.HI R21, RZ, 0x3, R159 ;  /* 0x00000003ff157819 */ /* 0x000fe2000001169f */
[----:B------:R-:W-:Y:S02]  /*1f60*/  IMAD R83, R153, R15, R6 ;  /* 0x0000000f99537224 */ /* 0x000fe400078e0206 */
[----:B--2---:R-:W-:Y:S01]  /*1f70*/  IMAD R4, R9, R12, RZ ;  /* 0x0000000c09047224 */ /* 0x004fe200078e02ff */
[----:B------:R-:W-:Y:S01]  /*1f80*/  SHF.L.U64.HI R31, R12, 0x6, R13 ;  /* 0x000000060c1f7819 */ /* 0x000fe2000001020d */
[----:B------:R-:W-:Y:S02]  /*1f90*/  IMAD.IADD R5, R16, 0x1, R5 ;  /* 0x0000000110057824 */ /* 0x000fe400078e0205 */
[C---:B------:R-:W-:Y:S02]  /*1fa0*/  IMAD R9, R153.reuse, R13, R4 ;  /* 0x0000000d99097224 */ /* 0x040fe400078e0204 */
[----:B------:R-:W-:Y:S01]  /*1fb0*/  IMAD.WIDE.U32 R6, R153, R14, R16 ;  /* 0x0000000e99067225 */ /* 0x000fe200078e0010 */
[----:B------:R-:W-:-:S03]  /*1fc0*/  SHF.R.S32.HI R4, RZ, 0x1f, R5 ;  /* 0x0000001fff047819 */ /* 0x000fc60000011405 */
[----:B------:R-:W-:Y:S01]  /*1fd0*/  IMAD.MOV.U32 R82, RZ, RZ, R6 ;  /* 0x000000ffff527224 */ /* 0x000fe200078e0006 */
[CC--:B------:R-:W-:Y:S01]  /*1fe0*/  LEA.HI R40, R4.reuse, R5.reuse, RZ, 0x3 ;  /* 0x0000000504287211 */ /* 0x0c0fe200078f18ff */
[CC--:B------:R-:W-:Y:S01]  /*1ff0*/  IMAD.WIDE.U32 R84, R153.reuse, R12.reuse, R18 ;  /* 0x0000000c99547225 */ /* 0x0c0fe200078e0012 */
[----:B------:R-:W-:Y:S02]  /*2000*/  LEA.HI R6, R4, R5, RZ, 0x6 ;  /* 0x0000000504067211 */ /* 0x000fe400078f30ff */
[----:B------:R-:W-:Y:S01]  /*2010*/  LOP3.LUT R4, R40, 0x38, RZ, 0xc0, !PT ;  /* 0x0000003828047812 */ /* 0x000fe200078ec0ff */
[----:B------:R-:W-:Y:S01]  /*2020*/  IMAD.WIDE.U32 R86, R153, R12, R16 ;  /* 0x0000000c99567225 */ /* 0x000fe200078e0010 */
[----:B------:R-:W-:Y:S02]  /*2030*/  IADD3 R85, R85, R9, RZ ;  /* 0x0000000955557210 */ /* 0x000fe40007ffe0ff */
[----:B------:R-:W-:Y:S01]  /*2040*/  LOP3.LUT R10, R159, 0x38, R40, 0xf8, !PT ;  /* 0x000000389f0a7812 */ /* 0x000fe200078ef828 */
[----:B------:R-:W-:Y:S01]  /*2050*/  IMAD.IADD R81, R81, 0x1, R83 ;  /* 0x0000000151517824 */ /* 0x000fe200078e0253 */
[----:B-1----:R-:W-:Y:S01]  /*2060*/  SHF.R.U32.HI R38, RZ, 0x7, R38 ;  /* 0x00000007ff267819 */ /* 0x002fe20000011626 */
[----:B------:R-:W-:Y:S01]  /*2070*/  IMAD.IADD R83, R83, 0x1, R7 ;  /* 0x0000000153537824 */ /* 0x000fe200078e0207 */
[--C-:B------:R-:W-:Y:S01]  /*2080*/  LOP3.LUT R7, R193, 0x38, R40.reuse, 0xf8, !PT ;  /* 0x00000038c1077812 */ /* 0x100fe200078ef828 */
[----:B------:R-:W-:Y:S01]  /*2090*/  IMAD.SHL.U32 R6, R6, 0x80, RZ ;  /* 0x0000008006067824 */ /* 0x000fe200078e00ff */
[----:B------:R-:W-:Y:S01]  /*20a0*/  ISETP.NE.AND P6, PT, R38, 0x1, PT ;  /* 0x000000012600780c */ /* 0x000fe20003fc5270 */
[----:B------:R-:W-:Y:S01]  /*20b0*/  IMAD.IADD R87, R9, 0x1, R87 ;  /* 0x0000000109577824 */ /* 0x000fe200078e0257 */
[----:B------:R-:W-:Y:S01]  /*20c0*/  LOP3.LUT R9, R192, 0x38, R40, 0xf8, !PT ;  /* 0x00000038c0097812 */ /* 0x000fe200078ef828 */
[C---:B------:R-:W-:Y:S01]  /*20d0*/  IMAD R20, R11.reuse, R14, RZ ;  /* 0x0000000e0b147224 */ /* 0x040fe200078e02ff */
[----:B------:R-:W-:Y:S01]  /*20e0*/  LOP3.LUT R5, R4, 0x1c0, R33, 0xf8, !PT ;  /* 0x000001c004057812 */ /* 0x000fe200078ef821 */
[----:B------:R-:W-:Y:S01]  /*20f0*/  IMAD R11, R11, R12, RZ ;  /* 0x0000000c0b0b7224 */ /* 0x000fe200078e02ff */
[----:B------:R-:W-:Y:S01]  /*2100*/  LOP3.LUT R8, R6, 0xffffe000, RZ, 0xc0, !PT ;  /* 0xffffe00006087812 */ /* 0x000fe200078ec0ff */
[C---:B------:R-:W-:Y:S01]  /*2110*/  IMAD R39, R24.reuse, R15, R20 ;  /* 0x0000000f18277224 */ /* 0x040fe200078e0214 */
[----:B------:R-:W-:Y:S01]  /*2120*/  LOP3.LUT R4, R7, R32, RZ, 0x3c, !PT ;  /* 0x0000002007047212 */ /* 0x000fe200078e3cff */
[----:B------:R-:W-:Y:S01]  /*2130*/  IMAD.WIDE.U32 R80, R24, R14, R80 ;  /* 0x0000000e18507225 */ /* 0x000fe200078e0050 */
[----:B------:R-:W-:-:S02]  /*2140*/  LOP3.LUT R9, R9, R30, RZ, 0x3c, !PT ;  /* 0x0000001e09097212 */ /* 0x000fc400078e3cff */
[----:B------:R-:W-:Y:S01]  /*2150*/  LOP3.LUT R6, R10, R21, RZ, 0x3c, !PT ;  /* 0x000000150a067212 */ /* 0x000fe200078e3cff */
[----:B------:R-:W-:Y:S05]  /*2160*/  @!P6 WARPSYNC.ALL ;  /* 0x000000000000e948 */ /* 0x000fea0003800000 */
[----:B------:R-:W-:Y:S01]  /*2170*/  LOP3.LUT R7, R5, R200, RZ, 0x3c, !PT ;  /* 0x000000c805077212 */ /* 0x000fe200078e3cff */
[----:B------:R-:W-:Y:S01]  /*2180*/  IMAD.WIDE.U32 R82, R24, R14, R82 ;  /* 0x0000000e18527225 */ /* 0x000fe200078e0052 */
[----:B------:R-:W-:Y:S01]  /*2190*/  LOP3.LUT R77, R40, 0xfffffff8, RZ, 0xc0, !PT ;  /* 0xfffffff8284d7812 */ /* 0x000fe200078ec0ff */
[----:B------:R-:W-:Y:S01]  /*21a0*/  ULDC UR4, c[0x0][0x2f4] ;  /* 0x0000bd0000047ab9 */ /* 0x000fe20000000800 */
[-C--:B------:R-:W-:Y:S01]  /*21b0*/  IADD3 R4, R4, R8.reuse, R199 ;  /* 0x0000000804047210 */ /* 0x080fe20007ffe0c7 */
[C---:B------:R-:W-:Y:S01]  /*21c0*/  IMAD R11, R24.reuse, R13, R11 ;  /* 0x0000000d180b7224 */ /* 0x040fe200078e020b */
[----:B------:R-:W-:Y:S01]  /*21d0*/  IADD3 R5, R9, R8, R198 ;  /* 0x0000000809057210 */ /* 0x000fe20007ffe0c6 */
[----:B------:R-:W-:Y:S01]  /*21e0*/  IMAD.WIDE.U32 R84, R24, R12, R84 ;  /* 0x0000000c18547225 */ /* 0x000fe200078e0054 */
[----:B------:R-:W-:-:S02]  /*21f0*/  IADD3 R6, R6, R8, R197 ;  /* 0x0000000806067210 */ /* 0x000fc40007ffe0c5 */
[----:B------:R-:W-:Y:S01]  /*2200*/  IADD3 R7, R7, R8, R201 ;  /* 0x0000000807077210 */ /* 0x000fe20007ffe0c9 */
[----:B------:R-:W-:Y:S01]  /*2210*/  IMAD.WIDE.U32 R86, R24, R12, R86 ;  /* 0x0000000c18567225 */ /* 0x000fe200078e0056 */
[C-C-:B------:R-:W-:Y:S02]  /*2220*/  SHF.L.U64.HI R8, R14.reuse, 0x5, R15.reuse ;  /* 0x000000050e087819 */ /* 0x140fe4000001020f */
[--C-:B------:R-:W-:Y:S01]  /*2230*/  SHF.L.U64.HI R9, R14, 0x6, R15.reuse ;  /* 0x000000060e097819 */ /* 0x100fe2000001020f */
[----:B------:R-:W-:Y:S01]  /*2240*/  VIADD R94, R38, 0x8 ;  /* 0x00000008265e7836 */ /* 0x000fe20000000000 */
[----:B------:R-:W-:Y:S01]  /*2250*/  IADD3 R38, R81, R39, RZ ;  /* 0x0000002751267210 */ /* 0x000fe20007ffe0ff */
[C---:B------:R-:W-:Y:S01]  /*2260*/  IMAD.SHL.U32 R20, R14.reuse, 0x20, RZ ;  /* 0x000000200e147824 */ /* 0x040fe200078e00ff */
[C---:B------:R-:W-:Y:S01]  /*2270*/  SHF.L.U64.HI R10, R14.reuse, 0x7, R15 ;  /* 0x000000070e0a7819 */ /* 0x040fe2000001020f */
[----:B------:R-:W-:Y:S01]  /*2280*/  IMAD.SHL.U32 R21, R14, 0x40, RZ ;  /* 0x000000400e157824 */ /* 0x000fe200078e00ff */
[--C-:B------:R-:W-:Y:S01]  /*2290*/  SHF.L.U64.HI R30, R12, 0x5, R13.reuse ;  /* 0x000000050c1e7819 */ /* 0x100fe2000001020d */
[----:B------:R-:W-:Y:S01]  /*22a0*/  IMAD.SHL.U32 R28, R14, 0x80, RZ ;  /* 0x000000800e1c7824 */ /* 0x000fe200078e00ff */
[C---:B------:R-:W-:Y:S01]  /*22b0*/  SHF.L.U64.HI R32, R12.reuse, 0x7, R13 ;  /* 0x000000070c207819 */ /* 0x040fe2000001020d */
[----:B------:R-:W-:Y:S01]  /*22c0*/  IMAD.SHL.U32 R33, R12, 0x20, RZ ;  /* 0x000000200c217824 */ /* 0x000fe200078e00ff */
[----:B------:R-:W-:Y:S01]  /*22d0*/  ISETP.GE.AND P1, PT, R16, UR4, PT ;  /* 0x0000000410007c0c */ /* 0x000fe2000bf26270 */
[C---:B------:R-:W-:Y:S01]  /*22e0*/  IMAD.SHL.U32 R34, R12.reuse, 0x40, RZ ;  /* 0x000000400c227824 */ /* 0x040fe200078e00ff */
[----:B------:R-:W-:Y:S01]  /*22f0*/  ISETP.GE.AND P2, PT, R23, UR4, PT ;  /* 0x0000000417007c0c */ /* 0x000fe2000bf46270 */
[----:B------:R-:W-:Y:S01]  /*2300*/  IMAD.SHL.U32 R35, R12, 0x80, RZ ;  /* 0x000000800c237824 */ /* 0x000fe200078e00ff */
[----:B------:R-:W-:Y:S01]  /*2310*/  SHF.R.S32.HI R79, RZ, 0x3, R40 ;  /* 0x00000003ff4f7819 */ /* 0x000fe20000011428 */
[----:B------:R-:W-:Y:S01]  /*2320*/  IMAD R36, R203, 0x20, R153 ;  /* 0x00000020cb247824 */ /* 0x000fe200078e0299 */
[----:B------:R-:W-:Y:S01]  /*2330*/  SHF.R.S32.HI R89, RZ, 0x1f, R77 ;  /* 0x0000001fff597819 */ /* 0x000fe2000001144d */
[----:B------:R-:W-:-:S02]  /*2340*/  IMAD.SHL.U32 R37, R37, 0x2, RZ ;  /* 0x0000000225257824 */ /* 0x000fc400078e00ff */
[----:B------:R-:W-:Y:S02]  /*2350*/  IMAD.IADD R39, R39, 0x1, R83 ;  /* 0x0000000127277824 */ /* 0x000fe400078e0253 */
[----:B------:R-:W-:Y:S02]  /*2360*/  IMAD.IADD R76, R85, 0x1, R11 ;  /* 0x00000001554c7824 */ /* 0x000fe400078e020b */
[----:B------:R-:W-:Y:S01]  /*2370*/  IMAD.IADD R78, R11, 0x1, R87 ;  /* 0x000000010b4e7824 */ /* 0x000fe200078e0257 */
[----:B------:R-:W-:Y:S01]  /*2380*/  @!P6 BAR.SYNC.DEFER_BLOCKING 0x9, 0x100 ;  /* 0x024400000000eb1d */ /* 0x000fe20000010000 */
[----:B----4-:R-:W-:-:S07]  /*2390*/  SHF.R.S32.HI R88, RZ, 0x1f, R0 ;  /* 0x0000001fff587819 */ /* 0x010fce0000011400 */
.L_x_586:
[----:B--2-4-:R-:W2:Y:S01]  /*23a0*/  LDL.LU R43, [R1] ;  /* 0x00000000012b7983 */ /* 0x014ea20000300800 */
[----:B------:R-:W0:Y:S01]  /*23b0*/  LDC R99, c[0x0][0x430] ;  /* 0x00010c00ff637b82 */ /* 0x000e220000000800 */
[----:B------:R-:W-:Y:S02]  /*23c0*/  VIADD R27, R27, 0xffffffff ;  /* 0xffffffff1b1b7836 */ /* 0x000fe40000000000 */
[----:B------:R-:W-:Y:S02]  /*23d0*/  IMAD.MOV.U32 R100, RZ, RZ, RZ ;  /* 0x000000ffff647224 */ /* 0x000fe400078e00ff */
[----:B------:R-:W-:-:S03]  /*23e0*/  IMAD R12, R27, 0x80, R36 ;  /* 0x000000801b0c7824 */ /* 0x000fc600078e0224 */
[----:B-1----:R-:W1:Y:S01]  /*23f0*/  LDC R102, c[0x0][0x3f4] ;  /* 0x0000fd00ff667b82 */ /* 0x002e620000000800 */
[----:B------:R-:W-:Y:S01]  /*2400*/  IMAD.IADD R44, R3, 0x1, R12 ;  /* 0x00000001032c7824 */ /* 0x000fe200078e020c */
[----:B------:R-:W-:-:S03]  /*2410*/  ISETP.GE.AND P3, PT, R12, R25, PT ;  /* 0x000000190c00720c */ /* 0x000fc60003f66270 */
[----:B------:R-:W-:Y:S01]  /*2420*/  IMAD.MOV.U32 R40, RZ, RZ, R44 ;  /* 0x000000ffff287224 */ /* 0x000fe200078e002c */
[----:B------:R-:W-:Y:S02]  /*2430*/  ISETP.GT.OR P3, PT, R36, 0x7f, P3 ;  /* 0x0000007f2400780c */ /* 0x000fe40001f64670 */
[----:B0-----:R-:W-:-:S11]  /*2440*/  ISETP.NE.AND P4, PT, R99, 0x1, PT ;  /* 0x000000016300780c */ /* 0x001fd60003f85270 */
[----:B------:R-:W0:Y:S08]  /*2450*/  @!P3 LDC.64 R14, c[0x0][0x428] ;  /* 0x00010a00ff0ebb82 */ /* 0x000e300000000a00 */
[----:B------:R-:W3:Y:S08]  /*2460*/  @!P3 LDC.64 R12, c[0x0][0x418] ;  /* 0x00010600ff0cbb82 */ /* 0x000ef00000000a00 */
[----:B------:R-:W4:Y:S08]  /*2470*/  @P4 LDC R11, c[0x0][0x434] ;  /* 0x00010d00ff0b4b82 */ /* 0x000f300000000800 */
[----:B------:R-:W1:Y:S01]  /*2480*/  @P4 LDC R42, c[0x0][0x438] ;  /* 0x00010e00ff2a4b82 */ /* 0x000e620000000800 */
[----:B----4-:R-:W-:-:S05]  /*2490*/  @P4 IMAD.HI.U32 R11, R44, R11, RZ ;  /* 0x0000000b2c0b4227 */ /* 0x010fca00078e00ff */
[----:B-1----:R-:W-:Y:S01]  /*24a0*/  @P4 SHF.R.U32.HI R40, RZ, R42, R11 ;  /* 0x0000002aff284219 */ /* 0x002fe2000001160b */
[----:B0-----:R-:W-:-:S03]  /*24b0*/  @!P3 IMAD R11, R88, R14, RZ ;  /* 0x0000000e580bb224 */ /* 0x001fc600078e02ff */
[--C-:B------:R-:W-:Y:S01]  /*24c0*/  @!P3 SHF.R.S32.HI R41, RZ, 0x1f, R40.reuse ;  /* 0x0000001fff29b819 */ /* 0x100fe20000011428 */
[C---:B------:R-:W-:Y:S02]  /*24d0*/  @!P3 IMAD R11, R0.reuse, R15, R11 ;  /* 0x0000000f000bb224 */ /* 0x040fe400078e020b */
[----:B------:R-:W-:-:S04]  /*24e0*/  @!P3 IMAD.WIDE.U32 R14, R0, R14, R40 ;  /* 0x0000000e000eb225 */ /* 0x000fc800078e0028 */
[----:B------:R-:W-:Y:S01]  /*24f0*/  @!P3 IMAD.IADD R11, R15, 0x1, R11 ;  /* 0x000000010f0bb824 */ /* 0x000fe200078e020b */
[----:B---3--:R-:W-:-:S04]  /*2500*/  @!P3 LEA R12, P4, R14, R12, 0x2 ;  /* 0x0000000c0e0cb211 */ /* 0x008fc800078810ff */
[----:B------:R-:W-:Y:S02]  /*2510*/  @!P3 LEA.HI.X R13, R14, R13, R11, 0x2, P4 ;  /* 0x0000000d0e0db211 */ /* 0x000fe400020f140b */
[----:B------:R-:W-:-:S03]  /*2520*/  ISETP.GT.AND P4, PT, R27, R26, PT ;  /* 0x0000001a1b00720c */ /* 0x000fc60003f84270 */
[----:B------:R0:W5:Y:S01]  /*2530*/  @!P3 LDG.E R100, desc[UR42][R12.64] ;  /* 0x0000002a0c64b981 */ /* 0x000162000c1e1900 */
[----:B------:R-:W-:Y:S01]  /*2540*/  ISETP.GE.AND P3, PT, R102, 0x1, PT ;  /* 0x000000016600780c */ /* 0x000fe20003f66270 */
[----:B------:R-:W-:Y:S01]  /*2550*/  IMAD.MOV R14, RZ, RZ, -R40 ;  /* 0x000000ffff0e7224 */ /* 0x000fe200078e0a28 */
[----:B------:R-:W-:Y:S05]  /*2560*/  YIELD ;  /* 0x0000000000007946 */ /* 0x000fea0003800000 */
[----:B------:R-:W-:Y:S01]  /*2570*/  IMAD R91, R155, 0x4000, R196 ;  /* 0x000040009b5b7824 */ /* 0x000fe200078e02c4 */
[----:B------:R-:W-:Y:S01]  /*2580*/  BSSY B0, `(.L_x_489) ;  /* 0x00005d8000007945 */ /* 0x000fe20003800000 */
[----:B------:R-:W-:-:S02]  /*2590*/  IMAD R99, R99, R14, R44 ;  /* 0x0000000e63637224 */ /* 0x000fc400078e022c */
[----:B------:R-:W-:Y:S01]  /*25a0*/  IMAD R91, R91, 0x2, R156 ;  /* 0x000000025b5b7824 */ /* 0x000fe200078e029c */
[----:B--2---:R-:W-:-:S04]  /*25b0*/  LOP3.LUT R43, R43, 0xfffffffb, RZ, 0xc0, !PT ;  /* 0xfffffffb2b2b7812 */ /* 0x004fc800078ec0ff */
[----:B------:R-:W-:-:S05]  /*25c0*/  @P4 LOP3.LUT R43, R43, 0x4, RZ, 0xfc, !PT ;  /* 0x000000042b2b4812 */ /* 0x000fca00078efcff */
[----:B------:R0:W-:Y:S01]  /*25d0*/  STL [R1], R43 ;  /* 0x0000002b01007387 */ /* 0x0001e20000100800 */
[----:B------:R-:W-:Y:S05]  /*25e0*/  @!P3 BRA `(.L_x_490) ;  /* 0x0000005400a0b947 */ /* 0x000fea0003800000 */
[----:B------:R-:W-:Y:S01]  /*25f0*/  SHF.R.S32.HI R98, RZ, 0x1f, R99 ;  /* 0x0000001fff627819 */ /* 0x000fe20000011463 */
[----:B------:R-:W-:Y:S01]  /*2600*/  ULDC.64 UR4, c[0x0][0x300] ;  /* 0x0000c00000047ab9 */ /* 0x000fe20000000a00 */
[----:B-----5:R-:W-:Y:S01]  /*2610*/  SHF.R.S32.HI R97, RZ, 0x1f, R100 ;  /* 0x0000001fff617819 */ /* 0x020fe20000011464 */
[----:B0-----:R-:W-:-:S04]  /*2620*/  IMAD.WIDE.U32 R12, R99, UR4, RZ ;  /* 0x00000004630c7c25 */ /* 0x001fc8000f8e00ff */
[----:B------:R-:W-:Y:S02]  /*2630*/  IMAD R14, R98, UR4, RZ ;  /* 0x00000004620e7c24 */ /* 0x000fe4000f8e02ff */
[----:B------:R-:W-:Y:S02]  /*2640*/  IMAD R96, R27, -0x80, R25 ;  /* 0xffffff801b607824 */ /* 0x000fe400078e0219 */
[----:B------:R-:W-:Y:S01]  /*2650*/  IMAD R11, R99, UR5, R14 ;  /* 0x00000005630b7c24 */ /* 0x000fe2000f8e020e */
[----:B------:R-:W-:Y:S01]  /*2660*/  ULDC.64 UR4, c[0x0][0x310] ;  /* 0x0000c40000047ab9 */ /* 0x000fe20000000a00 */
[----:B------:R-:W-:Y:S01]  /*2670*/  IMAD R14, R32, R27, RZ ;  /* 0x0000001b200e7224 */ /* 0x000fe200078e02ff */
[----:B------:R-:W-:Y:S01]  /*2680*/  VIMNMX R96, R96, 0x80, PT ;  /* 0x0000008060607848 */ /* 0x000fe20003fe0100 */
[----:B------:R-:W-:Y:S02]  /*2690*/  IMAD R15, R97, UR4, RZ ;  /* 0x00000004610f7c24 */ /* 0x000fe4000f8e02ff */
[----:B------:R-:W-:Y:S01]  /*26a0*/  IMAD.IADD R13, R13, 0x1, R11 ;  /* 0x000000010d0d7824 */ /* 0x000fe200078e020b */
[----:B------:R-:W-:Y:S01]  /*26b0*/  SHF.R.S32.HI R11, RZ, 0x1f, R27 ;  /* 0x0000001fff0b7819 */ /* 0x000fe2000001141b */
[----:B------:R-:W-:-:S02]  /*26c0*/  IMAD R15, R100, UR5, R15 ;  /* 0x00000005640f7c24 */ /* 0x000fc4000f8e020f */
[----:B------:R-:W-:Y:S01]  /*26d0*/  IMAD.WIDE.U32 R12, R100, UR4, R12 ;  /* 0x00000004640c7c25 */ /* 0x000fe2000f8e000c */
[----:B------:R-:W-:-:S04]  /*26e0*/  ULDC.64 UR4, c[0x0][0x308] ;  /* 0x0000c20000047ab9 */ /* 0x000fc80000000a00 */
[----:B------:R-:W-:-:S03]  /*26f0*/  IADD3 R13, R13, R15, RZ ;  /* 0x0000000f0d0d7210 */ /* 0x000fc60007ffe0ff */
[----:B------:R-:W-:-:S04]  /*2700*/  IMAD.WIDE.U32 R106, R2, UR4, R12 ;  /* 0x00000004026a7c25 */ /* 0x000fc8000f8e000c */
[----:B------:R-:W-:Y:S01]  /*2710*/  IMAD R13, R2, UR5, R107 ;  /* 0x00000005020d7c24 */ /* 0x000fe2000f8e026b */
[----:B------:R-:W-:Y:S01]  /*2720*/  ULDC.64 UR4, c[0x0][0x2e8] ;  /* 0x0000ba0000047ab9 */ /* 0x000fe20000000a00 */
[----:B------:R-:W-:Y:S01]  /*2730*/  IMAD R12, R10, R27, RZ ;  /* 0x0000001b0a0c7224 */ /* 0x000fe200078e02ff */
[C---:B------:R-:W-:Y:S01]  /*2740*/  LEA R107, P3, R106.reuse, UR4, 0x1 ;  /* 0x000000046a6b7c11 */ /* 0x040fe2000f8608ff */
[----:B------:R-:W-:Y:S02]  /*2750*/  ULDC.U8 UR4, c[0x0][0x410] ;  /* 0x0001040000047ab9 */ /* 0x000fe40000000000 */
[C---:B------:R-:W-:Y:S01]  /*2760*/  IMAD R41, R11.reuse, R28, R12 ;  /* 0x0000001c0b297224 */ /* 0x040fe200078e020c */
[----:B------:R-:W-:Y:S01]  /*2770*/  LEA.HI.X R106, R106, UR5, R13, 0x1, P3 ;  /* 0x000000056a6a7c11 */ /* 0x000fe200098f0c0d */
[----:B------:R-:W-:Y:S01]  /*2780*/  IMAD R11, R11, R35, R14 ;  /* 0x000000230b0b7224 */ /* 0x000fe200078e020e */
[----:B------:R-:W-:Y:S01]  /*2790*/  ISETP.NE.AND P3, PT, RZ, UR4, PT ;  /* 0x00000004ff007c0c */ /* 0x000fe2000bf65270 */
[----:B------:R-:W-:-:S04]  /*27a0*/  IMAD.WIDE.U32 R14, R28, R27, RZ ;  /* 0x0000001b1c0e7225 */ /* 0x000fc800078e00ff */
[----:B------:R-:W-:-:S04]  /*27b0*/  IMAD.WIDE.U32 R12, R35, R27, RZ ;  /* 0x0000001b230c7225 */ /* 0x000fc800078e00ff */
[----:B------:R-:W-:Y:S02]  /*27c0*/  IMAD.IADD R90, R15, 0x1, R41 ;  /* 0x000000010f5a7824 */ /* 0x000fe400078e0229 */
[----:B------:R-:W-:Y:S02]  /*27d0*/  IMAD.IADD R11, R13, 0x1, R11 ;  /* 0x000000010d0b7824 */ /* 0x000fe400078e020b */
[----:B------:R-:W-:Y:S05]  /*27e0*/  @!P3 BRA `(.L_x_491) ;  /* 0x00000028008cb947 */ /* 0x000fea0003800000 */
[----:B------:R-:W-:Y:S01]  /*27f0*/  ISETP.GE.AND P3, PT, R153, R96, PT ;  /* 0x000000609900720c */ /* 0x000fe20003f66270 */
[----:B------:R-:W-:Y:S01]  /*2800*/  BSSY B1, `(.L_x_492) ;  /* 0x000001c000017945 */ /* 0x000fe20003800000 */
[----:B------:R-:W-:Y:S02]  /*2810*/  CS2R R56, SRZ ;  /* 0x0000000000387805 */ /* 0x000fe4000001ff00 */
[----:B------:R-:W-:Y:S02]  /*2820*/  CS2R R64, SRZ ;  /* 0x0000000000407805 */ /* 0x000fe4000001ff00 */
[----:B------:R-:W-:Y:S02]  /*2830*/  CS2R R68, SRZ ;  /* 0x0000000000447805 */ /* 0x000fe4000001ff00 */
[----:B------:R-:W-:Y:S02]  /*2840*/  P2R R138, PR, RZ, 0x8 ;  /* 0x00000008ff8a7803 */ /* 0x000fe40000000000 */
[----:B------:R-:W-:-:S02]  /*2850*/  CS2R R66, SRZ ;  /* 0x0000000000427805 */ /* 0x000fc4000001ff00 */
[----:B------:R-:W-:Y:S01]  /*2860*/  CS2R R70, SRZ ;  /* 0x0000000000467805 */ /* 0x000fe2000001ff00 */
[----:B------:R-:W-:Y:S06]  /*2870*/  @P3 BRA `(.L_x_493) ;  /* 0x0000000000503947 */ /* 0x000fec0003800000 */
[----:B------:R-:W-:Y:S01]  /*2880*/  IADD3 R41, P3, R80, R14, RZ ;  /* 0x0000000e50297210 */ /* 0x000fe20007f7e0ff */
[----:B------:R-:W-:Y:S01]  /*2890*/  ULDC.64 UR4, c[0x0][0x3e8] ;  /* 0x0000fa0000047ab9 */ /* 0x000fe20000000a00 */
[----:B------:R-:W-:Y:S02]  /*28a0*/  CS2R R68, SRZ ;  /* 0x0000000000447805 */ /* 0x000fe4000001ff00 */
[----:B------:R-:W-:Y:S01]  /*28b0*/  CS2R R70, SRZ ;  /* 0x0000000000467805 */ /* 0x000fe2000001ff00 */
[----:B------:R-:W-:Y:S01]  /*28c0*/  IMAD.X R42, R90, 0x1, R38, P3 ;  /* 0x000000015a2a7824 */ /* 0x000fe200018e0626 */
[----:B------:R-:W-:-:S05]  /*28d0*/  IADD3 R43, P3, R84, R12, RZ ;  /* 0x0000000c542b7210 */ /* 0x000fca0007f7e0ff */
[----:B------:R-:W-:Y:S01]  /*28e0*/  IMAD.X R44, R11, 0x1, R76, P3 ;  /* 0x000000010b2c7824 */ /* 0x000fe200018e064c */
[----:B------:R-:W-:-:S04]  /*28f0*/  LEA R40, P3, R41, UR4, 0x1 ;  /* 0x0000000429287c11 */ /* 0x000fc8000f8608ff */
[----:B------:R-:W-:Y:S01]  /*2900*/  LEA.HI.X R41, R41, UR5, R42, 0x1, P3 ;  /* 0x0000000529297c11 */ /* 0x000fe200098f0c2a */
[----:B------:R-:W-:Y:S02]  /*2910*/  ULDC.64 UR4, c[0x0][0x400] ;  /* 0x0001000000047ab9 */ /* 0x000fe40000000a00 */
[----:B------:R-:W-:-:S04]  /*2920*/  LEA R42, P3, R43, UR4, 0x1 ;  /* 0x000000042b2a7c11 */ /* 0x000fc8000f8608ff */
[----:B------:R-:W-:Y:S02]  /*2930*/  LEA.HI.X R43, R43, UR5, R44, 0x1, P3 ;  /* 0x000000052b2b7c11 */ /* 0x000fe400098f0c2c */
[----:B------:R-:W-:Y:S02]  /*2940*/  ISETP.GE.AND P3, PT, R18, R102, PT ;  /* 0x000000661200720c */ /* 0x000fe40003f66270 */
[----:B------:R-:W-:Y:S02]  /*2950*/  CS2R R64, SRZ ;  /* 0x0000000000407805 */ /* 0x000fe4000001ff00 */
[----:B------:R-:W-:-:S09]  /*2960*/  CS2R R66, SRZ ;  /* 0x0000000000427805 */ /* 0x000fd2000001ff00 */
[----:B------:R0:W5:Y:S04]  /*2970*/  @!P3 LDG.E.64 R68, desc[UR42][R40.64] ;  /* 0x0000002a2844b981 */ /* 0x000168000c1e1b00 */
[----:B------:R0:W5:Y:S01]  /*2980*/  @!P3 LDG.E.64 R70, desc[UR42][R42.64] ;  /* 0x0000002a2a46b981 */ /* 0x000162000c1e1b00 */
[----:B------:R-:W-:-:S13]  /*2990*/  ISETP.GE.AND P3, PT, R152, R102, PT ;  /* 0x000000669800720c */ /* 0x000fda0003f66270 */
[----:B------:R0:W5:Y:S04]  /*29a0*/  @!P3 LDG.E.64 R64, desc[UR42][R40.64+0x40] ;  /* 0x0000402a2840b981 */ /* 0x000168000c1e1b00 */
[----:B------:R0:W5:Y:S02]  /*29b0*/  @!P3 LDG.E.64 R66, desc[UR42][R42.64+0x40] ;  /* 0x0000402a2a42b981 */ /* 0x000164000c1e1b00 */
.L_x_493:
[----:B------:R-:W-:Y:S05]  /*29c0*/  BSYNC B1 ;  /* 0x0000000000017941 */ /* 0x000fea0003800000 */
.L_x_492:
[----:B------:R-:W-:Y:S01]  /*29d0*/  VIADD R44, R153, 0x20 ;  /* 0x00000020992c7836 */ /* 0x000fe20000000000 */
[----:B------:R-:W-:Y:S01]  /*29e0*/  BSSY B1, `(.L_x_494) ;  /* 0x000002b000017945 */ /* 0x000fe20003800000 */
[----:B0----5:R-:W-:Y:S01]  /*29f0*/  IMAD.MOV.U32 R40, RZ, RZ, R64 ;  /* 0x000000ffff287224 */ /* 0x021fe200078e0040 */
[----:B------:R-:W-:Y:S01]  /*2a00*/  CS2R R60, SRZ ;  /* 0x00000000003c7805 */ /* 0x000fe2000001ff00 */
[----:B------:R-:W-:Y:S01]  /*2a10*/  IMAD.MOV.U32 R41, RZ, RZ, R65 ;  /* 0x000000ffff297224 */ /* 0x000fe200078e0041 */
[----:B------:R-:W-:Y:S01]  /*2a20*/  ISETP.GE.AND P3, PT, R44, R96, PT ;  /* 0x000000602c00720c */ /* 0x000fe20003f66270 */
[----:B------:R-:W-:Y:S01]  /*2a30*/  IMAD.MOV.U32 R42, RZ, RZ, R68 ;  /* 0x000000ffff2a7224 */ /* 0x000fe200078e0044 */
[----:B------:R-:W-:Y:S01]  /*2a40*/  PRMT R121, R40, 0x7610, R121 ;  /* 0x0000761028797816 */ /* 0x000fe20000000079 */
        /* <DEDUP_REMOVED lines=9> */
[----:B------:R-:W-:-:S02]  /*2ae0*/  PRMT R124, R41, 0x7610, R124 ;  /* 0x00007610297c7816 */ /* 0x000fc4000000007c */
[----:B------:R-:W-:Y:S02]  /*2af0*/  CS2R R58, SRZ ;  /* 0x00000000003a7805 */ /* 0x000fe4000001ff00 */
[----:B------:R-:W-:Y:S02]  /*2b00*/  PRMT R135, R42, 0x7610, R135 ;  /* 0x000076102a877816 */ /* 0x000fe40000000087 */
[----:B------:R-:W-:Y:S02]  /*2b10*/  CS2R R62, SRZ ;  /* 0x00000000003e7805 */ /* 0x000fe4000001ff00 */
[----:B------:R-:W-:Y:S02]  /*2b20*/  PRMT R134, R43, 0x7610, R134 ;  /* 0x000076102b867816 */ /* 0x000fe40000000086 */
[----:B------:R-:W-:Y:S01]  /*2b30*/  P2R R128, PR, RZ, 0x8 ;  /* 0x00000008ff807803 */ /* 0x000fe20000000000 */
[----:B------:R-:W-:Y:S06]  /*2b40*/  @P3 BRA `(.L_x_495) ;  /* 0x0000000000503947 */ /* 0x000fec0003800000 */
[----:B------:R-:W-:Y:S01]  /*2b50*/  IADD3 R41, P3, P4, R80, R14, R20 ;  /* 0x0000000e50297210 */ /* 0x000fe20007c7e014 */
[----:B------:R-:W-:Y:S01]  /*2b60*/  ULDC.64 UR4, c[0x0][0x3e8] ;  /* 0x0000fa0000047ab9 */ /* 0x000fe20000000a00 */
[----:B------:R-:W-:Y:S02]  /*2b70*/  CS2R R60, SRZ ;  /* 0x00000000003c7805 */ /* 0x000fe4000001ff00 */
[----:B------:R-:W-:Y:S02]  /*2b80*/  CS2R R62, SRZ ;  /* 0x00000000003e7805 */ /* 0x000fe4000001ff00 */
[----:B------:R-:W-:Y:S02]  /*2b90*/  IADD3.X R42, R38, R90, R8, P3, P4 ;  /* 0x0000005a262a7210 */ /* 0x000fe40001fe8408 */
[----:B------:R-:W-:-:S04]  /*2ba0*/  IADD3 R43, P3, P4, R84, R12, R33 ;  /* 0x0000000c542b7210 */ /* 0x000fc80007c7e021 */
[----:B------:R-:W-:Y:S02]  /*2bb0*/  IADD3.X R44, R76, R11, R30, P3, P4 ;  /* 0x0000000b4c2c7210 */ /* 0x000fe40001fe841e */
        /* <DEDUP_REMOVED lines=13> */
.L_x_495:
[----:B------:R-:W-:Y:S05]  /*2c90*/  BSYNC B1 ;  /* 0x0000000000017941 */ /* 0x000fea0003800000 */
.L_x_494:
[----:B------:R-:W-:Y:S01]  /*2ca0*/  VIADD R72, R153, 0x40 ;  /* 0x0000004099487836 */ /* 0x000fe20000000000 */
[----:B0----5:R-:W-:Y:S01]  /*2cb0*/  MOV R40, R56 ;  /* 0x0000003800287202 */ /* 0x021fe20000000f00 */
[----:B------:R-:W-:Y:S01]  /*2cc0*/  IMAD.MOV.U32 R41, RZ, RZ, R57 ;  /* 0x000000ffff297224 */ /* 0x000fe200078e0039 */
[----:B------:R-:W-:Y:S01]  /*2cd0*/  BSSY B1, `(.L_x_496) ;  /* 0x000002d000017945 */ /* 0x000fe20003800000 */
        /* <DEDUP_REMOVED lines=16> */
[----:B------:R-:W-:Y:S02]  /*2de0*/  CS2R R52, SRZ ;  /* 0x0000000000347805 */ /* 0x000fe4000001ff00 */
[----:B------:R-:W-:-:S02]  /*2df0*/  PRMT R120, R43, 0x7610, R120 ;  /* 0x000076102b787816 */ /* 0x000fc40000000078 */
[----:B------:R-:W-:Y:S02]  /*2e00*/  CS2R R50, SRZ ;  /* 0x0000000000327805 */ /* 0x000fe4000001ff00 */
[----:B------:R-:W-:Y:S02]  /*2e10*/  CS2R R54, SRZ ;  /* 0x0000000000367805 */ /* 0x000fe4000001ff00 */
[----:B------:R-:W-:Y:S02]  /*2e20*/  CS2R R44, SRZ ;  /* 0x00000000002c7805 */ /* 0x000fe4000001ff00 */
[----:B------:R-:W-:Y:S02]  /*2e30*/  CS2R R42, SRZ ;  /* 0x00000000002a7805 */ /* 0x000fe4000001ff00 */
[----:B------:R-:W-:Y:S01]  /*2e40*/  CS2R R46, SRZ ;  /* 0x00000000002e7805 */ /* 0x000fe2000001ff00 */
        /* <DEDUP_REMOVED lines=21> */
.L_x_497:
[----:B------:R-:W-:Y:S05]  /*2fa0*/  BSYNC B1 ;  /* 0x0000000000017941 */ /* 0x000fea0003800000 */
.L_x_496:
[----:B0-----:R-:W-:Y:S01]  /*2fb0*/  VIADD R72, R153, 0x60 ;  /* 0x0000006099487836 */ /* 0x001fe20000000000 */
[----:B------:R-:W-:Y:S04]  /*2fc0*/  BSSY B1, `(.L_x_498) ;  /* 0x000001f000017945 */ /* 0x000fe80003800000 */
[----:B------:R-:W-:-:S13]  /*2fd0*/  ISETP.GE.AND P4, PT, R72, R96, PT ;  /* 0x000000604800720c */ /* 0x000fda0003f86270 */
[----:B------:R-:W-:Y:S05]  /*2fe0*/  @P4 BRA `(.L_x_499) ;  /* 0x0000000000704947 */ /* 0x000fea0003800000 */
[----:B------:R-:W0:Y:S01]  /*2ff0*/  LDC.64 R40, c[0x0][0x3f8] ;  /* 0x0000fe00ff287b82 */ /* 0x000e220000000a00 */
[----:B------:R-:W-:Y:S01]  /*3000*/  IMAD.MOV.U32 R15, RZ, RZ, R90 ;  /* 0x000000ffff0f7224 */ /* 0x000fe200078e005a */
[----:B------:R-:W-:Y:S01]  /*3010*/  ULDC.64 UR4, c[0x0][0x3e8] ;  /* 0x0000fa0000047ab9 */ /* 0x000fe20000000a00 */
[----:B------:R-:W-:Y:S02]  /*3020*/  CS2R R44, SRZ ;  /* 0x00000000002c7805 */ /* 0x000fe4000001ff00 */
[----:B------:R-:W-:Y:S01]  /*3030*/  CS2R R46, SRZ ;  /* 0x00000000002e7805 */ /* 0x000fe2000001ff00 */
[----:B0-----:R-:W-:-:S04]  /*3040*/  IMAD.WIDE.U32 R14, R40, 0x60, R14 ;  /* 0x00000060280e7825 */ /* 0x001fc800078e000e */
[----:B------:R-:W-:Y:S01]  /*3050*/  IMAD R13, R41, 0x60, RZ ;  /* 0x00000060290d7824 */ /* 0x000fe200078e02ff */
[----:B------:R-:W-:-:S04]  /*3060*/  IADD3 R41, P5, R80, R14, RZ ;  /* 0x0000000e50297210 */ /* 0x000fc80007fbe0ff */
[----:B------:R-:W-:Y:S01]  /*3070*/  IADD3.X R42, R38, R15, R13, P5, !PT ;  /* 0x0000000f262a7210 */ /* 0x000fe20002ffe40d */
[----:B------:R-:W-:Y:S01]  /*3080*/  IMAD.MOV.U32 R13, RZ, RZ, R11 ;  /* 0x000000ffff0d7224 */ /* 0x000fe200078e000b */
[----:B------:R-:W0:Y:S02]  /*3090*/  LDC.64 R14, c[0x0][0x408] ;  /* 0x00010200ff0e7b82 */ /* 0x000e240000000a00 */
[----:B0-----:R-:W-:-:S04]  /*30a0*/  IMAD.WIDE.U32 R12, R14, 0x60, R12 ;  /* 0x000000600e0c7825 */ /* 0x001fc800078e000c */
[----:B------:R-:W-:Y:S01]  /*30b0*/  IMAD R15, R15, 0x60, RZ ;  /* 0x000000600f0f7824 */ /* 0x000fe200078e02ff */
[----:B------:R-:W-:-:S04]  /*30c0*/  IADD3 R11, P5, R84, R12, RZ ;  /* 0x0000000c540b7210 */ /* 0x000fc80007fbe0ff */
[----:B------:R-:W-:Y:S02]  /*30d0*/  IADD3.X R40, R76, R13, R15, P5, !PT ;  /* 0x0000000d4c287210 */ /* 0x000fe40002ffe40f */
        /* <DEDUP_REMOVED lines=13> */
.L_x_499:
[----:B------:R-:W-:Y:S05]  /*31b0*/  BSYNC B1 ;  /* 0x0000000000017941 */ /* 0x000fea0003800000 */
.L_x_498:
[----:B-----5:R-:W-:Y:S01]  /*31c0*/  IMAD.MOV.U32 R11, RZ, RZ, R48 ;  /* 0x000000ffff0b7224 */ /* 0x020fe200078e0030 */
[----:B0-----:R-:W-:Y:S01]  /*31d0*/  MOV R13, R52 ;  /* 0x00000034000d7202 */ /* 0x001fe20000000f00 */
[----:B------:R-:W-:Y:S01]  /*31e0*/  IMAD.MOV.U32 R12, RZ, RZ, R49 ;  /* 0x000000ffff0c7224 */ /* 0x000fe200078e0031 */
[----:B------:R-:W-:Y:S01]  /*31f0*/  UISETP.NE.AND UP0, UPT, UR41, 0x3, UPT ;  /* 0x000000032900788c */ /* 0x000fe2000bf05270 */
        /* <DEDUP_REMOVED lines=9> */
[----:B------:R-:W-:-:S02]  /*3290*/  PLOP3.LUT P5, PT, PT, PT, UP0, 0x80, 0x0 ;  /* 0x000000000000781c */ /* 0x000fc40003faf008 */
        /* <DEDUP_REMOVED lines=17> */
[----:B------:R-:W-:Y:S02]  /*33b0*/  PRMT R108, R12, 0x7610, R108 ;  /* 0x000076100c6c7816 */ /* 0x000fe4000000006c */
[----:B------:R-:W-:Y:S02]  /*33c0*/  PRMT R115, R13, 0x7610, R115 ;  /* 0x000076100d737816 */ /* 0x000fe40000000073 */
[----:B------:R-:W-:Y:S01]  /*33d0*/  PRMT R116, R14, 0x7610, R116 ;  /* 0x000076100e747816 */ /* 0x000fe20000000074 */
[----:B------:R-:W-:Y:S06]  /*33e0*/  @!P5 BRA `(.L_x_500) ;  /* 0x000000000004d947 */ /* 0x000fec0003800000 */
[----:B------:R-:W-:Y:S01]  /*33f0*/  BPT.TRAP 0x1 ;  /* 0x000000040000795c */ /* 0x000fe20000300000 */
.L_x_500:
[----:B------:R-:W-:Y:S01]  /*3400*/  LEA R90, R155, R156, 0x3 ;  /* 0x0000009c9b5a7211 */ /* 0x000fe200078e18ff */
[----:B------:R-:W-:Y:S01]  /*3410*/  BSSY B1, `(.L_x_501) ;  /* 0x0000004000017945 */ /* 0x000fe20003800000 */
[----:B------:R-:W-:-:S04]  /*3420*/  SHF.L.U32 R101, R154, 0x1f, RZ ;  /* 0x0000001f9a657819 */ /* 0x000fc800000006ff */
[----:B------:R-:W0:Y:S02]  /*3430*/  SYNCS.PHASECHK.TRANS64.TRYWAIT P6, [R90+URZ+0x28890], R101 ;  /* 0x028890655a0075a7 */ /* 0x000e2400080c017f */
[----:B0-----:R-:W-:Y:S05]  /*3440*/  @!P6 BRA `(.L_x_502) ;  /* 0x000001880058e947 */ /* 0x001fea0003800000 */
.L_x_808:
[----:B------:R-:W-:Y:S05]  /*3450*/  BSYNC B1 ;  /* 0x0000000000017941 */ /* 0x000fea0003800000 */
.L_x_501:
[----:B------:R-:W-:-:S03]  /*3460*/  UMOV UR4, 0xffffffff ;  /* 0xffffffff00047882 */ /* 0x000fc60000000000 */
[----:B------:R-:W-:Y:S05]  /*3470*/  BRA.DIV UR4, `(.L_x_503) ;  /* 0x0000018a04607947 */ /* 0x000fea000b800000 */
[----:B------:R1:W2:Y:S04]  /*3480*/  SHFL.IDX PT, R75, R106, RZ, 0x181f ;  /* 0x00181fff6a4b7589 */ /* 0x0002a800000e0000 */
[----:B------:R1:W3:Y:S02]  /*3490*/  SHFL.IDX PT, R74, R107, RZ, 0x181f ;  /* 0x00181fff6b4a7589 */ /* 0x0002e400000e0000 */
.L_x_812:
[----:B------:R-:W-:Y:S01]  /*34a0*/  ISETP.NE.AND P6, PT, R138, RZ, PT ;  /* 0x000000ff8a00720c */ /* 0x000fe20003fc5270 */
[----:B------:R-:W-:-:S12]  /*34b0*/  BSSY B1, `(.L_x_504) ;  /* 0x0000071000017945 */ /* 0x000fd80003800000 */
[----:B------:R-:W-:Y:S05]  /*34c0*/  @P6 BRA `(.L_x_505) ;  /* 0x0000000400bc6947 */ /* 0x000fea0003800000 */
[----:B------:R-:W-:Y:S04]  /*34d0*/  BSSY B2, `(.L_x_506) ;  /* 0x0000037000027945 */ /* 0x000fe80003800000 */
[----:B------:R-:W-:Y:S05]  /*34e0*/  @P1 BRA `(.L_x_507) ;  /* 0x0000000000d41947 */ /* 0x000fea0003800000 */
[----:B------:R4:W0:Y:S01]  /*34f0*/  LDS.128 R12, [R91+0x18400] ;  /* 0x018400005b0c7984 */ /* 0x0008220000000c00 */
[C---:B---3--:R-:W-:Y:S01]  /*3500*/  LEA R72, P6, R16.reuse, R74, 0x1 ;  /* 0x0000004a10487211 */ /* 0x048fe200078c08ff */
[----:B------:R-:W-:Y:S03]  /*3510*/  BSSY B3, `(.L_x_508) ;  /* 0x0000031000037945 */ /* 0x000fe60003800000 */
[----:B--2---:R-:W-:Y:S02]  /*3520*/  LEA.HI.X R73, R16, R75, R17, 0x1, P6 ;  /* 0x0000004b10497211 */ /* 0x004fe400030f0c11 */
[----:B------:R-:W-:-:S13]  /*3530*/  ISETP.GE.AND P6, PT, R18, R102, PT ;  /* 0x000000661200720c */ /* 0x000fda0003fc6270 */
[----:B----4-:R-:W-:Y:S05]  /*3540*/  @P6 BRA `(.L_x_509) ;  /* 0x0000000000b46947 */ /* 0x010fea0003800000 */
[----:B------:R-:W-:Y:S02]  /*3550*/  SHF.R.U64 R138, R70, 0x10, R71 ;  /* 0x00000010468a7819 */ /* 0x000fe40000001247 */
[----:B------:R-:W-:Y:S01]  /*3560*/  SHF.R.U64 R140, R68, 0x10, R69 ;  /* 0x00000010448c7819 */ /* 0x000fe20000001245 */
[----:B0-----:R-:W-:Y:S01]  /*3570*/  IMAD.U32 R68, R14, 0x10000, RZ ;  /* 0x000100000e447824 */ /* 0x001fe200078e00ff */
[----:B------:R-:W-:Y:S02]  /*3580*/  SHF.R.U32.HI R139, RZ, 0x10, R71 ;  /* 0x00000010ff8b7819 */ /* 0x000fe40000011647 */
[----:B------:R-:W-:Y:S02]  /*3590*/  SHF.R.U32.HI R11, RZ, 0x10, R69 ;  /* 0x00000010ff0b7819 */ /* 0x000fe40000011645 */
[----:B------:R-:W-:Y:S02]  /*35a0*/  PRMT R135, R135, 0x5410, R138 ;  /* 0x0000541087877816 */ /* 0x000fe4000000008a */
[----:B------:R-:W-:-:S02]  /*35b0*/  PRMT R137, R137, 0x5410, R140 ;  /* 0x0000541089897816 */ /* 0x000fc4000000008c */
[----:B------:R-:W-:Y:S01]  /*35c0*/  LOP3.LUT R69, R14, 0xffff0000, RZ, 0xc0, !PT ;  /* 0xffff00000e457812 */ /* 0x000fe200078ec0ff */
[C---:B------:R-:W-:Y:S01]  /*35d0*/  IMAD.U32 R14, R13.reuse, 0x10000, RZ ;  /* 0x000100000d0e7824 */ /* 0x040fe200078e00ff */
[----:B------:R-:W-:Y:S02]  /*35e0*/  PRMT R139, R134, 0x5410, R139 ;  /* 0x00005410868b7816 */ /* 0x000fe4000000008b */
[----:B------:R-:W-:Y:S01]  /*35f0*/  PRMT R136, R136, 0x5410, R11 ;  /* 0x0000541088887816 */ /* 0x000fe2000000000b */
[----:B------:R-:W-:Y:S01]  /*3600*/  IMAD.U32 R11, R12, 0x10000, RZ ;  /* 0x000100000c0b7824 */ /* 0x000fe200078e00ff */
[----:B------:R-:W-:Y:S01]  /*3610*/  LOP3.LUT R13, R13, 0xffff0000, RZ, 0xc0, !PT ;  /* 0xffff00000d0d7812 */ /* 0x000fe200078ec0ff */
[----:B------:R-:W-:Y:S01]  /*3620*/  IMAD.U32 R140, R139, 0x10000, RZ ;  /* 0x000100008b8c7824 */ /* 0x000fe200078e00ff */
[----:B------:R-:W-:Y:S01]  /*3630*/  LOP3.LUT R138, R135, 0xffff0000, RZ, 0xc0, !PT ;  /* 0xffff0000878a7812 */ /* 0x000fe200078ec0ff */
[----:B------:R-:W-:Y:S01]  /*3640*/  IMAD.U32 R134, R136, 0x10000, RZ ;  /* 0x0001000088867824 */ /* 0x000fe200078e00ff */
[----:B------:R-:W-:Y:S01]  /*3650*/  LOP3.LUT R71, R137, 0xffff0000, RZ, 0xc0, !PT ;  /* 0xffff000089477812 */ /* 0x000fe200078ec0ff */
[----:B------:R-:W-:Y:S01]  /*3660*/  FMUL.FTZ R143, R69, R140 ;  /* 0x0000008c458f7220 */ /* 0x000fe20000410000 */
[----:B------:R-:W-:Y:S01]  /*3670*/  LOP3.LUT R12, R12, 0xffff0000, RZ, 0xc0, !PT ;  /* 0xffff00000c0c7812 */ /* 0x000fe200078ec0ff */
[----:B------:R-:W-:Y:S01]  /*3680*/  FMUL.FTZ R141, R13, R138 ;  /* 0x0000008a0d8d7220 */ /* 0x000fe20000410000 */
[----:B------:R-:W-:Y:S01]  /*3690*/  LOP3.LUT R70, R15, 0xffff0000, RZ, 0xc0, !PT ;  /* 0xffff00000f467812 */ /* 0x000fe200078ec0ff */
[----:B------:R-:W-:Y:S01]  /*36a0*/  FMUL.FTZ R13, R13, R71 ;  /* 0x000000470d0d7220 */ /* 0x000fe20000410000 */
[----:B------:R-:W-:Y:S01]  /*36b0*/  LOP3.LUT R139, R139, 0xffff0000, RZ, 0xc0, !PT ;  /* 0xffff00008b8b7812 */ /* 0x000fe200078ec0ff */
[----:B------:R-:W-:-:S02]  /*36c0*/  IMAD.U32 R135, R135, 0x10000, RZ ;  /* 0x0001000087877824 */ /* 0x000fc400078e00ff */
[----:B------:R-:W-:Y:S01]  /*36d0*/  FMUL.FTZ R69, R69, R134 ;  /* 0x0000008645457220 */ /* 0x000fe20000410000 */
[----:B------:R-:W-:Y:S01]  /*36e0*/  LOP3.LUT R136, R136, 0xffff0000, RZ, 0xc0, !PT ;  /* 0xffff000088887812 */ /* 0x000fe200078ec0ff */
[----:B------:R-:W-:Y:S02]  /*36f0*/  IMAD.U32 R137, R137, 0x10000, RZ ;  /* 0x0001000089897824 */ /* 0x000fe400078e00ff */
[C---:B------:R-:W-:Y:S01]  /*3700*/  FFMA.FTZ R141, R14.reuse, R71, -R141 ;  /* 0x000000470e8d7223 */ /* 0x040fe2000001088d */
[----:B------:R-:W-:Y:S01]  /*3710*/  FFMA.FTZ R138, R14, R138, R13 ;  /* 0x0000008a0e8a7223 */ /* 0x000fe2000001000d */
[----:B------:R-:W-:Y:S01]  /*3720*/  FFMA.FTZ R143, R68, R134, -R143 ;  /* 0x00000086448f7223 */ /* 0x000fe2000001088f */
[----:B------:R-:W-:Y:S01]  /*3730*/  FMUL.FTZ R14, R12, R135 ;  /* 0x000000870c0e7220 */ /* 0x000fe20000410000 */
[----:B------:R-:W-:Y:S02]  /*3740*/  IMAD.U32 R15, R15, 0x10000, RZ ;  /* 0x000100000f0f7824 */ /* 0x000fe400078e00ff */
[----:B------:R-:W-:Y:S01]  /*3750*/  FFMA.FTZ R68, R68, R140, R69 ;  /* 0x0000008c44447223 */ /* 0x000fe20000010045 */
[----:B------:R-:W-:Y:S01]  /*3760*/  FMUL.FTZ R134, R70, R139 ;  /* 0x0000008b46867220 */ /* 0x000fe20000410000 */
[-C--:B------:R-:W-:Y:S01]  /*3770*/  FMUL.FTZ R12, R12, R137.reuse ;  /* 0x000000890c0c7220 */ /* 0x080fe20000410000 */
[-C--:B------:R-:W-:Y:S01]  /*3780*/  FMUL.FTZ R70, R70, R136.reuse ;  /* 0x0000008846467220 */ /* 0x080fe20000410000 */
[----:B------:R-:W-:Y:S01]  /*3790*/  FFMA.FTZ R14, R11, R137, -R14 ;  /* 0x000000890b0e7223 */ /* 0x000fe2000001080e */
[----:B------:R-:W-:Y:S01]  /*37a0*/  FFMA.FTZ R134, R15, R136, -R134 ;  /* 0x000000880f867223 */ /* 0x000fe20000010886 */
[----:B------:R-:W-:Y:S01]  /*37b0*/  FFMA.FTZ R11, R11, R135, R12 ;  /* 0x000000870b0b7223 */ /* 0x000fe2000001000c */
[----:B------:R-:W-:Y:S01]  /*37c0*/  FFMA.FTZ R15, R15, R139, R70 ;  /* 0x0000008b0f0f7223 */ /* 0x000fe20000010046 */
[----:B------:R-:W-:-:S02]  /*37d0*/  F2FP.BF16.F32.PACK_AB R68, R68, R143 ;  /* 0x0000008f4444723e */ /* 0x000fc400000010ff */
[----:B------:R-:W-:Y:S02]  /*37e0*/  F2FP.BF16.F32.PACK_AB R13, R138, R141 ;  /* 0x0000008d8a0d723e */ /* 0x000fe400000010ff */
[----:B------:R-:W-:Y:S01]  /*37f0*/  F2FP.BF16.F32.PACK_AB R12, R11, R14 ;  /* 0x0000000e0b0c723e */ /* 0x000fe200000010ff */
[----:B------:R-:W-:Y:S01]  /*3800*/  IMAD.MOV.U32 R14, RZ, RZ, R68 ;  /* 0x000000ffff0e7224 */ /* 0x000fe200078e0044 */
[----:B------:R-:W-:-:S07]  /*3810*/  F2FP.BF16.F32.PACK_AB R15, R15, R134 ;  /* 0x000000860f0f723e */ /* 0x000fce00000010ff */
.L_x_509:
[----:B------:R-:W-:Y:S05]  /*3820*/  BSYNC B3 ;  /* 0x0000000000037941 */ /* 0x000fea0003800000 */
.L_x_508:
[----:B0-----:R4:W-:Y:S02]  /*3830*/  ST.E.128 desc[UR42][R72.64], R12 ;  /* 0x0000000c48007985 */ /* 0x0019e4000c101d2a */
.L_x_507:
[----:B------:R-:W-:Y:S05]  /*3840*/  BSYNC B2 ;  /* 0x0000000000027941 */ /* 0x000fea0003800000 */
.L_x_506:
[----:B------:R-:W-:Y:S05]  /*3850*/  @P2 BRA `(.L_x_505) ;  /* 0x0000000000d82947 */ /* 0x000fea0003800000 */
[----:B----4-:R4:W0:Y:S01]  /*3860*/  LDS.128 R12, [R91+0x1c400] ;  /* 0x01c400005b0c7984 */ /* 0x0108220000000c00 */
[C---:B---3--:R-:W-:Y:S01]  /*3870*/  LEA R68, P6, R23.reuse, R74, 0x1 ;  /* 0x0000004a17447211 */ /* 0x048fe200078c08ff */
[----:B------:R-:W-:Y:S03]  /*3880*/  BSSY B2, `(.L_x_510) ;  /* 0x0000032000027945 */ /* 0x000fe60003800000 */
[----:B--2---:R-:W-:Y:S02]  /*3890*/  LEA.HI.X R69, R23, R75, R22, 0x1, P6 ;  /* 0x0000004b17457211 */ /* 0x004fe400030f0c16 */
[----:B------:R-:W-:-:S13]  /*38a0*/  ISETP.GE.AND P6, PT, R152, R102, PT ;  /* 0x000000669800720c */ /* 0x000fda0003fc6270 */
[----:B----4-:R-:W-:Y:S05]  /*38b0*/  @P6 BRA `(.L_x_511) ;  /* 0x0000000000b86947 */ /* 0x010fea0003800000 */
[----:B------:R-:W-:Y:S01]  /*38c0*/  SHF.R.U64 R72, R64, 0x10, R65 ;  /* 0x0000001040487819 */ /* 0x000fe20000001241 */
[----:B0-----:R-:W-:Y:S01]  /*38d0*/  IMAD.U32 R64, R14, 0x10000, RZ ;  /* 0x000100000e407824 */ /* 0x001fe200078e00ff */
[--C-:B------:R-:W-:Y:S02]  /*38e0*/  SHF.R.U64 R70, R66, 0x10, R67.reuse ;  /* 0x0000001042467819 */ /* 0x100fe40000001243 */
[----:B------:R-:W-:Y:S02]  /*38f0*/  SHF.R.U32.HI R67, RZ, 0x10, R67 ;  /* 0x00000010ff437819 */ /* 0x000fe40000011643 */
[----:B------:R-:W-:Y:S02]  /*3900*/  SHF.R.U32.HI R11, RZ, 0x10, R65 ;  /* 0x00000010ff0b7819 */ /* 0x000fe40000011641 */
[----:B------:R-:W-:Y:S02]  /*3910*/  PRMT R121, R121, 0x5410, R72 ;  /* 0x0000541079797816 */ /* 0x000fe40000000048 */
[----:B------:R-:W-:-:S02]  /*3920*/  PRMT R123, R123, 0x5410, R70 ;  /* 0x000054107b7b7816 */ /* 0x000fc40000000046 */
[----:B------:R-:W-:Y:S02]  /*3930*/  PRMT R124, R124, 0x5410, R67 ;  /* 0x000054107c7c7816 */ /* 0x000fe40000000043 */
[----:B------:R-:W-:Y:S01]  /*3940*/  LOP3.LUT R65, R14, 0xffff0000, RZ, 0xc0, !PT ;  /* 0xffff00000e417812 */ /* 0x000fe200078ec0ff */
[C---:B------:R-:W-:Y:S01]  /*3950*/  IMAD.U32 R14, R13.reuse, 0x10000, RZ ;  /* 0x000100000d0e7824 */ /* 0x040fe200078e00ff */
[----:B------:R-:W-:Y:S01]  /*3960*/  PRMT R122, R122, 0x5410, R11 ;  /* 0x000054107a7a7816 */ /* 0x000fe2000000000b */
[----:B------:R-:W-:Y:S01]  /*3970*/  IMAD.U32 R11, R12, 0x10000, RZ ;  /* 0x000100000c0b7824 */ /* 0x000fe200078e00ff */
[----:B------:R-:W-:Y:S02]  /*3980*/  LOP3.LUT R13, R13, 0xffff0000, RZ, 0xc0, !PT ;  /* 0xffff00000d0d7812 */ /* 0x000fe400078ec0ff */
[----:B------:R-:W-:Y:S01]  /*3990*/  LOP3.LUT R71, R123, 0xffff0000, RZ, 0xc0, !PT ;  /* 0xffff00007b477812 */ /* 0x000fe200078ec0ff */
[----:B------:R-:W-:Y:S01]  /*39a0*/  IMAD.U32 R70, R122, 0x10000, RZ ;  /* 0x000100007a467824 */ /* 0x000fe200078e00ff */
[----:B------:R-:W-:Y:S01]  /*39b0*/  LOP3.LUT R67, R121, 0xffff0000, RZ, 0xc0, !PT ;  /* 0xffff000079437812 */ /* 0x000fe200078ec0ff */
[----:B------:R-:W-:Y:S01]  /*39c0*/  IMAD.U32 R123, R123, 0x10000, RZ ;  /* 0x000100007b7b7824 */ /* 0x000fe200078e00ff */
[----:B------:R-:W-:Y:S01]  /*39d0*/  SHF.L.U32 R72, R124, 0x10, RZ ;  /* 0x000000107c487819 */ /* 0x000fe200000006ff */
[C---:B------:R-:W-:Y:S01]  /*39e0*/  FMUL.FTZ R73, R13.reuse, R71 ;  /* 0x000000470d497220 */ /* 0x040fe20000410000 */
[----:B------:R-:W-:Y:S01]  /*39f0*/  LOP3.LUT R12, R12, 0xffff0000, RZ, 0xc0, !PT ;  /* 0xffff00000c0c7812 */ /* 0x000fe200078ec0ff */
[-C--:B------:R-:W-:Y:S01]  /*3a00*/  FMUL.FTZ R74, R13, R67.reuse ;  /* 0x000000430d4a7220 */ /* 0x080fe20000410000 */
[----:B------:R-:W-:Y:S01]  /*3a10*/  LOP3.LUT R66, R15, 0xffff0000, RZ, 0xc0, !PT ;  /* 0xffff00000f427812 */ /* 0x000fe200078ec0ff */
[C---:B------:R-:W-:Y:S01]  /*3a20*/  FMUL.FTZ R13, R65.reuse, R72 ;  /* 0x00000048410d7220 */ /* 0x040fe20000410000 */
[-C--:B------:R-:W-:Y:S01]  /*3a30*/  FMUL.FTZ R65, R65, R70.reuse ;  /* 0x0000004641417220 */ /* 0x080fe20000410000 */
[----:B------:R-:W-:Y:S01]  /*3a40*/  LOP3.LUT R124, R124, 0xffff0000, RZ, 0xc0, !PT ;  /* 0xffff00007c7c7812 */ /* 0x000fe200078ec0ff */
[----:B------:R-:W-:Y:S01]  /*3a50*/  IMAD.U32 R121, R121, 0x10000, RZ ;  /* 0x0001000079797824 */ /* 0x000fe200078e00ff */
[----:B------:R-:W-:Y:S01]  /*3a60*/  LOP3.LUT R122, R122, 0xffff0000, RZ, 0xc0, !PT ;  /* 0xffff00007a7a7812 */ /* 0x000fe200078ec0ff */
[C---:B------:R-:W-:Y:S01]  /*3a70*/  FFMA.FTZ R73, R14.reuse, R67, -R73 ;  /* 0x000000430e497223 */ /* 0x040fe20000010849 */
[----:B------:R-:W-:Y:S01]  /*3a80*/  FFMA.FTZ R74, R14, R71, R74 ;  /* 0x000000470e4a7223 */ /* 0x000fe2000001004a */
[----:B------:R-:W-:Y:S01]  /*3a90*/  FFMA.FTZ R13, R64, R70, -R13 ;  /* 0x00000046400d7223 */ /* 0x000fe2000001080d */
[----:B------:R-:W-:Y:S01]  /*3aa0*/  FMUL.FTZ R14, R12, R123 ;  /* 0x0000007b0c0e7220 */ /* 0x000fe20000410000 */
[----:B------:R-:W-:Y:S01]  /*3ab0*/  FFMA.FTZ R64, R64, R72, R65 ;  /* 0x0000004840407223 */ /* 0x000fe20000010041 */
[----:B------:R-:W-:Y:S01]  /*3ac0*/  FMUL.FTZ R12, R12, R121 ;  /* 0x000000790c0c7220 */ /* 0x000fe20000410000 */
[----:B------:R-:W-:-:S02]  /*3ad0*/  IMAD.U32 R15, R15, 0x10000, RZ ;  /* 0x000100000f0f7824 */ /* 0x000fc400078e00ff */
[C---:B------:R-:W-:Y:S01]  /*3ae0*/  FMUL.FTZ R70, R66.reuse, R124 ;  /* 0x0000007c42467220 */ /* 0x040fe20000410000 */
[-C--:B------:R-:W-:Y:S01]  /*3af0*/  FMUL.FTZ R65, R66, R122.reuse ;  /* 0x0000007a42417220 */ /* 0x080fe20000410000 */
[C---:B------:R-:W-:Y:S01]  /*3b00*/  FFMA.FTZ R14, R11.reuse, R121, -R14 ;  /* 0x000000790b0e7223 */ /* 0x040fe2000001080e */
[----:B------:R-:W-:Y:S01]  /*3b10*/  FFMA.FTZ R11, R11, R123, R12 ;  /* 0x0000007b0b0b7223 */ /* 0x000fe2000001000c */
[C---:B------:R-:W-:Y:S01]  /*3b20*/  FFMA.FTZ R70, R15.reuse, R122, -R70 ;  /* 0x0000007a0f467223 */ /* 0x040fe20000010846 */
[----:B------:R-:W-:Y:S01]  /*3b30*/  FFMA.FTZ R65, R15, R124, R65 ;  /* 0x0000007c0f417223 */ /* 0x000fe20000010041 */
[----:B------:R-:W-:Y:S02]  /*3b40*/  F2FP.BF16.F32.PACK_AB R73, R74, R73 ;  /* 0x000000494a49723e */ /* 0x000fe400000010ff */
[----:B------:R-:W-:Y:S02]  /*3b50*/  F2FP.BF16.F32.PACK_AB R64, R64, R13 ;  /* 0x0000000d4040723e */ /* 0x000fe400000010ff */
[----:B------:R-:W-:Y:S01]  /*3b60*/  F2FP.BF16.F32.PACK_AB R12, R11, R14 ;  /* 0x0000000e0b0c723e */ /* 0x000fe200000010ff */
[----:B------:R-:W-:Y:S01]  /*3b70*/  IMAD.MOV.U32 R13, RZ, RZ, R73 ;  /* 0x000000ffff0d7224 */ /* 0x000fe200078e0049 */
[----:B------:R-:W-:Y:S01]  /*3b80*/  F2FP.BF16.F32.PACK_AB R15, R65, R70 ;  /* 0x00000046410f723e */ /* 0x000fe200000010ff */
[----:B------:R-:W-:-:S07]  /*3b90*/  IMAD.MOV.U32 R14, RZ, RZ, R64 ;  /* 0x000000ffff0e7224 */ /* 0x000fce00078e0040 */
.L_x_511:
[----:B------:R-:W-:Y:S05]  /*3ba0*/  BSYNC B2 ;  /* 0x0000000000027941 */ /* 0x000fea0003800000 */
.L_x_510:
[----:B0-----:R0:W-:Y:S02]  /*3bb0*/  ST.E.128 desc[UR42][R68.64], R12 ;  /* 0x0000000c44007985 */ /* 0x0011e4000c101d2a */
.L_x_505:
[----:B------:R-:W-:Y:S05]  /*3bc0*/  BSYNC B1 ;  /* 0x0000000000017941 */ /* 0x000fea0003800000 */
.L_x_504:
[----:B------:R-:W-:-:S03]  /*3bd0*/  UMOV UR4, 0xffffffff ;  /* 0xffffffff00047882 */ /* 0x000fc60000000000 */
[----:B------:R-:W-:Y:S05]  /*3be0*/  BRA.DIV UR4, `(.L_x_512) ;  /* 0x0000018204d07947 */ /* 0x000fea000b800000 */
[----:B------:R0:W0:Y:S04]  /*3bf0*/  SHFL.IDX PT, R67, R106, 0x1, 0x181f ;  /* 0x00381f006a437f89 */ /* 0x00002800000e0000 */
[----:B------:R0:W0:Y:S02]  /*3c00*/  SHFL.IDX PT, R66, R107, 0x1, 0x181f ;  /* 0x00381f006b427f89 */ /* 0x00002400000e0000 */
.L_x_816:
[----:B------:R-:W-:Y:S01]  /*3c10*/  ISETP.NE.AND P6, PT, R128, RZ, PT ;  /* 0x000000ff8000720c */ /* 0x000fe20003fc5270 */
[----:B------:R-:W-:-:S12]  /*3c20*/  BSSY B1, `(.L_x_513) ;  /* 0x0000072000017945 */ /* 0x000fd80003800000 */
[----:B------:R-:W-:Y:S05]  /*3c30*/  @P6 BRA `(.L_x_514) ;  /* 0x0000000400c06947 */ /* 0x000fea0003800000 */
[----:B------:R-:W-:Y:S04]  /*3c40*/  BSSY B2, `(.L_x_515) ;  /* 0x0000038000027945 */ /* 0x000fe80003800000 */
[----:B------:R-:W-:Y:S05]  /*3c50*/  @P1 BRA `(.L_x_516) ;  /* 0x0000000000d81947 */ /* 0x000fea0003800000 */
[----:B0---4-:R0:W4:Y:S01]  /*3c60*/  LDS.128 R12, [R91+0x19400] ;  /* 0x019400005b0c7984 */ /* 0x0111220000000c00 */
[C---:B------:R-:W-:Y:S01]  /*3c70*/  LEA R64, P6, R16.reuse, R66, 0x1 ;  /* 0x0000004210407211 */ /* 0x040fe200078c08ff */
[----:B------:R-:W-:Y:S03]  /*3c80*/  BSSY B3, `(.L_x_517) ;  /* 0x0000032000037945 */ /* 0x000fe60003800000 */
[----:B------:R-:W-:Y:S02]  /*3c90*/  LEA.HI.X R65, R16, R67, R17, 0x1, P6 ;  /* 0x0000004310417211 */ /* 0x000fe400030f0c11 */
[----:B------:R-:W-:-:S13]  /*3ca0*/  ISETP.GE.AND P6, PT, R18, R102, PT ;  /* 0x000000661200720c */ /* 0x000fda0003fc6270 */
[----:B0-----:R-:W-:Y:S05]  /*3cb0*/  @P6 BRA `(.L_x_518) ;  /* 0x0000000000b86947 */ /* 0x001fea0003800000 */
[----:B------:R-:W-:Y:S01]  /*3cc0*/  SHF.R.U64 R70, R60, 0x10, R61 ;  /* 0x000000103c467819 */ /* 0x000fe2000000123d */
[----:B----4-:R-:W-:Y:S01]  /*3cd0*/  IMAD.U32 R60, R14, 0x10000, RZ ;  /* 0x000100000e3c7824 */ /* 0x010fe200078e00ff */
        /* <DEDUP_REMOVED lines=10> */
[----:B------:R-:W-:Y:S01]  /*3d80*/  LOP3.LUT R13, R13, 0xffff0000, RZ, 0xc0, !PT ;  /* 0xffff00000d0d7812 */ /* 0x000fe200078ec0ff */
        /* <DEDUP_REMOVED lines=8> */
[-C--:B------:R-:W-:Y:S01]  /*3e10*/  FMUL.FTZ R72, R13, R63.reuse ;  /* 0x0000003f0d487220 */ /* 0x080fe20000410000 */
        /* <DEDUP_REMOVED lines=22> */
[----:B------:R-:W-:-:S02]  /*3f80*/  F2FP.BF16.F32.PACK_AB R15, R61, R68 ;  /* 0x000000443d0f723e */ /* 0x000fc400000010ff */
[----:B------:R-:W-:-:S07]  /*3f90*/  MOV R14, R60 ;  /* 0x0000003c000e7202 */ /* 0x000fce0000000f00 */
.L_x_518:
[----:B------:R-:W-:Y:S05]  /*3fa0*/  BSYNC B3 ;  /* 0x0000000000037941 */ /* 0x000fea0003800000 */
.L_x_517:
[----:B----4-:R0:W-:Y:S02]  /*3fb0*/  ST.E.128 desc[UR42][R64.64], R12 ;  /* 0x0000000c40007985 */ /* 0x0101e4000c101d2a */
.L_x_516:
[----:B------:R-:W-:Y:S05]  /*3fc0*/  BSYNC B2 ;  /* 0x0000000000027941 */ /* 0x000fea0003800000 */
.L_x_515:
        /* <DEDUP_REMOVED lines=53> */
.L_x_520:
[----:B------:R-:W-:Y:S05]  /*4320*/  BSYNC B2 ;  /* 0x0000000000027941 */ /* 0x000fea0003800000 */
.L_x_519:
[----:B----4-:R0:W-:Y:S02]  /*4330*/  ST.E.128 desc[UR42][R60.64], R12 ;  /* 0x0000000c3c007985 */ /* 0x0101e4000c101d2a */
.L_x_514:
[----:B------:R-:W-:Y:S05]  /*4340*/  BSYNC B1 ;  /* 0x0000000000017941 */ /* 0x000fea0003800000 */
.L_x_513:
[----:B------:R-:W-:-:S03]  /*4350*/  UMOV UR4, 0xffffffff ;  /* 0xffffffff00047882 */ /* 0x000fc60000000000 */
[----:B------:R-:W-:Y:S05]  /*4360*/  BRA.DIV UR4, `(.L_x_521) ;  /* 0x0000017e043c7947 */ /* 0x000fea000b800000 */
[----:B------:R0:W0:Y:S04]  /*4370*/  SHFL.IDX PT, R59, R106, 0x2, 0x181f ;  /* 0x00581f006a3b7f89 */ /* 0x00002800000e0000 */
[----:B------:R0:W0:Y:S02]  /*4380*/  SHFL.IDX PT, R58, R107, 0x2, 0x181f ;  /* 0x00581f006b3a7f89 */ /* 0x00002400000e0000 */
.L_x_820:
[----:B------:R-:W-:Y:S04]  /*4390*/  BSSY B1, `(.L_x_522) ;  /* 0x0000072000017945 */ /* 0x000fe80003800000 */
        /* <DEDUP_REMOVED lines=15> */
[----:B------:R-:W-:Y:S01]  /*4490*/  PRMT R132, R132, 0x5410, R11 ;  /* 0x0000541084847816 */ /* 0x000fe2000000000b */
[----:B------:R-:W-:Y:S01]  /*44a0*/  IMAD.U32 R11, R12, 0x10000, RZ ;  /* 0x000100000c0b7824 */ /* 0x000fe200078e00ff */
[----:B------:R-:W-:-:S02]  /*44b0*/  PRMT R133, R133, 0x5410, R60 ;  /* 0x0000541085857816 */ /* 0x000fc4000000003c */
[----:B------:R-:W-:Y:S02]  /*44c0*/  LOP3.LUT R53, R14, 0xffff0000, RZ, 0xc0, !PT ;  /* 0xffff00000e357812 */ /* 0x000fe400078ec0ff */
[----:B------:R-:W-:Y:S01]  /*44d0*/  PRMT R131, R131, 0x5410, R62 ;  /* 0x0000541083837816 */ /* 0x000fe2000000003e */
[----:B------:R-:W-:Y:S01]  /*44e0*/  IMAD.U32 R62, R133, 0x10000, RZ ;  /* 0x00010000853e7824 */ /* 0x000fe200078e00ff */
[C---:B------:R-:W-:Y:S02]  /*44f0*/  SHF.L.U32 R14, R13.reuse, 0x10, RZ ;  /* 0x000000100d0e7819 */ /* 0x040fe400000006ff */
[----:B------:R-:W-:Y:S01]  /*4500*/  LOP3.LUT R13, R13, 0xffff0000, RZ, 0xc0, !PT ;  /* 0xffff00000d0d7812 */ /* 0x000fe200078ec0ff */
[----:B------:R-:W-:Y:S01]  /*4510*/  IMAD.U32 R60, R131, 0x10000, RZ ;  /* 0x00010000833c7824 */ /* 0x000fe200078e00ff */
[C---:B------:R-:W-:Y:S01]  /*4520*/  LOP3.LUT R61, R132.reuse, 0xffff0000, RZ, 0xc0, !PT ;  /* 0xffff0000843d7812 */ /* 0x040fe200078ec0ff */
[----:B------:R-:W-:Y:S01]  /*4530*/  IMAD.U32 R132, R132, 0x10000, RZ ;  /* 0x0001000084847824 */ /* 0x000fe200078e00ff */
[C---:B------:R-:W-:Y:S01]  /*4540*/  LOP3.LUT R55, R130.reuse, 0xffff0000, RZ, 0xc0, !PT ;  /* 0xffff000082377812 */ /* 0x040fe200078ec0ff */
[----:B------:R-:W-:Y:S01]  /*4550*/  IMAD.U32 R130, R130, 0x10000, RZ ;  /* 0x0001000082827824 */ /* 0x000fe200078e00ff */
[----:B------:R-:W-:Y:S01]  /*4560*/  LOP3.LUT R54, R15, 0xffff0000, RZ, 0xc0, !PT ;  /* 0xffff00000f367812 */ /* 0x000fe200078ec0ff */
[C---:B------:R-:W-:Y:S01]  /*4570*/  FMUL.FTZ R63, R13.reuse, R61 ;  /* 0x0000003d0d3f7220 */ /* 0x040fe20000410000 */
[----:B------:R-:W-:Y:S01]  /*4580*/  LOP3.LUT R12, R12, 0xffff0000, RZ, 0xc0, !PT ;  /* 0xffff00000c0c7812 */ /* 0x000fe200078ec0ff */
[-C--:B------:R-:W-:Y:S01]  /*4590*/  FMUL.FTZ R64, R13, R55.reuse ;  /* 0x000000370d407220 */ /* 0x080fe20000410000 */
[C---:B------:R-:W-:Y:S01]  /*45a0*/  FMUL.FTZ R13, R53.reuse, R62 ;  /* 0x0000003e350d7220 */ /* 0x040fe20000410000 */
[-C--:B------:R-:W-:Y:S01]  /*45b0*/  FMUL.FTZ R53, R53, R60.reuse ;  /* 0x0000003c35357220 */ /* 0x080fe20000410000 */
[----:B------:R-:W-:Y:S01]  /*45c0*/  LOP3.LUT R133, R133, 0xffff0000, RZ, 0xc0, !PT ;  /* 0xffff000085857812 */ /* 0x000fe200078ec0ff */
[C---:B------:R-:W-:Y:S01]  /*45d0*/  FFMA.FTZ R63, R14.reuse, R55, -R63 ;  /* 0x000000370e3f7223 */ /* 0x040fe2000001083f */
[----:B------:R-:W-:Y:S01]  /*45e0*/  LOP3.LUT R131, R131, 0xffff0000, RZ, 0xc0, !PT ;  /* 0xffff000083837812 */ /* 0x000fe200078ec0ff */
[----:B------:R-:W-:Y:S01]  /*45f0*/  FFMA.FTZ R64, R14, R61, R64 ;  /* 0x0000003d0e407223 */ /* 0x000fe20000010040 */
[C---:B------:R-:W-:Y:S01]  /*4600*/  FFMA.FTZ R60, R52.reuse, R60, -R13 ;  /* 0x0000003c343c7223 */ /* 0x040fe2000001080d */
[----:B------:R-:W-:Y:S01]  /*4610*/  FFMA.FTZ R53, R52, R62, R53 ;  /* 0x0000003e34357223 */ /* 0x000fe20000010035 */
[----:B------:R-:W-:-:S02]  /*4620*/  IMAD.U32 R15, R15, 0x10000, RZ ;  /* 0x000100000f0f7824 */ /* 0x000fc400078e00ff */
[----:B------:R-:W-:Y:S01]  /*4630*/  FMUL.FTZ R52, R54, R133 ;  /* 0x0000008536347220 */ /* 0x000fe20000410000 */
[C---:B------:R-:W-:Y:S01]  /*4640*/  FMUL.FTZ R14, R12.reuse, R132 ;  /* 0x000000840c0e7220 */ /* 0x040fe20000410000 */
[-C--:B------:R-:W-:Y:S01]  /*4650*/  FMUL.FTZ R13, R12, R130.reuse ;  /* 0x000000820c0d7220 */ /* 0x080fe20000410000 */
[-C--:B------:R-:W-:Y:S01]  /*4660*/  FMUL.FTZ R54, R54, R131.reuse ;  /* 0x0000008336367220 */ /* 0x080fe20000410000 */
[----:B------:R-:W-:Y:S01]  /*4670*/  FFMA.FTZ R52, R15, R131, -R52 ;  /* 0x000000830f347223 */ /* 0x000fe20000010834 */
[C---:B------:R-:W-:Y:S01]  /*4680*/  FFMA.FTZ R14, R11.reuse, R130, -R14 ;  /* 0x000000820b0e7223 */ /* 0x040fe2000001080e */
[----:B------:R-:W-:Y:S01]  /*4690*/  FFMA.FTZ R13, R11, R132, R13 ;  /* 0x000000840b0d7223 */ /* 0x000fe2000001000d */
[----:B------:R-:W-:Y:S01]  /*46a0*/  FFMA.FTZ R15, R15, R133, R54 ;  /* 0x000000850f0f7223 */ /* 0x000fe20000010036 */
[----:B------:R-:W-:Y:S02]  /*46b0*/  F2FP.BF16.F32.PACK_AB R63, R64, R63 ;  /* 0x0000003f403f723e */ /* 0x000fe400000010ff */
[----:B------:R-:W-:-:S02]  /*46c0*/  F2FP.BF16.F32.PACK_AB R60, R53, R60 ;  /* 0x0000003c353c723e */ /* 0x000fc400000010ff */
[----:B------:R-:W-:Y:S01]  /*46d0*/  F2FP.BF16.F32.PACK_AB R12, R13, R14 ;  /* 0x0000000e0d0c723e */ /* 0x000fe200000010ff */
[----:B------:R-:W-:Y:S01]  /*46e0*/  IMAD.MOV.U32 R13, RZ, RZ, R63 ;  /* 0x000000ffff0d7224 */ /* 0x000fe200078e003f */
[----:B------:R-:W-:Y:S01]  /*46f0*/  F2FP.BF16.F32.PACK_AB R15, R15, R52 ;  /* 0x000000340f0f723e */ /* 0x000fe200000010ff */
[----:B------:R-:W-:-:S07]  /*4700*/  IMAD.MOV.U32 R14, RZ, RZ, R60 ;  /* 0x000000ffff0e7224 */ /* 0x000fce00078e003c */
.L_x_527:
[----:B------:R-:W-:Y:S05]  /*4710*/  BSYNC B3 ;  /* 0x0000000000037941 */ /* 0x000fea0003800000 */
.L_x_526:
[----:B----4-:R0:W-:Y:S02]  /*4720*/  ST.E.128 desc[UR42][R56.64], R12 ;  /* 0x0000000c38007985 */ /* 0x0101e4000c101d2a */
.L_x_525:
[----:B------:R-:W-:Y:S05]  /*4730*/  BSYNC B2 ;  /* 0x0000000000027941 */ /* 0x000fea0003800000 */
.L_x_524:
        /* <DEDUP_REMOVED lines=16> */
[----:B------:R-:W-:Y:S01]  /*4840*/  IMAD.U32 R14, R13, 0x10000, RZ ;  /* 0x000100000d0e7824 */ /* 0x000fe200078e00ff */
[----:B------:R-:W-:Y:S01]  /*4850*/  PRMT R126, R126, 0x5410, R11 ;  /* 0x000054107e7e7816 */ /* 0x000fe2000000000b */
[----:B------:R-:W-:Y:S01]  /*4860*/  IMAD.U32 R56, R129, 0x10000, RZ ;  /* 0x0001000081387824 */ /* 0x000fe200078e00ff */
[----:B------:R-:W-:Y:S01]  /*4870*/  LOP3.LUT R13, R13, 0xffff0000, RZ, 0xc0, !PT ;  /* 0xffff00000d0d7812 */ /* 0x000fe200078ec0ff */
[----:B------:R-:W-:Y:S01]  /*4880*/  IMAD.U32 R11, R12, 0x10000, RZ ;  /* 0x000100000c0b7824 */ /* 0x000fe200078e00ff */
[----:B------:R-:W-:Y:S01]  /*4890*/  LOP3.LUT R55, R127, 0xffff0000, RZ, 0xc0, !PT ;  /* 0xffff00007f377812 */ /* 0x000fe200078ec0ff */
[----:B------:R-:W-:Y:S01]  /*48a0*/  IMAD.U32 R54, R126, 0x10000, RZ ;  /* 0x000100007e367824 */ /* 0x000fe200078e00ff */
[C---:B------:R-:W-:Y:S01]  /*48b0*/  LOP3.LUT R51, R125.reuse, 0xffff0000, RZ, 0xc0, !PT ;  /* 0xffff00007d337812 */ /* 0x040fe200078ec0ff */
[----:B------:R-:W-:Y:S01]  /*48c0*/  IMAD.U32 R125, R125, 0x10000, RZ ;  /* 0x000100007d7d7824 */ /* 0x000fe200078e00ff */
[----:B------:R-:W-:Y:S01]  /*48d0*/  LOP3.LUT R12, R12, 0xffff0000, RZ, 0xc0, !PT ;  /* 0xffff00000c0c7812 */ /* 0x000fe200078ec0ff */
[----:B------:R-:W-:Y:S01]  /*48e0*/  FMUL.FTZ R57, R13, R55 ;  /* 0x000000370d397220 */ /* 0x000fe20000410000 */
[----:B------:R-:W-:Y:S01]  /*48f0*/  SHF.L.U32 R127, R127, 0x10, RZ ;  /* 0x000000107f7f7819 */ /* 0x000fe200000006ff */
[-C--:B------:R-:W-:Y:S01]  /*4900*/  FMUL.FTZ R58, R13, R51.reuse ;  /* 0x000000330d3a7220 */ /* 0x080fe20000410000 */
[----:B------:R-:W-:Y:S01]  /*4910*/  LOP3.LUT R50, R15, 0xffff0000, RZ, 0xc0, !PT ;  /* 0xffff00000f327812 */ /* 0x000fe200078ec0ff */
[----:B------:R-:W-:Y:S01]  /*4920*/  FMUL.FTZ R13, R49, R56 ;  /* 0x00000038310d7220 */ /* 0x000fe20000410000 */
[----:B------:R-:W-:Y:S01]  /*4930*/  LOP3.LUT R129, R129, 0xffff0000, RZ, 0xc0, !PT ;  /* 0xffff000081817812 */ /* 0x000fe200078ec0ff */
[-C--:B------:R-:W-:Y:S01]  /*4940*/  FMUL.FTZ R49, R49, R54.reuse ;  /* 0x0000003631317220 */ /* 0x080fe20000410000 */
[----:B------:R-:W-:Y:S01]  /*4950*/  LOP3.LUT R126, R126, 0xffff0000, RZ, 0xc0, !PT ;  /* 0xffff00007e7e7812 */ /* 0x000fe200078ec0ff */
[C---:B------:R-:W-:Y:S01]  /*4960*/  FFMA.FTZ R57, R14.reuse, R51, -R57 ;  /* 0x000000330e397223 */ /* 0x040fe20000010839 */
[----:B------:R-:W-:Y:S01]  /*4970*/  FFMA.FTZ R58, R14, R55, R58 ;  /* 0x000000370e3a7223 */ /* 0x000fe2000001003a */
[----:B------:R-:W-:Y:S01]  /*4980*/  FFMA.FTZ R13, R48, R54, -R13 ;  /* 0x00000036300d7223 */ /* 0x000fe2000001080d */
[----:B------:R-:W-:Y:S01]  /*4990*/  FMUL.FTZ R14, R12, R127 ;  /* 0x0000007f0c0e7220 */ /* 0x000fe20000410000 */
[----:B------:R-:W-:-:S02]  /*49a0*/  IMAD.U32 R15, R15, 0x10000, RZ ;  /* 0x000100000f0f7824 */ /* 0x000fc400078e00ff */
        /* <DEDUP_REMOVED lines=14> */
.L_x_529:
[----:B------:R-:W-:Y:S05]  /*4a90*/  BSYNC B2 ;  /* 0x0000000000027941 */ /* 0x000fea0003800000 */
.L_x_528:
[----:B----4-:R0:W-:Y:S02]  /*4aa0*/  ST.E.128 desc[UR42][R52.64], R12 ;  /* 0x0000000c34007985 */ /* 0x0101e4000c101d2a */
.L_x_523:
[----:B------:R-:W-:Y:S05]  /*4ab0*/  BSYNC B1 ;  /* 0x0000000000017941 */ /* 0x000fea0003800000 */
.L_x_522:
[----:B------:R-:W-:-:S03]  /*4ac0*/  UMOV UR4, 0xffffffff ;  /* 0xffffffff00047882 */ /* 0x000fc60000000000 */
[----:B------:R-:W-:Y:S05]  /*4ad0*/  BRA.DIV UR4, `(.L_x_530) ;  /* 0x0000017604ac7947 */ /* 0x000fea000b800000 */
[----:B------:R2:W2:Y:S04]  /*4ae0*/  SHFL.IDX PT, R51, R106, 0x3, 0x181f ;  /* 0x00781f006a337f89 */ /* 0x0004a800000e0000 */
[----:B01----:R-:W0:Y:S02]  /*4af0*/  SHFL.IDX PT, R107, R107, 0x3, 0x181f ;  /* 0x00781f006b6b7f89 */ /* 0x003e2400000e0000 */
.L_x_824:
[----:B------:R-:W-:Y:S05]  /*4b00*/  @P4 BRA `(.L_x_531) ;  /* 0x0000003400fc4947 */ /* 0x000fea0003800000 */
[----:B------:R-:W-:Y:S04]  /*4b10*/  BSSY B1, `(.L_x_532) ;  /* 0x0000038000017945 */ /* 0x000fe80003800000 */
[----:B------:R-:W-:Y:S05]  /*4b20*/  @P1 BRA `(.L_x_533) ;  /* 0x0000000000d81947 */ /* 0x000fea0003800000 */
[----:B----4-:R1:W4:Y:S01]  /*4b30*/  LDS.128 R12, [R91+0x1b400] ;  /* 0x01b400005b0c7984 */ /* 0x0103220000000c00 */
[C---:B0-----:R-:W-:Y:S01]  /*4b40*/  LEA R48, P3, R16.reuse, R107, 0x1 ;  /* 0x0000006b10307211 */ /* 0x041fe200078608ff */
[----:B------:R-:W-:Y:S03]  /*4b50*/  BSSY B2, `(.L_x_534) ;  /* 0x0000032000027945 */ /* 0x000fe60003800000 */
[----:B--2---:R-:W-:Y:S02]  /*4b60*/  LEA.HI.X R49, R16, R51, R17, 0x1, P3 ;  /* 0x0000003310317211 */ /* 0x004fe400018f0c11 */
[----:B------:R-:W-:-:S13]  /*4b70*/  ISETP.GE.AND P3, PT, R18, R102, PT ;  /* 0x000000661200720c */ /* 0x000fda0003f66270 */
[----:B-1----:R-:W-:Y:S05]  /*4b80*/  @P3 BRA `(.L_x_535) ;  /* 0x0000000000b83947 */ /* 0x002fea0003800000 */
[----:B------:R-:W-:Y:S02]  /*4b90*/  SHF.R.U64 R50, R46, 0x10, R47 ;  /* 0x000000102e327819 */ /* 0x000fe4000000122f */
[----:B------:R-:W-:Y:S01]  /*4ba0*/  SHF.R.U64 R52, R44, 0x10, R45 ;  /* 0x000000102c347819 */ /* 0x000fe2000000122d */
[----:B----4-:R-:W-:Y:S01]  /*4bb0*/  IMAD.U32 R44, R14, 0x10000, RZ ;  /* 0x000100000e2c7824 */ /* 0x010fe200078e00ff */
        /* <DEDUP_REMOVED lines=20> */
[----:B------:R-:W-:Y:S01]  /*4d00*/  IMAD.U32 R115, R115, 0x10000, RZ ;  /* 0x0001000073737824 */ /* 0x000fe200078e00ff */
[----:B------:R-:W-:Y:S01]  /*4d10*/  LOP3.LUT R114, R114, 0xffff0000, RZ, 0xc0, !PT ;  /* 0xffff000072727812 */ /* 0x000fe200078ec0ff */
[----:B------:R-:W-:Y:S01]  /*4d20*/  FMUL.FTZ R45, R45, R50 ;  /* 0x000000322d2d7220 */ /* 0x000fe20000410000 */
[----:B------:R-:W-:-:S02]  /*4d30*/  IMAD.U32 R113, R113, 0x10000, RZ ;  /* 0x0001000071717824 */ /* 0x000fc400078e00ff */
[C---:B------:R-:W-:Y:S01]  /*4d40*/  FFMA.FTZ R55, R14.reuse, R47, -R55 ;  /* 0x0000002f0e377223 */ /* 0x040fe20000010837 */
[----:B------:R-:W-:Y:S01]  /*4d50*/  FFMA.FTZ R52, R14, R52, R13 ;  /* 0x000000340e347223 */ /* 0x000fe2000001000d */
[----:B------:R-:W-:Y:S01]  /*4d60*/  FFMA.FTZ R57, R44, R50, -R57 ;  /* 0x000000322c397223 */ /* 0x000fe20000010839 */
[----:B------:R-:W-:Y:S01]  /*4d70*/  FMUL.FTZ R14, R12, R115 ;  /* 0x000000730c0e7220 */ /* 0x000fe20000410000 */
[----:B------:R-:W-:Y:S02]  /*4d80*/  IMAD.U32 R15, R15, 0x10000, RZ ;  /* 0x000100000f0f7824 */ /* 0x000fe400078e00ff */
[----:B------:R-:W-:Y:S01]  /*4d90*/  FFMA.FTZ R44, R44, R53, R45 ;  /* 0x000000352c2c7223 */ /* 0x000fe2000001002d */
[C---:B------:R-:W-:Y:S01]  /*4da0*/  FMUL.FTZ R50, R46.reuse, R116 ;  /* 0x000000742e327220 */ /* 0x040fe20000410000 */
[-C--:B------:R-:W-:Y:S01]  /*4db0*/  FMUL.FTZ R13, R46, R114.reuse ;  /* 0x000000722e0d7220 */ /* 0x080fe20000410000 */
[-C--:B------:R-:W-:Y:S01]  /*4dc0*/  FMUL.FTZ R12, R12, R113.reuse ;  /* 0x000000710c0c7220 */ /* 0x080fe20000410000 */
[----:B------:R-:W-:Y:S01]  /*4dd0*/  FFMA.FTZ R14, R11, R113, -R14 ;  /* 0x000000710b0e7223 */ /* 0x000fe2000001080e */
[C---:B------:R-:W-:Y:S01]  /*4de0*/  FFMA.FTZ R50, R15.reuse, R114, -R50 ;  /* 0x000000720f327223 */ /* 0x040fe20000010832 */
[----:B------:R-:W-:Y:S01]  /*4df0*/  FFMA.FTZ R13, R15, R116, R13 ;  /* 0x000000740f0d7223 */ /* 0x000fe2000001000d */
[----:B------:R-:W-:Y:S01]  /*4e00*/  FFMA.FTZ R11, R11, R115, R12 ;  /* 0x000000730b0b7223 */ /* 0x000fe2000001000c */
[----:B------:R-:W-:-:S02]  /*4e10*/  F2FP.BF16.F32.PACK_AB R52, R52, R55 ;  /* 0x000000373434723e */ /* 0x000fc400000010ff */
[----:B------:R-:W-:Y:S02]  /*4e20*/  F2FP.BF16.F32.PACK_AB R44, R44, R57 ;  /* 0x000000392c2c723e */ /* 0x000fe400000010ff */
[----:B------:R-:W-:Y:S01]  /*4e30*/  F2FP.BF16.F32.PACK_AB R15, R13, R50 ;  /* 0x000000320d0f723e */ /* 0x000fe200000010ff */
[----:B------:R-:W-:Y:S01]  /*4e40*/  IMAD.MOV.U32 R13, RZ, RZ, R52 ;  /* 0x000000ffff0d7224 */ /* 0x000fe200078e0034 */
[----:B------:R-:W-:Y:S01]  /*4e50*/  F2FP.BF16.F32.PACK_AB R12, R11, R14 ;  /* 0x0000000e0b0c723e */ /* 0x000fe200000010ff */
[----:B------:R-:W-:-:S07]  /*4e60*/  IMAD.MOV.U32 R14, RZ, RZ, R44 ;  /* 0x000000ffff0e7224 */ /* 0x000fce00078e002c */
.L_x_535:
[----:B------:R-:W-:Y:S05]  /*4e70*/  BSYNC B2 ;  /* 0x0000000000027941 */ /* 0x000fea0003800000 */
.L_x_534:
[----:B----4-:R1:W-:Y:S02]  /*4e80*/  ST.E.128 desc[UR42][R48.64], R12 ;  /* 0x0000000c30007985 */ /* 0x0103e4000c101d2a */
.L_x_533:
[----:B------:R-:W-:Y:S05]  /*4e90*/  BSYNC B1 ;  /* 0x0000000000017941 */ /* 0x000fea0003800000 */
.L_x_532:
[----:B------:R-:W-:Y:S05]  /*4ea0*/  @P2 BRA `(.L_x_531) ;  /* 0x0000003400142947 */ /* 0x000fea0003800000 */
[----:B-1--4-:R1:W4:Y:S01]  /*4eb0*/  LDS.128 R12, [R91+0x1f400] ;  /* 0x01f400005b0c7984 */ /* 0x0123220000000c00 */
[C---:B0-----:R-:W-:Y:S01]  /*4ec0*/  LEA R44, P3, R23.reuse, R107, 0x1 ;  /* 0x0000006b172c7211 */ /* 0x041fe200078608ff */
[----:B------:R-:W-:Y:S03]  /*4ed0*/  BSSY B1, `(.L_x_536) ;  /* 0x0000032000017945 */ /* 0x000fe60003800000 */
[----:B--2---:R-:W-:Y:S02]  /*4ee0*/  LEA.HI.X R45, R23, R51, R22, 0x1, P3 ;  /* 0x00000033172d7211 */ /* 0x004fe400018f0c16 */
[----:B------:R-:W-:-:S13]  /*4ef0*/  ISETP.GE.AND P3, PT, R152, R102, PT ;  /* 0x000000669800720c */ /* 0x000fda0003f66270 */
[----:B-1----:R-:W-:Y:S05]  /*4f00*/  @P3 BRA `(.L_x_537) ;  /* 0x0000000000b83947 */ /* 0x002fea0003800000 */
[----:B------:R-:W-:Y:S02]  /*4f10*/  SHF.R.U64 R48, R40, 0x10, R41 ;  /* 0x0000001028307819 */ /* 0x000fe40000001229 */
[--C-:B------:R-:W-:Y:S02]  /*4f20*/  SHF.R.U64 R46, R42, 0x10, R43.reuse ;  /* 0x000000102a2e7819 */ /* 0x100fe4000000122b */
[----:B------:R-:W-:Y:S02]  /*4f30*/  SHF.R.U32.HI R43, RZ, 0x10, R43 ;  /* 0x00000010ff2b7819 */ /* 0x000fe4000001162b */
[----:B------:R-:W-:Y:S02]  /*4f40*/  SHF.R.U32.HI R11, RZ, 0x10, R41 ;  /* 0x00000010ff0b7819 */ /* 0x000fe40000011629 */
[----:B------:R-:W-:Y:S02]  /*4f50*/  PRMT R103, R103, 0x5410, R48 ;  /* 0x0000541067677816 */ /* 0x000fe40000000030 */
[----:B------:R-:W-:-:S02]  /*4f60*/  PRMT R105, R105, 0x5410, R46 ;  /* 0x0000541069697816 */ /* 0x000fc4000000002e */
[----:B------:R-:W-:Y:S02]  /*4f70*/  PRMT R108, R108, 0x5410, R43 ;  /* 0x000054106c6c7816 */ /* 0x000fe4000000002b */
[C---:B----4-:R-:W-:Y:S02]  /*4f80*/  SHF.L.U32 R40, R14.reuse, 0x10, RZ ;  /* 0x000000100e287819 */ /* 0x050fe400000006ff */
        /* <DEDUP_REMOVED lines=38> */
.L_x_537:
[----:B------:R-:W-:Y:S05]  /*51f0*/  BSYNC B1 ;  /* 0x0000000000017941 */ /* 0x000fea0003800000 */
.L_x_536:
[----:B----4-:R0:W-:Y:S01]  /*5200*/  ST.E.128 desc[UR42][R44.64], R12 ;  /* 0x0000000c2c007985 */ /* 0x0101e2000c101d2a */
[----:B------:R-:W-:Y:S05]  /*5210*/  BRA `(.L_x_531) ;  /* 0x0000003000387947 */ /* 0x000fea0003800000 */
.L_x_491:
[----:B------:R-:W-:-:S05]  /*5220*/  VIADD R40, R153, 0x20 ;  /* 0x0000002099287836 */ /* 0x000fca0000000000 */
[----:B------:R-:W-:Y:S01]  /*5230*/  ISETP.GE.AND P4, PT, R40, R96, PT ;  /* 0x000000602800720c */ /* 0x000fe20003f86270 */
[----:B------:R-:W-:-:S03]  /*5240*/  VIADD R40, R153, 0x40 ;  /* 0x0000004099287836 */ /* 0x000fc60000000000 */
[----:B------:R-:W-:-:S13]  /*5250*/  ISETP.GE.OR P4, PT, R16, R102, P4 ;  /* 0x000000661000720c */ /* 0x000fda0002786670 */
[----:B------:R-:W-:Y:S01]  /*5260*/  @!P4 IADD3 R46, P3, P5, R82, R14, R20 ;  /* 0x0000000e522ec210 */ /* 0x000fe20007d7e014 */
[----:B------:R-:W0:Y:S03]  /*5270*/  @!P4 LDC.64 R56, c[0x0][0x3e8] ;  /* 0x0000fa00ff38cb82 */ /* 0x000e260000000a00 */
[----:B------:R-:W-:Y:S02]  /*5280*/  @!P4 IADD3.X R47, R39, R90, R8, P3, P5 ;  /* 0x0000005a272fc210 */ /* 0x000fe40001fea408 */
[----:B------:R-:W-:-:S03]  /*5290*/  @!P4 IADD3 R44, P3, P5, R86, R12, R33 ;  /* 0x0000000c562cc210 */ /* 0x000fc60007d7e021 */
[----:B------:R-:W1:Y:S01]  /*52a0*/  @!P4 LDC.64 R58, c[0x0][0x400] ;  /* 0x00010000ff3acb82 */ /* 0x000e620000000a00 */
[----:B------:R-:W-:Y:S02]  /*52b0*/  @!P4 IADD3.X R45, R78, R11, R30, P3, P5 ;  /* 0x0000000b4e2dc210 */ /* 0x000fe40001fea41e */
[----:B------:R-:W-:-:S04]  /*52c0*/  ISETP.GE.AND P3, PT, R40, R96, PT ;  /* 0x000000602800720c */ /* 0x000fc80003f66270 */
[----:B------:R-:W-:-:S13]  /*52d0*/  ISETP.GE.OR P3, PT, R16, R102, P3 ;  /* 0x000000661000720c */ /* 0x000fda0001f66670 */
[----:B------:R-:W-:Y:S01]  /*52e0*/  @!P3 IADD3 R42, P5, P6, R82, R21, R14 ;  /* 0x00000015522ab210 */ /* 0x000fe20007ebe00e */
[----:B------:R-:W2:Y:S03]  /*52f0*/  @!P3 LDC.64 R64, c[0x0][0x3e8] ;  /* 0x0000fa00ff40bb82 */ /* 0x000ea60000000a00 */
[----:B------:R-:W-:Y:S02]  /*5300*/  @!P3 IADD3.X R43, R39, R9, R90, P5, P6 ;  /* 0x00000009272bb210 */ /* 0x000fe40002fec45a */
[----:B------:R-:W-:-:S03]  /*5310*/  @!P3 IADD3 R40, P5, P6, R86, R34, R12 ;  /* 0x000000225628b210 */ /* 0x000fc60007ebe00c */
[----:B------:R-:W3:Y:S01]  /*5320*/  @!P3 LDC.64 R66, c[0x0][0x400] ;  /* 0x00010000ff42bb82 */ /* 0x000ee20000000a00 */
[----:B------:R-:W-:Y:S02]  /*5330*/  @!P3 IADD3.X R41, R78, R31, R11, P5, P6 ;  /* 0x0000001f4e29b210 */ /* 0x000fe40002fec40b */
[----:B------:R-:W-:-:S04]  /*5340*/  ISETP.GE.AND P5, PT, R153, R96, PT ;  /* 0x000000609900720c */ /* 0x000fc80003fa6270 */
[----:B------:R-:W-:-:S13]  /*5350*/  ISETP.GE.OR P5, PT, R16, R102, P5 ;  /* 0x000000661000720c */ /* 0x000fda0002fa6670 */
[----:B------:R-:W4:Y:S01]  /*5360*/  @!P5 LDC.64 R48, c[0x0][0x3e8] ;  /* 0x0000fa00ff30db82 */ /* 0x000f220000000a00 */
[----:B------:R-:W-:-:S05]  /*5370*/  @!P5 IADD3 R50, P6, R82, R14, RZ ;  /* 0x0000000e5232d210 */ /* 0x000fca0007fde0ff */
[----:B------:R-:W-:Y:S01]  /*5380*/  @!P5 IMAD.X R51, R90, 0x1, R39, P6 ;  /* 0x000000015a33d824 */ /* 0x000fe200030e0627 */
[----:B----4-:R-:W-:-:S04]  /*5390*/  @!P5 LEA R48, P6, R50, R48, 0x1 ;  /* 0x000000303230d211 */ /* 0x010fc800078c08ff */
[----:B------:R-:W-:Y:S02]  /*53a0*/  @!P5 LEA.HI.X R49, R50, R49, R51, 0x1, P6 ;  /* 0x000000313231d211 */ /* 0x000fe400030f0c33 */
[----:B------:R-:W4:Y:S01]  /*53b0*/  @!P5 LDC.64 R50, c[0x0][0x400] ;  /* 0x00010000ff32db82 */ /* 0x000f220000000a00 */
[----:B------:R-:W-:-:S05]  /*53c0*/  @!P5 IADD3 R52, P6, R86, R12, RZ ;  /* 0x0000000c5634d210 */ /* 0x000fca0007fde0ff */
[----:B------:R-:W-:Y:S01]  /*53d0*/  @!P5 IMAD.X R53, R11, 0x1, R78, P6 ;  /* 0x000000010b35d824 */ /* 0x000fe200030e064e */
[----:B----4-:R-:W-:-:S04]  /*53e0*/  @!P5 LEA R50, P6, R52, R50, 0x1 ;  /* 0x000000323432d211 */ /* 0x010fc800078c08ff */
[----:B------:R-:W-:Y:S02]  /*53f0*/  @!P5 LEA.HI.X R51, R52, R51, R53, 0x1, P6 ;  /* 0x000000333433d211 */ /* 0x000fe400030f0c35 */
[----:B0-----:R-:W-:-:S04]  /*5400*/  @!P4 LEA R56, P6, R46, R56, 0x1 ;  /* 0x000000382e38c211 */ /* 0x001fc800078c08ff */
[----:B------:R-:W-:Y:S02]  /*5410*/  @!P4 LEA.HI.X R57, R46, R57, R47, 0x1, P6 ;  /* 0x000000392e39c211 */ /* 0x000fe400030f0c2f */
[----:B------:R-:W-:Y:S02]  /*5420*/  CS2R R46, SRZ ;  /* 0x00000000002e7805 */ /* 0x000fe4000001ff00 */
[----:B-1----:R-:W-:-:S04]  /*5430*/  @!P4 LEA R58, P6, R44, R58, 0x1 ;  /* 0x0000003a2c3ac211 */ /* 0x002fc800078c08ff */
[----:B------:R-:W-:Y:S02]  /*5440*/  @!P4 LEA.HI.X R59, R44, R59, R45, 0x1, P6 ;  /* 0x0000003b2c3bc211 */ /* 0x000fe400030f0c2d */
[----:B------:R-:W-:Y:S02]  /*5450*/  CS2R R44, SRZ ;  /* 0x00000000002c7805 */ /* 0x000fe4000001ff00 */
[----:B--2---:R-:W-:-:S04]  /*5460*/  @!P3 LEA R64, P6, R42, R64, 0x1 ;  /* 0x000000402a40b211 */ /* 0x004fc800078c08ff */
[----:B------:R-:W-:Y:S02]  /*5470*/  @!P3 LEA.HI.X R65, R42, R65, R43, 0x1, P6 ;  /* 0x000000412a41b211 */ /* 0x000fe400030f0c2b */
[----:B------:R-:W-:Y:S02]  /*5480*/  CS2R R42, SRZ ;  /* 0x00000000002a7805 */ /* 0x000fe4000001ff00 */
[C---:B---3--:R-:W-:Y:S01]  /*5490*/  @!P3 LEA R66, P6, R40.reuse, R66, 0x1 ;  /* 0x000000422842b211 */ /* 0x048fe200078c08ff */
[----:B------:R0:W5:Y:S03]  /*54a0*/  @!P5 LDG.E.128 R44, desc[UR42][R50.64] ;  /* 0x0000002a322cd981 */ /* 0x000166000c1e1d00 */
[----:B------:R-:W-:Y:S02]  /*54b0*/  @!P3 LEA.HI.X R67, R40, R67, R41, 0x1, P6 ;  /* 0x000000432843b211 */ /* 0x000fe400030f0c29 */
[----:B------:R-:W-:-:S02]  /*54c0*/  CS2R R40, SRZ ;  /* 0x0000000000287805 */ /* 0x000fc4000001ff00 */
[----:B------:R-:W-:Y:S02]  /*54d0*/  CS2R R54, SRZ ;  /* 0x0000000000367805 */ /* 0x000fe4000001ff00 */
[----:B------:R-:W-:Y:S02]  /*54e0*/  CS2R R52, SRZ ;  /* 0x0000000000347805 */ /* 0x000fe4000001ff00 */
[----:B------:R1:W5:Y:S01]  /*54f0*/  @!P5 LDG.E.128 R40, desc[UR42][R48.64] ;  /* 0x0000002a3028d981 */ /* 0x000362000c1e1d00 */
[----:B0-----:R-:W-:Y:S02]  /*5500*/  CS2R R50, SRZ ;  /* 0x0000000000327805 */ /* 0x001fe4000001ff00 */
[----:B------:R-:W-:Y:S01]  /*5510*/  IADD3 R68, R153, 0x60, RZ ;  /* 0x0000006099447810 */ /* 0x000fe20007ffe0ff */
[----:B------:R0:W5:Y:S01]  /*5520*/  @!P4 LDG.E.128 R52, desc[UR42][R58.64] ;  /* 0x0000002a3a34c981 */ /* 0x000162000c1e1d00 */
[----:B-1----:R-:W-:-:S06]  /*5530*/  CS2R R48, SRZ ;  /* 0x0000000000307805 */ /* 0x002fcc000001ff00 */
[----:B------:R1:W5:Y:S01]  /*5540*/  @!P4 LDG.E.128 R48, desc[UR42][R56.64] ;  /* 0x0000002a3830c981 */ /* 0x000362000c1e1d00 */
[----:B------:R-:W-:-:S04]  /*5550*/  ISETP.GE.AND P4, PT, R68, R96, PT ;  /* 0x000000604400720c */ /* 0x000fc80003f86270 */
[----:B------:R-:W-:Y:S02]  /*5560*/  ISETP.GE.OR P4, PT, R16, R102, P4 ;  /* 0x000000661000720c */ /* 0x000fe40002786670 */
[----:B0-----:R-:W-:Y:S02]  /*5570*/  CS2R R58, SRZ ;  /* 0x00000000003a7805 */ /* 0x001fe4000001ff00 */
[----:B------:R-:W-:Y:S02]  /*5580*/  CS2R R62, SRZ ;  /* 0x00000000003e7805 */ /* 0x000fe4000001ff00 */
[----:B------:R-:W-:Y:S02]  /*5590*/  CS2R R60, SRZ ;  /* 0x00000000003c7805 */ /* 0x000fe4000001ff00 */
[----:B-1----:R-:W-:Y:S01]  /*55a0*/  CS2R R56, SRZ ;  /* 0x0000000000387805 */ /* 0x002fe2000001ff00 */
[----:B------:R-:W-:Y:S01]  /*55b0*/  BSSY B1, `(.L_x_538) ;  /* 0x000001d000017945 */ /* 0x000fe20003800000 */
[----:B------:R-:W-:-:S02]  /*55c0*/  CS2R R70, SRZ ;  /* 0x0000000000467805 */ /* 0x000fc4000001ff00 */
[----:B------:R-:W-:Y:S01]  /*55d0*/  CS2R R68, SRZ ;  /* 0x0000000000447805 */ /* 0x000fe2000001ff00 */
[----:B------:R0:W5:Y:S04]  /*55e0*/  @!P3 LDG.E.128 R60, desc[UR42][R66.64] ;  /* 0x0000002a423cb981 */ /* 0x000168000c1e1d00 */
[----:B------:R1:W5:Y:S01]  /*55f0*/  @!P3 LDG.E.128 R56, desc[UR42][R64.64] ;  /* 0x0000002a4038b981 */ /* 0x000362000c1e1d00 */
[----:B------:R-:W-:Y:S02]  /*5600*/  ISETP.GE.AND P3, PT, R16, R102, PT ;  /* 0x000000661000720c */ /* 0x000fe40003f66270 */
[----:B0-----:R-:W-:Y:S02]  /*5610*/  CS2R R66, SRZ ;  /* 0x0000000000427805 */ /* 0x001fe4000001ff00 */
[----:B-1----:R-:W-:Y:S01]  /*5620*/  CS2R R64, SRZ ;  /* 0x0000000000407805 */ /* 0x002fe2000001ff00 */
[----:B------:R-:W-:Y:S08]  /*5630*/  @P4 BRA `(.L_x_539) ;  /* 0x0000000000504947 */ /* 0x000ff00003800000 */
[----:B------:R-:W0:Y:S01]  /*5640*/  LDC.64 R64, c[0x0][0x3f8] ;  /* 0x0000fe00ff407b82 */ /* 0x000e220000000a00 */
[----:B------:R-:W-:Y:S01]  /*5650*/  IMAD.MOV.U32 R15, RZ, RZ, R90 ;  /* 0x000000ffff0f7224 */ /* 0x000fe200078e005a */
[----:B------:R-:W-:Y:S01]  /*5660*/  ULDC.64 UR4, c[0x0][0x3e8] ;  /* 0x0000fa0000047ab9 */ /* 0x000fe20000000a00 */
[----:B------:R-:W-:Y:S02]  /*5670*/  IMAD.MOV.U32 R13, RZ, RZ, R11 ;  /* 0x000000ffff0d7224 */ /* 0x000fe400078e000b */
[----:B0-----:R-:W-:-:S04]  /*5680*/  IMAD.WIDE.U32 R14, R64, 0x60, R14 ;  /* 0x00000060400e7825 */ /* 0x001fc800078e000e */
[----:B------:R-:W-:Y:S01]  /*5690*/  IMAD R66, R65, 0x60, RZ ;  /* 0x0000006041427824 */ /* 0x000fe200078e02ff */
[----:B------:R-:W-:-:S04]  /*56a0*/  IADD3 R65, P4, R82, R14, RZ ;  /* 0x0000000e52417210 */ /* 0x000fc80007f9e0ff */
[----:B------:R-:W-:Y:S02]  /*56b0*/  IADD3.X R66, R39, R15, R66, P4, !PT ;  /* 0x0000000f27427210 */ /* 0x000fe400027fe442 */
        /* <DEDUP_REMOVED lines=8> */
[----:B------:R-:W-:-:S03]  /*5740*/  LEA R68, P4, R11, UR4, 0x1 ;  /* 0x000000040b447c11 */ /* 0x000fc6000f8808ff */
[----:B------:R-:W5:Y:S01]  /*5750*/  LDG.E.128 R64, desc[UR42][R64.64] ;  /* 0x0000002a40407981 */ /* 0x000f62000c1e1d00 */
[----:B------:R-:W-:-:S06]  /*5760*/  LEA.HI.X R69, R11, UR5, R12, 0x1, P4 ;  /* 0x000000050b457c11 */ /* 0x000fcc000a0f0c0c */
[----:B------:R-:W5:Y:S03]  /*5770*/  LDG.E.128 R68, desc[UR42][R68.64] ;  /* 0x0000002a44447981 */ /* 0x000f66000c1e1d00 */
.L_x_539:
[----:B------:R-:W-:Y:S05]  /*5780*/  BSYNC B1 ;  /* 0x0000000000017941 */ /* 0x000fea0003800000 */
.L_x_538:
[----:B-----5:R-:W-:Y:S01]  /*5790*/  IMAD.MOV.U32 R11, RZ, RZ, R66 ;  /* 0x000000ffff0b7224 */ /* 0x020fe200078e0042 */
[----:B------:R-:W-:Y:S01]  /*57a0*/  UISETP.NE.AND UP0, UPT, UR41, 0x3, UPT ;  /* 0x000000032900788c */ /* 0x000fe2000bf05270 */
[----:B------:R-:W-:Y:S02]  /*57b0*/  IMAD.MOV.U32 R13, RZ, RZ, R64 ;  /* 0x000000ffff0d7224 */ /* 0x000fe400078e0040 */
        /* <DEDUP_REMOVED lines=17> */
[----:B------:R-:W-:-:S02]  /*58d0*/  MOV R14, R41 ;  /* 0x00000029000e7202 */ /* 0x000fc40000000f00 */
        /* <DEDUP_REMOVED lines=31> */
[----:B------:R-:W-:Y:S02]  /*5ad0*/  PRMT R128, R12, 0x7610, R128 ;  /* 0x000076100c807816 */ /* 0x000fe40000000080 */
[----:B------:R-:W-:Y:S02]  /*5ae0*/  MOV R12, R59 ;  /* 0x0000003b000c7202 */ /* 0x000fe40000000f00 */
        /* <DEDUP_REMOVED lines=14> */
.L_x_540:
[----:B------:R-:W-:Y:S01]  /*5bd0*/  IMAD R90, R155, 0x8, R156 ;  /* 0x000000089b5a7824 */ /* 0x000fe200078e029c */
[----:B------:R-:W-:Y:S01]  /*5be0*/  SHF.L.U32 R101, R154, 0x1f, RZ ;  /* 0x0000001f9a657819 */ /* 0x000fe200000006ff */
[----:B------:R-:W0:Y:S01]  /*5bf0*/  LDC R108, c[0x0][0x2f4] ;  /* 0x0000bd00ff6c7b82 */ /* 0x000e220000000800 */
[----:B------:R-:W-:Y:S02]  /*5c00*/  BSSY B1, `(.L_x_541) ;  /* 0x0000003000017945 */ /* 0x000fe40003800000 */
[----:B------:R-:W1:Y:S02]  /*5c10*/  SYNCS.PHASECHK.TRANS64.TRYWAIT P4, [R90+URZ+0x28890], R101 ;  /* 0x028890655a0075a7 */ /* 0x000e64000808017f */
[----:B-1----:R-:W-:Y:S05]  /*5c20*/  @!P4 BRA `(.L_x_542) ;  /* 0x0000016400a4c947 */ /* 0x002fea0003800000 */
.L_x_825:
[----:B------:R-:W-:Y:S05]  /*5c30*/  BSYNC B1 ;  /* 0x0000000000017941 */ /* 0x000fea0003800000 */
.L_x_541:
[----:B------:R-:W-:Y:S01]  /*5c40*/  UMOV UR4, 0xffffffff ;  /* 0xffffffff00047882 */ /* 0x000fe20000000000 */
[----:B0-----:R-:W-:Y:S02]  /*5c50*/  IMAD.IADD R110, R108, 0x1, -R37 ;  /* 0x000000016c6e7824 */ /* 0x001fe400078e0a25 */
[----:B------:R-:W-:Y:S05]  /*5c60*/  BRA.DIV UR4, `(.L_x_543) ;  /* 0x0000016604a87947 */ /* 0x000fea000b800000 */
[----:B------:R0:W2:Y:S04]  /*5c70*/  SHFL.IDX PT, R105, R106, RZ, 0x181f ;  /* 0x00181fff6a697589 */ /* 0x0000a800000e0000 */
[----:B------:R0:W3:Y:S02]  /*5c80*/  SHFL.IDX PT, R104, R107, RZ, 0x181f ;  /* 0x00181fff6b687589 */ /* 0x0000e400000e0000 */
.L_x_829:
[----:B------:R-:W-:Y:S01]  /*5c90*/  ISETP.GE.OR P4, PT, R153, R96, P1 ;  /* 0x000000609900720c */ /* 0x000fe20000f86670 */
[----:B------:R-:W-:-:S12]  /*5ca0*/  BSSY B1, `(.L_x_544) ;  /* 0x000007a000017945 */ /* 0x000fd80003800000 */
[----:B------:R-:W-:Y:S05]  /*5cb0*/  @P4 BRA `(.L_x_545) ;  /* 0x0000000400e04947 */ /* 0x000fea0003800000 */
[----:B------:R-:W-:Y:S01]  /*5cc0*/  SEL R11, R37, R110, !P0 ;  /* 0x0000006e250b7207 */ /* 0x000fe20004000000 */
[----:B------:R-:W-:Y:S01]  /*5cd0*/  IMAD.SHL.U32 R15, R153, 0x40, RZ ;  /* 0x00000040990f7824 */ /* 0x000fe200078e00ff */
[C---:B---3--:R-:W-:Y:S01]  /*5ce0*/  LEA R102, P4, R77.reuse, R104, 0x1 ;  /* 0x000000684d667211 */ /* 0x048fe200078808ff */
[----:B------:R-:W-:Y:S01]  /*5cf0*/  BSSY B2, `(.L_x_546) ;  /* 0x0000070000027945 */ /* 0x000fe20003800000 */
[----:B------:R-:W-:Y:S02]  /*5d00*/  SHF.R.S32.HI R12, RZ, 0x1f, R11 ;  /* 0x0000001fff0c7819 */ /* 0x000fe4000001140b */
[----:B--2---:R-:W-:Y:S02]  /*5d10*/  LEA.HI.X R103, R77, R105, R89, 0x1, P4 ;  /* 0x000000694d677211 */ /* 0x004fe400020f0c59 */
[----:B------:R-:W-:-:S04]  /*5d20*/  LEA.HI R12, R12, R11, RZ, 0x4 ;  /* 0x0000000b0c0c7211 */ /* 0x000fc800078f20ff */
[----:B------:R-:W-:-:S04]  /*5d30*/  LEA.HI.SX32 R12, R12, R79, 0x1c ;  /* 0x0000004f0c0c7211 */ /* 0x000fc800078fe2ff */
[----:B------:R-:W-:Y:S01]  /*5d40*/  SHF.R.S32.HI R13, RZ, 0x1f, R12 ;  /* 0x0000001fff0d7819 */ /* 0x000fe2000001140c */
[----:B------:R-:W-:-:S03]  /*5d50*/  IMAD.SHL.U32 R11, R12, 0x8, RZ ;  /* 0x000000080c0b7824 */ /* 0x000fc600078e00ff */
[----:B------:R-:W-:Y:S02]  /*5d60*/  LEA.HI R13, R13, R12, RZ, 0x3 ;  /* 0x0000000c0d0d7211 */ /* 0x000fe400078f18ff */
[----:B------:R-:W-:-:S03]  /*5d70*/  LOP3.LUT R12, R11, 0x38, RZ, 0xc0, !PT ;  /* 0x000000380b0c7812 */ /* 0x000fc600078ec0ff */
[----:B------:R-:W-:Y:S01]  /*5d80*/  IMAD.SHL.U32 R14, R13, 0x400, RZ ;  /* 0x000004000d0e7824 */ /* 0x000fe200078e00ff */
[----:B------:R-:W-:-:S04]  /*5d90*/  LOP3.LUT R13, R12, 0x1c0, R15, 0xf8, !PT ;  /* 0x000001c00c0d7812 */ /* 0x000fc800078ef80f */
[----:B------:R-:W-:Y:S02]  /*5da0*/  LOP3.LUT R14, R14, 0x7fffe000, RZ, 0xc0, !PT ;  /* 0x7fffe0000e0e7812 */ /* 0x000fe400078ec0ff */
[----:B------:R-:W-:-:S04]  /*5db0*/  LOP3.LUT R13, R13, R200, RZ, 0x3c, !PT ;  /* 0x000000c80d0d7212 */ /* 0x000fc800078e3cff */
[----:B------:R-:W-:Y:S01]  /*5dc0*/  IADD3 R14, R13, R14, R201 ;  /* 0x0000000e0d0e7210 */ /* 0x000fe20007ffe0c9 */
[----:B------:R-:W-:-:S04]  /*5dd0*/  IMAD R13, R155, 0x4000, R7 ;  /* 0x000040009b0d7824 */ /* 0x000fc800078e0207 */
[----:B------:R-:W-:Y:S01]  /*5de0*/  IMAD R15, R155, 0x4000, R14 ;  /* 0x000040009b0f7824 */ /* 0x000fe200078e020e */
[----:B------:R-:W-:-:S03]  /*5df0*/  LEA R13, R13, R156, 0x1 ;  /* 0x0000009c0d0d7211 */ /* 0x000fc600078e08ff */
[----:B------:R-:W-:-:S03]  /*5e00*/  IMAD R72, R15, 0x2, R156 ;  /* 0x000000020f487824 */ /* 0x000fc600078e029c */
[----:B------:R-:W2:Y:S04]  /*5e10*/  LDS.128 R12, [R13+0x18400] ;  /* 0x018400000d0c7984 */ /* 0x000ea80000000c00 */
[----:B------:R-:W3:Y:S01]  /*5e20*/  LDS.128 R72, [R72+0x18400] ;  /* 0x0184000048487984 */ /* 0x000ee20000000c00 */
[----:B------:R-:W-:Y:S05]  /*5e30*/  @P3 BRA `(.L_x_547) ;  /* 0x00000004006c3947 */ /* 0x000fea0003800000 */
[----:B------:R-:W-:Y:S01]  /*5e40*/  SHF.R.U32.HI R143, RZ, 0x10, R45 ;  /* 0x00000010ff8f7819 */ /* 0x000fe2000001162d */
[----:B---3--:R-:W-:Y:S01]  /*5e50*/  IMAD.U32 R141, R75, 0x10000, RZ ;  /* 0x000100004b8d7824 */ /* 0x008fe200078e00ff */
[----:B------:R-:W-:Y:S02]  /*5e60*/  SHF.R.U32.HI R148, RZ, 0x10, R41 ;  /* 0x00000010ff947819 */ /* 0x000fe40000011629 */
[----:B------:R-:W-:Y:S02]  /*5e70*/  SHF.R.U64 R144, R42, 0x10, R43 ;  /* 0x000000102a907819 */ /* 0x000fe4000000122b */
[----:B------:R-:W-:Y:S02]  /*5e80*/  PRMT R143, R138, 0x5410, R143 ;  /* 0x000054108a8f7816 */ /* 0x000fe4000000008f */
[----:B------:R-:W-:Y:S02]  /*5e90*/  SHF.R.U32.HI R142, RZ, 0x10, R43 ;  /* 0x00000010ff8e7819 */ /* 0x000fe4000001162b */
[----:B------:R-:W-:Y:S01]  /*5ea0*/  SHF.R.U64 R147, R44, 0x10, R45 ;  /* 0x000000102c937819 */ /* 0x000fe2000000122d */
[----:B------:R-:W-:Y:S01]  /*5eb0*/  IMAD.U32 R45, R73, 0x10000, RZ ;  /* 0x00010000492d7824 */ /* 0x000fe200078e00ff */
[----:B------:R-:W-:-:S02]  /*5ec0*/  PRMT R139, R139, 0x5410, R148 ;  /* 0x000054108b8b7816 */ /* 0x000fc40000000094 */
[----:B------:R-:W-:Y:S02]  /*5ed0*/  SHF.R.U32.HI R145, RZ, 0x10, R47 ;  /* 0x00000010ff917819 */ /* 0x000fe4000001162f */
[----:B------:R-:W-:Y:S01]  /*5ee0*/  PRMT R43, R109, 0x5432, R144 ;  /* 0x000054326d2b7816 */ /* 0x000fe20000000090 */
[----:B------:R-:W-:Y:S01]  /*5ef0*/  IMAD.U32 R144, R143, 0x10000, RZ ;  /* 0x000100008f907824 */ /* 0x000fe200078e00ff */
[----:B------:R-:W-:Y:S02]  /*5f00*/  PRMT R138, R137, 0x5410, R142 ;  /* 0x00005410898a7816 */ /* 0x000fe4000000008e */
[----:B------:R-:W-:Y:S01]  /*5f10*/  PRMT R142, R136, 0x5410, R147 ;  /* 0x00005410888e7816 */ /* 0x000fe20000000093 */
[----:B------:R-:W-:Y:S01]  /*5f20*/  IMAD.U32 R136, R139, 0x10000, RZ ;  /* 0x000100008b887824 */ /* 0x000fe200078e00ff */
[----:B------:R-:W-:Y:S01]  /*5f30*/  SHF.R.U64 R146, R46, 0x10, R47 ;  /* 0x000000102e927819 */ /* 0x000fe2000000122f */
[----:B--2---:R-:W-:Y:S01]  /*5f40*/  IMAD.U32 R46, R13, 0x10000, RZ ;  /* 0x000100000d2e7824 */ /* 0x004fe200078e00ff */
[----:B------:R-:W-:Y:S01]  /*5f50*/  PRMT R145, R134, 0x5410, R145 ;  /* 0x0000541086917816 */ /* 0x000fe20000000091 */
[----:B------:R-:W-:Y:S01]  /*5f60*/  FMUL.FTZ R147, R45, R144 ;  /* 0x000000902d937220 */ /* 0x000fe20000410000 */
[----:B------:R-:W-:Y:S01]  /*5f70*/  LOP3.LUT R137, R143, 0xffff0000, RZ, 0xc0, !PT ;  /* 0xffff00008f897812 */ /* 0x000fe200078ec0ff */
[-C--:B------:R-:W-:Y:S01]  /*5f80*/  FMUL.FTZ R143, R45, R136.reuse ;  /* 0x000000882d8f7220 */ /* 0x080fe20000410000 */
[----:B------:R-:W-:Y:S01]  /*5f90*/  LOP3.LUT R140, R73, 0xffff0000, RZ, 0xc0, !PT ;  /* 0xffff0000498c7812 */ /* 0x000fe200078ec0ff */
[----:B------:R-:W-:Y:S01]  /*5fa0*/  FFMA.FTZ R45, R46, R136, -R147 ;  /* 0x000000882e2d7223 */ /* 0x000fe20000010893 */
[----:B------:R-:W-:Y:S01]  /*5fb0*/  LOP3.LUT R139, R139, 0xffff0000, RZ, 0xc0, !PT ;  /* 0xffff00008b8b7812 */ /* 0x000fe200078ec0ff */
[----:B------:R-:W-:Y:S01]  /*5fc0*/  IMAD.U32 R136, R138, 0x10000, RZ ;  /* 0x000100008a887824 */ /* 0x000fe200078e00ff */
[----:B------:R-:W-:Y:S01]  /*5fd0*/  PRMT R135, R135, 0x5410, R146 ;  /* 0x0000541087877816 */ /* 0x000fe20000000092 */
[----:B------:R-:W-:-:S02]  /*5fe0*/  IMAD.U32 R146, R145, 0x10000, RZ ;  /* 0x0001000091927824 */ /* 0x000fc400078e00ff */
[----:B------:R-:W-:Y:S01]  /*5ff0*/  FFMA.FTZ R46, R46, R144, R143 ;  /* 0x000000902e2e7223 */ /* 0x000fe2000001008f */
[----:B------:R-:W-:Y:S01]  /*6000*/  SHF.R.U64 R150, R40, 0x10, R41 ;  /* 0x0000001028967819 */ /* 0x000fe20000001229 */
[C---:B------:R-:W-:Y:S01]  /*6010*/  FMUL.FTZ R147, R140.reuse, R137 ;  /* 0x000000898c937220 */ /* 0x040fe20000410000 */
[----:B------:R-:W-:Y:S01]  /*6020*/  LOP3.LUT R44, R13, 0xffff0000, RZ, 0xc0, !PT ;  /* 0xffff00000d2c7812 */ /* 0x000fe200078ec0ff */
[-C--:B------:R-:W-:Y:S01]  /*6030*/  FMUL.FTZ R143, R140, R139.reuse ;  /* 0x0000008b8c8f7220 */ /* 0x080fe20000410000 */
[----:B------:R-:W-:Y:S01]  /*6040*/  FMUL.FTZ R140, R141, R146 ;  /* 0x000000928d8c7220 */ /* 0x000fe20000410000 */
[----:B------:R-:W-:Y:S01]  /*6050*/  IMAD.U32 R73, R15, 0x10000, RZ ;  /* 0x000100000f497824 */ /* 0x000fe200078e00ff */
[----:B------:R-:W-:Y:S01]  /*6060*/  LOP3.LUT R47, R75, 0xffff0000, RZ, 0xc0, !PT ;  /* 0xffff00004b2f7812 */ /* 0x000fe200078ec0ff */
[-C--:B------:R-:W-:Y:S01]  /*6070*/  FMUL.FTZ R141, R141, R136.reuse ;  /* 0x000000888d8d7220 */ /* 0x080fe20000410000 */
[----:B------:R-:W-:Y:S01]  /*6080*/  LOP3.LUT R145, R145, 0xffff0000, RZ, 0xc0, !PT ;  /* 0xffff000091917812 */ /* 0x000fe200078ec0ff */
[C---:B------:R-:W-:Y:S01]  /*6090*/  FFMA.FTZ R134, R44.reuse, R139, -R147 ;  /* 0x0000008b2c867223 */ /* 0x040fe20000010893 */
[----:B------:R-:W-:Y:S01]  /*60a0*/  PRMT R75, R111, 0x5432, R150 ;  /* 0x000054326f4b7816 */ /* 0x000fe20000000096 */
[----:B------:R-:W-:Y:S01]  /*60b0*/  FFMA.FTZ R137, R44, R137, R143 ;  /* 0x000000892c897223 */ /* 0x000fe2000001008f */
[----:B------:R-:W-:Y:S01]  /*60c0*/  LOP3.LUT R42, R15, 0xffff0000, RZ, 0xc0, !PT ;  /* 0xffff00000f2a7812 */ /* 0x000fe200078ec0ff */
[C---:B------:R-:W-:Y:S01]  /*60d0*/  FFMA.FTZ R44, R73.reuse, R136, -R140 ;  /* 0x00000088492c7223 */ /* 0x040fe2000001088c */
[----:B------:R-:W-:Y:S01]  /*60e0*/  LOP3.LUT R138, R138, 0xffff0000, RZ, 0xc0, !PT ;  /* 0xffff00008a8a7812 */ /* 0x000fe200078ec0ff */
[----:B------:R-:W-:Y:S01]  /*60f0*/  FFMA.FTZ R141, R73, R146, R141 ;  /* 0x00000092498d7223 */ /* 0x000fe2000001008d */
[----:B------:R-:W-:Y:S01]  /*6100*/  FMUL.FTZ R73, R47, R145 ;  /* 0x000000912f497220 */ /* 0x000fe20000410000 */
[----:B------:R-:W-:Y:S01]  /*6110*/  IMAD.U32 R41, R72, 0x10000, RZ ;  /* 0x0001000048297824 */ /* 0x000fe200078e00ff */
[----:B------:R-:W-:Y:S01]  /*6120*/  SHF.L.U32 R136, R75, 0x10, RZ ;  /* 0x000000104b887819 */ /* 0x000fe200000006ff */
[----:B------:R-:W-:-:S02]  /*6130*/  IMAD.U32 R140, R142, 0x10000, RZ ;  /* 0x000100008e8c7824 */ /* 0x000fc400078e00ff */
[-C--:B------:R-:W-:Y:S01]  /*6140*/  FMUL.FTZ R139, R47, R138.reuse ;  /* 0x0000008a2f8b7220 */ /* 0x080fe20000410000 */
[----:B------:R-:W-:Y:S01]  /*6150*/  FFMA.FTZ R143, R42, R138, -R73 ;  /* 0x0000008a2a8f7223 */ /* 0x000fe20000010849 */
[----:B------:R-:W-:Y:S02]  /*6160*/  IMAD.U32 R13, R12, 0x10000, RZ ;  /* 0x000100000c0d7824 */ /* 0x000fe400078e00ff */
[C---:B------:R-:W-:Y:S01]  /*6170*/  FMUL.FTZ R138, R41.reuse, R140 ;  /* 0x0000008c298a7220 */ /* 0x040fe20000410000 */
[----:B------:R-:W-:Y:S01]  /*6180*/  FMUL.FTZ R41, R41, R136 ;  /* 0x0000008829297220 */ /* 0x000fe20000410000 */
[----:B------:R-:W-:Y:S01]  /*6190*/  LOP3.LUT R72, R72, 0xffff0000, RZ, 0xc0, !PT ;  /* 0xffff000048487812 */ /* 0x000fe200078ec0ff */
[----:B------:R-:W-:Y:S01]  /*61a0*/  IMAD.U32 R15, R14, 0x10000, RZ ;  /* 0x000100000e0f7824 */ /* 0x000fe200078e00ff */
[----:B------:R-:W-:Y:S01]  /*61b0*/  LOP3.LUT R47, R142, 0xffff0000, RZ, 0xc0, !PT ;  /* 0xffff00008e2f7812 */ /* 0x000fe200078ec0ff */
[----:B------:R-:W-:Y:S01]  /*61c0*/  FFMA.FTZ R140, R13, R140, R41 ;  /* 0x0000008c0d8c7223 */ /* 0x000fe20000010029 */
[----:B------:R-:W-:Y:S01]  /*61d0*/  LOP3.LUT R75, R75, 0xffff0000, RZ, 0xc0, !PT ;  /* 0xffff00004b4b7812 */ /* 0x000fe200078ec0ff */
[----:B------:R-:W-:Y:S01]  /*61e0*/  FFMA.FTZ R42, R42, R145, R139 ;  /* 0x000000912a2a7223 */ /* 0x000fe2000001008b */
[----:B------:R-:W-:Y:S01]  /*61f0*/  LOP3.LUT R40, R14, 0xffff0000, RZ, 0xc0, !PT ;  /* 0xffff00000e287812 */ /* 0x000fe200078ec0ff */
[----:B------:R-:W-:Y:S01]  /*6200*/  IMAD.U32 R14, R74, 0x10000, RZ ;  /* 0x000100004a0e7824 */ /* 0x000fe200078e00ff */
[----:B------:R-:W-:Y:S01]  /*6210*/  LOP3.LUT R12, R12, 0xffff0000, RZ, 0xc0, !PT ;  /* 0xffff00000c0c7812 */ /* 0x000fe200078ec0ff */
[C---:B------:R-:W-:Y:S01]  /*6220*/  IMAD.U32 R41, R135.reuse, 0x10000, RZ ;  /* 0x0001000087297824 */ /* 0x040fe200078e00ff */
[----:B------:R-:W-:Y:S01]  /*6230*/  LOP3.LUT R74, R74, 0xffff0000, RZ, 0xc0, !PT ;  /* 0xffff00004a4a7812 */ /* 0x000fe200078ec0ff */
[C---:B------:R-:W-:Y:S01]  /*6240*/  FMUL.FTZ R73, R72.reuse, R47 ;  /* 0x0000002f48497220 */ /* 0x040fe20000410000 */
[----:B------:R-:W-:Y:S01]  /*6250*/  FMUL.FTZ R139, R72, R75 ;  /* 0x0000004b488b7220 */ /* 0x000fe20000410000 */
[----:B------:R-:W-:Y:S01]  /*6260*/  LOP3.LUT R135, R135, 0xffff0000, RZ, 0xc0, !PT ;  /* 0xffff000087877812 */ /* 0x000fe200078ec0ff */
[----:B------:R-:W-:Y:S01]  /*6270*/  FFMA.FTZ R138, R13, R136, -R138 ;  /* 0x000000880d8a7223 */ /* 0x000fe2000001088a */
[----:B------:R-:W-:-:S02]  /*6280*/  IMAD.U32 R13, R43, 0x10000, RZ ;  /* 0x000100002b0d7824 */ /* 0x000fc400078e00ff */
[C---:B------:R-:W-:Y:S01]  /*6290*/  FFMA.FTZ R73, R12.reuse, R75, -R73 ;  /* 0x0000004b0c497223 */ /* 0x040fe20000010849 */
[----:B------:R-:W-:Y:S01]  /*62a0*/  LOP3.LUT R43, R43, 0xffff0000, RZ, 0xc0, !PT ;  /* 0xffff00002b2b7812 */ /* 0x000fe200078ec0ff */
[----:B------:R-:W-:Y:S01]  /*62b0*/  FFMA.FTZ R139, R12, R47, R139 ;  /* 0x0000002f0c8b7223 */ /* 0x000fe2000001008b */
[----:B------:R-:W-:Y:S01]  /*62c0*/  FMUL.FTZ R12, R14, R41 ;  /* 0x000000290e0c7220 */ /* 0x000fe20000410000 */
[----:B------:R-:W-:Y:S01]  /*62d0*/  FMUL.FTZ R47, R74, R135 ;  /* 0x000000874a2f7220 */ /* 0x000fe20000410000 */
[----:B------:R-:W-:Y:S01]  /*62e0*/  FMUL.FTZ R14, R14, R13 ;  /* 0x0000000d0e0e7220 */ /* 0x000fe20000410000 */
[----:B------:R-:W-:Y:S01]  /*62f0*/  FMUL.FTZ R74, R74, R43 ;  /* 0x0000002b4a4a7220 */ /* 0x000fe20000410000 */
[C---:B------:R-:W-:Y:S01]  /*6300*/  FFMA.FTZ R12, R15.reuse, R13, -R12 ;  /* 0x0000000d0f0c7223 */ /* 0x040fe2000001080c */
        /* <DEDUP_REMOVED lines=8> */
[----:B------:R-:W-:Y:S01]  /*6390*/  IMAD.MOV.U32 R12, RZ, RZ, R138 ;  /* 0x000000ffff0c7224 */ /* 0x000fe200078e008a */
[----:B------:R-:W-:Y:S01]  /*63a0*/  F2FP.BF16.F32.PACK_AB R13, R134, R45 ;  /* 0x0000002d860d723e */ /* 0x000fe200000010ff */
[----:B------:R-:W-:Y:S01]  /*63b0*/  IMAD.MOV.U32 R14, RZ, RZ, R40 ;  /* 0x000000ffff0e7224 */ /* 0x000fe200078e0028 */
[----:B------:R-:W-:Y:S02]  /*63c0*/  F2FP.BF16.F32.PACK_AB R15, R143, R44 ;  /* 0x0000002c8f0f723e */ /* 0x000fe400000010ff */
[----:B------:R-:W-:-:S02]  /*63d0*/  F2FP.BF16.F32.PACK_AB R75, R42, R141 ;  /* 0x0000008d2a4b723e */ /* 0x000fc400000010ff */
[----:B------:R-:W-:-:S07]  /*63e0*/  F2FP.BF16.F32.PACK_AB R72, R139, R140 ;  /* 0x0000008c8b48723e */ /* 0x000fce00000010ff */
.L_x_547:
[----:B------:R-:W-:Y:S05]  /*63f0*/  BSYNC B2 ;  /* 0x0000000000027941 */ /* 0x000fea0003800000 */
.L_x_546:
[----:B------:R-:W-:Y:S01]  /*6400*/  ISETP.GE.AND P4, PT, R11, R108, PT ;  /* 0x0000006c0b00720c */ /* 0x000fe20003f86270 */
[----:B--2---:R4:W-:-:S12]  /*6410*/  ST.E.128 desc[UR42][R102.64], R12 ;  /* 0x0000000c66007985 */ /* 0x0049d8000c101d2a */
[----:B------:R-:W-:-:S05]  /*6420*/  @!P4 IMAD.WIDE R104, R11, 0x2, R104 ;  /* 0x000000020b68c825 */ /* 0x000fca00078e0268 */
[----:B---3--:R4:W-:Y:S02]  /*6430*/  @!P4 ST.E.128 desc[UR42][R104.64], R72 ;  /* 0x000000486800c985 */ /* 0x0089e4000c101d2a */
.L_x_545:
[----:B------:R-:W-:Y:S05]  /*6440*/  BSYNC B1 ;  /* 0x0000000000017941 */ /* 0x000fea0003800000 */
.L_x_544:
[----:B------:R-:W-:-:S03]  /*6450*/  UMOV UR4, 0xffffffff ;  /* 0xffffffff00047882 */ /* 0x000fc60000000000 */
[----:B------:R-:W-:Y:S05]  /*6460*/  BRA.DIV UR4, `(.L_x_548) ;  /* 0x0000015e04f47947 */ /* 0x000fea000b800000 */
[----:B------:R0:W0:Y:S04]  /*6470*/  SHFL.IDX PT, R47, R106, 0x1, 0x181f ;  /* 0x00381f006a2f7f89 */ /* 0x00002800000e0000 */
[----:B------:R0:W0:Y:S02]  /*6480*/  SHFL.IDX PT, R46, R107, 0x1, 0x181f ;  /* 0x00381f006b2e7f89 */ /* 0x00002400000e0000 */
.L_x_833:
[----:B------:R-:W-:Y:S01]  /*6490*/  VIADD R11, R153, 0x20 ;  /* 0x00000020990b7836 */ /* 0x000fe20000000000 */
[----:B------:R-:W-:Y:S04]  /*64a0*/  BSSY B1, `(.L_x_549) ;  /* 0x000007a000017945 */ /* 0x000fe80003800000 */
[----:B------:R-:W-:-:S13]  /*64b0*/  ISETP.GE.OR P4, PT, R11, R96, P1 ;  /* 0x000000600b00720c */ /* 0x000fda0000f86670 */
[----:B------:R-:W-:Y:S05]  /*64c0*/  @P4 BRA `(.L_x_550) ;  /* 0x0000000400dc4947 */ /* 0x000fea0003800000 */
[----:B------:R-:W-:Y:S01]  /*64d0*/  SEL R11, R37, R110, !P0 ;  /* 0x0000006e250b7207 */ /* 0x000fe20004000000 */
[----:B------:R-:W-:Y:S01]  /*64e0*/  BSSY B2, `(.L_x_551) ;  /* 0x0000071000027945 */ /* 0x000fe20003800000 */
[----:B----4-:R-:W-:Y:S02]  /*64f0*/  SHF.R.U32.HI R14, RZ, 0x3, R193 ;  /* 0x00000003ff0e7819 */ /* 0x010fe400000116c1 */
[----:B------:R-:W-:Y:S02]  /*6500*/  SHF.R.S32.HI R12, RZ, 0x1f, R11 ;  /* 0x0000001fff0c7819 */ /* 0x000fe4000001140b */
[C---:B0-----:R-:W-:Y:S02]  /*6510*/  LEA R44, P4, R77.reuse, R46, 0x1 ;  /* 0x0000002e4d2c7211 */ /* 0x041fe400078808ff */
[----:B------:R-:W-:Y:S02]  /*6520*/  LEA.HI R12, R12, R11, RZ, 0x4 ;  /* 0x0000000b0c0c7211 */ /* 0x000fe400078f20ff */
[----:B------:R-:W-:-:S02]  /*6530*/  LEA.HI.X R45, R77, R47, R89, 0x1, P4 ;  /* 0x0000002f4d2d7211 */ /* 0x000fc400020f0c59 */
[----:B------:R-:W-:-:S04]  /*6540*/  LEA.HI.SX32 R12, R12, R79, 0x1c ;  /* 0x0000004f0c0c7211 */ /* 0x000fc800078fe2ff */
[----:B------:R-:W-:Y:S01]  /*6550*/  SHF.R.S32.HI R13, RZ, 0x1f, R12 ;  /* 0x0000001fff0d7819 */ /* 0x000fe2000001140c */
[----:B------:R-:W-:-:S03]  /*6560*/  IMAD.SHL.U32 R11, R12, 0x8, RZ ;  /* 0x000000080c0b7824 */ /* 0x000fc600078e00ff */
[----:B------:R-:W-:Y:S02]  /*6570*/  LEA.HI R13, R13, R12, RZ, 0x3 ;  /* 0x0000000c0d0d7211 */ /* 0x000fe400078f18ff */
[----:B------:R-:W-:-:S03]  /*6580*/  LOP3.LUT R12, R193, 0x38, R11, 0xf8, !PT ;  /* 0x00000038c10c7812 */ /* 0x000fc600078ef80b */
[----:B------:R-:W-:Y:S01]  /*6590*/  IMAD.SHL.U32 R13, R13, 0x400, RZ ;  /* 0x000004000d0d7824 */ /* 0x000fe200078e00ff */
[----:B------:R-:W-:-:S04]  /*65a0*/  LOP3.LUT R12, R12, R14, RZ, 0x3c, !PT ;  /* 0x0000000e0c0c7212 */ /* 0x000fc800078e3cff */
[----:B------:R-:W-:-:S04]  /*65b0*/  LOP3.LUT R13, R13, 0x7fffe000, RZ, 0xc0, !PT ;  /* 0x7fffe0000d0d7812 */ /* 0x000fc800078ec0ff */
[----:B------:R-:W-:Y:S01]  /*65c0*/  IADD3 R12, R12, R13, R199 ;  /* 0x0000000d0c0c7210 */ /* 0x000fe20007ffe0c7 */
[----:B------:R-:W-:-:S04]  /*65d0*/  IMAD R13, R155, 0x4000, R4 ;  /* 0x000040009b0d7824 */ /* 0x000fc800078e0204 */
[----:B------:R-:W-:Y:S02]  /*65e0*/  IMAD R15, R155, 0x4000, R12 ;  /* 0x000040009b0f7824 */ /* 0x000fe400078e020c */
[--C-:B------:R-:W-:Y:S02]  /*65f0*/  IMAD R13, R13, 0x2, R156.reuse ;  /* 0x000000020d0d7824 */ /* 0x100fe400078e029c */
[----:B------:R-:W-:-:S04]  /*6600*/  IMAD R40, R15, 0x2, R156 ;  /* 0x000000020f287824 */ /* 0x000fc800078e029c */
[----:B------:R-:W0:Y:S04]  /*6610*/  LDS.128 R12, [R13+0x18400] ;  /* 0x018400000d0c7984 */ /* 0x000e280000000c00 */
[----:B------:R-:W4:Y:S01]  /*6620*/  LDS.128 R40, [R40+0x18400] ;  /* 0x0184000028287984 */ /* 0x000f220000000c00 */
[----:B------:R-:W-:Y:S05]  /*6630*/  @P3 BRA `(.L_x_552) ;  /* 0x00000004006c3947 */ /* 0x000fea0003800000 */
[----:B--2---:R-:W-:Y:S02]  /*6640*/  SHF.R.U32.HI R105, RZ, 0x10, R49 ;  /* 0x00000010ff697819 */ /* 0x004fe40000011631 */
[--C-:B------:R-:W-:Y:S02]  /*6650*/  SHF.R.U32.HI R73, RZ, 0x10, R53.reuse ;  /* 0x00000010ff497819 */ /* 0x100fe40000011635 */
[----:B------:R-:W-:Y:S01]  /*6660*/  SHF.R.U64 R72, R52, 0x10, R53 ;  /* 0x0000001034487819 */ /* 0x000fe20000001235 */
[----:B----4-:R-:W-:Y:S01]  /*6670*/  IMAD.U32 R53, R41, 0x10000, RZ ;  /* 0x0001000029357824 */ /* 0x010fe200078e00ff */
[----:B------:R-:W-:Y:S01]  /*6680*/  PRMT R132, R132, 0x5410, R105 ;  /* 0x0000541084847816 */ /* 0x000fe20000000069 */
[----:B0-----:R-:W-:Y:S01]  /*6690*/  IMAD.U32 R52, R15, 0x10000, RZ ;  /* 0x000100000f347824 */ /* 0x001fe200078e00ff */
[----:B------:R-:W-:Y:S02]  /*66a0*/  PRMT R130, R130, 0x5410, R73 ;  /* 0x0000541082827816 */ /* 0x000fe40000000049 */
[----:B------:R-:W-:-:S02]  /*66b0*/  SHF.R.U32.HI R75, RZ, 0x10, R51 ;  /* 0x00000010ff4b7819 */ /* 0x000fc40000011633 */
[----:B------:R-:W-:Y:S01]  /*66c0*/  SHF.R.U32.HI R103, RZ, 0x10, R55 ;  /* 0x00000010ff677819 */ /* 0x000fe20000011637 */
[----:B------:R-:W-:Y:S01]  /*66d0*/  IMAD.U32 R73, R130, 0x10000, RZ ;  /* 0x0001000082497824 */ /* 0x000fe200078e00ff */
[----:B------:R-:W-:Y:S01]  /*66e0*/  PRMT R129, R129, 0x5410, R72 ;  /* 0x0000541081817816 */ /* 0x000fe20000000048 */
[----:B------:R-:W-:Y:S01]  /*66f0*/  IMAD.U32 R72, R132, 0x10000, RZ ;  /* 0x0001000084487824 */ /* 0x000fe200078e00ff */
[----:B------:R-:W-:Y:S02]  /*6700*/  SHF.R.U64 R102, R50, 0x10, R51 ;  /* 0x0000001032667819 */ /* 0x000fe40000001233 */
[----:B------:R-:W-:Y:S02]  /*6710*/  SHF.L.U32 R50, R13, 0x10, RZ ;  /* 0x000000100d327819 */ /* 0x000fe400000006ff */
[----:B------:R-:W-:Y:S01]  /*6720*/  PRMT R126, R126, 0x5410, R75 ;  /* 0x000054107e7e7816 */ /* 0x000fe2000000004b */
[CC--:B------:R-:W-:Y:S01]  /*6730*/  FMUL.FTZ R75, R53.reuse, R73.reuse ;  /* 0x00000049354b7220 */ /* 0x0c0fe20000410000 */
[----:B------:R-:W-:Y:S01]  /*6740*/  PRMT R128, R128, 0x5410, R103 ;  /* 0x0000541080807816 */ /* 0x000fe20000000067 */
[-C--:B------:R-:W-:Y:S01]  /*6750*/  FMUL.FTZ R103, R53, R72.reuse ;  /* 0x0000004835677220 */ /* 0x080fe20000410000 */
[----:B------:R-:W-:Y:S01]  /*6760*/  SHF.R.U64 R74, R54, 0x10, R55 ;  /* 0x00000010364a7819 */ /* 0x000fe20000001237 */
[C---:B------:R-:W-:Y:S01]  /*6770*/  FFMA.FTZ R75, R50.reuse, R72, -R75 ;  /* 0x00000048324b7223 */ /* 0x040fe2000001084b */
[----:B------:R-:W-:Y:S01]  /*6780*/  LOP3.LUT R54, R41, 0xffff0000, RZ, 0xc0, !PT ;  /* 0xffff000029367812 */ /* 0x000fe200078ec0ff */
[----:B------:R-:W-:Y:S01]  /*6790*/  FFMA.FTZ R103, R50, R73, R103 ;  /* 0x0000004932677223 */ /* 0x000fe20000010067 */
[----:B------:R-:W-:Y:S01]  /*67a0*/  LOP3.LUT R130, R130, 0xffff0000, RZ, 0xc0, !PT ;  /* 0xffff000082827812 */ /* 0x000fe200078ec0ff */
[----:B------:R-:W-:Y:S01]  /*67b0*/  IMAD.U32 R55, R43, 0x10000, RZ ;  /* 0x000100002b377824 */ /* 0x000fe200078e00ff */
[----:B------:R-:W-:Y:S01]  /*67c0*/  LOP3.LUT R132, R132, 0xffff0000, RZ, 0xc0, !PT ;  /* 0xffff000084847812 */ /* 0x000fe200078ec0ff */
[----:B------:R-:W-:Y:S01]  /*67d0*/  IMAD.U32 R53, R128, 0x10000, RZ ;  /* 0x0001000080357824 */ /* 0x000fe200078e00ff */
[----:B---3--:R-:W-:Y:S01]  /*67e0*/  SHF.R.U64 R104, R48, 0x10, R49 ;  /* 0x0000001030687819 */ /* 0x008fe20000001231 */
[----:B------:R-:W-:Y:S01]  /*67f0*/  IMAD.U32 R50, R126, 0x10000, RZ ;  /* 0x000100007e327824 */ /* 0x000fe200078e00ff */
[----:B------:R-:W-:Y:S01]  /*6800*/  PRMT R127, R127, 0x5410, R74 ;  /* 0x000054107f7f7816 */ /* 0x000fe2000000004a */
[----:B------:R-:W-:Y:S01]  /*6810*/  FMUL.FTZ R72, R54, R130 ;  /* 0x0000008236487220 */ /* 0x000fe20000410000 */
[----:B------:R-:W-:Y:S01]  /*6820*/  LOP3.LUT R51, R13, 0xffff0000, RZ, 0xc0, !PT ;  /* 0xffff00000d337812 */ /* 0x000fe200078ec0ff */
[-C--:B------:R-:W-:Y:S01]  /*6830*/  FMUL.FTZ R73, R55, R53.reuse ;  /* 0x0000003537497220 */ /* 0x080fe20000410000 */
[----:B------:R-:W-:Y:S01]  /*6840*/  LOP3.LUT R43, R43, 0xffff0000, RZ, 0xc0, !PT ;  /* 0xffff00002b2b7812 */ /* 0x000fe200078ec0ff */
[----:B------:R-:W-:Y:S01]  /*6850*/  FMUL.FTZ R74, R55, R50 ;  /* 0x00000032374a7220 */ /* 0x000fe20000410000 */
[----:B------:R-:W-:Y:S01]  /*6860*/  LOP3.LUT R128, R128, 0xffff0000, RZ, 0xc0, !PT ;  /* 0xffff000080807812 */ /* 0x000fe200078ec0ff */
[----:B------:R-:W-:Y:S01]  /*6870*/  FMUL.FTZ R54, R54, R132 ;  /* 0x0000008436367220 */ /* 0x000fe20000410000 */
[----:B------:R-:W-:Y:S01]  /*6880*/  PRMT R133, R133, 0x5410, R104 ;  /* 0x0000541085857816 */ /* 0x000fe20000000068 */
[----:B------:R-:W-:Y:S01]  /*6890*/  FFMA.FTZ R73, R52, R50, -R73 ;  /* 0x0000003234497223 */ /* 0x000fe20000010849 */
[----:B------:R-:W-:Y:S01]  /*68a0*/  LOP3.LUT R126, R126, 0xffff0000, RZ, 0xc0, !PT ;  /* 0xffff00007e7e7812 */ /* 0x000fe200078ec0ff */
[----:B------:R-:W-:Y:S01]  /*68b0*/  FFMA.FTZ R74, R52, R53, R74 ;  /* 0x00000035344a7223 */ /* 0x000fe2000001004a */
[----:B------:R-:W-:Y:S01]  /*68c0*/  LOP3.LUT R49, R15, 0xffff0000, RZ, 0xc0, !PT ;  /* 0xffff00000f317812 */ /* 0x000fe200078ec0ff */
[C---:B------:R-:W-:Y:S01]  /*68d0*/  FFMA.FTZ R72, R51.reuse, R132, -R72 ;  /* 0x0000008433487223 */ /* 0x040fe20000010848 */
[----:B------:R-:W-:Y:S01]  /*68e0*/  FFMA.FTZ R130, R51, R130, R54 ;  /* 0x0000008233827223 */ /* 0x000fe20000010036 */
[----:B------:R-:W-:Y:S01]  /*68f0*/  FMUL.FTZ R52, R43, R128 ;  /* 0x000000802b347220 */ /* 0x000fe20000410000 */
[----:B------:R-:W-:-:S02]  /*6900*/  IMAD.U32 R41, R40, 0x10000, RZ ;  /* 0x0001000028297824 */ /* 0x000fc400078e00ff */
[-C--:B------:R-:W-:Y:S01]  /*6910*/  FMUL.FTZ R54, R43, R126.reuse ;  /* 0x0000007e2b367220 */ /* 0x080fe20000410000 */
[----:B------:R-:W-:Y:S01]  /*6920*/  IMAD.U32 R50, R133, 0x10000, RZ ;  /* 0x0001000085327824 */ /* 0x000fe200078e00ff */
[----:B------:R-:W-:Y:S01]  /*6930*/  LOP3.LUT R40, R40, 0xffff0000, RZ, 0xc0, !PT ;  /* 0xffff000028287812 */ /* 0x000fe200078ec0ff */
[----:B------:R-:W-:Y:S02]  /*6940*/  IMAD.U32 R51, R129, 0x10000, RZ ;  /* 0x0001000081337824 */ /* 0x000fe400078e00ff */
[----:B------:R-:W-:Y:S01]  /*6950*/  FFMA.FTZ R126, R49, R126, -R52 ;  /* 0x0000007e317e7223 */ /* 0x000fe20000010834 */
[----:B------:R-:W-:Y:S01]  /*6960*/  LOP3.LUT R129, R129, 0xffff0000, RZ, 0xc0, !PT ;  /* 0xffff000081817812 */ /* 0x000fe200078ec0ff */
[C---:B------:R-:W-:Y:S01]  /*6970*/  IMAD.U32 R48, R12.reuse, 0x10000, RZ ;  /* 0x000100000c307824 */ /* 0x040fe200078e00ff */
[----:B------:R-:W-:Y:S01]  /*6980*/  LOP3.LUT R133, R133, 0xffff0000, RZ, 0xc0, !PT ;  /* 0xffff000085857812 */ /* 0x000fe200078ec0ff */
[C---:B------:R-:W-:Y:S01]  /*6990*/  FMUL.FTZ R43, R41.reuse, R51 ;  /* 0x00000033292b7220 */ /* 0x040fe20000410000 */
[----:B------:R-:W-:Y:S01]  /*69a0*/  FMUL.FTZ R52, R41, R50 ;  /* 0x0000003229347220 */ /* 0x000fe20000410000 */
[----:B------:R-:W-:Y:S01]  /*69b0*/  PRMT R131, R131, 0x5410, R102 ;  /* 0x0000541083837816 */ /* 0x000fe20000000066 */
[----:B------:R-:W-:Y:S01]  /*69c0*/  FFMA.FTZ R53, R49, R128, R54 ;  /* 0x0000008031357223 */ /* 0x000fe20000010036 */
[----:B------:R-:W-:Y:S01]  /*69d0*/  LOP3.LUT R13, R12, 0xffff0000, RZ, 0xc0, !PT ;  /* 0xffff00000c0d7812 */ /* 0x000fe200078ec0ff */
[----:B------:R-:W-:Y:S01]  /*69e0*/  FMUL.FTZ R54, R40, R129 ;  /* 0x0000008128367220 */ /* 0x000fe20000410000 */
[C---:B------:R-:W-:Y:S01]  /*69f0*/  FFMA.FTZ R43, R48.reuse, R50, -R43 ;  /* 0x00000032302b7223 */ /* 0x040fe2000001082b */
[----:B------:R-:W-:Y:S01]  /*6a00*/  FFMA.FTZ R52, R48, R51, R52 ;  /* 0x0000003330347223 */ /* 0x000fe20000010034 */
[----:B------:R-:W-:-:S02]  /*6a10*/  IMAD.U32 R15, R42, 0x10000, RZ ;  /* 0x000100002a0f7824 */ /* 0x000fc400078e00ff */
[-C--:B------:R-:W-:Y:S01]  /*6a20*/  FMUL.FTZ R48, R40, R133.reuse ;  /* 0x0000008528307220 */ /* 0x080fe20000410000 */
[----:B------:R-:W-:Y:S01]  /*6a30*/  SHF.L.U32 R41, R127, 0x10, RZ ;  /* 0x000000107f297819 */ /* 0x000fe200000006ff */
[----:B------:R-:W-:Y:S01]  /*6a40*/  IMAD.U32 R40, R131, 0x10000, RZ ;  /* 0x0001000083287824 */ /* 0x000fe200078e00ff */
[----:B------:R-:W-:Y:S01]  /*6a50*/  LOP3.LUT R42, R42, 0xffff0000, RZ, 0xc0, !PT ;  /* 0xffff00002a2a7812 */ /* 0x000fe200078ec0ff */
[----:B------:R-:W-:Y:S01]  /*6a60*/  FFMA.FTZ R54, R13, R133, -R54 ;  /* 0x000000850d367223 */ /* 0x000fe20000010836 */
[----:B------:R-:W-:Y:S01]  /*6a70*/  LOP3.LUT R127, R127, 0xffff0000, RZ, 0xc0, !PT ;  /* 0xffff00007f7f7812 */ /* 0x000fe200078ec0ff */
[C---:B------:R-:W-:Y:S01]  /*6a80*/  IMAD.U32 R12, R14.reuse, 0x10000, RZ ;  /* 0x000100000e0c7824 */ /* 0x040fe200078e00ff */
[----:B------:R-:W-:Y:S01]  /*6a90*/  LOP3.LUT R131, R131, 0xffff0000, RZ, 0xc0, !PT ;  /* 0xffff000083837812 */ /* 0x000fe200078ec0ff */
[----:B------:R-:W-:Y:S01]  /*6aa0*/  FFMA.FTZ R13, R13, R129, R48 ;  /* 0x000000810d0d7223 */ /* 0x000fe20000010030 */
[----:B------:R-:W-:Y:S01]  /*6ab0*/  LOP3.LUT R14, R14, 0xffff0000, RZ, 0xc0, !PT ;  /* 0xffff00000e0e7812 */ /* 0x000fe200078ec0ff */
[C---:B------:R-:W-:Y:S01]  /*6ac0*/  FMUL.FTZ R49, R15.reuse, R41 ;  /* 0x000000290f317220 */ /* 0x040fe20000410000 */
[-C--:B------:R-:W-:Y:S01]  /*6ad0*/  FMUL.FTZ R48, R15, R40.reuse ;  /* 0x000000280f307220 */ /* 0x080fe20000410000 */
[C---:B------:R-:W-:Y:S01]  /*6ae0*/  FMUL.FTZ R15, R42.reuse, R127 ;  /* 0x0000007f2a0f7220 */ /* 0x040fe20000410000 */
[----:B------:R-:W-:Y:S01]  /*6af0*/  FMUL.FTZ R42, R42, R131 ;  /* 0x000000832a2a7220 */ /* 0x000fe20000410000 */
[C---:B------:R-:W-:Y:S01]  /*6b00*/  FFMA.FTZ R49, R12.reuse, R40, -R49 ;  /* 0x000000280c317223 */ /* 0x040fe20000010831 */
[----:B------:R-:W-:Y:S01]  /*6b10*/  FFMA.FTZ R48, R12, R41, R48 ;  /* 0x000000290c307223 */ /* 0x000fe20000010030 */
[----:B------:R-:W-:Y:S01]  /*6b20*/  FFMA.FTZ R12, R14, R131, -R15 ;  /* 0x000000830e0c7223 */ /* 0x000fe2000001080f */
[----:B------:R-:W-:Y:S01]  /*6b30*/  F2FP.BF16.F32.PACK_AB R43, R54, R43 ;  /* 0x0000002b362b723e */ /* 0x000fe200000010ff */
        /* <DEDUP_REMOVED lines=10> */
[----:B------:R-:W-:-:S07]  /*6be0*/  F2FP.BF16.F32.PACK_AB R42, R127, R48 ;  /* 0x000000307f2a723e */ /* 0x000fce00000010ff */
.L_x_552:
[----:B------:R-:W-:Y:S05]  /*6bf0*/  BSYNC B2 ;  /* 0x0000000000027941 */ /* 0x000fea0003800000 */
.L_x_551:
[----:B------:R-:W-:Y:S01]  /*6c00*/  ISETP.GE.AND P4, PT, R11, R108, PT ;  /* 0x0000006c0b00720c */ /* 0x000fe20003f86270 */
[----:B0-----:R0:W-:-:S12]  /*6c10*/  ST.E.128 desc[UR42][R44.64], R12 ;  /* 0x0000000c2c007985 */ /* 0x0011d8000c101d2a */
[----:B------:R-:W-:-:S05]  /*6c20*/  @!P4 IMAD.WIDE R46, R11, 0x2, R46 ;  /* 0x000000020b2ec825 */ /* 0x000fca00078e022e */
[----:B----4-:R0:W-:Y:S02]  /*6c30*/  @!P4 ST.E.128 desc[UR42][R46.64], R40 ;  /* 0x000000282e00c985 */ /* 0x0101e4000c101d2a */
.L_x_550:
[----:B------:R-:W-:Y:S05]  /*6c40*/  BSYNC B1 ;  /* 0x0000000000017941 */ /* 0x000fea0003800000 */
.L_x_549:
[----:B------:R-:W-:-:S03]  /*6c50*/  UMOV UR4, 0xffffffff ;  /* 0xffffffff00047882 */ /* 0x000fc60000000000 */
[----:B------:R-:W-:Y:S05]  /*6c60*/  BRA.DIV UR4, `(.L_x_553) ;  /* 0x0000015a04407947 */ /* 0x000fea000b800000 */
[----:B0-----:R0:W0:Y:S04]  /*6c70*/  SHFL.IDX PT, R47, R106, 0x2, 0x181f ;  /* 0x00581f006a2f7f89 */ /* 0x00102800000e0000 */
[----:B------:R0:W0:Y:S02]  /*6c80*/  SHFL.IDX PT, R46, R107, 0x2, 0x181f ;  /* 0x00581f006b2e7f89 */ /* 0x00002400000e0000 */
.L_x_837:
        /* <DEDUP_REMOVED lines=27> */
[----:B------:R-:W-:Y:S01]  /*6e40*/  SHF.R.U64 R73, R60, 0x10, R61 ;  /* 0x000000103c497819 */ /* 0x000fe2000000123d */
[----:B0-----:R-:W-:Y:S01]  /*6e50*/  IMAD.U32 R49, R13, 0x10000, RZ ;  /* 0x000100000d317824 */ /* 0x001fe200078e00ff */
[----:B------:R-:W-:Y:S01]  /*6e60*/  SHF.R.U64 R75, R56, 0x10, R57 ;  /* 0x00000010384b7819 */ /* 0x000fe20000001239 */
[----:B----4-:R-:W-:Y:S01]  /*6e70*/  IMAD.U32 R54, R43, 0x10000, RZ ;  /* 0x000100002b367824 */ /* 0x010fe200078e00ff */
[----:B------:R-:W-:Y:S02]  /*6e80*/  SHF.R.U32.HI R60, RZ, 0x10, R61 ;  /* 0x00000010ff3c7819 */ /* 0x000fe4000001163d */
[----:B------:R-:W-:Y:S02]  /*6e90*/  SHF.R.U32.HI R56, RZ, 0x10, R57 ;  /* 0x00000010ff387819 */ /* 0x000fe40000011639 */
[----:B------:R-:W-:Y:S02]  /*6ea0*/  SHF.R.U64 R57, R58, 0x10, R59 ;  /* 0x000000103a397819 */ /* 0x000fe4000000123b */
[----:B------:R-:W-:-:S02]  /*6eb0*/  PRMT R125, R125, 0x5410, R60 ;  /* 0x000054107d7d7816 */ /* 0x000fc4000000003c */
[----:B------:R-:W-:Y:S02]  /*6ec0*/  PRMT R121, R121, 0x5410, R56 ;  /* 0x0000541079797816 */ /* 0x000fe40000000038 */
[----:B------:R-:W-:Y:S02]  /*6ed0*/  SHF.R.U32.HI R58, RZ, 0x10, R59 ;  /* 0x00000010ff3a7819 */ /* 0x000fe4000001163b */
[----:B------:R-:W-:Y:S01]  /*6ee0*/  SHF.L.U32 R52, R41, 0x10, RZ ;  /* 0x0000001029347819 */ /* 0x000fe200000006ff */
[----:B------:R-:W-:Y:S01]  /*6ef0*/  IMAD.U32 R56, R121, 0x10000, RZ ;  /* 0x0001000079387824 */ /* 0x000fe200078e00ff */
[----:B------:R-:W-:Y:S01]  /*6f00*/  PRMT R118, R118, 0x5410, R57 ;  /* 0x0000541076767816 */ /* 0x000fe20000000039 */
[----:B------:R-:W-:Y:S01]  /*6f10*/  IMAD.U32 R57, R125, 0x10000, RZ ;  /* 0x000100007d397824 */ /* 0x000fe200078e00ff */
[--C-:B------:R-:W-:Y:S02]  /*6f20*/  SHF.R.U64 R59, R62, 0x10, R63.reuse ;  /* 0x000000103e3b7819 */ /* 0x100fe4000000123f */
[----:B------:R-:W-:-:S02]  /*6f30*/  SHF.R.U32.HI R62, RZ, 0x10, R63 ;  /* 0x00000010ff3e7819 */ /* 0x000fc4000001163f */
[----:B------:R-:W-:Y:S01]  /*6f40*/  PRMT R119, R119, 0x5410, R58 ;  /* 0x0000541077777816 */ /* 0x000fe2000000003a */
[CC--:B------:R-:W-:Y:S01]  /*6f50*/  FMUL.FTZ R58, R52.reuse, R57.reuse ;  /* 0x00000039343a7220 */ /* 0x0c0fe20000410000 */
[----:B------:R-:W-:Y:S01]  /*6f60*/  LOP3.LUT R53, R41, 0xffff0000, RZ, 0xc0, !PT ;  /* 0xffff000029357812 */ /* 0x000fe200078ec0ff */
[-C--:B------:R-:W-:Y:S01]  /*6f70*/  FMUL.FTZ R52, R52, R56.reuse ;  /* 0x0000003834347220 */ /* 0x080fe20000410000 */
[----:B------:R-:W-:Y:S01]  /*6f80*/  PRMT R123, R123, 0x5410, R62 ;  /* 0x000054107b7b7816 */ /* 0x000fe2000000003e */
[----:B------:R-:W-:Y:S01]  /*6f90*/  FFMA.FTZ R58, R49, R56, -R58 ;  /* 0x00000038313a7223 */ /* 0x000fe2000001083a */
[----:B------:R-:W-:Y:S01]  /*6fa0*/  LOP3.LUT R125, R125, 0xffff0000, RZ, 0xc0, !PT ;  /* 0xffff00007d7d7812 */ /* 0x000fe200078ec0ff */
[----:B------:R-:W-:Y:S01]  /*6fb0*/  FFMA.FTZ R57, R49, R57, R52 ;  /* 0x0000003931397223 */ /* 0x000fe20000010034 */
[----:B------:R-:W-:Y:S01]  /*6fc0*/  LOP3.LUT R121, R121, 0xffff0000, RZ, 0xc0, !PT ;  /* 0xffff000079797812 */ /* 0x000fe200078ec0ff */
[----:B------:R-:W-:Y:S01]  /*6fd0*/  IMAD.U32 R49, R119, 0x10000, RZ ;  /* 0x0001000077317824 */ /* 0x000fe200078e00ff */
[----:B------:R-:W-:Y:S01]  /*6fe0*/  PRMT R122, R122, 0x5410, R59 ;  /* 0x000054107a7a7816 */ /* 0x000fe2000000003b */
[----:B------:R-:W-:Y:S01]  /*6ff0*/  IMAD.U32 R59, R123, 0x10000, RZ ;  /* 0x000100007b3b7824 */ /* 0x000fe200078e00ff */
[----:B------:R-:W-:Y:S01]  /*7000*/  LOP3.LUT R50, R13, 0xffff0000, RZ, 0xc0, !PT ;  /* 0xffff00000d327812 */ /* 0x000fe200078ec0ff */
[C---:B------:R-:W-:Y:S01]  /*7010*/  FMUL.FTZ R61, R53.reuse, R125 ;  /* 0x0000007d353d7220 */ /* 0x040fe20000410000 */
[----:B------:R-:W-:Y:S01]  /*7020*/  FMUL.FTZ R53, R53, R121 ;  /* 0x0000007935357220 */ /* 0x000fe20000410000 */
[C---:B------:R-:W-:Y:S01]  /*7030*/  IMAD.U32 R41, R40.reuse, 0x10000, RZ ;  /* 0x0001000028297824 */ /* 0x040fe200078e00ff */
[----:B------:R-:W-:Y:S01]  /*7040*/  LOP3.LUT R51, R40, 0xffff0000, RZ, 0xc0, !PT ;  /* 0xffff000028337812 */ /* 0x000fe200078ec0ff */
[C---:B------:R-:W-:Y:S01]  /*7050*/  FMUL.FTZ R63, R54.reuse, R59 ;  /* 0x0000003b363f7220 */ /* 0x040fe20000410000 */
[----:B------:R-:W-:Y:S01]  /*7060*/  LOP3.LUT R55, R43, 0xffff0000, RZ, 0xc0, !PT ;  /* 0xffff00002b377812 */ /* 0x000fe200078ec0ff */
[----:B------:R-:W-:Y:S01]  /*7070*/  FMUL.FTZ R52, R54, R49 ;  /* 0x0000003136347220 */ /* 0x000fe20000410000 */
[----:B------:R-:W-:Y:S01]  /*7080*/  LOP3.LUT R56, R123, 0xffff0000, RZ, 0xc0, !PT ;  /* 0xffff00007b387812 */ /* 0x000fe200078ec0ff */
[----:B------:R-:W-:Y:S01]  /*7090*/  IMAD.U32 R40, R15, 0x10000, RZ ;  /* 0x000100000f287824 */ /* 0x000fe200078e00ff */
[----:B------:R-:W-:Y:S01]  /*70a0*/  PRMT R124, R124, 0x5410, R73 ;  /* 0x000054107c7c7816 */ /* 0x000fe20000000049 */
[C---:B------:R-:W-:Y:S01]  /*70b0*/  FFMA.FTZ R61, R50.reuse, R121, -R61 ;  /* 0x00000079323d7223 */ /* 0x040fe2000001083d */
[----:B------:R-:W-:Y:S01]  /*70c0*/  FFMA.FTZ R54, R50, R125, R53 ;  /* 0x0000007d32367223 */ /* 0x000fe20000010035 */
[----:B------:R-:W-:Y:S01]  /*70d0*/  PRMT R120, R120, 0x5410, R75 ;  /* 0x0000541078787816 */ /* 0x000fe2000000004b */
[C---:B------:R-:W-:Y:S01]  /*70e0*/  FFMA.FTZ R59, R40.reuse, R59, R52 ;  /* 0x0000003b283b7223 */ /* 0x040fe20000010034 */
[----:B------:R-:W-:Y:S01]  /*70f0*/  LOP3.LUT R50, R119, 0xffff0000, RZ, 0xc0, !PT ;  /* 0xffff000077327812 */ /* 0x000fe200078ec0ff */
[----:B------:R-:W-:Y:S01]  /*7100*/  FMUL.FTZ R60, R55, R56 ;  /* 0x00000038373c7220 */ /* 0x000fe20000410000 */
[----:B------:R-:W-:Y:S01]  /*7110*/  LOP3.LUT R15, R15, 0xffff0000, RZ, 0xc0, !PT ;  /* 0xffff00000f0f7812 */ /* 0x000fe200078ec0ff */
[----:B------:R-:W-:Y:S01]  /*7120*/  FFMA.FTZ R63, R40, R49, -R63 ;  /* 0x00000031283f7223 */ /* 0x000fe2000001083f */
[----:B------:R-:W-:-:S02]  /*7130*/  IMAD.U32 R52, R124, 0x10000, RZ ;  /* 0x000100007c347824 */ /* 0x000fc400078e00ff */
[-C--:B------:R-:W-:Y:S01]  /*7140*/  FMUL.FTZ R62, R55, R50.reuse ;  /* 0x00000032373e7220 */ /* 0x080fe20000410000 */
[----:B------:R-:W-:Y:S01]  /*7150*/  IMAD.U32 R40, R120, 0x10000, RZ ;  /* 0x0001000078287824 */ /* 0x000fe200078e00ff */
[----:B------:R-:W-:Y:S01]  /*7160*/  LOP3.LUT R124, R124, 0xffff0000, RZ, 0xc0, !PT ;  /* 0xffff00007c7c7812 */ /* 0x000fe200078ec0ff */
[----:B------:R-:W-:Y:S01]  /*7170*/  FFMA.FTZ R60, R15, R50, -R60 ;  /* 0x000000320f3c7223 */ /* 0x000fe2000001083c */
[C---:B------:R-:W-:Y:S01]  /*7180*/  FMUL.FTZ R50, R41.reuse, R52 ;  /* 0x0000003429327220 */ /* 0x040fe20000410000 */
[C---:B------:R-:W-:Y:S01]  /*7190*/  IMAD.U32 R13, R12.reuse, 0x10000, RZ ;  /* 0x000100000c0d7824 */ /* 0x040fe200078e00ff */
[----:B------:R-:W-:Y:S01]  /*71a0*/  LOP3.LUT R48, R12, 0xffff0000, RZ, 0xc0, !PT ;  /* 0xffff00000c307812 */ /* 0x000fe200078ec0ff */
[----:B------:R-:W-:Y:S01]  /*71b0*/  FMUL.FTZ R41, R41, R40 ;  /* 0x0000002829297220 */ /* 0x000fe20000410000 */
[----:B------:R-:W-:Y:S01]  /*71c0*/  LOP3.LUT R120, R120, 0xffff0000, RZ, 0xc0, !PT ;  /* 0xffff000078787812 */ /* 0x000fe200078ec0ff */
[----:B------:R-:W-:Y:S01]  /*71d0*/  FFMA.FTZ R62, R15, R56, R62 ;  /* 0x000000380f3e7223 */ /* 0x000fe2000001003e */
[----:B------:R-:W-:Y:S01]  /*71e0*/  FMUL.FTZ R15, R51, R124 ;  /* 0x0000007c330f7220 */ /* 0x000fe20000410000 */
[----:B------:R-:W-:-:S02]  /*71f0*/  IMAD.U32 R43, R42, 0x10000, RZ ;  /* 0x000100002a2b7824 */ /* 0x000fc400078e00ff */
[C---:B------:R-:W-:Y:S01]  /*7200*/  FFMA.FTZ R50, R13.reuse, R40, -R50 ;  /* 0x000000280d327223 */ /* 0x040fe20000010832 */
[----:B------:R-:W-:Y:S01]  /*7210*/  FFMA.FTZ R52, R13, R52, R41 ;  /* 0x000000340d347223 */ /* 0x000fe20000010029 */
[----:B------:R-:W-:Y:S01]  /*7220*/  LOP3.LUT R42, R42, 0xffff0000, RZ, 0xc0, !PT ;  /* 0xffff00002a2a7812 */ /* 0x000fe200078ec0ff */
[----:B------:R-:W-:Y:S01]  /*7230*/  FFMA.FTZ R49, R48, R120, -R15 ;  /* 0x0000007830317223 */ /* 0x000fe2000001080f */
[C---:B------:R-:W-:Y:S01]  /*7240*/  IMAD.U32 R40, R122.reuse, 0x10000, RZ ;  /* 0x000100007a287824 */ /* 0x040fe200078e00ff */
[----:B------:R-:W-:Y:S01]  /*7250*/  LOP3.LUT R41, R122, 0xffff0000, RZ, 0xc0, !PT ;  /* 0xffff00007a297812 */ /* 0x000fe200078ec0ff */
[C---:B------:R-:W-:Y:S01]  /*7260*/  IMAD.U32 R13, R118.reuse, 0x10000, RZ ;  /* 0x00010000760d7824 */ /* 0x040fe200078e00ff */
[----:B------:R-:W-:Y:S01]  /*7270*/  LOP3.LUT R15, R118, 0xffff0000, RZ, 0xc0, !PT ;  /* 0xffff0000760f7812 */ /* 0x000fe200078ec0ff */
[C---:B------:R-:W-:Y:S02]  /*7280*/  IMAD.U32 R12, R14.reuse, 0x10000, RZ ;  /* 0x000100000e0c7824 */ /* 0x040fe400078e00ff */
[C---:B------:R-:W-:Y:S01]  /*7290*/  FMUL.FTZ R53, R43.reuse, R40 ;  /* 0x000000282b357220 */ /* 0x040fe20000410000 */
[----:B------:R-:W-:Y:S01]  /*72a0*/  LOP3.LUT R14, R14, 0xffff0000, RZ, 0xc0, !PT ;  /* 0xffff00000e0e7812 */ /* 0x000fe200078ec0ff */
[----:B------:R-:W-:Y:S01]  /*72b0*/  FMUL.FTZ R43, R43, R13 ;  /* 0x0000000d2b2b7220 */ /* 0x000fe20000410000 */
[C---:B------:R-:W-:Y:S01]  /*72c0*/  FMUL.FTZ R55, R42.reuse, R41 ;  /* 0x000000292a377220 */ /* 0x040fe20000410000 */
[----:B------:R-:W-:Y:S01]  /*72d0*/  FMUL.FTZ R42, R42, R15 ;  /* 0x0000000f2a2a7220 */ /* 0x000fe20000410000 */
[----:B------:R-:W-:Y:S01]  /*72e0*/  FMUL.FTZ R51, R51, R120 ;  /* 0x0000007833337220 */ /* 0x000fe20000410000 */
[C---:B------:R-:W-:Y:S01]  /*72f0*/  FFMA.FTZ R53, R12.reuse, R13, -R53 ;  /* 0x0000000d0c357223 */ /* 0x040fe20000010835 */
[----:B------:R-:W-:Y:S01]  /*7300*/  FFMA.FTZ R43, R12, R40, R43 ;  /* 0x000000280c2b7223 */ /* 0x000fe2000001002b */
[C---:B------:R-:W-:Y:S01]  /*7310*/  FFMA.FTZ R12, R14.reuse, R15, -R55 ;  /* 0x0000000f0e0c7223 */ /* 0x040fe20000010837 */
[----:B------:R-:W-:Y:S01]  /*7320*/  FFMA.FTZ R42, R14, R41, R42 ;  /* 0x000000290e2a7223 */ /* 0x000fe2000001002a */
[----:B------:R-:W-:Y:S01]  /*7330*/  FFMA.FTZ R51, R48, R124, R51 ;  /* 0x0000007c30337223 */ /* 0x000fe20000010033 */
[----:B------:R-:W-:-:S02]  /*7340*/  F2FP.BF16.F32.PACK_AB R59, R62, R59 ;  /* 0x0000003b3e3b723e */ /* 0x000fc400000010ff */
[----:B------:R-:W-:Y:S02]  /*7350*/  F2FP.BF16.F32.PACK_AB R50, R49, R50 ;  /* 0x000000323132723e */ /* 0x000fe400000010ff */
[----:B------:R-:W-:Y:S02]  /*7360*/  F2FP.BF16.F32.PACK_AB R14, R12, R53 ;  /* 0x000000350c0e723e */ /* 0x000fe400000010ff */
[----:B------:R-:W-:Y:S01]  /*7370*/  F2FP.BF16.F32.PACK_AB R42, R42, R43 ;  /* 0x0000002b2a2a723e */ /* 0x000fe200000010ff */
[----:B------:R-:W-:Y:S01]  /*7380*/  IMAD.MOV.U32 R43, RZ, RZ, R59 ;  /* 0x000000ffff2b7224 */ /* 0x000fe200078e003b */
[----:B------:R-:W-:Y:S02]  /*7390*/  F2FP.BF16.F32.PACK_AB R13, R61, R58 ;  /* 0x0000003a3d0d723e */ /* 0x000fe400000010ff */
[----:B------:R-:W-:Y:S02]  /*73a0*/  F2FP.BF16.F32.PACK_AB R15, R60, R63 ;  /* 0x0000003f3c0f723e */ /* 0x000fe400000010ff */
[----:B------:R-:W-:-:S02]  /*73b0*/  F2FP.BF16.F32.PACK_AB R41, R54, R57 ;  /* 0x000000393629723e */ /* 0x000fc400000010ff */
[----:B------:R-:W-:Y:S02]  /*73c0*/  F2FP.BF16.F32.PACK_AB R40, R51, R52 ;  /* 0x000000343328723e */ /* 0x000fe400000010ff */
[----:B------:R-:W-:-:S07]  /*73d0*/  MOV R12, R50 ;  /* 0x00000032000c7202 */ /* 0x000fce0000000f00 */
.L_x_557:
[----:B------:R-:W-:Y:S05]  /*73e0*/  BSYNC B2 ;  /* 0x0000000000027941 */ /* 0x000fea0003800000 */
.L_x_556:
[----:B------:R-:W-:Y:S01]  /*73f0*/  ISETP.GE.AND P4, PT, R11, R108, PT ;  /* 0x0000006c0b00720c */ /* 0x000fe20003f86270 */
[----:B0-----:R0:W-:-:S12]  /*7400*/  ST.E.128 desc[UR42][R44.64], R12 ;  /* 0x0000000c2c007985 */ /* 0x0011d8000c101d2a */
[----:B------:R-:W-:-:S05]  /*7410*/  @!P4 IMAD.WIDE R46, R11, 0x2, R46 ;  /* 0x000000020b2ec825 */ /* 0x000fca00078e022e */
[----:B----4-:R0:W-:Y:S02]  /*7420*/  @!P4 ST.E.128 desc[UR42][R46.64], R40 ;  /* 0x000000282e00c985 */ /* 0x0101e4000c101d2a */
.L_x_555:
[----:B------:R-:W-:Y:S05]  /*7430*/  BSYNC B1 ;  /* 0x0000000000017941 */ /* 0x000fea0003800000 */
.L_x_554:
[----:B------:R-:W-:-:S03]  /*7440*/  UMOV UR4, 0xffffffff ;  /* 0xffffffff00047882 */ /* 0x000fc60000000000 */
[----:B------:R-:W-:Y:S05]  /*7450*/  BRA.DIV UR4, `(.L_x_558) ;  /* 0x0000015204907947 */ /* 0x000fea000b800000 */
[----:B0-----:R-:W0:Y:S04]  /*7460*/  SHFL.IDX PT, R106, R106, 0x3, 0x181f ;  /* 0x00781f006a6a7f89 */ /* 0x001e2800000e0000 */
[----:B------:R-:W0:Y:S02]  /*7470*/  SHFL.IDX PT, R107, R107, 0x3, 0x181f ;  /* 0x00781f006b6b7f89 */ /* 0x000e2400000e0000 */
.L_x_841:
[----:B------:R-:W-:-:S05]  /*7480*/  VIADD R11, R153, 0x60 ;  /* 0x00000060990b7836 */ /* 0x000fca0000000000 */
[----:B------:R-:W-:-:S13]  /*7490*/  ISETP.GE.OR P4, PT, R11, R96, P1 ;  /* 0x000000600b00720c */ /* 0x000fda0000f86670 */
[----:B------:R-:W-:Y:S05]  /*74a0*/  @P4 BRA `(.L_x_531) ;  /* 0x0000000c00944947 */ /* 0x000fea0003800000 */
[----:B------:R-:W-:Y:S01]  /*74b0*/  SEL R110, R37, R110, !P0 ;  /* 0x0000006e256e7207 */ /* 0x000fe20004000000 */
[----:B------:R-:W-:Y:S01]  /*74c0*/  BSSY B1, `(.L_x_559) ;  /* 0x0000072000017945 */ /* 0x000fe20003800000 */
[----:B----4-:R-:W-:Y:S02]  /*74d0*/  SHF.R.U32.HI R14, RZ, 0x3, R159 ;  /* 0x00000003ff0e7819 */ /* 0x010fe4000001169f */
[----:B------:R-:W-:Y:S02]  /*74e0*/  SHF.R.S32.HI R11, RZ, 0x1f, R110 ;  /* 0x0000001fff0b7819 */ /* 0x000fe4000001146e */
[----:B0-----:R-:W-:Y:S02]  /*74f0*/  LEA R44, P4, R77, R107, 0x1 ;  /* 0x0000006b4d2c7211 */ /* 0x001fe400078808ff */
        /* <DEDUP_REMOVED lines=18> */
[--C-:B------:R-:W-:Y:S01]  /*7620*/  SHF.R.U64 R56, R68, 0x10, R69.reuse ;  /* 0x0000001044387819 */ /* 0x100fe20000001245 */
[----:B----4-:R-:W-:Y:S01]  /*7630*/  IMAD.U32 R50, R41, 0x10000, RZ ;  /* 0x0001000029327824 */ /* 0x010fe200078e00ff */
[----:B------:R-:W-:Y:S01]  /*7640*/  SHF.R.U32.HI R68, RZ, 0x10, R69 ;  /* 0x00000010ff447819 */ /* 0x000fe20000011645 */
[----:B0-----:R-:W-:Y:S01]  /*7650*/  IMAD.U32 R46, R13, 0x10000, RZ ;  /* 0x000100000d2e7824 */ /* 0x001fe200078e00ff */
[--C-:B------:R-:W-:Y:S01]  /*7660*/  SHF.R.U64 R60, R64, 0x10, R65.reuse ;  /* 0x00000010403c7819 */ /* 0x100fe20000001241 */
[----:B------:R-:W-:Y:S01]  /*7670*/  IMAD.U32 R52, R43, 0x10000, RZ ;  /* 0x000100002b347824 */ /* 0x000fe200078e00ff */
[----:B------:R-:W-:Y:S01]  /*7680*/  SHF.R.U32.HI R65, RZ, 0x10, R65 ;  /* 0x00000010ff417819 */ /* 0x000fe20000011641 */
[----:B------:R-:W-:Y:S01]  /*7690*/  IMAD.U32 R48, R40, 0x10000, RZ ;  /* 0x0001000028307824 */ /* 0x000fe200078e00ff */
[----:B------:R-:W-:Y:S02]  /*76a0*/  PRMT R109, R109, 0x5410, R68 ;  /* 0x000054106d6d7816 */ /* 0x000fe40000000044 */
[----:B------:R-:W-:-:S02]  /*76b0*/  SHF.R.U64 R54, R70, 0x10, R71 ;  /* 0x0000001046367819 */ /* 0x000fc40000001247 */
[----:B------:R-:W-:Y:S01]  /*76c0*/  PRMT R114, R114, 0x5410, R65 ;  /* 0x0000541072727816 */ /* 0x000fe20000000041 */
[----:B------:R-:W-:Y:S01]  /*76d0*/  IMAD.U32 R57, R109, 0x10000, RZ ;  /* 0x000100006d397824 */ /* 0x000fe200078e00ff */
[----:B------:R-:W-:Y:S02]  /*76e0*/  SHF.R.U64 R58, R66, 0x10, R67 ;  /* 0x00000010423a7819 */ /* 0x000fe40000001243 */
[----:B------:R-:W-:Y:S01]  /*76f0*/  SHF.R.U32.HI R71, RZ, 0x10, R71 ;  /* 0x00000010ff477819 */ /* 0x000fe20000011647 */
[----:B------:R-:W-:Y:S01]  /*7700*/  IMAD.U32 R55, R114, 0x10000, RZ ;  /* 0x0001000072377824 */ /* 0x000fe200078e00ff */
[----:B------:R-:W-:Y:S01]  /*7710*/  SHF.R.U32.HI R67, RZ, 0x10, R67 ;  /* 0x00000010ff437819 */ /* 0x000fe20000011643 */
[----:B------:R-:W-:Y:S01]  /*7720*/  FMUL.FTZ R59, R50, R57 ;  /* 0x00000039323b7220 */ /* 0x000fe20000410000 */
[----:B------:R-:W-:Y:S01]  /*7730*/  PRMT R112, R112, 0x5410, R71 ;  /* 0x0000541070707816 */ /* 0x000fe20000000047 */
[----:B------:R-:W-:Y:S01]  /*7740*/  FMUL.FTZ R61, R50, R55 ;  /* 0x00000037323d7220 */ /* 0x000fe20000410000 */
[----:B------:R-:W-:-:S02]  /*7750*/  PRMT R116, R116, 0x5410, R67 ;  /* 0x0000541074747816 */ /* 0x000fc40000000043 */
[----:B------:R-:W-:Y:S01]  /*7760*/  PRMT R111, R111, 0x5410, R56 ;  /* 0x000054106f6f7816 */ /* 0x000fe20000000038 */
[----:B------:R-:W-:Y:S01]  /*7770*/  FFMA.FTZ R56, R46, R55, -R59 ;  /* 0x000000372e387223 */ /* 0x000fe2000001083b */
[----:B------:R-:W-:Y:S01]  /*7780*/  PRMT R113, R113, 0x5410, R54 ;  /* 0x0000541071717816 */ /* 0x000fe20000000036 */
[----:B------:R-:W-:Y:S01]  /*7790*/  IMAD.U32 R59, R112, 0x10000, RZ ;  /* 0x00010000703b7824 */ /* 0x000fe200078e00ff */
[----:B------:R-:W-:Y:S01]  /*77a0*/  LOP3.LUT R51, R41, 0xffff0000, RZ, 0xc0, !PT ;  /* 0xffff000029337812 */ /* 0x000fe200078ec0ff */
[----:B------:R-:W-:Y:S01]  /*77b0*/  IMAD.U32 R55, R116, 0x10000, RZ ;  /* 0x0001000074377824 */ /* 0x000fe200078e00ff */
[----:B------:R-:W-:Y:S01]  /*77c0*/  LOP3.LUT R54, R109, 0xffff0000, RZ, 0xc0, !PT ;  /* 0xffff00006d367812 */ /* 0x000fe200078ec0ff */
[----:B------:R-:W-:Y:S01]  /*77d0*/  FFMA.FTZ R61, R46, R57, R61 ;  /* 0x000000392e3d7223 */ /* 0x000fe2000001003d */
[----:B------:R-:W-:Y:S01]  /*77e0*/  LOP3.LUT R114, R114, 0xffff0000, RZ, 0xc0, !PT ;  /* 0xffff000072727812 */ /* 0x000fe200078ec0ff */
[----:B------:R-:W-:Y:S01]  /*77f0*/  FMUL.FTZ R57, R52, R59 ;  /* 0x0000003b34397220 */ /* 0x000fe20000410000 */
[----:B------:R-:W-:Y:S01]  /*7800*/  LOP3.LUT R47, R13, 0xffff0000, RZ, 0xc0, !PT ;  /* 0xffff00000d2f7812 */ /* 0x000fe200078ec0ff */
[----:B------:R-:W-:Y:S01]  /*7810*/  FMUL.FTZ R50, R51, R54 ;  /* 0x0000003633327220 */ /* 0x000fe20000410000 */
[----:B------:R-:W-:Y:S01]  /*7820*/  LOP3.LUT R49, R40, 0xffff0000, RZ, 0xc0, !PT ;  /* 0xffff000028317812 */ /* 0x000fe200078ec0ff */
[----:B------:R-:W-:Y:S01]  /*7830*/  IMAD.U32 R40, R15, 0x10000, RZ ;  /* 0x000100000f287824 */ /* 0x000fe200078e00ff */
[----:B------:R-:W-:Y:S01]  /*7840*/  LOP3.LUT R53, R43, 0xffff0000, RZ, 0xc0, !PT ;  /* 0xffff00002b357812 */ /* 0x000fe200078ec0ff */
[-C--:B------:R-:W-:Y:S01]  /*7850*/  FMUL.FTZ R52, R52, R55.reuse ;  /* 0x0000003734347220 */ /* 0x080fe20000410000 */
[----:B------:R-:W-:Y:S01]  /*7860*/  PRMT R115, R115, 0x5410, R60 ;  /* 0x0000541073737816 */ /* 0x000fe2000000003c */
[-C--:B------:R-:W-:Y:S01]  /*7870*/  FMUL.FTZ R46, R51, R114.reuse ;  /* 0x00000072332e7220 */ /* 0x080fe20000410000 */
[----:B------:R-:W-:Y:S01]  /*7880*/  LOP3.LUT R112, R112, 0xffff0000, RZ, 0xc0, !PT ;  /* 0xffff000070707812 */ /* 0x000fe200078ec0ff */
[----:B------:R-:W-:Y:S01]  /*7890*/  FFMA.FTZ R51, R47, R114, -R50 ;  /* 0x000000722f337223 */ /* 0x000fe20000010832 */
[----:B------:R-:W-:Y:S01]  /*78a0*/  LOP3.LUT R116, R116, 0xffff0000, RZ, 0xc0, !PT ;  /* 0xffff000074747812 */ /* 0x000fe200078ec0ff */
[C---:B------:R-:W-:Y:S01]  /*78b0*/  FFMA.FTZ R57, R40.reuse, R55, -R57 ;  /* 0x0000003728397223 */ /* 0x040fe20000010839 */
[----:B------:R-:W-:Y:S01]  /*78c0*/  LOP3.LUT R41, R15, 0xffff0000, RZ, 0xc0, !PT ;  /* 0xffff00000f297812 */ /* 0x000fe200078ec0ff */
[----:B------:R-:W-:Y:S01]  /*78d0*/  FFMA.FTZ R52, R40, R59, R52 ;  /* 0x0000003b28347223 */ /* 0x000fe20000010034 */
[----:B------:R-:W-:Y:S01]  /*78e0*/  FFMA.FTZ R54, R47, R54, R46 ;  /* 0x000000362f367223 */ /* 0x000fe2000001002e */
[----:B------:R-:W-:Y:S01]  /*78f0*/  FMUL.FTZ R50, R53, R112 ;  /* 0x0000007035327220 */ /* 0x000fe20000410000 */
[----:B------:R-:W-:Y:S01]  /*7900*/  IMAD.U32 R40, R115, 0x10000, RZ ;  /* 0x0001000073287824 */ /* 0x000fe200078e00ff */
[----:B------:R-:W-:Y:S01]  /*7910*/  PRMT R117, R117, 0x5410, R58 ;  /* 0x0000541075757816 */ /* 0x000fe2000000003a */
[----:B------:R-:W-:-:S02]  /*7920*/  IMAD.U32 R46, R111, 0x10000, RZ ;  /* 0x000100006f2e7824 */ /* 0x000fc400078e00ff */
[-C--:B------:R-:W-:Y:S01]  /*7930*/  FMUL.FTZ R58, R53, R116.reuse ;  /* 0x00000074353a7220 */ /* 0x080fe20000410000 */
[----:B------:R-:W-:Y:S02]  /*7940*/  IMAD.U32 R13, R12, 0x10000, RZ ;  /* 0x000100000c0d7824 */ /* 0x000fe400078e00ff */
[----:B------:R-:W-:Y:S01]  /*7950*/  FFMA.FTZ R116, R41, R116, -R50 ;  /* 0x0000007429747223 */ /* 0x000fe20000010832 */
[C---:B------:R-:W-:Y:S01]  /*7960*/  FMUL.FTZ R47, R48.reuse, R40 ;  /* 0x00000028302f7220 */ /* 0x040fe20000410000 */
[-C--:B------:R-:W-:Y:S01]  /*7970*/  FMUL.FTZ R50, R48, R46.reuse ;  /* 0x0000002e30327220 */ /* 0x080fe20000410000 */
[----:B------:R-:W-:Y:S01]  /*7980*/  LOP3.LUT R111, R111, 0xffff0000, RZ, 0xc0, !PT ;  /* 0xffff00006f6f7812 */ /* 0x000fe200078ec0ff */
[C---:B------:R-:W-:Y:S02]  /*7990*/  IMAD.U32 R43, R42.reuse, 0x10000, RZ ;  /* 0x000100002a2b7824 */ /* 0x040fe400078e00ff */
[C---:B------:R-:W-:Y:S01]  /*79a0*/  FFMA.FTZ R47, R13.reuse, R46, R47 ;  /* 0x0000002e0d2f7223 */ /* 0x040fe2000001002f */
[----:B------:R-:W-:Y:S01]  /*79b0*/  FFMA.FTZ R50, R13, R40, -R50 ;  /* 0x000000280d327223 */ /* 0x000fe20000010832 */
        /* <DEDUP_REMOVED lines=10> */
[----:B------:R-:W-:Y:S01]  /*7a60*/  FMUL.FTZ R13, R42, R113 ;  /* 0x000000712a0d7220 */ /* 0x000fe20000410000 */
[C---:B------:R-:W-:Y:S01]  /*7a70*/  SHF.L.U32 R15, R14.reuse, 0x10, RZ ;  /* 0x000000100e0f7819 */ /* 0x040fe200000006ff */
[-C--:B------:R-:W-:Y:S01]  /*7a80*/  FMUL.FTZ R49, R49, R115.reuse ;  /* 0x0000007331317220 */ /* 0x080fe20000410000 */
[----:B------:R-:W-:Y:S01]  /*7a90*/  LOP3.LUT R14, R14, 0xffff0000, RZ, 0xc0, !PT ;  /* 0xffff00000e0e7812 */ /* 0x000fe200078ec0ff */
[----:B------:R-:W-:Y:S01]  /*7aa0*/  FFMA.FTZ R41, R12, R115, -R41 ;  /* 0x000000730c297223 */ /* 0x000fe20000010829 */
[-C--:B------:R-:W-:Y:S01]  /*7ab0*/  FMUL.FTZ R43, R43, R40.reuse ;  /* 0x000000282b2b7220 */ /* 0x080fe20000410000 */
[----:B------:R-:W-:Y:S01]  /*7ac0*/  FMUL.FTZ R42, R42, R117 ;  /* 0x000000752a2a7220 */ /* 0x000fe20000410000 */
[----:B------:R-:W-:Y:S01]  /*7ad0*/  FFMA.FTZ R12, R12, R111, R49 ;  /* 0x0000006f0c0c7223 */ /* 0x000fe20000010031 */
[C---:B------:R-:W-:Y:S01]  /*7ae0*/  FFMA.FTZ R48, R15.reuse, R40, -R48 ;  /* 0x000000280f307223 */ /* 0x040fe20000010830 */
[----:B------:R-:W-:Y:S01]  /*7af0*/  FFMA.FTZ R43, R15, R46, R43 ;  /* 0x0000002e0f2b7223 */ /* 0x000fe2000001002b */
[C---:B------:R-:W-:Y:S01]  /*7b00*/  FFMA.FTZ R13, R14.reuse, R117, -R13 ;  /* 0x000000750e0d7223 */ /* 0x040fe2000001080d */
[----:B------:R-:W-:Y:S01]  /*7b10*/  FFMA.FTZ R42, R14, R113, R42 ;  /* 0x000000710e2a7223 */ /* 0x000fe2000001002a */
[----:B------:R-:W-:-:S02]  /*7b20*/  F2FP.BF16.F32.PACK_AB R51, R51, R56 ;  /* 0x000000383333723e */ /* 0x000fc400000010ff */
[----:B------:R-:W-:Y:S02]  /*7b30*/  F2FP.BF16.F32.PACK_AB R54, R54, R61 ;  /* 0x0000003d3636723e */ /* 0x000fe400000010ff */
[----:B------:R-:W-:Y:S02]  /*7b40*/  F2FP.BF16.F32.PACK_AB R50, R41, R50 ;  /* 0x000000322932723e */ /* 0x000fe400000010ff */
[----:B------:R-:W-:Y:S01]  /*7b50*/  F2FP.BF16.F32.PACK_AB R52, R53, R52 ;  /* 0x000000343534723e */ /* 0x000fe200000010ff */
[----:B------:R-:W-:Y:S01]  /*7b60*/  IMAD.MOV.U32 R41, RZ, RZ, R54 ;  /* 0x000000ffff297224 */ /* 0x000fe200078e0036 */
[----:B------:R-:W-:Y:S01]  /*7b70*/  F2FP.BF16.F32.PACK_AB R40, R12, R47 ;  /* 0x0000002f0c28723e */ /* 0x000fe200000010ff */
[----:B------:R-:W-:Y:S01]  /*7b80*/  IMAD.MOV.U32 R12, RZ, RZ, R50 ;  /* 0x000000ffff0c7224 */ /* 0x000fe200078e0032 */
[----:B------:R-:W-:Y:S01]  /*7b90*/  F2FP.BF16.F32.PACK_AB R14, R13, R48 ;  /* 0x000000300d0e723e */ /* 0x000fe200000010ff */
[----:B------:R-:W-:Y:S01]  /*7ba0*/  IMAD.MOV.U32 R13, RZ, RZ, R51 ;  /* 0x000000ffff0d7224 */ /* 0x000fe200078e0033 */
[----:B------:R-:W-:-:S02]  /*7bb0*/  F2FP.BF16.F32.PACK_AB R42, R42, R43 ;  /* 0x0000002b2a2a723e */ /* 0x000fc400000010ff */
[----:B------:R-:W-:Y:S02]  /*7bc0*/  F2FP.BF16.F32.PACK_AB R15, R116, R57 ;  /* 0x00000039740f723e */ /* 0x000fe400000010ff */
[----:B------:R-:W-:-:S07]  /*7bd0*/  MOV R43, R52 ;  /* 0x00000034002b7202 */ /* 0x000fce0000000f00 */
.L_x_560:
[----:B------:R-:W-:Y:S05]  /*7be0*/  BSYNC B1 ;  /* 0x0000000000017941 */ /* 0x000fea0003800000 */
.L_x_559:
[----:B------:R-:W-:Y:S01]  /*7bf0*/  ISETP.GE.AND P3, PT, R11, R108, PT ;  /* 0x0000006c0b00720c */ /* 0x000fe20003f66270 */
[----:B0-----:R0:W-:Y:S02]  /*7c00*/  ST.E.128 desc[UR42][R44.64], R12 ;  /* 0x0000000c2c007985 */ /* 0x0011e4000c101d2a */
[----:B0-----:R-:W-:Y:S02]  /*7c10*/  IMAD.MOV.U32 R12, RZ, RZ, R107 ;  /* 0x000000ffff0c7224 */ /* 0x001fe400078e006b */
[----:B------:R-:W-:-:S08]  /*7c20*/  IMAD.MOV.U32 R13, RZ, RZ, R106 ;  /* 0x000000ffff0d7224 */ /* 0x000fd000078e006a */
[----:B------:R-:W-:Y:S05]  /*7c30*/  @P3 BRA `(.L_x_531) ;  /* 0x0000000400b03947 */ /* 0x000fea0003800000 */
[----:B------:R-:W-:-:S05]  /*7c40*/  IMAD.WIDE R12, R11, 0x2, R12 ;  /* 0x000000020b0c7825 */ /* 0x000fca00078e020c */
[----:B----4-:R0:W-:Y:S01]  /*7c50*/  ST.E.128 desc[UR42][R12.64], R40 ;  /* 0x000000280c007985 */ /* 0x0101e2000c101d2a */
[----:B------:R-:W-:Y:S05]  /*7c60*/  BRA `(.L_x_531) ;  /* 0x0000000400a47947 */ /* 0x000fea0003800000 */
.L_x_490:
[----:B------:R-:W-:-:S06]  /*7c70*/  UISETP.NE.AND UP0, UPT, UR41, 0x3, UPT ;  /* 0x000000032900788c */ /* 0x000fcc000bf05270 */
[----:B------:R-:W-:-:S13]  /*7c80*/  PLOP3.LUT P5, PT, PT, PT, UP0, 0x80, 0x0 ;  /* 0x000000000000781c */ /* 0x000fda0003faf008 */
[----:B------:R-:W-:Y:S05]  /*7c90*/  @!P5 BRA `(.L_x_561) ;  /* 0x000000000004d947 */ /* 0x000fea0003800000 */
[----:B------:R-:W-:Y:S01]  /*7ca0*/  BPT.TRAP 0x1 ;  /* 0x000000040000795c */ /* 0x000fe20000300000 */
.L_x_561:
[----:B------:R-:W-:Y:S01]  /*7cb0*/  IMAD R90, R155, 0x8, R156 ;  /* 0x000000089b5a7824 */ /* 0x000fe200078e029c */
[----:B------:R-:W-:Y:S01]  /*7cc0*/  SHF.L.U32 R101, R154, 0x1f, RZ ;  /* 0x0000001f9a657819 */ /* 0x000fe200000006ff */
[----:B------:R-:W-:Y:S01]  /*7cd0*/  BSSY B1, `(.L_x_562) ;  /* 0x0000004000017945 */ /* 0x000fe20003800000 */
[----:B------:R-:W-:Y:S02]  /*7ce0*/  SHF.R.S32.HI R98, RZ, 0x1f, R99 ;  /* 0x0000001fff627819 */ /* 0x000fe40000011463 */
[----:B------:R-:W1:Y:S02]  /*7cf0*/  SYNCS.PHASECHK.TRANS64.TRYWAIT P3, [R90+URZ+0x28890], R101 ;  /* 0x028890655a0075a7 */ /* 0x000e64000806017f */
[----:B-1----:R-:W-:Y:S05]  /*7d00*/  @!P3 BRA `(.L_x_563) ;  /* 0x0000014800b0b947 */ /* 0x002fea0003800000 */
.L_x_842:
[----:B------:R-:W-:Y:S05]  /*7d10*/  BSYNC B1 ;  /* 0x0000000000017941 */ /* 0x000fea0003800000 */
.L_x_562:
[----:B------:R-:W-:Y:S01]  /*7d20*/  ULDC.64 UR4, c[0x0][0x300] ;  /* 0x0000c00000047ab9 */ /* 0x000fe20000000a00 */
[----:B-----5:R-:W-:Y:S01]  /*7d30*/  SHF.R.S32.HI R97, RZ, 0x1f, R100 ;  /* 0x0000001fff617819 */ /* 0x020fe20000011464 */
[----:B------:R-:W-:Y:S01]  /*7d40*/  IMAD R14, R98, UR4, RZ ;  /* 0x00000004620e7c24 */ /* 0x000fe2000f8e02ff */
[----:B------:R-:W-:Y:S01]  /*7d50*/  ULDC.64 UR6, c[0x0][0x2e8] ;  /* 0x0000ba0000067ab9 */ /* 0x000fe20000000a00 */
[----:B0-----:R-:W-:-:S04]  /*7d60*/  IMAD.WIDE.U32 R12, R99, UR4, RZ ;  /* 0x00000004630c7c25 */ /* 0x001fc8000f8e00ff */
[----:B------:R-:W-:Y:S01]  /*7d70*/  IMAD R11, R99, UR5, R14 ;  /* 0x00000005630b7c24 */ /* 0x000fe2000f8e020e */
[----:B------:R-:W-:Y:S01]  /*7d80*/  ULDC.64 UR4, c[0x0][0x310] ;  /* 0x0000c40000047ab9 */ /* 0x000fe20000000a00 */
[----:B------:R-:W-:Y:S02]  /*7d90*/  IMAD R96, R27, -0x80, R25 ;  /* 0xffffff801b607824 */ /* 0x000fe400078e0219 */
[----:B------:R-:W-:Y:S02]  /*7da0*/  IMAD R15, R97, UR4, RZ ;  /* 0x00000004610f7c24 */ /* 0x000fe4000f8e02ff */
[----:B------:R-:W-:Y:S01]  /*7db0*/  IMAD.IADD R13, R13, 0x1, R11 ;  /* 0x000000010d0d7824 */ /* 0x000fe200078e020b */
[----:B------:R-:W-:Y:S01]  /*7dc0*/  VIMNMX R96, R96, 0x80, PT ;  /* 0x0000008060607848 */ /* 0x000fe20003fe0100 */
[C---:B------:R-:W-:Y:S02]  /*7dd0*/  IMAD R15, R100.reuse, UR5, R15 ;  /* 0x00000005640f7c24 */ /* 0x040fe4000f8e020f */
[----:B------:R-:W-:Y:S01]  /*7de0*/  IMAD.WIDE.U32 R12, R100, UR4, R12 ;  /* 0x00000004640c7c25 */ /* 0x000fe2000f8e000c */
[----:B------:R-:W-:-:S03]  /*7df0*/  ULDC.64 UR4, c[0x0][0x308] ;  /* 0x0000c20000047ab9 */ /* 0x000fc60000000a00 */
[----:B------:R-:W-:Y:S02]  /*7e00*/  IMAD.IADD R13, R13, 0x1, R15 ;  /* 0x000000010d0d7824 */ /* 0x000fe400078e020f */
[----:B------:R-:W-:Y:S02]  /*7e10*/  IMAD.IADD R46, R96, 0x1, -R153 ;  /* 0x00000001602e7824 */ /* 0x000fe400078e0a99 */
[----:B------:R-:W-:Y:S01]  /*7e20*/  IMAD.WIDE.U32 R12, R2, UR4, R12 ;  /* 0x00000004020c7c25 */ /* 0x000fe2000f8e000c */
[----:B------:R-:W-:-:S03]  /*7e30*/  UMOV UR4, 0xffffffff ;  /* 0xffffffff00047882 */ /* 0x000fc60000000000 */
[----:B------:R-:W-:Y:S01]  /*7e40*/  IMAD R45, R2, UR5, R13 ;  /* 0x00000005022d7c24 */ /* 0x000fe2000f8e020d */
[----:B------:R-:W-:-:S04]  /*7e50*/  LEA R44, P3, R12, UR6, 0x1 ;  /* 0x000000060c2c7c11 */ /* 0x000fc8000f8608ff */
[----:B------:R-:W-:Y:S02]  /*7e60*/  LEA.HI.X R45, R12, UR7, R45, 0x1, P3 ;  /* 0x000000070c2d7c11 */ /* 0x000fe400098f0c2d */
[----:B------:R-:W-:Y:S01]  /*7e70*/  ISETP.GE.AND P3, PT, R46, 0x1, PT ;  /* 0x000000012e00780c */ /* 0x000fe20003f66270 */
[----:B------:R-:W-:-:S12]  /*7e80*/  BRA.DIV UR4, `(.L_x_564) ;  /* 0x0000014a04647947 */ /* 0x000fd8000b800000 */
[----:B------:R0:W2:Y:S04]  /*7e90*/  SHFL.IDX PT, R41, R45, RZ, 0x181f ;  /* 0x00181fff2d297589 */ /* 0x0000a800000e0000 */
[----:B------:R0:W3:Y:S02]  /*7ea0*/  SHFL.IDX PT, R14, R44, RZ, 0x181f ;  /* 0x00181fff2c0e7589 */ /* 0x0000e400000e0000 */
.L_x_846:
[----:B------:R-:W-:Y:S04]  /*7eb0*/  BSSY B1, `(.L_x_565) ;  /* 0x000000d000017945 */ /* 0x000fe80003800000 */
[----:B------:R-:W-:Y:S05]  /*7ec0*/  @!P3 BRA `(.L_x_566) ;  /* 0x00000000002cb947 */ /* 0x000fea0003800000 */
[----:B------:R-:W-:Y:S02]  /*7ed0*/  ULDC UR4, c[0x0][0x2f4] ;  /* 0x0000bd0000047ab9 */ /* 0x000fe40000000800 */
[----:B------:R-:W-:-:S13]  /*7ee0*/  ISETP.GE.AND P3, PT, R16, UR4, PT ;  /* 0x0000000410007c0c */ /* 0x000fda000bf66270 */
[----:B---3--:R-:W-:-:S04]  /*7ef0*/  @!P3 LEA R42, P4, R16, R14, 0x1 ;  /* 0x0000000e102ab211 */ /* 0x008fc800078808ff */
[----:B--2---:R-:W-:Y:S02]  /*7f00*/  @!P3 LEA.HI.X R43, R16, R41, R17, 0x1, P4 ;  /* 0x00000029102bb211 */ /* 0x004fe400020f0c11 */
[----:B------:R-:W-:-:S13]  /*7f10*/  ISETP.GE.AND P4, PT, R23, UR4, PT ;  /* 0x0000000417007c0c */ /* 0x000fda000bf86270 */
[C---:B------:R-:W-:Y:S02]  /*7f20*/  @!P4 LEA R40, P6, R23.reuse, R14, 0x1 ;  /* 0x0000000e1728c211 */ /* 0x040fe400078c08ff */
[----:B------:R-:W2:Y:S02]  /*7f30*/  @!P3 LDS.128 R12, [R91+0x18400] ;  /* 0x018400005b0cb984 */ /* 0x000ea40000000c00 */
[----:B------:R-:W-:Y:S02]  /*7f40*/  @!P4 LEA.HI.X R41, R23, R41, R22, 0x1, P6 ;  /* 0x000000291729c211 */ /* 0x000fe400030f0c16 */
[----:B--2---:R-:W-:Y:S04]  /*7f50*/  @!P3 ST.E.128 desc[UR42][R42.64], R12 ;  /* 0x0000000c2a00b985 */ /* 0x004fe8000c101d2a */
[----:B------:R-:W2:Y:S04]  /*7f60*/  @!P4 LDS.128 R12, [R91+0x1c400] ;  /* 0x01c400005b0cc984 */ /* 0x000ea80000000c00 */
[----:B--2---:R4:W-:Y:S02]  /*7f70*/  @!P4 ST.E.128 desc[UR42][R40.64], R12 ;  /* 0x0000000c2800c985 */ /* 0x0049e4000c101d2a */
.L_x_566:
[----:B------:R-:W-:Y:S05]  /*7f80*/  BSYNC B1 ;  /* 0x0000000000017941 */ /* 0x000fea0003800000 */
.L_x_565:
[----:B------:R-:W-:-:S03]  /*7f90*/  UMOV UR4, 0xffffffff ;  /* 0xffffffff00047882 */ /* 0x000fc60000000000 */
[----:B------:R-:W-:Y:S05]  /*7fa0*/  BRA.DIV UR4, `(.L_x_567) ;  /* 0x0000014a04647947 */ /* 0x000fea000b800000 */
[----:B--2-4-:R2:W4:Y:S04]  /*7fb0*/  SHFL.IDX PT, R41, R45, 0x1, 0x181f ;  /* 0x00381f002d297f89 */ /* 0x01452800000e0000 */
[----:B---3--:R2:W3:Y:S02]  /*7fc0*/  SHFL.IDX PT, R14, R44, 0x1, 0x181f ;  /* 0x00381f002c0e7f89 */ /* 0x0084e400000e0000 */
.L_x_850:
[----:B------:R-:W-:Y:S01]  /*7fd0*/  ISETP.GE.AND P3, PT, R46, 0x21, PT ;  /* 0x000000212e00780c */ /* 0x000fe20003f66270 */
[----:B------:R-:W-:-:S12]  /*7fe0*/  BSSY B1, `(.L_x_568) ;  /* 0x000000d000017945 */ /* 0x000fd80003800000 */
[----:B------:R-:W-:Y:S05]  /*7ff0*/  @!P3 BRA `(.L_x_569) ;  /* 0x00000000002cb947 */ /* 0x000fea0003800000 */
[----:B------:R-:W-:Y:S02]  /*8000*/  ULDC UR4, c[0x0][0x2f4] ;  /* 0x0000bd0000047ab9 */ /* 0x000fe40000000800 */
[----:B------:R-:W-:-:S13]  /*8010*/  ISETP.GE.AND P3, PT, R16, UR4, PT ;  /* 0x0000000410007c0c */ /* 0x000fda000bf66270 */
[----:B---3--:R-:W-:-:S04]  /*8020*/  @!P3 LEA R42, P4, R16, R14, 0x1 ;  /* 0x0000000e102ab211 */ /* 0x008fc800078808ff */
[----:B----4-:R-:W-:Y:S02]  /*8030*/  @!P3 LEA.HI.X R43, R16, R41, R17, 0x1, P4 ;  /* 0x00000029102bb211 */ /* 0x010fe400020f0c11 */
[----:B------:R-:W-:-:S13]  /*8040*/  ISETP.GE.AND P4, PT, R23, UR4, PT ;  /* 0x0000000417007c0c */ /* 0x000fda000bf86270 */
[C---:B------:R-:W-:Y:S02]  /*8050*/  @!P4 LEA R40, P6, R23.reuse, R14, 0x1 ;  /* 0x0000000e1728c211 */ /* 0x040fe400078c08ff */
[----:B------:R-:W3:Y:S02]  /*8060*/  @!P3 LDS.128 R12, [R91+0x19400] ;  /* 0x019400005b0cb984 */ /* 0x000ee40000000c00 */
[----:B------:R-:W-:Y:S02]  /*8070*/  @!P4 LEA.HI.X R41, R23, R41, R22, 0x1, P6 ;  /* 0x000000291729c211 */ /* 0x000fe400030f0c16 */
[----:B---3--:R-:W-:Y:S04]  /*8080*/  @!P3 ST.E.128 desc[UR42][R42.64], R12 ;  /* 0x0000000c2a00b985 */ /* 0x008fe8000c101d2a */
[----:B------:R-:W3:Y:S04]  /*8090*/  @!P4 LDS.128 R12, [R91+0x1d400] ;  /* 0x01d400005b0cc984 */ /* 0x000ee80000000c00 */
[----:B---3--:R3:W-:Y:S02]  /*80a0*/  @!P4 ST.E.128 desc[UR42][R40.64], R12 ;  /* 0x0000000c2800c985 */ /* 0x0087e4000c101d2a */
.L_x_569:
[----:B------:R-:W-:Y:S05]  /*80b0*/  BSYNC B1 ;  /* 0x0000000000017941 */ /* 0x000fea0003800000 */
.L_x_568:
[----:B------:R-:W-:-:S03]  /*80c0*/  UMOV UR4, 0xffffffff ;  /* 0xffffffff00047882 */ /* 0x000fc60000000000 */
[----:B------:R-:W-:Y:S05]  /*80d0*/  BRA.DIV UR4, `(.L_x_570) ;  /* 0x0000014a04607947 */ /* 0x000fea000b800000 */
[----:B---34-:R3:W4:Y:S04]  /*80e0*/  SHFL.IDX PT, R41, R45, 0x2, 0x181f ;  /* 0x00581f002d297f89 */ /* 0x01872800000e0000 */
[----:B------:R3:W0:Y:S02]  /*80f0*/  SHFL.IDX PT, R14, R44, 0x2, 0x181f ;  /* 0x00581f002c0e7f89 */ /* 0x00062400000e0000 */
.L_x_854:
[----:B------:R-:W-:Y:S01]  /*8100*/  ISETP.GE.AND P3, PT, R46, 0x41, PT ;  /* 0x000000412e00780c */ /* 0x000fe20003f66270 */
[----:B------:R-:W-:-:S12]  /*8110*/  BSSY B1, `(.L_x_571) ;  /* 0x000000d000017945 */ /* 0x000fd80003800000 */
[----:B------:R-:W-:Y:S05]  /*8120*/  @!P3 BRA `(.L_x_572) ;  /* 0x00000000002cb947 */ /* 0x000fea0003800000 */
[----:B------:R-:W-:Y:S02]  /*8130*/  ULDC UR4, c[0x0][0x2f4] ;  /* 0x0000bd0000047ab9 */ /* 0x000fe40000000800 */
[----:B------:R-:W-:-:S13]  /*8140*/  ISETP.GE.AND P3, PT, R16, UR4, PT ;  /* 0x0000000410007c0c */ /* 0x000fda000bf66270 */
[----:B0-----:R-:W-:-:S04]  /*8150*/  @!P3 LEA R42, P4, R16, R14, 0x1 ;  /* 0x0000000e102ab211 */ /* 0x001fc800078808ff */
[----:B----4-:R-:W-:Y:S02]  /*8160*/  @!P3 LEA.HI.X R43, R16, R41, R17, 0x1, P4 ;  /* 0x00000029102bb211 */ /* 0x010fe400020f0c11 */
[----:B------:R-:W-:-:S13]  /*8170*/  ISETP.GE.AND P4, PT, R23, UR4, PT ;  /* 0x0000000417007c0c */ /* 0x000fda000bf86270 */
[C---:B------:R-:W-:Y:S02]  /*8180*/  @!P4 LEA R40, P6, R23.reuse, R14, 0x1 ;  /* 0x0000000e1728c211 */ /* 0x040fe400078c08ff */
[----:B------:R-:W0:Y:S02]  /*8190*/  @!P3 LDS.128 R12, [R91+0x1a400] ;  /* 0x01a400005b0cb984 */ /* 0x000e240000000c00 */
[----:B------:R-:W-:Y:S02]  /*81a0*/  @!P4 LEA.HI.X R41, R23, R41, R22, 0x1, P6 ;  /* 0x000000291729c211 */ /* 0x000fe400030f0c16 */
[----:B0-----:R-:W-:Y:S04]  /*81b0*/  @!P3 ST.E.128 desc[UR42][R42.64], R12 ;  /* 0x0000000c2a00b985 */ /* 0x001fe8000c101d2a */
[----:B------:R-:W0:Y:S04]  /*81c0*/  @!P4 LDS.128 R12, [R91+0x1e400] ;  /* 0x01e400005b0cc984 */ /* 0x000e280000000c00 */
[----:B0-----:R0:W-:Y:S02]  /*81d0*/  @!P4 ST.E.128 desc[UR42][R40.64], R12 ;  /* 0x0000000c2800c985 */ /* 0x0011e4000c101d2a */
.L_x_572:
[----:B------:R-:W-:Y:S05]  /*81e0*/  BSYNC B1 ;  /* 0x0000000000017941 */ /* 0x000fea0003800000 */
.L_x_571:
[----:B------:R-:W-:-:S03]  /*81f0*/  UMOV UR4, 0xffffffff ;  /* 0xffffffff00047882 */ /* 0x000fc60000000000 */
[----:B------:R-:W-:Y:S05]  /*8200*/  BRA.DIV UR4, `(.L_x_573) ;  /* 0x0000014a045c7947 */ /* 0x000fea000b800000 */
[----:B0---4-:R0:W4:Y:S04]  /*8210*/  SHFL.IDX PT, R41, R45, 0x3, 0x181f ;  /* 0x00781f002d297f89 */ /* 0x01112800000e0000 */
[----:B------:R0:W0:Y:S02]  /*8220*/  SHFL.IDX PT, R14, R44, 0x3, 0x181f ;  /* 0x00781f002c0e7f89 */ /* 0x00002400000e0000 */
.L_x_858:
[----:B------:R-:W-:-:S13]  /*8230*/  ISETP.GE.AND P3, PT, R46, 0x61, PT ;  /* 0x000000612e00780c */ /* 0x000fda0003f66270 */
        /* <DEDUP_REMOVED lines=12> */
.L_x_531:
[----:B------:R-:W-:Y:S05]  /*8300*/  BSYNC B0 ;  /* 0x0000000000007941 */ /* 0x000fea0003800000 */
.L_x_489:
[----:B------:R-:W5:Y:S01]  /*8310*/  S2R R11, SR_TID.X ;  /* 0x00000000000b7919 */ /* 0x000f620000002100 */
[----:B------:R-:W-:Y:S01]  /*8320*/  @!PT LDS RZ, [RZ] ;  /* 0x00000000fffff984 */ /* 0x000fe20000000800 */
[----:B------:R-:W-:Y:S01]  /*8330*/  @!PT LDS RZ, [RZ] ;  /* 0x00000000fffff984 */ /* 0x000fe20000000800 */
[----:B------:R-:W-:Y:S01]  /*8340*/  @!PT LDS RZ, [RZ] ;  /* 0x00000000fffff984 */ /* 0x000fe20000000800 */
[----:B------:R-:W-:Y:S01]  /*8350*/  @!PT LDS RZ, [RZ] ;  /* 0x00000000fffff984 */ /* 0x000fe20000000800 */
[----:B------:R3:W-:Y:S06]  /*8360*/  MEMBAR.ALL.CTA ;  /* 0x0000000000007992 */ /* 0x0007ec0000008000 */
[----:B---3--:R-:W3:Y:S01]  /*8370*/  FENCE.VIEW.ASYNC.S ;  /* 0x00000000000073c6 */ /* 0x008ee20000000000 */
[----:B------:R-:W-:Y:S05]  /*8380*/  WARPSYNC.ALL ;  /* 0x0000000000007948 */ /* 0x000fea0003800000 */
[----:B------:R-:W-:Y:S01]  /*8390*/  BSSY B0, `(.L_x_574) ;  /* 0x0000009000007945 */ /* 0x000fe20003800000 */
[----:B-----5:R-:W-:Y:S01]  /*83a0*/  LOP3.LUT R11, R11, 0x7f, RZ, 0xc0, !PT ;  /* 0x0000007f0b0b7812 */ /* 0x020fe200078ec0ff */
[----:B---3--:R3:W-:Y:S03]  /*83b0*/  BAR.SYNC.DEFER_BLOCKING R94, 0x80 ;  /* 0x0002005e0000751d */ /* 0x0087e60000010000 */
[----:B------:R-:W-:-:S13]  /*83c0*/  ISETP.NE.AND P3, PT, R11, RZ, PT ;  /* 0x000000ff0b00720c */ /* 0x000fda0003f65270 */
[----:B------:R-:W-:-:S05]  /*83d0*/  @!P3 VIADD R11, R90, 0x288a0 ;  /* 0x000288a05a0bb836 */ /* 0x000fca0000000000 */
[----:B------:R-:W-:-:S04]  /*83e0*/  @!P3 PRMT R11, RZ, 0x654, R11 ;  /* 0x00000654ff0bb816 */ /* 0x000fc8000000000b */
[----:B------:R3:W-:Y:S01]  /*83f0*/  @!P3 SYNCS.ARRIVE.TRANS64.RED.A1T0 RZ, [R11+URZ], RZ ;  /* 0x000000ff0bffb9a7 */ /* 0x0007e2000810043f */
[----:B------:R-:W-:Y:S05]  /*8400*/  @!P5 BRA `(.L_x_575) ;  /* 0x000000000004d947 */ /* 0x000fea0003800000 */
[----:B------:R-:W-:Y:S01]  /*8410*/  BPT.TRAP 0x1 ;  /* 0x000000040000795c */ /* 0x000fe20000300000 */
.L_x_575:
[----:B------:R-:W-:Y:S05]  /*8420*/  BSYNC B0 ;  /* 0x0000000000007941 */ /* 0x000fea0003800000 */
.L_x_574:
[----:B------:R-:W5:Y:S01]  /*8430*/  SYNCS.PHASECHK.TRANS64.TRYWAIT P4, [R90+URZ+0x288b0], R101 ;  /* 0x0288b0655a0075a7 */ /* 0x000f62000808017f */
[----:B------:R-:W-:Y:S01]  /*8440*/  ULDC UR37, c[0x0][0x2f4] ;  /* 0x0000bd0000257ab9 */ /* 0x000fe20000000800 */
[----:B------:R-:W-:Y:S04]  /*8450*/  BSSY B0, `(.L_x_576) ;  /* 0x0000002000007945 */ /* 0x000fe80003800000 */
[----:B-----5:R-:W-:Y:S05]  /*8460*/  @!P4 BRA `(.L_x_577) ;  /* 0x00000148000cc947 */ /* 0x020fea0003800000 */
.L_x_859:
[----:B------:R-:W-:Y:S05]  /*8470*/  BSYNC B0 ;  /* 0x0000000000007941 */ /* 0x000fea0003800000 */
.L_x_576:
[----:B------:R-:W-:Y:S01]  /*8480*/  ULDC.64 UR4, c[0x0][0x328] ;  /* 0x0000ca0000047ab9 */ /* 0x000fe20000000a00 */
[----:B------:R-:W-:Y:S01]  /*8490*/  ULDC.64 UR6, c[0x0][0x318] ;  /* 0x0000c60000067ab9 */ /* 0x000fe20000000a00 */
[----:B------:R-:W-:Y:S01]  /*84a0*/  IMAD R98, R98, UR4, RZ ;  /* 0x0000000462627c24 */ /* 0x000fe2000f8e02ff */
[----:B------:R-:W-:Y:S01]  /*84b0*/  BSSY B0, `(.L_x_578) ;  /* 0x000001d000007945 */ /* 0x000fe20003800000 */
[----:B01--4-:R-:W-:-:S04]  /*84c0*/  IMAD.WIDE.U32 R12, R99, UR4, RZ ;  /* 0x00000004630c7c25 */ /* 0x013fc8000f8e00ff */
[----:B------:R-:W-:Y:S01]  /*84d0*/  IMAD R99, R99, UR5, R98 ;  /* 0x0000000563637c24 */ /* 0x000fe2000f8e0262 */
[----:B------:R-:W-:Y:S01]  /*84e0*/  ULDC.64 UR4, c[0x0][0x338] ;  /* 0x0000ce0000047ab9 */ /* 0x000fe20000000a00 */
[----:B------:R-:W-:Y:S02]  /*84f0*/  IMAD.IADD R96, R96, 0x1, -R153 ;  /* 0x0000000160607824 */ /* 0x000fe400078e0a99 */
[----:B------:R-:W-:Y:S02]  /*8500*/  IMAD R97, R97, UR4, RZ ;  /* 0x0000000461617c24 */ /* 0x000fe4000f8e02ff */
[----:B------:R-:W-:Y:S02]  /*8510*/  IMAD.IADD R13, R13, 0x1, R99 ;  /* 0x000000010d0d7824 */ /* 0x000fe400078e0263 */
[C---:B------:R-:W-:Y:S02]  /*8520*/  IMAD R97, R100.reuse, UR5, R97 ;  /* 0x0000000564617c24 */ /* 0x040fe4000f8e0261 */
[----:B------:R-:W-:Y:S01]  /*8530*/  IMAD.WIDE.U32 R100, R100, UR4, R12 ;  /* 0x0000000464647c25 */ /* 0x000fe2000f8e000c */
[----:B------:R-:W-:-:S03]  /*8540*/  ULDC.64 UR4, c[0x0][0x330] ;  /* 0x0000cc0000047ab9 */ /* 0x000fc60000000a00 */
[----:B------:R-:W-:Y:S02]  /*8550*/  IMAD.IADD R101, R101, 0x1, R97 ;  /* 0x0000000165657824 */ /* 0x000fe400078e0261 */
[----:B------:R-:W-:-:S04]  /*8560*/  IMAD.WIDE.U32 R12, R2, UR4, R100 ;  /* 0x00000004020c7c25 */ /* 0x000fc8000f8e0064 */
[----:B---3--:R-:W-:Y:S01]  /*8570*/  IMAD R11, R2, UR5, R13 ;  /* 0x00000005020b7c24 */ /* 0x008fe2000f8e020d */
[----:B--2---:R-:W-:-:S04]  /*8580*/  LEA R44, P4, R12, UR6, 0x1 ;  /* 0x000000060c2c7c11 */ /* 0x004fc8000f8808ff */
[----:B------:R-:W-:Y:S01]  /*8590*/  LEA.HI.X R11, R12, UR7, R11, 0x1, P4 ;  /* 0x000000070c0b7c11 */ /* 0x000fe2000a0f0c0b */
[----:B------:R0:W1:Y:S01]  /*85a0*/  SHFL.IDX PT, R40, R44, RZ, 0x181f ;  /* 0x00181fff2c287589 */ /* 0x00006200000e0000 */
[----:B------:R-:W-:-:S03]  /*85b0*/  ISETP.GE.AND P4, PT, R96, 0x1, PT ;  /* 0x000000016000780c */ /* 0x000fc60003f86270 */
[----:B------:R0:W2:Y:S10]  /*85c0*/  SHFL.IDX PT, R13, R11, RZ, 0x181f ;  /* 0x00181fff0b0d7589 */ /* 0x0000b400000e0000 */
[----:B0-----:R-:W-:Y:S05]  /*85d0*/  @!P4 BRA `(.L_x_579) ;  /* 0x000000000028c947 */ /* 0x001fea0003800000 */
[----:B------:R-:W-:-:S13]  /*85e0*/  ISETP.GE.AND P4, PT, R16, UR37, PT ;  /* 0x0000002510007c0c */ /* 0x000fda000bf86270 */
[----:B-1----:R-:W-:-:S04]  /*85f0*/  @!P4 LEA R42, P5, R16, R40, 0x1 ;  /* 0x00000028102ac211 */ /* 0x002fc800078a08ff */
[----:B--2---:R-:W-:Y:S02]  /*8600*/  @!P4 LEA.HI.X R43, R16, R13, R17, 0x1, P5 ;  /* 0x0000000d102bc211 */ /* 0x004fe400028f0c11 */
[----:B------:R-:W-:-:S13]  /*8610*/  ISETP.GE.AND P5, PT, R23, UR37, PT ;  /* 0x0000002517007c0c */ /* 0x000fda000bfa6270 */
[----:B------:R-:W-:-:S04]  /*8620*/  @!P5 LEA R40, P6, R23, R40, 0x1 ;  /* 0x000000281728d211 */ /* 0x000fc800078c08ff */
[----:B------:R-:W-:Y:S02]  /*8630*/  @!P5 LEA.HI.X R41, R23, R13, R22, 0x1, P6 ;  /* 0x0000000d1729d211 */ /* 0x000fe400030f0c16 */
[----:B------:R-:W0:Y:S04]  /*8640*/  @!P4 LDS.128 R12, [R91+0x400] ;  /* 0x000400005b0cc984 */ /* 0x000e280000000c00 */
[----:B0-----:R-:W-:Y:S04]  /*8650*/  @!P4 ST.E.128 desc[UR42][R42.64], R12 ;  /* 0x0000000c2a00c985 */ /* 0x001fe8000c101d2a */
[----:B------:R-:W0:Y:S04]  /*8660*/  @!P5 LDS.128 R12, [R91+0x4400] ;  /* 0x004400005b0cd984 */ /* 0x000e280000000c00 */
[----:B0-----:R0:W-:Y:S02]  /*8670*/  @!P5 ST.E.128 desc[UR42][R40.64], R12 ;  /* 0x0000000c2800d985 */ /* 0x0011e4000c101d2a */
.L_x_579:
[----:B------:R-:W-:Y:S05]  /*8680*/  BSYNC B0 ;  /* 0x0000000000007941 */ /* 0x000fea0003800000 */
.L_x_578:
[----:B------:R-:W-:Y:S01]  /*8690*/  ISETP.GE.AND P4, PT, R96, 0x21, PT ;  /* 0x000000216000780c */ /* 0x000fe20003f86270 */
[----:B0-2---:R0:W2:Y:S01]  /*86a0*/  SHFL.IDX PT, R13, R11, 0x1, 0x181f ;  /* 0x00381f000b0d7f89 */ /* 0x0050a200000e0000 */
[----:B------:R-:W-:Y:S03]  /*86b0*/  BSSY B0, `(.L_x_580) ;  /* 0x000000d000007945 */ /* 0x000fe60003800000 */
[----:B-1----:R0:W1:Y:S08]  /*86c0*/  SHFL.IDX PT, R40, R44, 0x1, 0x181f ;  /* 0x00381f002c287f89 */ /* 0x00207000000e0000 */
        /* <DEDUP_REMOVED lines=11> */
.L_x_581:
[----:B------:R-:W-:Y:S05]  /*8780*/  BSYNC B0 ;  /* 0x0000000000007941 */ /* 0x000fea0003800000 */
.L_x_580:
        /* <DEDUP_REMOVED lines=15> */
.L_x_583:
[----:B------:R-:W-:Y:S05]  /*8880*/  BSYNC B0 ;  /* 0x0000000000007941 */ /* 0x000fea0003800000 */
.L_x_582:
[----:B------:R-:W-:Y:S01]  /*8890*/  ISETP.GE.AND P4, PT, R96, 0x61, PT ;  /* 0x000000616000780c */ /* 0x000fe20003f86270 */
[----:B------:R-:W3:Y:S01]  /*88a0*/  SHFL.IDX PT, R11, R11, 0x3, 0x181f ;  /* 0x00781f000b0b7f89 */ /* 0x000ee200000e0000 */
[----:B------:R-:W-:Y:S03]  /*88b0*/  BSSY B0, `(.L_x_584) ;  /* 0x000000d000007945 */ /* 0x000fe60003800000 */
[----:B------:R4:W0:Y:S08]  /*88c0*/  SHFL.IDX PT, R42, R44, 0x3, 0x181f ;  /* 0x00781f002c2a7f89 */ /* 0x00083000000e0000 */
[----:B----4-:R-:W-:Y:S05]  /*88d0*/  @!P4 BRA `(.L_x_585) ;  /* 0x000000000028c947 */ /* 0x010fea0003800000 */
[----:B------:R-:W-:-:S13]  /*88e0*/  ISETP.GE.AND P4, PT, R16, UR37, PT ;  /* 0x0000002510007c0c */ /* 0x000fda000bf86270 */
[----:B0-2---:R-:W0:Y:S01]  /*88f0*/  @!P4 LDS.128 R12, [R91+0x3400] ;  /* 0x003400005b0cc984 */ /* 0x005e220000000c00 */
[----:B-1----:R-:W-:-:S04]  /*8900*/  @!P4 LEA R40, P5, R16, R42, 0x1 ;  /* 0x0000002a1028c211 */ /* 0x002fc800078a08ff */
[----:B---3--:R-:W-:Y:S02]  /*8910*/  @!P4 LEA.HI.X R41, R16, R11, R17, 0x1, P5 ;  /* 0x0000000b1029c211 */ /* 0x008fe400028f0c11 */
[----:B------:R-:W-:-:S13]  /*8920*/  ISETP.GE.AND P5, PT, R23, UR37, PT ;  /* 0x0000002517007c0c */ /* 0x000fda000bfa6270 */
[----:B------:R-:W-:-:S04]  /*8930*/  @!P5 LEA R42, P6, R23, R42, 0x1 ;  /* 0x0000002a172ad211 */ /* 0x000fc800078c08ff */
[----:B------:R-:W-:Y:S01]  /*8940*/  @!P5 LEA.HI.X R43, R23, R11, R22, 0x1, P6 ;  /* 0x0000000b172bd211 */ /* 0x000fe200030f0c16 */
[----:B0-----:R-:W-:Y:S04]  /*8950*/  @!P4 ST.E.128 desc[UR42][R40.64], R12 ;  /* 0x0000000c2800c985 */ /* 0x001fe8000c101d2a */
[----:B------:R-:W0:Y:S04]  /*8960*/  @!P5 LDS.128 R12, [R91+0x7400] ;  /* 0x007400005b0cd984 */ /* 0x000e280000000c00 */
[----:B0-----:R4:W-:Y:S02]  /*8970*/  @!P5 ST.E.128 desc[UR42][R42.64], R12 ;  /* 0x0000000c2a00d985 */ /* 0x0019e4000c101d2a */
.L_x_585:
[----:B------:R-:W-:Y:S05]  /*8980*/  BSYNC B0 ;  /* 0x0000000000007941 */ /* 0x000fea0003800000 */
.L_x_584:
[----:B---3--:R-:W3:Y:S01]  /*8990*/  LDL R11, [R1] ;  /* 0x00000000010b7983 */ /* 0x008ee20000100800 */
[----:B------:R-:W-:Y:S02]  /*89a0*/  @!P3 VIADD R90, R90, 0x288c0 ;  /* 0x000288c05a5ab836 */ /* 0x000fe40000000000 */
[----:B------:R-:W-:Y:S01]  /*89b0*/  VIADD R155, R155, 0x1 ;  /* 0x000000019b9b7836 */ /* 0x000fe20000000000 */
[----:B------:R-:W-:Y:S01]  /*89c0*/  @!PT LDS RZ, [RZ] ;  /* 0x00000000fffff984 */ /* 0x000fe20000000800 */
[----:B------:R-:W-:Y:S01]  /*89d0*/  @!PT LDS RZ, [RZ] ;  /* 0x00000000fffff984 */ /* 0x000fe20000000800 */
[----:B------:R-:W-:Y:S01]  /*89e0*/  @!PT LDS RZ, [RZ] ;  /* 0x00000000fffff984 */ /* 0x000fe20000000800 */
[----:B------:R-:W-:Y:S01]  /*89f0*/  @!PT LDS RZ, [RZ] ;  /* 0x00000000fffff984 */ /* 0x000fe20000000800 */
[----:B------:R5:W-:Y:S06]  /*8a00*/  MEMBAR.ALL.CTA ;  /* 0x0000000000007992 */ /* 0x000bec0000008000 */
[----:B-----5:R-:W5:Y:S01]  /*8a10*/  FENCE.VIEW.ASYNC.S ;  /* 0x00000000000073c6 */ /* 0x020f620000000000 */
[----:B------:R-:W-:Y:S01]  /*8a20*/  @!P3 PRMT R90, RZ, 0x654, R90 ;  /* 0x00000654ff5ab816 */ /* 0x000fe2000000005a */
[----:B-----5:R0:W-:Y:S06]  /*8a30*/  BAR.SYNC.DEFER_BLOCKING R94, 0x80 ;  /* 0x0002005e0000751d */ /* 0x0201ec0000010000 */
[----:B------:R0:W-:Y:S01]  /*8a40*/  @!P3 SYNCS.ARRIVE.TRANS64.RED.A1T0 RZ, [R90+URZ], RZ ;  /* 0x000000ff5affb9a7 */ /* 0x0001e2000810043f */
[----:B------:R-:W-:-:S04]  /*8a50*/  ISETP.NE.AND P3, PT, R155, 0x2, PT ;  /* 0x000000029b00780c */ /* 0x000fc80003f65270 */
[----:B------:R-:W-:Y:S02]  /*8a60*/  SEL R155, R155, RZ, P3 ;  /* 0x000000ff9b9b7207 */ /* 0x000fe40001800000 */
[----:B---3--:R-:W-:Y:S02]  /*8a70*/  LOP3.LUT P4, RZ, R11, 0x4, RZ, 0xc0, !PT ;  /* 0x000000040bff7812 */ /* 0x008fe4000788c0ff */
[----:B------:R-:W-:-:S04]  /*8a80*/  SEL R11, RZ, 0x1, P3 ;  /* 0x00000001ff0b7807 */ /* 0x000fc80001800000 */
[----:B------:R-:W-:-:S07]  /*8a90*/  LOP3.LUT R154, R154, R11, RZ, 0x3c, !PT ;  /* 0x0000000b9a9a7212 */ /* 0x000fce00078e3cff */
[----:B0-----:R-:W-:Y:S05]  /*8aa0*/  @P4 BRA `(.L_x_586) ;  /* 0xffffff98003c4947 */ /* 0x001fea000383ffff */
[----:B----4-:R-:W0:Y:S01]  /*8ab0*/  S2R R12, SR_TID.X ;  /* 0x00000000000c7919 */ /* 0x010e220000002100 */
[----:B------:R-:W-:Y:S02]  /*8ac0*/  PLOP3.LUT P0, PT, PT, PT, PT, 0x8, 0x0 ;  /* 0x000000000000781c */ /* 0x000fe40003f0e170 */
[----:B0-----:R-:W-:-:S04]  /*8ad0*/  SHF.R.U32.HI R12, RZ, 0x7, R12 ;  /* 0x00000007ff0c7819 */ /* 0x001fc8000001160c */
[----:B------:R-:W-:-:S13]  /*8ae0*/  ISETP.NE.AND P4, PT, R12, 0x1, PT ;  /* 0x000000010c00780c */ /* 0x000fda0003f85270 */
[----:B------:R-:W-:Y:S06]  /*8af0*/  @!P4 BAR.ARV 0x9, 0x100 ;  /* 0x024400000000cb1d */ /* 0x000fec0000002000 */
.L_x_484:
[----:B------:R-:W-:Y:S01]  /*8b00*/  IMAD.MOV.U32 R3, RZ, RZ, RZ ;  /* 0x000000ffff037224 */ /* 0x000fe200078e00ff */
[----:B------:R-:W-:Y:S06]  /*8b10*/  @P0 BRA `(.L_x_587) ;  /* 0x00000000000c0947 */ /* 0x000fec0003800000 */
[----:B------:R-:W3:Y:S01]  /*8b20*/  FENCE.VIEW.ASYNC.G ;  /* 0x00000000000073c6 */ /* 0x000ee20000000100 */
[----:B------:R-:W-:Y:S05]  /*8b30*/  WARPSYNC.ALL ;  /* 0x0000000000007948 */ /* 0x000fea0003800000 */
[----:B---3--:R-:W-:Y:S06]  /*8b40*/  BAR.ARV 0xc, 0x180 ;  /* 0x0306000000007b1d */ /* 0x008fec0000002000 */
.L_x_587:
[----:B------:R-:W3:Y:S01]  /*8b50*/  LDL R0, [R1] ;  /* 0x0000000001007983 */ /* 0x000ee20000100800 */
[----:B------:R-:W-:Y:S01]  /*8b60*/  BSSY B0, `(.L_x_588) ;  /* 0x0000020000007945 */ /* 0x000fe20003800000 */
[----:B---3--:R-:W-:-:S13]  /*8b70*/  LOP3.LUT P0, RZ, R0, 0x8, RZ, 0xc0, !PT ;  /* 0x0000000800ff7812 */ /* 0x008fda000780c0ff */
        /* <DEDUP_REMOVED lines=12> */
[----:B0-----:R-:W-:Y:S01]  /*8c40*/  IADD3 R4, R3, 0xffffffe, RZ ;  /* 0x0ffffffe03047810 */ /* 0x001fe20007ffe0ff */
[----:B------:R-:W-:-:S05]  /*8c50*/  IMAD.MOV R3, RZ, RZ, -R10 ;  /* 0x000000ffff037224 */ /* 0x000fca00078e0a0a */
[----:B------:R0:W3:Y:S02]  /*8c60*/  F2I.FTZ.U32.TRUNC.NTZ R5, R4 ;  /* 0x0000000400057305 */ /* 0x0000e4000021f000 */
[----:B0-----:R-:W-:Y:S02]  /*8c70*/  IMAD.MOV.U32 R4, RZ, RZ, RZ ;  /* 0x000000ffff047224 */ /* 0x001fe400078e00ff */
[----:B---3--:R-:W-:-:S04]  /*8c80*/  IMAD.MOV R7, RZ, RZ, -R5 ;  /* 0x000000ffff077224 */ /* 0x008fc800078e0a05 */
        /* <DEDUP_REMOVED lines=13> */
.L_x_589:
[----:B------:R-:W-:Y:S05]  /*8d60*/  BSYNC B0 ;  /* 0x0000000000007941 */ /* 0x000fea0003800000 */
.L_x_588:
[-C--:B------:R-:W-:Y:S01]  /*8d70*/  IMAD R194, R209, R3.reuse, RZ ;  /* 0x00000003d1c27224 */ /* 0x080fe200078e02ff */
[----:B------:R-:W-:Y:S01]  /*8d80*/  PLOP3.LUT P0, PT, PT, PT, PT, 0x80, 0x0 ;  /* 0x000000000000781c */ /* 0x000fe20003f0f070 */
[----:B------:R-:W-:Y:S01]  /*8d90*/  IMAD.MOV.U32 R0, RZ, RZ, RZ ;  /* 0x000000ffff007224 */ /* 0x000fe200078e00ff */
[----:B------:R-:W-:Y:S02]  /*8da0*/  CS2R R150, SRZ ;  /* 0x0000000000967805 */ /* 0x000fe4000001ff00 */
[----:B------:R-:W-:Y:S02]  /*8db0*/  CS2R R68, SRZ ;  /* 0x0000000000447805 */ /* 0x000fe4000001ff00 */
[----:B------:R-:W-:Y:S01]  /*8dc0*/  VIADDMNMX R92, R194, R3, R92, PT ;  /* 0x00000003c25c7246 */ /* 0x000fe2000380015c */
[----:B------:R-:W-:Y:S01]  /*8dd0*/  IMAD.MOV.U32 R3, RZ, RZ, RZ ;  /* 0x000000ffff037224 */ /* 0x000fe200078e00ff */
[----:B------:R-:W-:Y:S02]  /*8de0*/  CS2R R102, SRZ ;  /* 0x0000000000667805 */ /* 0x000fe4000001ff00 */
[----:B------:R-:W-:-:S02]  /*8df0*/  CS2R R66, SRZ ;  /* 0x0000000000427805 */ /* 0x000fc4000001ff00 */
[----:B------:R-:W-:Y:S02]  /*8e00*/  ISETP.GT.AND P1, PT, R92, R194, PT ;  /* 0x000000c25c00720c */ /* 0x000fe40003f24270 */
        /* <DEDUP_REMOVED lines=25> */
[----:B-1----:R-:W-:Y:S02]  /*8fa0*/  CS2R R40, SRZ ;  /* 0x0000000000287805 */ /* 0x002fe4000001ff00 */
[----:B------:R-:W-:Y:S02]  /*8fb0*/  CS2R R70, SRZ ;  /* 0x0000000000467805 */ /* 0x000fe4000001ff00 */
[----:B------:R-:W-:Y:S01]  /*8fc0*/  CS2R R20, SRZ ;  /* 0x0000000000147805 */ /* 0x000fe2000001ff00 */
[----:B------:R-:W-:Y:S06]  /*8fd0*/  @!P1 BRA `(.L_x_590) ;  /* 0x0000008c00b89947 */ /* 0x000fec0003800000 */
[----:B------:R-:W-:-:S03]  /*8fe0*/  UMOV UR4, 0xffffffff ;  /* 0xffffffff00047882 */ /* 0x000fc60000000000 */
[----:B------:R-:W-:Y:S05]  /*8ff0*/  BRA.DIV UR4, `(.L_x_591) ;  /* 0x0000013e043c7947 */ /* 0x000fea000b800000 */
[----:B------:R-:W1:Y:S02]  /*9000*/  S2R R3, SR_TID.X ;  /* 0x0000000000037919 */ /* 0x000e640000002100 */
[----:B-1----:R-:W-:-:S05]  /*9010*/  VIADD R3, R3, 0xffffff80 ;  /* 0xffffff8003037836 */ /* 0x002fca0000000000 */
[----:B------:R-:W-:-:S04]  /*9020*/  SHF.R.S32.HI R0, RZ, 0x1f, R3 ;  /* 0x0000001fff007819 */ /* 0x000fc80000011403 */
[----:B------:R-:W-:-:S04]  /*9030*/  LEA.HI R0, R0, R3, RZ, 0x7 ;  /* 0x0000000300007211 */ /* 0x000fc800078f38ff */
[----:B------:R-:W-:-:S05]  /*9040*/  SHF.R.S32.HI R0, RZ, 0x7, R0 ;  /* 0x00000007ff007819 */ /* 0x000fca0000011400 */
[----:B------:R1:W3:Y:S02]  /*9050*/  SHFL.IDX PT, R195, R0, RZ, 0x1f ;  /* 0x00001fff00c37589 */ /* 0x0002e400000e0000 */
.L_x_862:
[----:B-1-3--:R-:W-:Y:S01]  /*9060*/  LEA.HI R0, R195, R195, RZ, 0x1 ;  /* 0x000000c3c3007211 */ /* 0x00afe200078f08ff */
[----:B------:R-:W-:-:S03]  /*9070*/  IMAD.U32 R3, RZ, RZ, UR40 ;  /* 0x00000028ff037e24 */ /* 0x000fc6000f8e00ff */
[----:B------:R-:W-:Y:S02]  /*9080*/  LOP3.LUT R0, R0, 0x1e, RZ, 0xc0, !PT ;  /* 0x0000001e00007812 */ /* 0x000fe400078ec0ff */
[----:B------:R-:W-:-:S03]  /*9090*/  LOP3.LUT P0, RZ, R3, 0x3ff, RZ, 0xc0, !PT ;  /* 0x000003ff03ff7812 */ /* 0x000fc6000780c0ff */
[----:B------:R-:W-:Y:S01]  /*90a0*/  IMAD.IADD R0, R195, 0x1, -R0 ;  /* 0x00000001c3007824 */ /* 0x000fe200078e0a00 */
[----:B------:R-:W-:-:S04]  /*90b0*/  P2R R26, PR, RZ, 0x1 ;  /* 0x00000001ff1a7803 */ /* 0x000fc80000000000 */
[----:B------:R-:W-:-:S04]  /*90c0*/  LEA R0, R0, UR40, 0xd ;  /* 0x0000002800007c11 */ /* 0x000fc8000f8e68ff */
[----:B------:R-:W-:-:S04]  /*90d0*/  SHF.R.U32.HI R0, RZ, 0x4, R0 ;  /* 0x00000004ff007819 */ /* 0x000fc80000011600 */
[----:B------:R-:W-:Y:S01]  /*90e0*/  LOP3.LUT R25, R0, 0x3fff, RZ, 0xc0, !PT ;  /* 0x00003fff00197812 */ /* 0x000fe200078ec0ff */
[----:B------:R-:W-:Y:S06]  /*90f0*/  @!P0 BRA `(.L_x_592) ;  /* 0x0000000000408947 */ /* 0x000fec0003800000 */
[----:B------:R-:W-:Y:S01]  /*9100*/  MOV R0, 0x0 ;  /* 0x0000000000007802 */ /* 0x000fe20000000f00 */
[----:B------:R-:W-:Y:S01]  /*9110*/  ULDC.64 UR4, c[0x4][0x80] ;  /* 0x0100200000047ab9 */ /* 0x000fe20000000a00 */
[----:B------:R-:W-:Y:S01]  /*9120*/  ULDC.64 UR6, c[0x4][0x88] ;  /* 0x0100220000067ab9 */ /* 0x000fe20000000a00 */
[----:B------:R-:W-:Y:S01]  /*9130*/  MOV R4, UR4 ;  /* 0x0000000400047c02 */ /* 0x000fe20008000f00 */
[----:B------:R1:W3:Y:S01]  /*9140*/  LDC.64 R14, c[0x4][R0] ;  /* 0x01000000000e7b82 */ /* 0x0002e20000000a00 */
[----:B------:R-:W-:Y:S01]  /*9150*/  IMAD.U32 R5, RZ, RZ, UR5 ;  /* 0x00000005ff057e24 */ /* 0x000fe2000f8e00ff */
[----:B------:R-:W-:Y:S01]  /*9160*/  ULDC.64 UR4, c[0x4][0x20] ;  /* 0x0100080000047ab9 */ /* 0x000fe20000000a00 */
[----:B0-----:R-:W-:Y:S02]  /*9170*/  IMAD.U32 R6, RZ, RZ, UR6 ;  /* 0x00000006ff067e24 */ /* 0x001fe4000f8e00ff */
[----:B------:R-:W-:Y:S02]  /*9180*/  IMAD.U32 R7, RZ, RZ, UR7 ;  /* 0x00000007ff077e24 */ /* 0x000fe4000f8e00ff */
[----:B------:R-:W-:-:S02]  /*9190*/  IMAD.U32 R10, RZ, RZ, UR4 ;  /* 0x00000004ff0a7e24 */ /* 0x000fc4000f8e00ff */
[----:B------:R-:W-:Y:S02]  /*91a0*/  IMAD.U32 R11, RZ, RZ, UR5 ;  /* 0x00000005ff0b7e24 */ /* 0x000fe4000f8e00ff */
[----:B------:R-:W-:Y:S02]  /*91b0*/  IMAD.MOV.U32 R8, RZ, RZ, 0x70 ;  /* 0x00000070ff087424 */ /* 0x000fe400078e00ff */
[----:B------:R-:W-:Y:S02]  /*91c0*/  IMAD.MOV.U32 R12, RZ, RZ, 0x1 ;  /* 0x00000001ff0c7424 */ /* 0x000fe400078e00ff */
[----:B-12---:R-:W-:-:S07]  /*91d0*/  IMAD.MOV.U32 R13, RZ, RZ, RZ ;  /* 0x000000ffff0d7224 */ /* 0x006fce00078e00ff */
[----:B------:R-:W-:-:S07]  /*91e0*/  LEPC R20, `(.L_x_592) ;  /* 0x000000001014794e */ /* 0x000fce0000000000 */
[----:B---3-5:R-:W-:Y:S05]  /*91f0*/  CALL.ABS.NOINC R14 ;  /* 0x000000000e007343 */ /* 0x028fea0003c00000 */
.L_x_592:
[----:B------:R-:W-:Y:S02]  /*9200*/  ULDC UR4, c[0x0][0x3f4] ;  /* 0x0000fd0000047ab9 */ /* 0x000fe40000000800 */
[----:B------:R-:W-:-:S13]  /*9210*/  ISETP.LT.AND P0, PT, RZ, UR4, PT ;  /* 0x00000004ff007c0c */ /* 0x000fda000bf01270 */
[----:B------:R-:W-:Y:S05]  /*9220*/  @P0 BRA `(.L_x_593) ;  /* 0x0000000000400947 */ /* 0x000fea0003800000 */
[----:B------:R-:W-:-:S04]  /*9230*/  ULEA.HI UR4, UR39, UR39, URZ, 0x1 ;  /* 0x0000002727047291 */ /* 0x000fc8000f8f083f */
[----:B------:R-:W-:-:S04]  /*9240*/  ULOP3.LUT UR4, UR4, 0xfffffffe, URZ, 0xc0, !UPT ;  /* 0xfffffffe04047892 */ /* 0x000fc8000f8ec03f */
[----:B------:R-:W-:-:S06]  /*9250*/  UIADD3 UR4, UR39, -UR4, URZ ;  /* 0x8000000427047290 */ /* 0x000fcc000fffe03f */
[----:B------:R-:W-:-:S05]  /*9260*/  IMAD.U32 R3, RZ, RZ, UR4 ;  /* 0x00000004ff037e24 */ /* 0x000fca000f8e00ff */
[----:B------:R-:W-:-:S04]  /*9270*/  SHF.L.U32 R3, R3, 0x1f, RZ ;  /* 0x0000001f03037819 */ /* 0x000fc800000006ff */
[----:B------:R1:W3:Y:S03]  /*9280*/  SYNCS.PHASECHK.TRANS64.TRYWAIT P0, [R156+URZ+0x28800], R3 ;  /* 0x028800039c0075a7 */ /* 0x0002e6000800017f */
[----:B---3--:R-:W-:Y:S05]  /*9290*/  @!P0 NANOSLEEP.SYNCS 0x989680 ;  /* 0x009896800000895d */ /* 0x008fea0003900000 */
[----:B------:R-:W3:Y:S01]  /*92a0*/  @!P0 SYNCS.PHASECHK.TRANS64 P0, [R156+URZ+0x28800], R3 ;  /* 0x028800039c0085a7 */ /* 0x000ee2000800007f */
[----:B------:R-:W-:Y:S04]  /*92b0*/  BSSY B0, `(.L_x_594) ;  /* 0x0000006000007945 */ /* 0x000fe80003800000 */
[----:B---3--:R-:W-:Y:S05]  /*92c0*/  @P0 BRA `(.L_x_595) ;  /* 0x0000000000100947 */ /* 0x008fea0003800000 */
.L_x_596:
[----:B---3--:R3:W4:Y:S02]  /*92d0*/  SYNCS.PHASECHK.TRANS64.TRYWAIT P0, [R156+URZ+0x28800], R3 ;  /* 0x028800039c0075a7 */ /* 0x008724000800017f */
[----:B----4-:R-:W-:Y:S05]  /*92e0*/  @!P0 NANOSLEEP.SYNCS 0x989680 ;  /* 0x009896800000895d */ /* 0x010fea0003900000 */
[----:B------:R-:W4:Y:S02]  /*92f0*/  @!P0 SYNCS.PHASECHK.TRANS64 P0, [R156+URZ+0x28800], R3 ;  /* 0x028800039c0085a7 */ /* 0x000f24000800007f */
[----:B----4-:R-:W-:Y:S05]  /*9300*/  @!P0 BRA `(.L_x_596) ;  /* 0xfffffffc00f08947 */ /* 0x010fea000383ffff */
.L_x_595:
[----:B------:R-:W-:Y:S05]  /*9310*/  BSYNC B0 ;  /* 0x0000000000007941 */ /* 0x000fea0003800000 */
.L_x_594:
[----:B------:R-:W-:Y:S05]  /*9320*/  BRA `(.L_x_597) ;  /* 0x00000038001c7947 */ /* 0x000fea0003800000 */
.L_x_593:
[----:B-----5:R-:W-:Y:S01]  /*9330*/  SHF.R.S32.HI R0, RZ, 0x1f, R24 ;  /* 0x0000001fff007819 */ /* 0x020fe20000011418 */
[----:B------:R-:W-:Y:S01]  /*9340*/  ULDC.64 UR4, c[0x0][0x3f8] ;  /* 0x0000fe0000047ab9 */ /* 0x000fe20000000a00 */
[----:B------:R-:W-:Y:S01]  /*9350*/  ULDC.64 UR6, c[0x0][0x408] ;  /* 0x0001020000067ab9 */ /* 0x000fe20000000a00 */
[----:B------:R-:W-:Y:S01]  /*9360*/  ISETP.NE.AND P2, PT, R26, RZ, PT ;  /* 0x000000ff1a00720c */ /* 0x000fe20003f45270 */
[----:B------:R-:W-:-:S04]  /*9370*/  IMAD.WIDE.U32 R4, R24, UR4, RZ ;  /* 0x0000000418047c25 */ /* 0x000fc8000f8e00ff */
[C---:B------:R-:W-:Y:S02]  /*9380*/  IMAD R3, R0.reuse, UR4, RZ ;  /* 0x0000000400037c24 */ /* 0x040fe4000f8e02ff */
[----:B------:R-:W-:Y:S02]  /*9390*/  IMAD R9, R0, UR6, RZ ;  /* 0x0000000600097c24 */ /* 0x000fe4000f8e02ff */
[C---:B------:R-:W-:Y:S01]  /*93a0*/  IMAD R3, R24.reuse, UR5, R3 ;  /* 0x0000000518037c24 */ /* 0x040fe2000f8e0203 */
[----:B------:R-:W-:Y:S01]  /*93b0*/  ULDC.64 UR4, c[0x0][0x3e8] ;  /* 0x0000fa0000047ab9 */ /* 0x000fe20000000a00 */
[----:B0-----:R-:W-:-:S04]  /*93c0*/  IMAD.WIDE.U32 R6, R24, UR6, RZ ;  /* 0x0000000618067c25 */ /* 0x001fc8000f8e00ff */
[----:B------:R-:W-:Y:S01]  /*93d0*/  IMAD R9, R24, UR7, R9 ;  /* 0x0000000718097c24 */ /* 0x000fe2000f8e0209 */
[----:B------:R-:W-:Y:S01]  /*93e0*/  ULDC.64 UR6, c[0x0][0x400] ;  /* 0x0001000000067ab9 */ /* 0x000fe20000000a00 */
[----:B------:R-:W-:Y:S01]  /*93f0*/  IMAD.IADD R5, R3, 0x1, R5 ;  /* 0x0000000103057824 */ /* 0x000fe200078e0205 */
[----:B------:R-:W-:Y:S01]  /*9400*/  LEA R24, P0, R4, UR4, 0x1 ;  /* 0x0000000404187c11 */ /* 0x000fe2000f8008ff */
[----:B------:R-:W-:Y:S01]  /*9410*/  IMAD.IADD R3, R9, 0x1, R7 ;  /* 0x0000000109037824 */ /* 0x000fe200078e0207 */
[----:B------:R-:W-:Y:S02]  /*9420*/  LEA R27, P1, R6, UR6, 0x1 ;  /* 0x00000006061b7c11 */ /* 0x000fe4000f8208ff */
[----:B------:R-:W-:Y:S02]  /*9430*/  LEA.HI.X R26, R4, UR5, R5, 0x1, P0 ;  /* 0x00000005041a7c11 */ /* 0x000fe400080f0c05 */
[----:B------:R-:W-:Y:S01]  /*9440*/  LEA.HI.X R28, R6, UR7, R3, 0x1, P1 ;  /* 0x00000007061c7c11 */ /* 0x000fe200088f0c03 */
[----:B------:R-:W-:Y:S08]  /*9450*/  @!P2 BRA `(.L_x_598) ;  /* 0x000000000040a947 */ /* 0x000ff00003800000 */
        /* <DEDUP_REMOVED lines=9> */
[----:B------:R-:W-:Y:S02]  /*94f0*/  IMAD.U32 R7, RZ, RZ, UR5 ;  /* 0x00000005ff077e24 */ /* 0x000fe4000f8e00ff */
[----:B------:R-:W-:-:S02]  /*9500*/  IMAD.U32 R11, RZ, RZ, UR7 ;  /* 0x00000007ff0b7e24 */ /* 0x000fc4000f8e00ff */
[----:B------:R-:W-:Y:S02]  /*9510*/  IMAD.MOV.U32 R8, RZ, RZ, 0x70 ;  /* 0x00000070ff087424 */ /* 0x000fe400078e00ff */
[----:B------:R-:W-:Y:S02]  /*9520*/  IMAD.MOV.U32 R12, RZ, RZ, 0x1 ;  /* 0x00000001ff0c7424 */ /* 0x000fe400078e00ff */
[----:B0-2---:R-:W-:-:S07]  /*9530*/  IMAD.MOV.U32 R13, RZ, RZ, RZ ;  /* 0x000000ffff0d7224 */ /* 0x005fce00078e00ff */
[----:B------:R-:W-:-:S07]  /*9540*/  LEPC R20, `(.L_x_598) ;  /* 0x000000001014794e */ /* 0x000fce0000000000 */
[----:B-1----:R-:W-:Y:S05]  /*9550*/  CALL.ABS.NOINC R14 ;  /* 0x000000000e007343 */ /* 0x002fea0003c00000 */
.L_x_598:
[----:B------:R-:W-:Y:S01]  /*9560*/  ULDC.U8 UR4, c[0x0][0x410] ;  /* 0x0001040000047ab9 */ /* 0x000fe20000000000 */
[----:B------:R-:W-:Y:S01]  /*9570*/  BSSY B0, `(.L_x_599) ;  /* 0x000035a000007945 */ /* 0x000fe20003800000 */
[----:B------:R-:W-:Y:S01]  /*9580*/  ISETP.NE.AND P0, PT, RZ, UR4, PT ;  /* 0x00000004ff007c0c */ /* 0x000fe2000bf05270 */
[----:B------:R-:W-:Y:S01]  /*9590*/  IMAD R5, R29, 0x80, R153 ;  /* 0x000000801d057824 */ /* 0x000fe200078e0299 */
[----:B------:R-:W-:-:S11]  /*95a0*/  LEA R21, R196, UR40, 0x1 ;  /* 0x00000028c4157c11 */ /* 0x000fd6000f8e08ff */
[----:B------:R-:W-:Y:S05]  /*95b0*/  @!P0 BRA `(.L_x_600) ;  /* 0x0000001800988947 */ /* 0x000fea0003800000 */
[----:B------:R-:W-:-:S03]  /*95c0*/  UMOV UR4, 0xffffffff ;  /* 0xffffffff00047882 */ /* 0x000fc60000000000 */
[----:B------:R-:W-:Y:S05]  /*95d0*/  BRA.DIV UR4, `(.L_x_601) ;  /* 0x0000013a04047947 */ /* 0x000fea000b800000 */
[----:B------:R0:W1:Y:S04]  /*95e0*/  SHFL.IDX PT, R0, R26, RZ, 0x181f ;  /* 0x00181fff1a007589 */ /* 0x00006800000e0000 */
[----:B------:R0:W3:Y:S04]  /*95f0*/  SHFL.IDX PT, R3, R24, RZ, 0x181f ;  /* 0x00181fff18037589 */ /* 0x0000e800000e0000 */
[----:B------:R0:W4:Y:S04]  /*9600*/  SHFL.IDX PT, R4, R28, RZ, 0x181f ;  /* 0x00181fff1c047589 */ /* 0x00012800000e0000 */
[----:B------:R0:W0:Y:S02]  /*9610*/  SHFL.IDX PT, R14, R27, RZ, 0x181f ;  /* 0x00181fff1b0e7589 */ /* 0x00002400000e0000 */
.L_x_868:
[----:B------:R-:W-:Y:S01]  /*9620*/  ULDC UR4, c[0x0][0x448] ;  /* 0x0001120000047ab9 */ /* 0x000fe20000000800 */
[----:B------:R-:W-:Y:S01]  /*9630*/  BSSY B1, `(.L_x_602) ;  /* 0x000001d000017945 */ /* 0x000fe20003800000 */
[----:B------:R-:W-:Y:S01]  /*9640*/  IMAD R20, R93, UR4, RZ ;  /* 0x000000045d147c24 */ /* 0x000fe2000f8e02ff */
[----:B------:R-:W-:Y:S02]  /*9650*/  CS2R R6, SRZ ;  /* 0x0000000000067805 */ /* 0x000fe4000001ff00 */
[----:B------:R-:W-:Y:S02]  /*9660*/  CS2R R8, SRZ ;  /* 0x0000000000087805 */ /* 0x000fe4000001ff00 */
[----:B------:R-:W-:Y:S02]  /*9670*/  CS2R R10, SRZ ;  /* 0x00000000000a7805 */ /* 0x000fe4000001ff00 */
[----:B--2---:R-:W-:Y:S02]  /*9680*/  CS2R R12, SRZ ;  /* 0x00000000000c7805 */ /* 0x004fe4000001ff00 */
[----:B------:R-:W-:-:S13]  /*9690*/  ISETP.GE.AND P0, PT, R5, R20, PT ;  /* 0x000000140500720c */ /* 0x000fda0003f06270 */
[----:B------:R-:W-:Y:S05]  /*96a0*/  @P0 BRA `(.L_x_603) ;  /* 0x0000000000540947 */ /* 0x000fea0003800000 */
[----:B------:R-:W-:Y:S01]  /*96b0*/  ULDC UR4, c[0x0][0x3f4] ;  /* 0x0000fd0000047ab9 */ /* 0x000fe20000000800 */
[----:B------:R-:W-:Y:S02]  /*96c0*/  CS2R R12, SRZ ;  /* 0x00000000000c7805 */ /* 0x000fe4000001ff00 */
[----:B------:R-:W-:Y:S02]  /*96d0*/  ISETP.GE.AND P4, PT, R18, UR4, PT ;  /* 0x0000000412007c0c */ /* 0x000fe4000bf86270 */
[----:B------:R-:W-:Y:S02]  /*96e0*/  CS2R R8, SRZ ;  /* 0x0000000000087805 */ /* 0x000fe4000001ff00 */
[----:B------:R-:W-:-:S09]  /*96f0*/  ISETP.GE.AND P5, PT, R152, UR4, PT ;  /* 0x0000000498007c0c */ /* 0x000fd2000bfa6270 */
[C---:B------:R-:W-:Y:S01]  /*9700*/  @!P4 IMAD.SHL.U32 R30, R18.reuse, 0x2, RZ ;  /* 0x00000002121ec824 */ /* 0x040fe200078e00ff */
[----:B------:R-:W-:-:S03]  /*9710*/  @!P4 SHF.L.U64.HI R5, R18, 0x1, R19 ;  /* 0x000000011205c819 */ /* 0x000fc60000010213 */
[C---:B---3--:R-:W-:Y:S02]  /*9720*/  @!P5 IADD3 R32, P2, R3.reuse, R220, RZ ;  /* 0x000000dc0320d210 */ /* 0x048fe40007f5e0ff */
[-C--:B0-----:R-:W-:Y:S02]  /*9730*/  @!P4 IADD3 R26, P0, R3, R30.reuse, RZ ;  /* 0x0000001e031ac210 */ /* 0x081fe40007f1e0ff */
[C---:B------:R-:W-:Y:S02]  /*9740*/  @!P4 IADD3 R30, P1, R14.reuse, R30, RZ ;  /* 0x0000001e0e1ec210 */ /* 0x040fe40007f3e0ff */
[----:B------:R-:W-:Y:S02]  /*9750*/  CS2R R10, SRZ ;  /* 0x00000000000a7805 */ /* 0x000fe4000001ff00 */
[----:B------:R-:W-:Y:S02]  /*9760*/  @!P5 IADD3 R14, P3, R14, R220, RZ ;  /* 0x000000dc0e0ed210 */ /* 0x000fe40007f7e0ff */
[----:B------:R-:W-:Y:S01]  /*9770*/  CS2R R6, SRZ ;  /* 0x0000000000067805 */ /* 0x000fe2000001ff00 */
[----:B-1----:R-:W-:-:S02]  /*9780*/  @!P5 IMAD.X R33, R0, 0x1, R219, P2 ;  /* 0x000000010021d824 */ /* 0x002fc400010e06db */
[--C-:B------:R-:W-:Y:S02]  /*9790*/  @!P4 IMAD.X R27, R0, 0x1, R5.reuse, P0 ;  /* 0x00000001001bc824 */ /* 0x100fe400000e0605 */
[C---:B----4-:R-:W-:Y:S01]  /*97a0*/  @!P4 IMAD.X R31, R4.reuse, 0x1, R5, P1 ;  /* 0x00000001041fc824 */ /* 0x050fe200008e0605 */
[----:B------:R2:W5:Y:S01]  /*97b0*/  @!P5 LD.E.64 R12, desc[UR42][R32.64] ;  /* 0x0000002a200cd980 */ /* 0x000562000c101b00 */
[----:B------:R-:W-:-:S03]  /*97c0*/  @!P5 IMAD.X R15, R4, 0x1, R219, P3 ;  /* 0x00000001040fd824 */ /* 0x000fc600018e06db */
[----:B------:R2:W5:Y:S04]  /*97d0*/  @!P4 LD.E.64 R10, desc[UR42][R26.64] ;  /* 0x0000002a1a0ac980 */ /* 0x000568000c101b00 */
[----:B------:R2:W5:Y:S04]  /*97e0*/  @!P5 LD.E.64 R8, desc[UR42][R14.64] ;  /* 0x0000002a0e08d980 */ /* 0x000568000c101b00 */
[----:B------:R2:W5:Y:S02]  /*97f0*/  @!P4 LD.E.64 R6, desc[UR42][R30.64] ;  /* 0x0000002a1e06c980 */ /* 0x000564000c101b00 */
.L_x_603:
[----:B------:R-:W-:Y:S05]  /*9800*/  BSYNC B1 ;  /* 0x0000000000017941 */ /* 0x000fea0003800000 */
.L_x_602:
[----:B------:R-:W-:Y:S01]  /*9810*/  ULEA.HI UR4, UR39, UR39, URZ, 0x1 ;  /* 0x0000002727047291 */ /* 0x000fe2000f8f083f */
[----:B-1----:R-:W-:Y:S01]  /*9820*/  IMAD R0, R29, -0x80, R20 ;  /* 0xffffff801d007824 */ /* 0x002fe200078e0214 */
[----:B---3-5:R-:W-:Y:S01]  /*9830*/  MOV R3, R10 ;  /* 0x0000000a00037202 */ /* 0x028fe20000000f00 */
[--C-:B--2---:R-:W-:Y:S01]  /*9840*/  IMAD.MOV.U32 R15, RZ, RZ, R11.reuse ;  /* 0x000000ffff0f7224 */ /* 0x104fe200078e000b */
[----:B------:R-:W-:Y:S01]  /*9850*/  ULOP3.LUT UR4, UR4, 0xfffffffe, URZ, 0xc0, !UPT ;  /* 0xfffffffe04047892 */ /* 0x000fe2000f8ec03f */
[--C-:B------:R-:W-:Y:S01]  /*9860*/  SHF.R.U64 R30, R10, 0x10, R11.reuse ;  /* 0x000000100a1e7819 */ /* 0x100fe2000000120b */
[----:B------:R-:W-:Y:S01]  /*9870*/  IMAD.MOV.U32 R20, RZ, RZ, R12 ;  /* 0x000000ffff147224 */ /* 0x000fe200078e000c */
[----:B0-----:R-:W-:Y:S01]  /*9880*/  SHF.R.U32.HI R28, RZ, 0x10, R11 ;  /* 0x00000010ff1c7819 */ /* 0x001fe2000001160b */
[----:B------:R-:W-:Y:S01]  /*9890*/  UIADD3 UR4, UR39, -UR4, URZ ;  /* 0x8000000427047290 */ /* 0x000fe2000fffe03f */
[--C-:B------:R-:W-:Y:S01]  /*98a0*/  IMAD.MOV.U32 R24, RZ, RZ, R13.reuse ;  /* 0x000000ffff187224 */ /* 0x100fe200078e000d */
[--C-:B------:R-:W-:Y:S01]  /*98b0*/  SHF.R.U64 R31, R12, 0x10, R13.reuse ;  /* 0x000000100c1f7819 */ /* 0x100fe2000000120d */
[----:B------:R-:W-:Y:S01]  /*98c0*/  BSSY B1, `(.L_x_604) ;  /* 0x0000014000017945 */ /* 0x000fe20003800000 */
[----:B------:R-:W-:Y:S01]  /*98d0*/  SHF.R.U32.HI R29, RZ, 0x10, R13 ;  /* 0x00000010ff1d7819 */ /* 0x000fe2000001160d */
[----:B------:R-:W-:Y:S01]  /*98e0*/  IMAD.MOV.U32 R13, RZ, RZ, R6 ;  /* 0x000000ffff0d7224 */ /* 0x000fe200078e0006 */
[----:B------:R-:W-:Y:S01]  /*98f0*/  VIMNMX R10, R0, 0x80, PT ;  /* 0x00000080000a7848 */ /* 0x000fe20003fe0100 */
[----:B------:R-:W-:Y:S01]  /*9900*/  IMAD.U32 R5, RZ, RZ, UR4 ;  /* 0x00000004ff057e24 */ /* 0x000fe2000f8e00ff */
[--C-:B------:R-:W-:Y:S01]  /*9910*/  SHF.R.U64 R26, R6, 0x10, R7.reuse ;  /* 0x00000010061a7819 */ /* 0x100fe20000001207 */
[--C-:B------:R-:W-:Y:S01]  /*9920*/  IMAD.MOV.U32 R14, RZ, RZ, R7.reuse ;  /* 0x000000ffff0e7224 */ /* 0x100fe200078e0007 */
[----:B------:R-:W-:Y:S01]  /*9930*/  SHF.R.U32.HI R27, RZ, 0x10, R7 ;  /* 0x00000010ff1b7819 */ /* 0x000fe20000011607 */
[--C-:B------:R-:W-:Y:S01]  /*9940*/  IMAD.MOV.U32 R6, RZ, RZ, R9.reuse ;  /* 0x000000ffff067224 */ /* 0x100fe200078e0009 */
[----:B------:R-:W-:Y:S01]  /*9950*/  SHF.L.U32 R5, R5, 0x1f, RZ ;  /* 0x0000001f05057819 */ /* 0x000fe200000006ff */
[----:B----4-:R-:W-:Y:S01]  /*9960*/  IMAD.MOV.U32 R4, RZ, RZ, R8 ;  /* 0x000000ffff047224 */ /* 0x010fe200078e0008 */
[----:B------:R-:W-:-:S02]  /*9970*/  SHF.R.U64 R7, R8, 0x10, R9 ;  /* 0x0000001008077819 */ /* 0x000fc40000001209 */
[----:B------:R-:W0:Y:S01]  /*9980*/  SYNCS.PHASECHK.TRANS64.TRYWAIT P0, [R156+URZ+0x28800], R5 ;  /* 0x028800059c0075a7 */ /* 0x000e22000800017f */
[----:B------:R-:W-:Y:S02]  /*9990*/  PRMT R11, R3, 0x5410, R30 ;  /* 0x00005410030b7816 */ /* 0x000fe4000000001e */
[----:B------:R-:W-:Y:S02]  /*99a0*/  ISETP.GE.AND P1, PT, R153, R10, PT ;  /* 0x0000000a9900720c */ /* 0x000fe40003f26270 */
[----:B------:R-:W-:Y:S02]  /*99b0*/  SHF.R.U32.HI R9, RZ, 0x10, R9 ;  /* 0x00000010ff097819 */ /* 0x000fe40000011609 */
[----:B------:R-:W-:Y:S02]  /*99c0*/  PRMT R12, R15, 0x5410, R28 ;  /* 0x000054100f0c7816 */ /* 0x000fe4000000001c */
[----:B------:R-:W-:Y:S02]  /*99d0*/  PRMT R0, R20, 0x5410, R31 ;  /* 0x0000541014007816 */ /* 0x000fe4000000001f */
[----:B------:R-:W-:Y:S01]  /*99e0*/  PRMT R3, R24, 0x5410, R29 ;  /* 0x0000541018037816 */ /* 0x000fe2000000001d */
[----:B0-----:R-:W-:Y:S06]  /*99f0*/  @!P0 BRA `(.L_x_605) ;  /* 0x00000134006c8947 */ /* 0x001fec0003800000 */
.L_x_869:
[----:B------:R-:W-:Y:S05]  /*9a00*/  BSYNC B1 ;  /* 0x0000000000017941 */ /* 0x000fea0003800000 */
.L_x_604:
[----:B------:R-:W-:Y:S01]  /*9a10*/  BSSY B1, `(.L_x_606) ;  /* 0x0000059000017945 */ /* 0x000fe20003800000 */
[----:B------:R-:W-:Y:S02]  /*9a20*/  PRMT R13, R13, 0x5410, R26 ;  /* 0x000054100d0d7816 */ /* 0x000fe4000000001a */
[----:B------:R-:W-:Y:S02]  /*9a30*/  PRMT R14, R14, 0x5410, R27 ;  /* 0x000054100e0e7816 */ /* 0x000fe4000000001b */
[----:B------:R-:W-:Y:S02]  /*9a40*/  PRMT R8, R4, 0x5410, R7 ;  /* 0x0000541004087816 */ /* 0x000fe40000000007 */
[----:B------:R-:W-:Y:S01]  /*9a50*/  PRMT R9, R6, 0x5410, R9 ;  /* 0x0000541006097816 */ /* 0x000fe20000000009 */
[----:B------:R-:W-:Y:S06]  /*9a60*/  @P1 BRA `(.L_x_607) ;  /* 0x00000004004c1947 */ /* 0x000fec0003800000 */
[----:B0-----:R-:W0:Y:S01]  /*9a70*/  LDC R5, c[0x0][0x3f4] ;  /* 0x0000fd00ff057b82 */ /* 0x001e220000000800 */
[----:B------:R-:W-:Y:S01]  /*9a80*/  BSSY B2, `(.L_x_608) ;  /* 0x000002a000027945 */ /* 0x000fe20003800000 */
[-C--:B0-----:R-:W-:Y:S02]  /*9a90*/  ISETP.GE.AND P0, PT, R18, R5.reuse, PT ;  /* 0x000000051200720c */ /* 0x081fe40003f06270 */
[----:B------:R-:W-:-:S11]  /*9aa0*/  ISETP.GE.AND P1, PT, R152, R5, PT ;  /* 0x000000059800720c */ /* 0x000fd60003f26270 */
[----:B------:R-:W-:Y:S05]  /*9ab0*/  @P0 BRA `(.L_x_609) ;  /* 0x0000000000980947 */ /* 0x000fea0003800000 */
[----:B------:R-:W0:Y:S01]  /*9ac0*/  LDS.128 R4, [R21] ;  /* 0x0000000015047984 */ /* 0x000e220000000c00 */
[C---:B------:R-:W-:Y:S01]  /*9ad0*/  IMAD.U32 R29, R13.reuse, 0x10000, RZ ;  /* 0x000100000d1d7824 */ /* 0x040fe200078e00ff */
[----:B------:R-:W-:Y:S01]  /*9ae0*/  LOP3.LUT R30, R13, 0xffff0000, RZ, 0xc0, !PT ;  /* 0xffff00000d1e7812 */ /* 0x000fe200078ec0ff */
[C---:B------:R-:W-:Y:S01]  /*9af0*/  IMAD.U32 R27, R11.reuse, 0x10000, RZ ;  /* 0x000100000b1b7824 */ /* 0x040fe200078e00ff */
[----:B------:R-:W-:Y:S01]  /*9b00*/  LOP3.LUT R28, R11, 0xffff0000, RZ, 0xc0, !PT ;  /* 0xffff00000b1c7812 */ /* 0x000fe200078ec0ff */
[C---:B0-----:R-:W-:Y:S01]  /*9b10*/  IMAD.U32 R15, R4.reuse, 0x10000, RZ ;  /* 0x00010000040f7824 */ /* 0x041fe200078e00ff */
[----:B------:R-:W-:Y:S01]  /*9b20*/  LOP3.LUT R4, R4, 0xffff0000, RZ, 0xc0, !PT ;  /* 0xffff000004047812 */ /* 0x000fe200078ec0ff */
[C---:B------:R-:W-:Y:S01]  /*9b30*/  IMAD.U32 R20, R5.reuse, 0x10000, RZ ;  /* 0x0001000005147824 */ /* 0x040fe200078e00ff */
[----:B------:R-:W-:Y:S01]  /*9b40*/  LOP3.LUT R5, R5, 0xffff0000, RZ, 0xc0, !PT ;  /* 0xffff000005057812 */ /* 0x000fe200078ec0ff */
[C---:B------:R-:W-:Y:S01]  /*9b50*/  IMAD.U32 R24, R6.reuse, 0x10000, RZ ;  /* 0x0001000006187824 */ /* 0x040fe200078e00ff */
[----:B------:R-:W-:Y:S01]  /*9b60*/  LOP3.LUT R6, R6, 0xffff0000, RZ, 0xc0, !PT ;  /* 0xffff000006067812 */ /* 0x000fe200078ec0ff */
[C---:B------:R-:W-:Y:S01]  /*9b70*/  FMUL.FTZ R32, R4.reuse, R29 ;  /* 0x0000001d04207220 */ /* 0x040fe20000410000 */
[----:B------:R-:W-:Y:S01]  /*9b80*/  FMUL.FTZ R4, R4, R27 ;  /* 0x0000001b04047220 */ /* 0x000fe20000410000 */
[----:B------:R-:W-:-:S02]  /*9b90*/  IMAD.U32 R26, R7, 0x10000, RZ ;  /* 0x00010000071a7824 */ /* 0x000fc400078e00ff */
[----:B------:R-:W-:Y:S01]  /*9ba0*/  FMUL.FTZ R31, R5, R30 ;  /* 0x0000001e051f7220 */ /* 0x000fe20000410000 */
[C---:B------:R-:W-:Y:S01]  /*9bb0*/  FFMA.FTZ R32, R15.reuse, R27, -R32 ;  /* 0x0000001b0f207223 */ /* 0x040fe20000010820 */
[----:B------:R-:W-:Y:S01]  /*9bc0*/  FFMA.FTZ R29, R15, R29, R4 ;  /* 0x0000001d0f1d7223 */ /* 0x000fe20000010004 */
[----:B------:R-:W-:Y:S01]  /*9bd0*/  LOP3.LUT R7, R7, 0xffff0000, RZ, 0xc0, !PT ;  /* 0xffff000007077812 */ /* 0x000fe200078ec0ff */
[-C--:B------:R-:W-:Y:S01]  /*9be0*/  FMUL.FTZ R33, R5, R28.reuse ;  /* 0x0000001c05217220 */ /* 0x080fe20000410000 */
[----:B------:R-:W-:Y:S01]  /*9bf0*/  SHF.L.U32 R15, R14, 0x10, RZ ;  /* 0x000000100e0f7819 */ /* 0x000fe200000006ff */
[----:B------:R-:W-:Y:S01]  /*9c00*/  IMAD.U32 R5, R12, 0x10000, RZ ;  /* 0x000100000c057824 */ /* 0x000fe200078e00ff */
[----:B------:R-:W-:Y:S01]  /*9c10*/  LOP3.LUT R27, R14, 0xffff0000, RZ, 0xc0, !PT ;  /* 0xffff00000e1b7812 */ /* 0x000fe200078ec0ff */
[----:B------:R-:W-:Y:S01]  /*9c20*/  FFMA.FTZ R31, R20, R28, -R31 ;  /* 0x0000001c141f7223 */ /* 0x000fe2000001081f */
[----:B------:R-:W-:Y:S01]  /*9c30*/  LOP3.LUT R4, R12, 0xffff0000, RZ, 0xc0, !PT ;  /* 0xffff00000c047812 */ /* 0x000fe200078ec0ff */
[----:B------:R-:W-:Y:S01]  /*9c40*/  FFMA.FTZ R20, R20, R30, R33 ;  /* 0x0000001e14147223 */ /* 0x000fe20000010021 */
[C---:B------:R-:W-:Y:S01]  /*9c50*/  FMUL.FTZ R33, R6.reuse, R15 ;  /* 0x0000000f06217220 */ /* 0x040fe20000410000 */
[----:B------:R-:W-:Y:S01]  /*9c60*/  FMUL.FTZ R28, R6, R5 ;  /* 0x00000005061c7220 */ /* 0x000fe20000410000 */
[C---:B------:R-:W-:Y:S01]  /*9c70*/  FMUL.FTZ R35, R7.reuse, R27 ;  /* 0x0000001b07237220 */ /* 0x040fe20000410000 */
[-C--:B------:R-:W-:Y:S01]  /*9c80*/  FMUL.FTZ R30, R7, R4.reuse ;  /* 0x00000004071e7220 */ /* 0x080fe20000410000 */
[C---:B------:R-:W-:Y:S01]  /*9c90*/  FFMA.FTZ R6, R24.reuse, R5, -R33 ;  /* 0x0000000518067223 */ /* 0x040fe20000010821 */
[----:B------:R-:W-:Y:S01]  /*9ca0*/  FFMA.FTZ R15, R24, R15, R28 ;  /* 0x0000000f180f7223 */ /* 0x000fe2000001001c */
[C---:B------:R-:W-:Y:S01]  /*9cb0*/  FFMA.FTZ R7, R26.reuse, R4, -R35 ;  /* 0x000000041a077223 */ /* 0x040fe20000010823 */
[----:B------:R-:W-:Y:S01]  /*9cc0*/  FFMA.FTZ R30, R26, R27, R30 ;  /* 0x0000001b1a1e7223 */ /* 0x000fe2000001001e */
[----:B------:R-:W-:-:S02]  /*9cd0*/  F2FP.BF16.F32.PACK_AB R4, R29, R32 ;  /* 0x000000201d04723e */ /* 0x000fc400000010ff */
[----:B------:R-:W-:Y:S02]  /*9ce0*/  F2FP.BF16.F32.PACK_AB R5, R20, R31 ;  /* 0x0000001f1405723e */ /* 0x000fe400000010ff */
[----:B------:R-:W-:Y:S02]  /*9cf0*/  F2FP.BF16.F32.PACK_AB R6, R15, R6 ;  /* 0x000000060f06723e */ /* 0x000fe400000010ff */
[----:B------:R-:W-:-:S05]  /*9d00*/  F2FP.BF16.F32.PACK_AB R7, R30, R7 ;  /* 0x000000071e07723e */ /* 0x000fca00000010ff */
[----:B------:R0:W-:Y:S02]  /*9d10*/  STS.128 [R21], R4 ;  /* 0x0000000415007388 */ /* 0x0001e40000000c00 */
.L_x_609:
[----:B------:R-:W-:Y:S05]  /*9d20*/  BSYNC B2 ;  /* 0x0000000000027941 */ /* 0x000fea0003800000 */
.L_x_608:
[----:B------:R-:W-:Y:S05]  /*9d30*/  @P1 BRA `(.L_x_607) ;  /* 0x0000000000981947 */ /* 0x000fea0003800000 */
[----:B0-----:R-:W0:Y:S01]  /*9d40*/  LDS.128 R4, [R21+0x4000] ;  /* 0x0040000015047984 */ /* 0x001e220000000c00 */
        /* <DEDUP_REMOVED lines=18> */
[C---:B------:R-:W-:Y:S01]  /*9e70*/  LOP3.LUT R27, R9.reuse, 0xffff0000, RZ, 0xc0, !PT ;  /* 0xffff0000091b7812 */ /* 0x040fe200078ec0ff */
[----:B------:R-:W-:Y:S01]  /*9e80*/  IMAD.U32 R15, R9, 0x10000, RZ ;  /* 0x00010000090f7824 */ /* 0x000fe200078e00ff */
[C---:B------:R-:W-:Y:S01]  /*9e90*/  LOP3.LUT R4, R3.reuse, 0xffff0000, RZ, 0xc0, !PT ;  /* 0xffff000003047812 */ /* 0x040fe200078ec0ff */
[----:B------:R-:W-:Y:S02]  /*9ea0*/  IMAD.U32 R5, R3, 0x10000, RZ ;  /* 0x0001000003057824 */ /* 0x000fe400078e00ff */
[C---:B------:R-:W-:Y:S01]  /*9eb0*/  FFMA.FTZ R31, R20.reuse, R28, -R31 ;  /* 0x0000001c141f7223 */ /* 0x040fe2000001081f */
        /* <DEDUP_REMOVED lines=13> */
[----:B------:R1:W-:Y:S02]  /*9f90*/  STS.128 [R21+0x4000], R4 ;  /* 0x0040000415007388 */ /* 0x0003e40000000c00 */
.L_x_607:
[----:B------:R-:W-:Y:S05]  /*9fa0*/  BSYNC B1 ;  /* 0x0000000000017941 */ /* 0x000fea0003800000 */
.L_x_606:
[----:B01----:R-:W-:Y:S01]  /*9fb0*/  VIADD R4, R153, 0x20 ;  /* 0x0000002099047836 */ /* 0x003fe20000000000 */
[----:B------:R-:W-:Y:S04]  /*9fc0*/  BSSY B1, `(.L_x_610) ;  /* 0x0000056000017945 */ /* 0x000fe80003800000 */
[----:B------:R-:W-:-:S13]  /*9fd0*/  ISETP.GE.AND P0, PT, R4, R10, PT ;  /* 0x0000000a0400720c */ /* 0x000fda0003f06270 */
[----:B------:R-:W-:Y:S05]  /*9fe0*/  @P0 BRA `(.L_x_611) ;  /* 0x00000004004c0947 */ /* 0x000fea0003800000 */
[----:B------:R-:W0:Y:S01]  /*9ff0*/  LDC R5, c[0x0][0x3f4] ;  /* 0x0000fd00ff057b82 */ /* 0x000e220000000800 */
[----:B------:R-:W-:Y:S01]  /*a000*/  BSSY B2, `(.L_x_612) ;  /* 0x000002a000027945 */ /* 0x000fe20003800000 */
[-C--:B0-----:R-:W-:Y:S02]  /*a010*/  ISETP.GE.AND P0, PT, R18, R5.reuse, PT ;  /* 0x000000051200720c */ /* 0x081fe40003f06270 */
[----:B------:R-:W-:-:S11]  /*a020*/  ISETP.GE.AND P1, PT, R152, R5, PT ;  /* 0x000000059800720c */ /* 0x000fd60003f26270 */
[----:B------:R-:W-:Y:S05]  /*a030*/  @P0 BRA `(.L_x_613) ;  /* 0x0000000000980947 */ /* 0x000fea0003800000 */
[----:B------:R-:W0:Y:S01]  /*a040*/  LDS.128 R4, [R21+0x1000] ;  /* 0x0010000015047984 */ /* 0x000e220000000c00 */
[----:B------:R-:W-:Y:S01]  /*a050*/  SHF.L.U32 R31, R13, 0x10, RZ ;  /* 0x000000100d1f7819 */ /* 0x000fe200000006ff */
[----:B------:R-:W-:Y:S01]  /*a060*/  IMAD.U32 R29, R11, 0x10000, RZ ;  /* 0x000100000b1d7824 */ /* 0x000fe200078e00ff */
[----:B------:R-:W-:Y:S02]  /*a070*/  LOP3.LUT R34, R13, 0xffff0000, RZ, 0xc0, !PT ;  /* 0xffff00000d227812 */ /* 0x000fe400078ec0ff */
[----:B------:R-:W-:Y:S02]  /*a080*/  LOP3.LUT R32, R11, 0xffff0000, RZ, 0xc0, !PT ;  /* 0xffff00000b207812 */ /* 0x000fe400078ec0ff */
[----:B------:R-:W-:Y:S01]  /*a090*/  LOP3.LUT R36, R14, 0xffff0000, RZ, 0xc0, !PT ;  /* 0xffff00000e247812 */ /* 0x000fe200078ec0ff */
[C---:B0-----:R-:W-:Y:S01]  /*a0a0*/  IMAD.U32 R15, R4.reuse, 0x10000, RZ ;  /* 0x00010000040f7824 */ /* 0x041fe200078e00ff */
[----:B------:R-:W-:Y:S01]  /*a0b0*/  LOP3.LUT R4, R4, 0xffff0000, RZ, 0xc0, !PT ;  /* 0xffff000004047812 */ /* 0x000fe200078ec0ff */
[C---:B------:R-:W-:Y:S01]  /*a0c0*/  IMAD.U32 R20, R5.reuse, 0x10000, RZ ;  /* 0x0001000005147824 */ /* 0x040fe200078e00ff */
[----:B------:R-:W-:Y:S01]  /*a0d0*/  LOP3.LUT R5, R5, 0xffff0000, RZ, 0xc0, !PT ;  /* 0xffff000005057812 */ /* 0x000fe200078ec0ff */
[C---:B------:R-:W-:Y:S01]  /*a0e0*/  IMAD.U32 R26, R7.reuse, 0x10000, RZ ;  /* 0x00010000071a7824 */ /* 0x040fe200078e00ff */
[----:B------:R-:W-:Y:S01]  /*a0f0*/  LOP3.LUT R7, R7, 0xffff0000, RZ, 0xc0, !PT ;  /* 0xffff000007077812 */ /* 0x000fe200078ec0ff */
[-C--:B------:R-:W-:Y:S01]  /*a100*/  FMUL.FTZ R28, R31, R4.reuse ;  /* 0x000000041f1c7220 */ /* 0x080fe20000410000 */
[----:B------:R-:W-:Y:S01]  /*a110*/  FMUL.FTZ R30, R29, R4 ;  /* 0x000000041d1e7220 */ /* 0x000fe20000410000 */
[----:B------:R-:W-:Y:S01]  /*a120*/  FMUL.FTZ R27, R34, R5 ;  /* 0x00000005221b7220 */ /* 0x000fe20000410000 */
[----:B------:R-:W-:-:S02]  /*a130*/  IMAD.U32 R24, R6, 0x10000, RZ ;  /* 0x0001000006187824 */ /* 0x000fc400078e00ff */
[-C--:B------:R-:W-:Y:S01]  /*a140*/  FFMA.FTZ R4, R29, R15.reuse, -R28 ;  /* 0x0000000f1d047223 */ /* 0x080fe2000001081c */
[----:B------:R-:W-:Y:S01]  /*a150*/  FFMA.FTZ R15, R31, R15, R30 ;  /* 0x0000000f1f0f7223 */ /* 0x000fe2000001001e */
[----:B------:R-:W-:Y:S01]  /*a160*/  FMUL.FTZ R29, R32, R5 ;  /* 0x00000005201d7220 */ /* 0x000fe20000410000 */
[----:B------:R-:W-:Y:S01]  /*a170*/  LOP3.LUT R6, R6, 0xffff0000, RZ, 0xc0, !PT ;  /* 0xffff000006067812 */ /* 0x000fe200078ec0ff */
[-C--:B------:R-:W-:Y:S01]  /*a180*/  FFMA.FTZ R5, R32, R20.reuse, -R27 ;  /* 0x0000001420057223 */ /* 0x080fe2000001081b */
[----:B------:R-:W-:Y:S01]  /*a190*/  LOP3.LUT R30, R12, 0xffff0000, RZ, 0xc0, !PT ;  /* 0xffff00000c1e7812 */ /* 0x000fe200078ec0ff */
[----:B------:R-:W-:Y:S02]  /*a1a0*/  IMAD.U32 R32, R14, 0x10000, RZ ;  /* 0x000100000e207824 */ /* 0x000fe400078e00ff */
[----:B------:R-:W-:Y:S01]  /*a1b0*/  FFMA.FTZ R20, R34, R20, R29 ;  /* 0x0000001422147223 */ /* 0x000fe2000001001d */
[----:B------:R-:W-:Y:S02]  /*a1c0*/  IMAD.U32 R28, R12, 0x10000, RZ ;  /* 0x000100000c1c7824 */ /* 0x000fe400078e00ff */
[-C--:B------:R-:W-:Y:S01]  /*a1d0*/  FMUL.FTZ R31, R36, R7.reuse ;  /* 0x00000007241f7220 */ /* 0x080fe20000410000 */
[-C--:B------:R-:W-:Y:S01]  /*a1e0*/  FMUL.FTZ R27, R32, R6.reuse ;  /* 0x00000006201b7220 */ /* 0x080fe20000410000 */
[----:B------:R-:W-:Y:S01]  /*a1f0*/  FMUL.FTZ R33, R30, R7 ;  /* 0x000000071e217220 */ /* 0x000fe20000410000 */
[----:B------:R-:W-:Y:S01]  /*a200*/  FMUL.FTZ R29, R28, R6 ;  /* 0x000000061c1d7220 */ /* 0x000fe20000410000 */
[----:B------:R-:W-:Y:S01]  /*a210*/  FFMA.FTZ R7, R30, R26, -R31 ;  /* 0x0000001a1e077223 */ /* 0x000fe2000001081f */
[----:B------:R-:W-:Y:S01]  /*a220*/  FFMA.FTZ R6, R28, R24, -R27 ;  /* 0x000000181c067223 */ /* 0x000fe2000001081b */
[----:B------:R-:W-:Y:S01]  /*a230*/  FFMA.FTZ R26, R36, R26, R33 ;  /* 0x0000001a241a7223 */ /* 0x000fe20000010021 */
[----:B------:R-:W-:Y:S01]  /*a240*/  FFMA.FTZ R29, R32, R24, R29 ;  /* 0x00000018201d7223 */ /* 0x000fe2000001001d */
[----:B------:R-:W-:-:S02]  /*a250*/  F2FP.BF16.F32.PACK_AB R4, R15, R4 ;  /* 0x000000040f04723e */ /* 0x000fc400000010ff */
[----:B------:R-:W-:Y:S02]  /*a260*/  F2FP.BF16.F32.PACK_AB R5, R20, R5 ;  /* 0x000000051405723e */ /* 0x000fe400000010ff */
[----:B------:R-:W-:Y:S02]  /*a270*/  F2FP.BF16.F32.PACK_AB R6, R29, R6 ;  /* 0x000000061d06723e */ /* 0x000fe400000010ff */
[----:B------:R-:W-:-:S05]  /*a280*/  F2FP.BF16.F32.PACK_AB R7, R26, R7 ;  /* 0x000000071a07723e */ /* 0x000fca00000010ff */
[----:B------:R0:W-:Y:S02]  /*a290*/  STS.128 [R21+0x1000], R4 ;  /* 0x0010000415007388 */ /* 0x0001e40000000c00 */
.L_x_613:
[----:B------:R-:W-:Y:S05]  /*a2a0*/  BSYNC B2 ;  /* 0x0000000000027941 */ /* 0x000fea0003800000 */
.L_x_612:
[----:B------:R-:W-:Y:S05]  /*a2b0*/  @P1 BRA `(.L_x_611) ;  /* 0x0000000000981947 */ /* 0x000fea0003800000 */
[----:B0-----:R-:W0:Y:S01]  /*a2c0*/  LDS.128 R4, [R21+0x5000] ;  /* 0x0050000015047984 */ /* 0x001e220000000c00 */
[C---:B------:R-:W-:Y:S01]  /*a2d0*/  IMAD.U32 R31, R8.reuse, 0x10000, RZ ;  /* 0x00010000081f7824 */ /* 0x040fe200078e00ff */
[----:B------:R-:W-:Y:S01]  /*a2e0*/  LOP3.LUT R34, R8, 0xffff0000, RZ, 0xc0, !PT ;  /* 0xffff000008227812 */ /* 0x000fe200078ec0ff */
[C---:B------:R-:W-:Y:S01]  /*a2f0*/  IMAD.U32 R29, R0.reuse, 0x10000, RZ ;  /* 0x00010000001d7824 */ /* 0x040fe200078e00ff */
        /* <DEDUP_REMOVED lines=34> */
.L_x_611:
[----:B------:R-:W-:Y:S05]  /*a520*/  BSYNC B1 ;  /* 0x0000000000017941 */ /* 0x000fea0003800000 */
.L_x_610:
        /* <DEDUP_REMOVED lines=10> */
[C---:B------:R-:W-:Y:S01]  /*a5d0*/  IMAD.U32 R31, R13.reuse, 0x10000, RZ ;  /* 0x000100000d1f7824 */ /* 0x040fe200078e00ff */
[----:B------:R-:W-:Y:S01]  /*a5e0*/  LOP3.LUT R34, R13, 0xffff0000, RZ, 0xc0, !PT ;  /* 0xffff00000d227812 */ /* 0x000fe200078ec0ff */
[C---:B------:R-:W-:Y:S01]  /*a5f0*/  IMAD.U32 R29, R11.reuse, 0x10000, RZ ;  /* 0x000100000b1d7824 */ /* 0x040fe200078e00ff */
[----:B------:R-:W-:Y:S02]  /*a600*/  LOP3.LUT R32, R11, 0xffff0000, RZ, 0xc0, !PT ;  /* 0xffff00000b207812 */ /* 0x000fe400078ec0ff */
[----:B------:R-:W-:Y:S02]  /*a610*/  LOP3.LUT R36, R14, 0xffff0000, RZ, 0xc0, !PT ;  /* 0xffff00000e247812 */ /* 0x000fe400078ec0ff */
[C---:B0-----:R-:W-:Y:S01]  /*a620*/  SHF.L.U32 R15, R4.reuse, 0x10, RZ ;  /* 0x00000010040f7819 */ /* 0x041fe200000006ff */
[----:B------:R-:W-:Y:S01]  /*a630*/  IMAD.U32 R20, R5, 0x10000, RZ ;  /* 0x0001000005147824 */ /* 0x000fe200078e00ff */
[----:B------:R-:W-:Y:S01]  /*a640*/  LOP3.LUT R4, R4, 0xffff0000, RZ, 0xc0, !PT ;  /* 0xffff000004047812 */ /* 0x000fe200078ec0ff */
[----:B------:R-:W-:Y:S01]  /*a650*/  IMAD.U32 R26, R7, 0x10000, RZ ;  /* 0x00010000071a7824 */ /* 0x000fe200078e00ff */
[----:B------:R-:W-:Y:S01]  /*a660*/  LOP3.LUT R5, R5, 0xffff0000, RZ, 0xc0, !PT ;  /* 0xffff000005057812 */ /* 0x000fe200078ec0ff */
[----:B------:R-:W-:Y:S01]  /*a670*/  IMAD.U32 R24, R6, 0x10000, RZ ;  /* 0x0001000006187824 */ /* 0x000fe200078e00ff */
[----:B------:R-:W-:Y:S01]  /*a680*/  LOP3.LUT R7, R7, 0xffff0000, RZ, 0xc0, !PT ;  /* 0xffff000007077812 */ /* 0x000fe200078ec0ff */
[-C--:B------:R-:W-:Y:S01]  /*a690*/  FMUL.FTZ R28, R31, R4.reuse ;  /* 0x000000041f1c7220 */ /* 0x080fe20000410000 */
[C---:B------:R-:W-:Y:S01]  /*a6a0*/  FMUL.FTZ R30, R29.reuse, R4 ;  /* 0x000000041d1e7220 */ /* 0x040fe20000410000 */
[----:B------:R-:W-:Y:S01]  /*a6b0*/  FMUL.FTZ R27, R34, R5 ;  /* 0x00000005221b7220 */ /* 0x000fe20000410000 */
[----:B------:R-:W-:Y:S01]  /*a6c0*/  LOP3.LUT R6, R6, 0xffff0000, RZ, 0xc0, !PT ;  /* 0xffff000006067812 */ /* 0x000fe200078ec0ff */
[-C--:B------:R-:W-:Y:S01]  /*a6d0*/  FFMA.FTZ R4, R29, R15.reuse, -R28 ;  /* 0x0000000f1d047223 */ /* 0x080fe2000001081c */
[----:B------:R-:W-:Y:S01]  /*a6e0*/  FFMA.FTZ R15, R31, R15, R30 ;  /* 0x0000000f1f0f7223 */ /* 0x000fe2000001001e */
[C---:B------:R-:W-:Y:S01]  /*a6f0*/  FMUL.FTZ R29, R32.reuse, R5 ;  /* 0x00000005201d7220 */ /* 0x040fe20000410000 */
[----:B------:R-:W-:Y:S01]  /*a700*/  FFMA.FTZ R5, R32, R20, -R27 ;  /* 0x0000001420057223 */ /* 0x000fe2000001081b */
[----:B------:R-:W-:Y:S01]  /*a710*/  LOP3.LUT R30, R12, 0xffff0000, RZ, 0xc0, !PT ;  /* 0xffff00000c1e7812 */ /* 0x000fe200078ec0ff */
[----:B------:R-:W-:-:S02]  /*a720*/  IMAD.U32 R32, R14, 0x10000, RZ ;  /* 0x000100000e207824 */ /* 0x000fc400078e00ff */
        /* <DEDUP_REMOVED lines=15> */
.L_x_617:
[----:B------:R-:W-:Y:S05]  /*a820*/  BSYNC B2 ;  /* 0x0000000000027941 */ /* 0x000fea0003800000 */
.L_x_616:
        /* <DEDUP_REMOVED lines=17> */
[----:B------:R-:W-:Y:S01]  /*a940*/  FFMA.FTZ R4, R29, R15, -R28 ;  /* 0x0000000f1d047223 */ /* 0x000fe2000001081c */
[C---:B------:R-:W-:Y:S01]  /*a950*/  FMUL.FTZ R29, R32.reuse, R5 ;  /* 0x00000005201d7220 */ /* 0x040fe20000410000 */
[----:B------:R-:W-:Y:S01]  /*a960*/  FFMA.FTZ R15, R31, R15, R30 ;  /* 0x0000000f1f0f7223 */ /* 0x000fe2000001001e */
[-C--:B------:R-:W-:Y:S01]  /*a970*/  FFMA.FTZ R5, R32, R20.reuse, -R27 ;  /* 0x0000001420057223 */ /* 0x080fe2000001081b */
[----:B------:R-:W-:Y:S01]  /*a980*/  LOP3.LUT R6, R6, 0xffff0000, RZ, 0xc0, !PT ;  /* 0xffff000006067812 */ /* 0x000fe200078ec0ff */
[----:B------:R-:W-:Y:S01]  /*a990*/  IMAD.U32 R28, R3, 0x10000, RZ ;  /* 0x00010000031c7824 */ /* 0x000fe200078e00ff */
[----:B------:R-:W-:Y:S01]  /*a9a0*/  SHF.L.U32 R32, R9, 0x10, RZ ;  /* 0x0000001009207819 */ /* 0x000fe200000006ff */
[----:B------:R-:W-:Y:S01]  /*a9b0*/  FFMA.FTZ R20, R34, R20, R29 ;  /* 0x0000001422147223 */ /* 0x000fe2000001001d */
[----:B------:R-:W-:Y:S01]  /*a9c0*/  LOP3.LUT R30, R3, 0xffff0000, RZ, 0xc0, !PT ;  /* 0xffff0000031e7812 */ /* 0x000fe200078ec0ff */
[-C--:B------:R-:W-:Y:S01]  /*a9d0*/  FMUL.FTZ R31, R36, R7.reuse ;  /* 0x00000007241f7220 */ /* 0x080fe20000410000 */
[-C--:B------:R-:W-:Y:S01]  /*a9e0*/  FMUL.FTZ R29, R28, R6.reuse ;  /* 0x000000061c1d7220 */ /* 0x080fe20000410000 */
[----:B------:R-:W-:Y:S01]  /*a9f0*/  FMUL.FTZ R27, R32, R6 ;  /* 0x00000006201b7220 */ /* 0x000fe20000410000 */
[----:B------:R-:W-:Y:S01]  /*aa00*/  F2FP.BF16.F32.PACK_AB R4, R15, R4 ;  /* 0x000000040f04723e */ /* 0x000fe200000010ff */
[C---:B------:R-:W-:Y:S01]  /*aa10*/  FMUL.FTZ R33, R30.reuse, R7 ;  /* 0x000000071e217220 */ /* 0x040fe20000410000 */
[----:B------:R-:W-:Y:S01]  /*aa20*/  FFMA.FTZ R7, R30, R26, -R31 ;  /* 0x0000001a1e077223 */ /* 0x000fe2000001081f */
[-C--:B------:R-:W-:Y:S01]  /*aa30*/  FFMA.FTZ R6, R28, R24.reuse, -R27 ;  /* 0x000000181c067223 */ /* 0x080fe2000001081b */
[----:B------:R-:W-:Y:S01]  /*aa40*/  FFMA.FTZ R29, R32, R24, R29 ;  /* 0x00000018201d7223 */ /* 0x000fe2000001001d */
[----:B------:R-:W-:Y:S01]  /*aa50*/  FFMA.FTZ R26, R36, R26, R33 ;  /* 0x0000001a241a7223 */ /* 0x000fe20000010021 */
[----:B------:R-:W-:-:S03]  /*aa60*/  F2FP.BF16.F32.PACK_AB R5, R20, R5 ;  /* 0x000000051405723e */ /* 0x000fc600000010ff */
[----:B------:R-:W-:Y:S02]  /*aa70*/  F2FP.BF16.F32.PACK_AB R6, R29, R6 ;  /* 0x000000061d06723e */ /* 0x000fe400000010ff */
[----:B------:R-:W-:-:S05]  /*aa80*/  F2FP.BF16.F32.PACK_AB R7, R26, R7 ;  /* 0x000000071a07723e */ /* 0x000fca00000010ff */
[----:B------:R1:W-:Y:S02]  /*aa90*/  STS.128 [R21+0x6000], R4 ;  /* 0x0060000415007388 */ /* 0x0003e40000000c00 */
.L_x_615:
[----:B------:R-:W-:Y:S05]  /*aaa0*/  BSYNC B1 ;  /* 0x0000000000017941 */ /* 0x000fea0003800000 */
.L_x_614:
[----:B01----:R-:W-:-:S05]  /*aab0*/  VIADD R4, R153, 0x60 ;  /* 0x0000006099047836 */ /* 0x003fca0000000000 */
        /* <DEDUP_REMOVED lines=8> */
[----:B------:R-:W-:Y:S01]  /*ab40*/  IMAD.U32 R24, R11, 0x10000, RZ ;  /* 0x000100000b187824 */ /* 0x000fe200078e00ff */
[C---:B------:R-:W-:Y:S01]  /*ab50*/  LOP3.LUT R33, R13.reuse, 0xffff0000, RZ, 0xc0, !PT ;  /* 0xffff00000d217812 */ /* 0x040fe200078ec0ff */
[----:B------:R-:W-:Y:S01]  /*ab60*/  IMAD.U32 R26, R13, 0x10000, RZ ;  /* 0x000100000d1a7824 */ /* 0x000fe200078e00ff */
        /* <DEDUP_REMOVED lines=15> */
[C---:B------:R-:W-:Y:S01]  /*ac60*/  FMUL.FTZ R10, R31.reuse, R5 ;  /* 0x000000051f0a7220 */ /* 0x040fe20000410000 */
[-C--:B------:R-:W-:Y:S01]  /*ac70*/  FFMA.FTZ R5, R31, R15.reuse, -R20 ;  /* 0x0000000f1f057223 */ /* 0x080fe20000010814 */
[----:B------:R-:W-:Y:S01]  /*ac80*/  LOP3.LUT R7, R7, 0xffff0000, RZ, 0xc0, !PT ;  /* 0xffff000007077812 */ /* 0x000fe200078ec0ff */
[C---:B------:R-:W-:Y:S01]  /*ac90*/  IMAD.U32 R27, R12.reuse, 0x10000, RZ ;  /* 0x000100000c1b7824 */ /* 0x040fe200078e00ff */
[----:B------:R-:W-:Y:S01]  /*aca0*/  LOP3.LUT R31, R12, 0xffff0000, RZ, 0xc0, !PT ;  /* 0xffff00000c1f7812 */ /* 0x000fe200078ec0ff */
[-C--:B------:R-:W-:Y:S01]  /*acb0*/  FMUL.FTZ R12, R35, R6.reuse ;  /* 0x00000006230c7220 */ /* 0x080fe20000410000 */
[----:B------:R-:W-:Y:S01]  /*acc0*/  FFMA.FTZ R10, R33, R15, R10 ;  /* 0x0000000f210a7223 */ /* 0x000fe2000001000a */
[----:B------:R-:W-:Y:S01]  /*acd0*/  FMUL.FTZ R14, R27, R6 ;  /* 0x000000061b0e7220 */ /* 0x000fe20000410000 */
[-C--:B------:R-:W-:Y:S01]  /*ace0*/  FMUL.FTZ R20, R37, R7.reuse ;  /* 0x0000000725147220 */ /* 0x080fe20000410000 */
[----:B------:R-:W-:Y:S01]  /*acf0*/  FMUL.FTZ R24, R31, R7 ;  /* 0x000000071f187220 */ /* 0x000fe20000410000 */
[-C--:B------:R-:W-:Y:S01]  /*ad00*/  FFMA.FTZ R6, R27, R11.reuse, -R12 ;  /* 0x0000000b1b067223 */ /* 0x080fe2000001080c */
[----:B------:R-:W-:Y:S01]  /*ad10*/  FFMA.FTZ R11, R35, R11, R14 ;  /* 0x0000000b230b7223 */ /* 0x000fe2000001000e */
[-C--:B------:R-:W-:Y:S01]  /*ad20*/  FFMA.FTZ R7, R31, R13.reuse, -R20 ;  /* 0x0000000d1f077223 */ /* 0x080fe20000010814 */
[----:B------:R-:W-:Y:S01]  /*ad30*/  FFMA.FTZ R24, R37, R13, R24 ;  /* 0x0000000d25187223 */ /* 0x000fe20000010018 */
[----:B------:R-:W-:-:S02]  /*ad40*/  F2FP.BF16.F32.PACK_AB R4, R29, R4 ;  /* 0x000000041d04723e */ /* 0x000fc400000010ff */
[----:B------:R-:W-:Y:S02]  /*ad50*/  F2FP.BF16.F32.PACK_AB R5, R10, R5 ;  /* 0x000000050a05723e */ /* 0x000fe400000010ff */
[----:B------:R-:W-:Y:S02]  /*ad60*/  F2FP.BF16.F32.PACK_AB R6, R11, R6 ;  /* 0x000000060b06723e */ /* 0x000fe400000010ff */
[----:B------:R-:W-:-:S05]  /*ad70*/  F2FP.BF16.F32.PACK_AB R7, R24, R7 ;  /* 0x000000071807723e */ /* 0x000fca00000010ff */
[----:B------:R0:W-:Y:S02]  /*ad80*/  STS.128 [R21+0x3000], R4 ;  /* 0x0030000415007388 */ /* 0x0001e40000000c00 */
.L_x_620:
[----:B------:R-:W-:Y:S05]  /*ad90*/  BSYNC B1 ;  /* 0x0000000000017941 */ /* 0x000fea0003800000 */
.L_x_619:
[----:B------:R-:W-:Y:S05]  /*ada0*/  @P1 BRA `(.L_x_618) ;  /* 0x0000001c00581947 */ /* 0x000fea0003800000 */
[----:B0-----:R-:W0:Y:S01]  /*adb0*/  LDS.128 R4, [R21+0x7000] ;  /* 0x0070000015047984 */ /* 0x001e220000000c00 */
        /* <DEDUP_REMOVED lines=36> */
[----:B------:R1:W-:Y:S01]  /*b000*/  STS.128 [R21+0x7000], R4 ;  /* 0x0070000415007388 */ /* 0x0003e20000000c00 */
[----:B------:R-:W-:Y:S05]  /*b010*/  BRA `(.L_x_618) ;  /* 0x0000001800bc7947 */ /* 0x000fea0003800000 */
.L_x_600:
[----:B------:R-:W-:-:S03]  /*b020*/  UMOV UR4, 0xffffffff ;  /* 0xffffffff00047882 */ /* 0x000fc60000000000 */
[----:B------:R-:W-:Y:S05]  /*b030*/  BRA.DIV UR4, `(.L_x_621) ;  /* 0x0000011e04f07947 */ /* 0x000fea000b800000 */
[----:B------:R0:W1:Y:S04]  /*b040*/  SHFL.IDX PT, R0, R26, RZ, 0x181f ;  /* 0x00181fff1a007589 */ /* 0x00006800000e0000 */
[----:B------:R0:W3:Y:S04]  /*b050*/  SHFL.IDX PT, R3, R24, RZ, 0x181f ;  /* 0x00181fff18037589 */ /* 0x0000e800000e0000 */
[----:B------:R0:W4:Y:S04]  /*b060*/  SHFL.IDX PT, R20, R28, RZ, 0x181f ;  /* 0x00181fff1c147589 */ /* 0x00012800000e0000 */
[----:B------:R0:W0:Y:S02]  /*b070*/  SHFL.IDX PT, R14, R27, RZ, 0x181f ;  /* 0x00181fff1b0e7589 */ /* 0x00002400000e0000 */
.L_x_875:
[----:B------:R-:W-:Y:S01]  /*b080*/  ULDC UR4, c[0x0][0x448] ;  /* 0x0001120000047ab9 */ /* 0x000fe20000000800 */
[----:B------:R-:W-:Y:S01]  /*b090*/  BSSY B1, `(.L_x_622) ;  /* 0x0000014000017945 */ /* 0x000fe20003800000 */
[----:B0-----:R-:W-:Y:S01]  /*b0a0*/  IMAD R24, R93, UR4, RZ ;  /* 0x000000045d187c24 */ /* 0x001fe2000f8e02ff */
[----:B------:R-:W-:Y:S02]  /*b0b0*/  CS2R R8, SRZ ;  /* 0x0000000000087805 */ /* 0x000fe4000001ff00 */
[----:B------:R-:W-:Y:S02]  /*b0c0*/  CS2R R6, SRZ ;  /* 0x0000000000067805 */ /* 0x000fe4000001ff00 */
[----:B------:R-:W-:Y:S02]  /*b0d0*/  CS2R R10, SRZ ;  /* 0x00000000000a7805 */ /* 0x000fe4000001ff00 */
[----:B------:R-:W-:Y:S02]  /*b0e0*/  ISETP.GE.AND P0, PT, R5, R24, PT ;  /* 0x000000180500720c */ /* 0x000fe40003f06270 */
[----:B------:R-:W-:-:S11]  /*b0f0*/  CS2R R4, SRZ ;  /* 0x0000000000047805 */ /* 0x000fd6000001ff00 */
[----:B------:R-:W-:Y:S05]  /*b100*/  @P0 BRA `(.L_x_623) ;  /* 0x0000000000300947 */ /* 0x000fea0003800000 */
[----:B------:R-:W-:Y:S01]  /*b110*/  ULDC UR4, c[0x0][0x3f4] ;  /* 0x0000fd0000047ab9 */ /* 0x000fe20000000800 */
[C---:B------:R-:W-:Y:S01]  /*b120*/  IMAD.SHL.U32 R15, R16.reuse, 0x2, RZ ;  /* 0x00000002100f7824 */ /* 0x040fe200078e00ff */
[C---:B------:R-:W-:Y:S02]  /*b130*/  ISETP.GE.AND P2, PT, R16.reuse, UR4, PT ;  /* 0x0000000410007c0c */ /* 0x040fe4000bf46270 */
[----:B------:R-:W-:Y:S02]  /*b140*/  SHF.L.U64.HI R9, R16, 0x1, R17 ;  /* 0x0000000110097819 */ /* 0x000fe40000010211 */
[-C--:B---3--:R-:W-:Y:S02]  /*b150*/  IADD3 R12, P0, R3, R15.reuse, RZ ;  /* 0x0000000f030c7210 */ /* 0x088fe40007f1e0ff */
[----:B------:R-:W-:-:S03]  /*b160*/  IADD3 R14, P1, R14, R15, RZ ;  /* 0x0000000f0e0e7210 */ /* 0x000fc60007f3e0ff */
[--C-:B-12---:R-:W-:Y:S02]  /*b170*/  IMAD.X R13, R0, 0x1, R9.reuse, P0 ;  /* 0x00000001000d7824 */ /* 0x106fe400000e0609 */
[----:B----4-:R-:W-:Y:S01]  /*b180*/  IMAD.X R15, R20, 0x1, R9, P1 ;  /* 0x00000001140f7824 */ /* 0x010fe200008e0609 */
[----:B------:R-:W-:Y:S01]  /*b190*/  CS2R R8, SRZ ;  /* 0x0000000000087805 */ /* 0x000fe2000001ff00 */
[----:B------:R-:W-:Y:S06]  /*b1a0*/  @P2 BRA `(.L_x_623) ;  /* 0x0000000000082947 */ /* 0x000fec0003800000 */
[----:B------:R0:W5:Y:S04]  /*b1b0*/  LD.E.128 R4, desc[UR42][R12.64] ;  /* 0x0000002a0c047980 */ /* 0x000168000c101d00 */
[----:B------:R0:W5:Y:S02]  /*b1c0*/  LD.E.128 R8, desc[UR42][R14.64] ;  /* 0x0000002a0e087980 */ /* 0x000164000c101d00 */
.L_x_623:
[----:B------:R-:W-:Y:S05]  /*b1d0*/  BSYNC B1 ;  /* 0x0000000000017941 */ /* 0x000fea0003800000 */
.L_x_622:
[----:B------:R-:W-:Y:S01]  /*b1e0*/  ULEA.HI UR4, UR39, UR39, URZ, 0x1 ;  /* 0x0000002727047291 */ /* 0x000fe2000f8f083f */
[----:B-1----:R-:W1:Y:S01]  /*b1f0*/  LDC R0, c[0x0][0x3f4] ;  /* 0x0000fd00ff007b82 */ /* 0x002e620000000800 */
[----:B---3--:R-:W-:Y:S01]  /*b200*/  IMAD R3, R29, -0x80, R24 ;  /* 0xffffff801d037824 */ /* 0x008fe200078e0218 */
[----:B-----5:R-:W-:Y:S01]  /*b210*/  SHF.R.U64 R28, R6, 0x10, R7 ;  /* 0x00000010061c7819 */ /* 0x020fe20000001207 */
[----:B------:R-:W-:Y:S01]  /*b220*/  ULOP3.LUT UR4, UR4, 0xfffffffe, URZ, 0xc0, !UPT ;  /* 0xfffffffe04047892 */ /* 0x000fe2000f8ec03f */
[----:B0-----:R-:W-:Y:S01]  /*b230*/  IMAD.MOV.U32 R12, RZ, RZ, R4 ;  /* 0x000000ffff0c7224 */ /* 0x001fe200078e0004 */
[--C-:B------:R-:W-:Y:S01]  /*b240*/  SHF.R.U64 R33, R4, 0x10, R5.reuse ;  /* 0x0000001004217819 */ /* 0x100fe20000001205 */
[----:B--2---:R-:W-:Y:S01]  /*b250*/  IMAD.MOV.U32 R13, RZ, RZ, R6 ;  /* 0x000000ffff0d7224 */ /* 0x004fe200078e0006 */
[----:B------:R-:W-:Y:S01]  /*b260*/  UIADD3 UR4, UR39, -UR4, URZ ;  /* 0x8000000427047290 */ /* 0x000fe2000fffe03f */
[----:B------:R-:W-:Y:S01]  /*b270*/  IMAD.MOV.U32 R24, RZ, RZ, R5 ;  /* 0x000000ffff187224 */ /* 0x000fe200078e0005 */
[----:B------:R-:W-:Y:S01]  /*b280*/  SHF.R.U64 R6, R8, 0x10, R9 ;  /* 0x0000001008067819 */ /* 0x000fe20000001209 */
[----:B------:R-:W-:Y:S01]  /*b290*/  IMAD.MOV.U32 R15, RZ, RZ, R8 ;  /* 0x000000ffff0f7224 */ /* 0x000fe200078e0008 */
[----:B------:R-:W-:Y:S01]  /*b2a0*/  SHF.R.U32.HI R31, RZ, 0x10, R5 ;  /* 0x00000010ff1f7819 */ /* 0x000fe20000011605 */
[C---:B------:R-:W-:Y:S01]  /*b2b0*/  VIADD R34, R153.reuse, 0x20 ;  /* 0x0000002099227836 */ /* 0x040fe20000000000 */
[--C-:B------:R-:W-:Y:S01]  /*b2c0*/  SHF.R.U32.HI R29, RZ, 0x10, R7.reuse ;  /* 0x00000010ff1d7819 */ /* 0x100fe20000011607 */
[----:B------:R-:W-:Y:S01]  /*b2d0*/  IMAD.U32 R27, RZ, RZ, UR4 ;  /* 0x00000004ff1b7e24 */ /* 0x000fe2000f8e00ff */
[----:B----4-:R-:W-:Y:S01]  /*b2e0*/  MOV R20, R9 ;  /* 0x0000000900147202 */ /* 0x010fe20000000f00 */
[----:B------:R-:W-:Y:S01]  /*b2f0*/  VIADD R32, R153, 0x40 ;  /* 0x0000004099207836 */ /* 0x000fe20000000000 */
[----:B------:R-:W-:Y:S01]  /*b300*/  VIMNMX R8, R3, 0x80, PT ;  /* 0x0000008003087848 */ /* 0x000fe20003fe0100 */
[----:B------:R-:W-:Y:S01]  /*b310*/  IMAD.MOV.U32 R14, RZ, RZ, R7 ;  /* 0x000000ffff0e7224 */ /* 0x000fe200078e0007 */
[----:B------:R-:W-:Y:S01]  /*b320*/  SHF.L.U32 R27, R27, 0x1f, RZ ;  /* 0x0000001f1b1b7819 */ /* 0x000fe200000006ff */
[----:B------:R-:W-:Y:S01]  /*b330*/  IMAD.MOV.U32 R4, RZ, RZ, R10 ;  /* 0x000000ffff047224 */ /* 0x000fe200078e000a */
[----:B------:R-:W-:Y:S01]  /*b340*/  SHF.R.U32.HI R9, RZ, 0x10, R9 ;  /* 0x00000010ff097819 */ /* 0x000fe20000011609 */
[--C-:B------:R-:W-:Y:S01]  /*b350*/  IMAD.MOV.U32 R26, RZ, RZ, R11.reuse ;  /* 0x000000ffff1a7224 */ /* 0x100fe200078e000b */
[----:B------:R-:W0:Y:S01]  /*b360*/  SYNCS.PHASECHK.TRANS64.TRYWAIT P4, [R156+URZ+0x28800], R27 ;  /* 0x0288001b9c0075a7 */ /* 0x000e22000808017f */
[----:B-1----:R-:W-:Y:S01]  /*b370*/  ISETP.GE.AND P0, PT, R16, R0, PT ;  /* 0x000000001000720c */ /* 0x002fe20003f06270 */
[----:B------:R-:W-:Y:S01]  /*b380*/  VIADD R30, R153, 0x60 ;  /* 0x00000060991e7836 */ /* 0x000fe20000000000 */
[--C-:B------:R-:W-:Y:S01]  /*b390*/  SHF.R.U64 R7, R10, 0x10, R11.reuse ;  /* 0x000000100a077819 */ /* 0x100fe2000000120b */
[----:B------:R-:W-:Y:S01]  /*b3a0*/  BSSY B1, `(.L_x_624) ;  /* 0x000000f000017945 */ /* 0x000fe20003800000 */
[----:B------:R-:W-:-:S02]  /*b3b0*/  SHF.R.U32.HI R5, RZ, 0x10, R11 ;  /* 0x00000010ff057819 */ /* 0x000fc4000001160b */
[----:B------:R-:W-:Y:S02]  /*b3c0*/  PRMT R3, R12, 0x5410, R33 ;  /* 0x000054100c037816 */ /* 0x000fe40000000021 */
[-C--:B------:R-:W-:Y:S02]  /*b3d0*/  ISETP.GE.OR P3, PT, R153, R8.reuse, P0 ;  /* 0x000000089900720c */ /* 0x080fe40000766670 */
[-C--:B------:R-:W-:Y:S02]  /*b3e0*/  ISETP.GE.OR P2, PT, R34, R8.reuse, P0 ;  /* 0x000000082200720c */ /* 0x080fe40000746670 */
[-C--:B------:R-:W-:Y:S02]  /*b3f0*/  ISETP.GE.OR P1, PT, R32, R8.reuse, P0 ;  /* 0x000000082000720c */ /* 0x080fe40000726670 */
[----:B------:R-:W-:Y:S02]  /*b400*/  PRMT R12, R24, 0x5410, R31 ;  /* 0x00005410180c7816 */ /* 0x000fe4000000001f */
[----:B------:R-:W-:-:S02]  /*b410*/  ISETP.GE.OR P0, PT, R30, R8, P0 ;  /* 0x000000081e00720c */ /* 0x000fc40000706670 */
[----:B------:R-:W-:Y:S02]  /*b420*/  PRMT R13, R13, 0x5410, R28 ;  /* 0x000054100d0d7816 */ /* 0x000fe4000000001c */
[----:B------:R-:W-:Y:S02]  /*b430*/  PRMT R14, R14, 0x5410, R29 ;  /* 0x000054100e0e7816 */ /* 0x000fe4000000001d */
[----:B------:R-:W-:Y:S02]  /*b440*/  PRMT R15, R15, 0x5410, R6 ;  /* 0x000054100f0f7816 */ /* 0x000fe40000000006 */
[----:B------:R-:W-:Y:S02]  /*b450*/  PRMT R20, R20, 0x5410, R9 ;  /* 0x0000541014147816 */ /* 0x000fe40000000009 */
[----:B------:R-:W-:Y:S02]  /*b460*/  PRMT R24, R4, 0x5410, R7 ;  /* 0x0000541004187816 */ /* 0x000fe40000000007 */
[----:B------:R-:W-:Y:S01]  /*b470*/  PRMT R26, R26, 0x5410, R5 ;  /* 0x000054101a1a7816 */ /* 0x000fe20000000005 */
[----:B0-----:R-:W-:Y:S06]  /*b480*/  @!P4 BRA `(.L_x_625) ;  /* 0x0000011c004cc947 */ /* 0x001fec0003800000 */
.L_x_876:
[----:B------:R-:W-:Y:S05]  /*b490*/  BSYNC B1 ;  /* 0x0000000000017941 */ /* 0x000fea0003800000 */
.L_x_624:
[----:B------:R-:W-:Y:S04]  /*b4a0*/  BSSY B1, `(.L_x_626) ;  /* 0x000005a000017945 */ /* 0x000fe80003800000 */
[----:B------:R-:W-:Y:S05]  /*b4b0*/  @P3 BRA `(.L_x_627) ;  /* 0x0000000400603947 */ /* 0x000fea0003800000 */
[----:B------:R-:W-:Y:S01]  /*b4c0*/  LEA.HI R4, R0, R203, RZ, 0x1d ;  /* 0x000000cb00047211 */ /* 0x000fe200078fe8ff */
[----:B------:R-:W-:Y:S01]  /*b4d0*/  IMAD.SHL.U32 R6, R153, 0x40, RZ ;  /* 0x0000004099067824 */ /* 0x000fe200078e00ff */
[C---:B------:R-:W-:Y:S01]  /*b4e0*/  LOP3.LUT R41, R15.reuse, 0xffff0000, RZ, 0xc0, !PT ;  /* 0xffff00000f297812 */ /* 0x040fe200078ec0ff */
[----:B------:R-:W-:Y:S01]  /*b4f0*/  IMAD.U32 R39, R15, 0x10000, RZ ;  /* 0x000100000f277824 */ /* 0x000fe200078e00ff */
[----:B------:R-:W-:Y:S01]  /*b500*/  SHF.R.S32.HI R7, RZ, 0x1f, R4 ;  /* 0x0000001fff077819 */ /* 0x000fe20000011404 */
[----:B------:R-:W-:Y:S02]  /*b510*/  IMAD.SHL.U32 R5, R4, 0x8, RZ ;  /* 0x0000000804057824 */ /* 0x000fe400078e00ff */
[----:B------:R-:W-:Y:S01]  /*b520*/  IMAD.U32 R37, R3, 0x10000, RZ ;  /* 0x0001000003257824 */ /* 0x000fe200078e00ff */
[----:B------:R-:W-:Y:S02]  /*b530*/  LEA.HI R7, R7, R4, RZ, 0x3 ;  /* 0x0000000407077211 */ /* 0x000fe400078f18ff */
[----:B------:R-:W-:-:S03]  /*b540*/  LOP3.LUT R5, R5, 0x38, RZ, 0xc0, !PT ;  /* 0x0000003805057812 */ /* 0x000fc600078ec0ff */
[----:B------:R-:W-:Y:S01]  /*b550*/  IMAD.SHL.U32 R7, R7, 0x400, RZ ;  /* 0x0000040007077824 */ /* 0x000fe200078e00ff */
[----:B------:R-:W-:-:S04]  /*b560*/  LOP3.LUT R5, R5, 0x1c0, R6, 0xf8, !PT ;  /* 0x000001c005057812 */ /* 0x000fc800078ef806 */
[----:B------:R-:W-:Y:S02]  /*b570*/  LOP3.LUT R5, R5, R200, RZ, 0x3c, !PT ;  /* 0x000000c805057212 */ /* 0x000fe400078e3cff */
[----:B------:R-:W-:-:S04]  /*b580*/  LOP3.LUT R4, R7, 0x7fffe000, RZ, 0xc0, !PT ;  /* 0x7fffe00007047812 */ /* 0x000fc800078ec0ff */
[----:B------:R-:W-:Y:S02]  /*b590*/  IADD3 R9, R5, R4, R201 ;  /* 0x0000000405097210 */ /* 0x000fe40007ffe0c9 */
[----:B------:R-:W1:Y:S03]  /*b5a0*/  LDS.128 R4, [R21] ;  /* 0x0000000015047984 */ /* 0x000e660000000c00 */
[----:B0-----:R-:W-:-:S05]  /*b5b0*/  IMAD R27, R9, 0x2, R156 ;  /* 0x00000002091b7824 */ /* 0x001fca00078e029c */
[----:B------:R-:W0:Y:S01]  /*b5c0*/  LDS.128 R8, [R27+0x10400] ;  /* 0x010400001b087984 */ /* 0x000e220000000c00 */
[C---:B-1----:R-:W-:Y:S01]  /*b5d0*/  IMAD.U32 R28, R4.reuse, 0x10000, RZ ;  /* 0x00010000041c7824 */ /* 0x042fe200078e00ff */
[----:B------:R-:W-:Y:S01]  /*b5e0*/  LOP3.LUT R4, R4, 0xffff0000, RZ, 0xc0, !PT ;  /* 0xffff000004047812 */ /* 0x000fe200078ec0ff */
[C---:B------:R-:W-:Y:S01]  /*b5f0*/  IMAD.U32 R29, R5.reuse, 0x10000, RZ ;  /* 0x00010000051d7824 */ /* 0x040fe200078e00ff */
[----:B------:R-:W-:Y:S01]  /*b600*/  LOP3.LUT R5, R5, 0xffff0000, RZ, 0xc0, !PT ;  /* 0xffff000005057812 */ /* 0x000fe200078ec0ff */
[C---:B------:R-:W-:Y:S01]  /*b610*/  IMAD.U32 R30, R6.reuse, 0x10000, RZ ;  /* 0x00010000061e7824 */ /* 0x040fe200078e00ff */
[----:B------:R-:W-:Y:S01]  /*b620*/  LOP3.LUT R6, R6, 0xffff0000, RZ, 0xc0, !PT ;  /* 0xffff000006067812 */ /* 0x000fe200078ec0ff */
[C---:B------:R-:W-:Y:S01]  /*b630*/  IMAD.U32 R31, R7.reuse, 0x10000, RZ ;  /* 0x00010000071f7824 */ /* 0x040fe200078e00ff */
[----:B------:R-:W-:Y:S01]  /*b640*/  LOP3.LUT R7, R7, 0xffff0000, RZ, 0xc0, !PT ;  /* 0xffff000007077812 */ /* 0x000fe200078ec0ff */
[----:B0-----:R-:W-:Y:S01]  /*b650*/  IMAD.U32 R33, R9, 0x10000, RZ ;  /* 0x0001000009217824 */ /* 0x001fe200078e00ff */
[----:B------:R-:W-:Y:S01]  /*b660*/  SHF.L.U32 R32, R8, 0x10, RZ ;  /* 0x0000001008207819 */ /* 0x000fe200000006ff */
[----:B------:R-:W-:Y:S01]  /*b670*/  IMAD.U32 R34, R10, 0x10000, RZ ;  /* 0x000100000a227824 */ /* 0x000fe200078e00ff */
[----:B------:R-:W-:Y:S01]  /*b680*/  LOP3.LUT R8, R8, 0xffff0000, RZ, 0xc0, !PT ;  /* 0xffff000008087812 */ /* 0x000fe200078ec0ff */
[----:B------:R-:W-:Y:S01]  /*b690*/  IMAD.U32 R35, R11, 0x10000, RZ ;  /* 0x000100000b237824 */ /* 0x000fe200078e00ff */
[----:B------:R-:W-:Y:S01]  /*b6a0*/  LOP3.LUT R10, R10, 0xffff0000, RZ, 0xc0, !PT ;  /* 0xffff00000a0a7812 */ /* 0x000fe200078ec0ff */
[C---:B------:R-:W-:Y:S01]  /*b6b0*/  FMUL.FTZ R43, R32.reuse, R39 ;  /* 0x00000027202b7220 */ /* 0x040fe20000410000 */
[----:B------:R-:W-:Y:S01]  /*b6c0*/  FMUL.FTZ R45, R32, R37 ;  /* 0x00000025202d7220 */ /* 0x000fe20000410000 */
[----:B------:R-:W-:Y:S01]  /*b6d0*/  FMUL.FTZ R47, R8, R41 ;  /* 0x00000029082f7220 */ /* 0x000fe20000410000 */
[----:B------:R-:W-:-:S02]  /*b6e0*/  IMAD.U32 R32, R20, 0x10000, RZ ;  /* 0x0001000014207824 */ /* 0x000fc400078e00ff */
[C---:B------:R-:W-:Y:S01]  /*b6f0*/  FFMA.FTZ R43, R28.reuse, R37, -R43 ;  /* 0x000000251c2b7223 */ /* 0x040fe2000001082b */
[----:B------:R-:W-:Y:S01]  /*b700*/  LOP3.LUT R37, R3, 0xffff0000, RZ, 0xc0, !PT ;  /* 0xffff000003257812 */ /* 0x000fe200078ec0ff */
[----:B------:R-:W-:Y:S01]  /*b710*/  FFMA.FTZ R45, R28, R39, R45 ;  /* 0x000000271c2d7223 */ /* 0x000fe2000001002d */
[----:B------:R-:W-:Y:S01]  /*b720*/  IMAD.U32 R28, R12, 0x10000, RZ ;  /* 0x000100000c1c7824 */ /* 0x000fe200078e00ff */
[----:B------:R-:W-:Y:S02]  /*b730*/  LOP3.LUT R9, R9, 0xffff0000, RZ, 0xc0, !PT ;  /* 0xffff000009097812 */ /* 0x000fe400078ec0ff */
[-C--:B------:R-:W-:Y:S01]  /*b740*/  FMUL.FTZ R39, R8, R37.reuse ;  /* 0x0000002508277220 */ /* 0x080fe20000410000 */
[----:B------:R-:W-:Y:S01]  /*b750*/  FFMA.FTZ R36, R4, R37, -R47 ;  /* 0x0000002504247223 */ /* 0x000fe2000001082f */
[C---:B------:R-:W-:Y:S01]  /*b760*/  FMUL.FTZ R8, R33.reuse, R32 ;  /* 0x0000002021087220 */ /* 0x040fe20000410000 */
[----:B------:R-:W-:Y:S02]  /*b770*/  IMAD.U32 R37, R24, 0x10000, RZ ;  /* 0x0001000018257824 */ /* 0x000fe400078e00ff */
[-C--:B------:R-:W-:Y:S01]  /*b780*/  FMUL.FTZ R47, R33, R28.reuse ;  /* 0x0000001c212f7220 */ /* 0x080fe20000410000 */
[----:B------:R-:W-:Y:S01]  /*b790*/  FFMA.FTZ R38, R4, R41, R39 ;  /* 0x0000002904267223 */ /* 0x000fe20000010027 */
[----:B------:R-:W-:Y:S01]  /*b7a0*/  FFMA.FTZ R40, R29, R28, -R8 ;  /* 0x0000001c1d287223 */ /* 0x000fe20000010808 */
[----:B------:R-:W-:-:S02]  /*b7b0*/  IMAD.U32 R33, R13, 0x10000, RZ ;  /* 0x000100000d217824 */ /* 0x000fc400078e00ff */
[----:B------:R-:W-:Y:S01]  /*b7c0*/  FFMA.FTZ R47, R29, R32, R47 ;  /* 0x000000201d2f7223 */ /* 0x000fe2000001002f */
[----:B------:R-:W-:Y:S01]  /*b7d0*/  FMUL.FTZ R41, R34, R37 ;  /* 0x0000002522297220 */ /* 0x000fe20000410000 */
[----:B------:R-:W-:Y:S01]  /*b7e0*/  LOP3.LUT R39, R24, 0xffff0000, RZ, 0xc0, !PT ;  /* 0xffff000018277812 */ /* 0x000fe200078ec0ff */
[----:B------:R-:W-:Y:S01]  /*b7f0*/  IMAD.U32 R28, R26, 0x10000, RZ ;  /* 0x000100001a1c7824 */ /* 0x000fe200078e00ff */
[----:B------:R-:W-:Y:S01]  /*b800*/  LOP3.LUT R29, R13, 0xffff0000, RZ, 0xc0, !PT ;  /* 0xffff00000d1d7812 */ /* 0x000fe200078ec0ff */
[-C--:B------:R-:W-:Y:S01]  /*b810*/  FMUL.FTZ R49, R34, R33.reuse ;  /* 0x0000002122317220 */ /* 0x080fe20000410000 */
[----:B------:R-:W-:Y:S01]  /*b820*/  FFMA.FTZ R41, R30, R33, -R41 ;  /* 0x000000211e297223 */ /* 0x000fe20000010829 */
[----:B------:R-:W-:Y:S01]  /*b830*/  FMUL.FTZ R33, R10, R39 ;  /* 0x000000270a217220 */ /* 0x000fe20000410000 */
[----:B------:R-:W-:Y:S02]  /*b840*/  IMAD.U32 R4, R14, 0x10000, RZ ;  /* 0x000100000e047824 */ /* 0x000fe400078e00ff */
[----:B------:R-:W-:Y:S01]  /*b850*/  FMUL.FTZ R10, R10, R29 ;  /* 0x0000001d0a0a7220 */ /* 0x000fe20000410000 */
[----:B------:R-:W-:Y:S01]  /*b860*/  FMUL.FTZ R8, R35, R28 ;  /* 0x0000001c23087220 */ /* 0x000fe20000410000 */
[----:B------:R-:W-:Y:S01]  /*b870*/  FFMA.FTZ R49, R30, R37, R49 ;  /* 0x000000251e317223 */ /* 0x000fe20000010031 */
[C---:B------:R-:W-:Y:S01]  /*b880*/  FFMA.FTZ R30, R6.reuse, R29, -R33 ;  /* 0x0000001d061e7223 */ /* 0x040fe20000010821 */
[----:B------:R-:W-:Y:S01]  /*b890*/  FFMA.FTZ R32, R6, R39, R10 ;  /* 0x0000002706207223 */ /* 0x000fe2000001000a */
[-C--:B------:R-:W-:Y:S01]  /*b8a0*/  FFMA.FTZ R33, R31, R4.reuse, -R8 ;  /* 0x000000041f217223 */ /* 0x080fe20000010808 */
[----:B------:R-:W-:Y:S01]  /*b8b0*/  LOP3.LUT R11, R11, 0xffff0000, RZ, 0xc0, !PT ;  /* 0xffff00000b0b7812 */ /* 0x000fe200078ec0ff */
[----:B------:R-:W-:Y:S01]  /*b8c0*/  FMUL.FTZ R34, R35, R4 ;  /* 0x0000000423227220 */ /* 0x000fe20000410000 */
[----:B------:R-:W-:-:S02]  /*b8d0*/  LOP3.LUT R8, R20, 0xffff0000, RZ, 0xc0, !PT ;  /* 0xffff000014087812 */ /* 0x000fc400078ec0ff */
[----:B------:R-:W-:Y:S01]  /*b8e0*/  LOP3.LUT R10, R26, 0xffff0000, RZ, 0xc0, !PT ;  /* 0xffff00001a0a7812 */ /* 0x000fe200078ec0ff */
[----:B------:R-:W-:Y:S01]  /*b8f0*/  FFMA.FTZ R34, R31, R28, R34 ;  /* 0x0000001c1f227223 */ /* 0x000fe20000010022 */
[----:B------:R-:W-:Y:S01]  /*b900*/  LOP3.LUT R4, R12, 0xffff0000, RZ, 0xc0, !PT ;  /* 0xffff00000c047812 */ /* 0x000fe200078ec0ff */
[----:B------:R-:W-:Y:S01]  /*b910*/  FMUL.FTZ R28, R9, R8 ;  /* 0x00000008091c7220 */ /* 0x000fe20000410000 */
[----:B------:R-:W-:Y:S01]  /*b920*/  LOP3.LUT R6, R14, 0xffff0000, RZ, 0xc0, !PT ;  /* 0xffff00000e067812 */ /* 0x000fe200078ec0ff */
[----:B------:R-:W-:Y:S02]  /*b930*/  FMUL.FTZ R42, R11, R10 ;  /* 0x0000000a0b2a7220 */ /* 0x000fe40000410000 */
[-C--:B------:R-:W-:Y:S01]  /*b940*/  FMUL.FTZ R29, R9, R4.reuse ;  /* 0x00000004091d7220 */ /* 0x080fe20000410000 */
[----:B------:R-:W-:Y:S01]  /*b950*/  FFMA.FTZ R9, R5, R4, -R28 ;  /* 0x0000000405097223 */ /* 0x000fe2000001081c */
[-C--:B------:R-:W-:Y:S01]  /*b960*/  FMUL.FTZ R11, R11, R6.reuse ;  /* 0x000000060b0b7220 */ /* 0x080fe20000410000 */
[----:B------:R-:W-:Y:S01]  /*b970*/  FFMA.FTZ R42, R7, R6, -R42 ;  /* 0x00000006072a7223 */ /* 0x000fe2000001082a */
[----:B------:R-:W-:Y:S01]  /*b980*/  FFMA.FTZ R28, R5, R8, R29 ;  /* 0x00000008051c7223 */ /* 0x000fe2000001001d */
[----:B------:R-:W-:Y:S01]  /*b990*/  F2FP.BF16.F32.PACK_AB R6, R30, R41 ;  /* 0x000000291e06723e */ /* 0x000fe200000010ff */
[----:B------:R-:W-:Y:S01]  /*b9a0*/  FFMA.FTZ R11, R7, R10, R11 ;  /* 0x0000000a070b7223 */ /* 0x000fe2000001000b */
[----:B------:R-:W-:-:S02]  /*b9b0*/  F2FP.BF16.F32.PACK_AB R4, R36, R43 ;  /* 0x0000002b2404723e */ /* 0x000fc400000010ff */
[----:B------:R-:W-:Y:S02]  /*b9c0*/  F2FP.BF16.F32.PACK_AB R5, R9, R40 ;  /* 0x000000280905723e */ /* 0x000fe400000010ff */
[----:B------:R-:W-:Y:S02]  /*b9d0*/  F2FP.BF16.F32.PACK_AB R7, R42, R33 ;  /* 0x000000212a07723e */ /* 0x000fe400000010ff */
[----:B------:R-:W-:Y:S02]  /*b9e0*/  F2FP.BF16.F32.PACK_AB R10, R32, R49 ;  /* 0x00000031200a723e */ /* 0x000fe400000010ff */
[----:B------:R-:W-:Y:S01]  /*b9f0*/  F2FP.BF16.F32.PACK_AB R8, R38, R45 ;  /* 0x0000002d2608723e */ /* 0x000fe200000010ff */
[----:B------:R1:W-:Y:S01]  /*ba00*/  STS.128 [R21], R4 ;  /* 0x0000000415007388 */ /* 0x0003e20000000c00 */
[----:B------:R-:W-:Y:S02]  /*ba10*/  F2FP.BF16.F32.PACK_AB R9, R28, R47 ;  /* 0x0000002f1c09723e */ /* 0x000fe400000010ff */
[----:B------:R-:W-:-:S05]  /*ba20*/  F2FP.BF16.F32.PACK_AB R11, R11, R34 ;  /* 0x000000220b0b723e */ /* 0x000fca00000010ff */
[----:B------:R1:W-:Y:S02]  /*ba30*/  STS.128 [R27+0x10400], R8 ;  /* 0x010400081b007388 */ /* 0x0003e40000000c00 */
.L_x_627:
[----:B------:R-:W-:Y:S05]  /*ba40*/  BSYNC B1 ;  /* 0x0000000000017941 */ /* 0x000fea0003800000 */
.L_x_626:
[----:B------:R-:W-:Y:S04]  /*ba50*/  BSSY B1, `(.L_x_628) ;  /* 0x0000059000017945 */ /* 0x000fe80003800000 */
[----:B------:R-:W-:Y:S05]  /*ba60*/  @P2 BRA `(.L_x_629) ;  /* 0x00000004005c2947 */ /* 0x000fea0003800000 */
[----:B-1----:R-:W-:Y:S01]  /*ba70*/  LEA.HI R4, R0, R203, RZ, 0x1d ;  /* 0x000000cb00047211 */ /* 0x002fe200078fe8ff */
[----:B------:R-:W-:Y:S01]  /*ba80*/  IMAD.U32 R37, R15, 0x10000, RZ ;  /* 0x000100000f257824 */ /* 0x000fe200078e00ff */
[----:B------:R-:W-:Y:S01]  /*ba90*/  SHF.R.U32.HI R7, RZ, 0x3, R193 ;  /* 0x00000003ff077819 */ /* 0x000fe200000116c1 */
[----:B------:R-:W-:Y:S01]  /*baa0*/  IMAD.U32 R35, R3, 0x10000, RZ ;  /* 0x0001000003237824 */ /* 0x000fe200078e00ff */
[----:B------:R-:W-:Y:S01]  /*bab0*/  SHF.R.S32.HI R5, RZ, 0x1f, R4 ;  /* 0x0000001fff057819 */ /* 0x000fe20000011404 */
[----:B------:R-:W-:Y:S01]  /*bac0*/  IMAD.SHL.U32 R6, R4, 0x8, RZ ;  /* 0x0000000804067824 */ /* 0x000fe200078e00ff */
[----:B------:R-:W-:Y:S01]  /*bad0*/  LOP3.LUT R44, R15, 0xffff0000, RZ, 0xc0, !PT ;  /* 0xffff00000f2c7812 */ /* 0x000fe200078ec0ff */
[----:B------:R-:W-:Y:S01]  /*bae0*/  IMAD.U32 R46, R20, 0x10000, RZ ;  /* 0x00010000142e7824 */ /* 0x000fe200078e00ff */
[----:B------:R-:W-:Y:S01]  /*baf0*/  LEA.HI R5, R5, R4, RZ, 0x3 ;  /* 0x0000000405057211 */ /* 0x000fe200078f18ff */
[----:B------:R-:W-:Y:S01]  /*bb00*/  IMAD.U32 R42, R12, 0x10000, RZ ;  /* 0x000100000c2a7824 */ /* 0x000fe200078e00ff */
[----:B------:R-:W-:Y:S01]  /*bb10*/  LOP3.LUT R4, R193, 0x38, R6, 0xf8, !PT ;  /* 0x00000038c1047812 */ /* 0x000fe200078ef806 */
[----:B------:R-:W-:Y:S01]  /*bb20*/  IMAD.U32 R41, R24, 0x10000, RZ ;  /* 0x0001000018297824 */ /* 0x000fe200078e00ff */
[----:B------:R-:W-:Y:S01]  /*bb30*/  LOP3.LUT R40, R3, 0xffff0000, RZ, 0xc0, !PT ;  /* 0xffff000003287812 */ /* 0x000fe200078ec0ff */
[----:B------:R-:W-:Y:S01]  /*bb40*/  IMAD.SHL.U32 R5, R5, 0x400, RZ ;  /* 0x0000040005057824 */ /* 0x000fe200078e00ff */
[----:B------:R-:W-:-:S02]  /*bb50*/  LOP3.LUT R4, R4, R7, RZ, 0x3c, !PT ;  /* 0x0000000704047212 */ /* 0x000fc400078e3cff */
[----:B------:R-:W-:Y:S02]  /*bb60*/  SHF.L.U32 R39, R13, 0x10, RZ ;  /* 0x000000100d277819 */ /* 0x000fe400000006ff */
[----:B------:R-:W-:Y:S02]  /*bb70*/  LOP3.LUT R5, R5, 0x7fffe000, RZ, 0xc0, !PT ;  /* 0x7fffe00005057812 */ /* 0x000fe400078ec0ff */
[----:B------:R-:W-:Y:S02]  /*bb80*/  LOP3.LUT R47, R20, 0xffff0000, RZ, 0xc0, !PT ;  /* 0xffff0000142f7812 */ /* 0x000fe400078ec0ff */
[----:B------:R-:W-:Y:S02]  /*bb90*/  IADD3 R9, R4, R5, R199 ;  /* 0x0000000504097210 */ /* 0x000fe40007ffe0c7 */
[----:B------:R-:W0:Y:S01]  /*bba0*/  LDS.128 R4, [R229] ;  /* 0x00000000e5047984 */ /* 0x000e220000000c00 */
[----:B------:R-:W-:Y:S02]  /*bbb0*/  LOP3.LUT R49, R26, 0xffff0000, RZ, 0xc0, !PT ;  /* 0xffff00001a317812 */ /* 0x000fe400078ec0ff */
[----:B------:R-:W-:-:S02]  /*bbc0*/  LEA R21, R9, R156, 0x1 ;  /* 0x0000009c09157211 */ /* 0x000fc400078e08ff */
[----:B------:R-:W-:Y:S02]  /*bbd0*/  LOP3.LUT R43, R12, 0xffff0000, RZ, 0xc0, !PT ;  /* 0xffff00000c2b7812 */ /* 0x000fe400078ec0ff */
[----:B------:R-:W-:Y:S01]  /*bbe0*/  LOP3.LUT R45, R14, 0xffff0000, RZ, 0xc0, !PT ;  /* 0xffff00000e2d7812 */ /* 0x000fe200078ec0ff */
[----:B------:R-:W1:Y:S01]  /*bbf0*/  LDS.128 R8, [R21+0x10400] ;  /* 0x0104000015087984 */ /* 0x000e620000000c00 */
[C---:B0-----:R-:W-:Y:S01]  /*bc00*/  IMAD.U32 R27, R4.reuse, 0x10000, RZ ;  /* 0x00010000041b7824 */ /* 0x041fe200078e00ff */
[----:B------:R-:W-:Y:S01]  /*bc10*/  LOP3.LUT R4, R4, 0xffff0000, RZ, 0xc0, !PT ;  /* 0xffff000004047812 */ /* 0x000fe200078ec0ff */
[C---:B------:R-:W-:Y:S01]  /*bc20*/  IMAD.U32 R28, R5.reuse, 0x10000, RZ ;  /* 0x00010000051c7824 */ /* 0x040fe200078e00ff */
[----:B------:R-:W-:Y:S01]  /*bc30*/  LOP3.LUT R5, R5, 0xffff0000, RZ, 0xc0, !PT ;  /* 0xffff000005057812 */ /* 0x000fe200078ec0ff */
[C---:B------:R-:W-:Y:S01]  /*bc40*/  IMAD.U32 R29, R6.reuse, 0x10000, RZ ;  /* 0x00010000061d7824 */ /* 0x040fe200078e00ff */
[----:B------:R-:W-:Y:S01]  /*bc50*/  LOP3.LUT R6, R6, 0xffff0000, RZ, 0xc0, !PT ;  /* 0xffff000006067812 */ /* 0x000fe200078ec0ff */
[C---:B------:R-:W-:Y:S01]  /*bc60*/  IMAD.U32 R30, R7.reuse, 0x10000, RZ ;  /* 0x00010000071e7824 */ /* 0x040fe200078e00ff */
[----:B------:R-:W-:Y:S01]  /*bc70*/  LOP3.LUT R7, R7, 0xffff0000, RZ, 0xc0, !PT ;  /* 0xffff000007077812 */ /* 0x000fe200078ec0ff */
[C---:B-1----:R-:W-:Y:S01]  /*bc80*/  IMAD.U32 R31, R8.reuse, 0x10000, RZ ;  /* 0x00010000081f7824 */ /* 0x042fe200078e00ff */
        /* <DEDUP_REMOVED lines=10> */
[-C--:B------:R-:W-:Y:S01]  /*bd30*/  FMUL.FTZ R35, R46, R32.reuse ;  /* 0x000000202e237220 */ /* 0x080fe20000410000 */
[----:B------:R-:W-:Y:S01]  /*bd40*/  FMUL.FTZ R37, R42, R32 ;  /* 0x000000202a257220 */ /* 0x000fe20000410000 */
[-C--:B------:R-:W-:Y:S01]  /*bd50*/  FFMA.FTZ R31, R40, R4.reuse, -R31 ;  /* 0x00000004281f7223 */ /* 0x080fe2000001081f */
[----:B------:R-:W-:Y:S01]  /*bd60*/  FFMA.FTZ R27, R44, R4, R27 ;  /* 0x000000042c1b7223 */ /* 0x000fe2000001001b */
[----:B------:R-:W-:Y:S01]  /*bd70*/  LOP3.LUT R10, R10, 0xffff0000, RZ, 0xc0, !PT ;  /* 0xffff00000a0a7812 */ /* 0x000fe200078ec0ff */
[-C--:B------:R-:W-:Y:S01]  /*bd80*/  FMUL.FTZ R4, R41, R33.reuse ;  /* 0x0000002129047220 */ /* 0x080fe20000410000 */
[----:B------:R-:W-:Y:S01]  /*bd90*/  LOP3.LUT R32, R13, 0xffff0000, RZ, 0xc0, !PT ;  /* 0xffff00000d207812 */ /* 0x000fe200078ec0ff */
[-C--:B------:R-:W-:Y:S01]  /*bda0*/  FFMA.FTZ R35, R42, R28.reuse, -R35 ;  /* 0x0000001c2a237223 */ /* 0x080fe20000010823 */
[----:B------:R-:W-:Y:S01]  /*bdb0*/  LOP3.LUT R40, R24, 0xffff0000, RZ, 0xc0, !PT ;  /* 0xffff000018287812 */ /* 0x000fe200078ec0ff */
[----:B------:R-:W-:Y:S01]  /*bdc0*/  FFMA.FTZ R37, R46, R28, R37 ;  /* 0x0000001c2e257223 */ /* 0x000fe20000010025 */
[----:B------:R-:W-:Y:S01]  /*bdd0*/  FMUL.FTZ R28, R39, R33 ;  /* 0x00000021271c7220 */ /* 0x000fe20000410000 */
[----:B------:R-:W-:-:S02]  /*bde0*/  IMAD.U32 R34, R11, 0x10000, RZ ;  /* 0x000100000b227824 */ /* 0x000fc400078e00ff */
[-C--:B------:R-:W-:Y:S01]  /*bdf0*/  FFMA.FTZ R8, R39, R29.reuse, -R4 ;  /* 0x0000001d27087223 */ /* 0x080fe20000010804 */
[----:B------:R-:W-:Y:S02]  /*be00*/  IMAD.U32 R42, R26, 0x10000, RZ ;  /* 0x000100001a2a7824 */ /* 0x000fe400078e00ff */
[-C--:B------:R-:W-:Y:S01]  /*be10*/  FMUL.FTZ R33, R40, R10.reuse ;  /* 0x0000000a28217220 */ /* 0x080fe20000410000 */
[----:B------:R-:W-:Y:S01]  /*be20*/  FMUL.FTZ R39, R32, R10 ;  /* 0x0000000a20277220 */ /* 0x000fe20000410000 */
[----:B------:R-:W-:Y:S01]  /*be30*/  FFMA.FTZ R10, R41, R29, R28 ;  /* 0x0000001d290a7223 */ /* 0x000fe2000001001c */
[----:B------:R-:W-:Y:S01]  /*be40*/  LOP3.LUT R11, R11, 0xffff0000, RZ, 0xc0, !PT ;  /* 0xffff00000b0b7812 */ /* 0x000fe200078ec0ff */
[----:B------:R-:W-:Y:S02]  /*be50*/  IMAD.U32 R4, R14, 0x10000, RZ ;  /* 0x000100000e047824 */ /* 0x000fe400078e00ff */
[----:B------:R-:W-:Y:S01]  /*be60*/  FMUL.FTZ R29, R42, R34 ;  /* 0x000000222a1d7220 */ /* 0x000fe20000410000 */
[-C--:B------:R-:W-:Y:S01]  /*be70*/  FFMA.FTZ R33, R32, R6.reuse, -R33 ;  /* 0x0000000620217223 */ /* 0x080fe20000010821 */
[----:B------:R-:W-:Y:S01]  /*be80*/  FFMA.FTZ R39, R40, R6, R39 ;  /* 0x0000000628277223 */ /* 0x000fe20000010027 */
[C---:B------:R-:W-:Y:S01]  /*be90*/  FMUL.FTZ R41, R4.reuse, R34 ;  /* 0x0000002204297220 */ /* 0x040fe20000410000 */
[-C--:B------:R-:W-:Y:S01]  /*bea0*/  FFMA.FTZ R29, R4, R30.reuse, -R29 ;  /* 0x0000001e041d7223 */ /* 0x080fe2000001081d */
[----:B------:R-:W-:Y:S01]  /*beb0*/  FMUL.FTZ R4, R47, R9 ;  /* 0x000000092f047220 */ /* 0x000fe20000410000 */
[----:B------:R-:W-:Y:S01]  /*bec0*/  FMUL.FTZ R32, R49, R11 ;  /* 0x0000000b31207220 */ /* 0x000fe20000410000 */
[----:B------:R-:W-:Y:S01]  /*bed0*/  FMUL.FTZ R6, R43, R9 ;  /* 0x000000092b067220 */ /* 0x000fe20000410000 */
[----:B------:R-:W-:Y:S01]  /*bee0*/  FMUL.FTZ R34, R45, R11 ;  /* 0x0000000b2d227220 */ /* 0x000fe20000410000 */
[----:B------:R-:W-:Y:S01]  /*bef0*/  FFMA.FTZ R41, R42, R30, R41 ;  /* 0x0000001e2a297223 */ /* 0x000fe20000010029 */
[----:B------:R-:W-:Y:S01]  /*bf00*/  FFMA.FTZ R28, R43, R5, -R4 ;  /* 0x000000052b1c7223 */ /* 0x000fe20000010804 */
[----:B------:R-:W-:Y:S01]  /*bf10*/  FFMA.FTZ R32, R45, R7, -R32 ;  /* 0x000000072d207223 */ /* 0x000fe20000010820 */
[----:B------:R-:W-:Y:S01]  /*bf20*/  FFMA.FTZ R30, R47, R5, R6 ;  /* 0x000000052f1e7223 */ /* 0x000fe20000010006 */
[----:B------:R-:W-:Y:S01]  /*bf30*/  FFMA.FTZ R34, R49, R7, R34 ;  /* 0x0000000731227223 */ /* 0x000fe20000010022 */
[----:B------:R-:W-:-:S02]  /*bf40*/  F2FP.BF16.F32.PACK_AB R6, R33, R8 ;  /* 0x000000082106723e */ /* 0x000fc400000010ff */
[----:B------:R-:W-:Y:S02]  /*bf50*/  F2FP.BF16.F32.PACK_AB R4, R31, R36 ;  /* 0x000000241f04723e */ /* 0x000fe400000010ff */
[----:B------:R-:W-:Y:S02]  /*bf60*/  F2FP.BF16.F32.PACK_AB R5, R28, R35 ;  /* 0x000000231c05723e */ /* 0x000fe400000010ff */
[----:B------:R-:W-:Y:S02]  /*bf70*/  F2FP.BF16.F32.PACK_AB R7, R32, R29 ;  /* 0x0000001d2007723e */ /* 0x000fe400000010ff */
[----:B------:R-:W-:Y:S02]  /*bf80*/  F2FP.BF16.F32.PACK_AB R10, R39, R10 ;  /* 0x0000000a270a723e */ /* 0x000fe400000010ff */
[----:B------:R-:W-:Y:S01]  /*bf90*/  F2FP.BF16.F32.PACK_AB R8, R27, R38 ;  /* 0x000000261b08723e */ /* 0x000fe200000010ff */
[----:B------:R2:W-:Y:S01]  /*bfa0*/  STS.128 [R229], R4 ;  /* 0x00000004e5007388 */ /* 0x0005e20000000c00 */
[----:B------:R-:W-:-:S02]  /*bfb0*/  F2FP.BF16.F32.PACK_AB R9, R30, R37 ;  /* 0x000000251e09723e */ /* 0x000fc400000010ff */
[----:B------:R-:W-:-:S05]  /*bfc0*/  F2FP.BF16.F32.PACK_AB R11, R34, R41 ;  /* 0x00000029220b723e */ /* 0x000fca00000010ff */
[----:B------:R2:W-:Y:S02]  /*bfd0*/  STS.128 [R21+0x10400], R8 ;  /* 0x0104000815007388 */ /* 0x0005e40000000c00 */
.L_x_629:
[----:B------:R-:W-:Y:S05]  /*bfe0*/  BSYNC B1 ;  /* 0x0000000000017941 */ /* 0x000fea0003800000 */
.L_x_628:
[----:B------:R-:W-:Y:S04]  /*bff0*/  BSSY B1, `(.L_x_630) ;  /* 0x0000059000017945 */ /* 0x000fe80003800000 */
[----:B------:R-:W-:Y:S05]  /*c000*/  @P1 BRA `(.L_x_631) ;  /* 0x00000004005c1947 */ /* 0x000fea0003800000 */
[----:B-12---:R-:W-:Y:S01]  /*c010*/  LEA.HI R4, R0, R203, RZ, 0x1d ;  /* 0x000000cb00047211 */ /* 0x006fe200078fe8ff */
        /* <DEDUP_REMOVED lines=13> */
[----:B------:R-:W-:Y:S01]  /*c0f0*/  LOP3.LUT R5, R4, R6, RZ, 0x3c, !PT ;  /* 0x0000000604057212 */ /* 0x000fe200078e3cff */
[----:B------:R-:W-:Y:S01]  /*c100*/  IMAD.U32 R39, R13, 0x10000, RZ ;  /* 0x000100000d277824 */ /* 0x000fe200078e00ff */
[----:B------:R-:W-:-:S02]  /*c110*/  LOP3.LUT R47, R20, 0xffff0000, RZ, 0xc0, !PT ;  /* 0xffff0000142f7812 */ /* 0x000fc400078ec0ff */
[----:B------:R-:W-:Y:S02]  /*c120*/  LOP3.LUT R7, R7, 0x7fffe000, RZ, 0xc0, !PT ;  /* 0x7fffe00007077812 */ /* 0x000fe400078ec0ff */
[----:B------:R-:W-:Y:S02]  /*c130*/  LOP3.LUT R49, R26, 0xffff0000, RZ, 0xc0, !PT ;  /* 0xffff00001a317812 */ /* 0x000fe400078ec0ff */
[----:B------:R-:W-:Y:S02]  /*c140*/  IADD3 R9, R5, R7, R198 ;  /* 0x0000000705097210 */ /* 0x000fe40007ffe0c6 */
[----:B------:R-:W0:Y:S01]  /*c150*/  LDS.128 R4, [R228] ;  /* 0x00000000e4047984 */ /* 0x000e220000000c00 */
[----:B------:R-:W-:Y:S02]  /*c160*/  LOP3.LUT R43, R12, 0xffff0000, RZ, 0xc0, !PT ;  /* 0xffff00000c2b7812 */ /* 0x000fe400078ec0ff */
[----:B------:R-:W-:Y:S01]  /*c170*/  IMAD R21, R9, 0x2, R156 ;  /* 0x0000000209157824 */ /* 0x000fe200078e029c */
[----:B------:R-:W-:-:S04]  /*c180*/  LOP3.LUT R45, R14, 0xffff0000, RZ, 0xc0, !PT ;  /* 0xffff00000e2d7812 */ /* 0x000fc800078ec0ff */
        /* <DEDUP_REMOVED lines=11> */
[----:B------:R-:W-:Y:S01]  /*c240*/  IMAD.U32 R32, R9, 0x10000, RZ ;  /* 0x0001000009207824 */ /* 0x000fe200078e00ff */
[----:B------:R-:W-:Y:S01]  /*c250*/  SHF.L.U32 R33, R10, 0x10, RZ ;  /* 0x000000100a217819 */ /* 0x000fe200000006ff */
[-C--:B------:R-:W-:Y:S01]  /*c260*/  FMUL.FTZ R36, R37, R31.reuse ;  /* 0x0000001f25247220 */ /* 0x080fe20000410000 */
[C---:B------:R-:W-:Y:S01]  /*c270*/  FMUL.FTZ R38, R35.reuse, R31 ;  /* 0x0000001f23267220 */ /* 0x040fe20000410000 */
[-C--:B------:R-:W-:Y:S01]  /*c280*/  FMUL.FTZ R31, R44, R8.reuse ;  /* 0x000000082c1f7220 */ /* 0x080fe20000410000 */
[----:B------:R-:W-:Y:S01]  /*c290*/  LOP3.LUT R10, R10, 0xffff0000, RZ, 0xc0, !PT ;  /* 0xffff00000a0a7812 */ /* 0x000fe200078ec0ff */
[-C--:B------:R-:W-:Y:S01]  /*c2a0*/  FFMA.FTZ R36, R35, R27.reuse, -R36 ;  /* 0x0000001b23247223 */ /* 0x080fe20000010824 */
[----:B------:R-:W-:Y:S01]  /*c2b0*/  FFMA.FTZ R38, R37, R27, R38 ;  /* 0x0000001b25267223 */ /* 0x000fe20000010026 */
[----:B------:R-:W-:Y:S01]  /*c2c0*/  FMUL.FTZ R27, R40, R8 ;  /* 0x00000008281b7220 */ /* 0x000fe20000410000 */
[-C--:B------:R-:W-:Y:S01]  /*c2d0*/  FMUL.FTZ R35, R46, R32.reuse ;  /* 0x000000202e237220 */ /* 0x080fe20000410000 */
[----:B------:R-:W-:Y:S01]  /*c2e0*/  FMUL.FTZ R37, R42, R32 ;  /* 0x000000202a257220 */ /* 0x000fe20000410000 */
[-C--:B------:R-:W-:Y:S01]  /*c2f0*/  FFMA.FTZ R31, R40, R4.reuse, -R31 ;  /* 0x00000004281f7223 */ /* 0x080fe2000001081f */
[----:B------:R-:W-:Y:S01]  /*c300*/  FFMA.FTZ R27, R44, R4, R27 ;  /* 0x000000042c1b7223 */ /* 0x000fe2000001001b */
        /* <DEDUP_REMOVED lines=13> */
[----:B------:R-:W-:Y:S01]  /*c3e0*/  IMAD.U32 R4, R14, 0x10000, RZ ;  /* 0x000100000e047824 */ /* 0x000fe200078e00ff */
[----:B------:R-:W-:Y:S01]  /*c3f0*/  LOP3.LUT R11, R11, 0xffff0000, RZ, 0xc0, !PT ;  /* 0xffff00000b0b7812 */ /* 0x000fe200078ec0ff */
[----:B------:R-:W-:Y:S01]  /*c400*/  FMUL.FTZ R29, R42, R34 ;  /* 0x000000222a1d7220 */ /* 0x000fe20000410000 */
[----:B------:R-:W-:Y:S01]  /*c410*/  FFMA.FTZ R33, R32, R6, -R33 ;  /* 0x0000000620217223 */ /* 0x000fe20000010821 */
[----:B------:R-:W-:Y:S01]  /*c420*/  FMUL.FTZ R41, R4, R34 ;  /* 0x0000002204297220 */ /* 0x000fe20000410000 */
[----:B------:R-:W-:Y:S01]  /*c430*/  FFMA.FTZ R39, R40, R6, R39 ;  /* 0x0000000628277223 */ /* 0x000fe20000010027 */
        /* <DEDUP_REMOVED lines=20> */
.L_x_631:
[----:B------:R-:W-:Y:S05]  /*c580*/  BSYNC B1 ;  /* 0x0000000000017941 */ /* 0x000fea0003800000 */
.L_x_630:
[----:B------:R-:W-:Y:S05]  /*c590*/  @P0 BRA `(.L_x_618) ;  /* 0x00000004005c0947 */ /* 0x000fea0003800000 */
[----:B------:R-:W-:Y:S01]  /*c5a0*/  LEA.HI R0, R0, R203, RZ, 0x1d ;  /* 0x000000cb00007211 */ /* 0x000fe200078fe8ff */
[----:B------:R-:W-:Y:S01]  /*c5b0*/  IMAD.U32 R37, R15, 0x10000, RZ ;  /* 0x000100000f257824 */ /* 0x000fe200078e00ff */
[----:B-123--:R-:W-:Y:S01]  /*c5c0*/  SHF.R.U32.HI R6, RZ, 0x3, R159 ;  /* 0x00000003ff067819 */ /* 0x00efe2000001169f */
[----:B------:R-:W-:Y:S01]  /*c5d0*/  IMAD.U32 R35, R3, 0x10000, RZ ;  /* 0x0001000003237824 */ /* 0x000fe200078e00ff */
[----:B------:R-:W-:Y:S01]  /*c5e0*/  SHF.R.S32.HI R5, RZ, 0x1f, R0 ;  /* 0x0000001fff057819 */ /* 0x000fe20000011400 */
[----:B------:R-:W-:Y:S01]  /*c5f0*/  IMAD.SHL.U32 R4, R0, 0x8, RZ ;  /* 0x0000000800047824 */ /* 0x000fe200078e00ff */
[----:B------:R-:W-:Y:S01]  /*c600*/  LOP3.LUT R38, R15, 0xffff0000, RZ, 0xc0, !PT ;  /* 0xffff00000f267812 */ /* 0x000fe200078ec0ff */
[----:B------:R-:W-:Y:S01]  /*c610*/  IMAD.U32 R40, R24, 0x10000, RZ ;  /* 0x0001000018287824 */ /* 0x000fe200078e00ff */
[----:B------:R-:W-:Y:S01]  /*c620*/  LEA.HI R5, R5, R0, RZ, 0x3 ;  /* 0x0000000005057211 */ /* 0x000fe200078f18ff */
[----:B------:R-:W-:Y:S01]  /*c630*/  IMAD.U32 R39, R26, 0x10000, RZ ;  /* 0x000100001a277824 */ /* 0x000fe200078e00ff */
[----:B------:R-:W-:-:S02]  /*c640*/  LOP3.LUT R0, R159, 0x38, R4, 0xf8, !PT ;  /* 0x000000389f007812 */ /* 0x000fc400078ef804 */
[----:B------:R-:W-:Y:S01]  /*c650*/  LOP3.LUT R36, R3, 0xffff0000, RZ, 0xc0, !PT ;  /* 0xffff000003247812 */ /* 0x000fe200078ec0ff */
[----:B------:R-:W-:Y:S01]  /*c660*/  IMAD.SHL.U32 R5, R5, 0x400, RZ ;  /* 0x0000040005057824 */ /* 0x000fe200078e00ff */
[----:B------:R-:W-:Y:S02]  /*c670*/  LOP3.LUT R0, R0, R6, RZ, 0x3c, !PT ;  /* 0x0000000600007212 */ /* 0x000fe400078e3cff */
[----:B------:R-:W-:Y:S02]  /*c680*/  LOP3.LUT R24, R24, 0xffff0000, RZ, 0xc0, !PT ;  /* 0xffff000018187812 */ /* 0x000fe400078ec0ff */
[----:B------:R-:W-:Y:S02]  /*c690*/  LOP3.LUT R5, R5, 0x7fffe000, RZ, 0xc0, !PT ;  /* 0x7fffe00005057812 */ /* 0x000fe400078ec0ff */
[----:B------:R-:W-:Y:S02]  /*c6a0*/  LOP3.LUT R41, R26, 0xffff0000, RZ, 0xc0, !PT ;  /* 0xffff00001a297812 */ /* 0x000fe400078ec0ff */
[----:B------:R-:W-:-:S02]  /*c6b0*/  IADD3 R9, R0, R5, R197 ;  /* 0x0000000500097210 */ /* 0x000fc40007ffe0c5 */
[----:B------:R-:W1:Y:S03]  /*c6c0*/  LDS.128 R4, [R227] ;  /* 0x00000000e3047984 */ /* 0x000e660000000c00 */
[----:B------:R-:W-:-:S05]  /*c6d0*/  IMAD R0, R9, 0x2, R156 ;  /* 0x0000000209007824 */ /* 0x000fca00078e029c */
[----:B------:R-:W2:Y:S01]  /*c6e0*/  LDS.128 R8, [R0+0x10400] ;  /* 0x0104000000087984 */ /* 0x000ea20000000c00 */
[C---:B-1----:R-:W-:Y:S01]  /*c6f0*/  IMAD.U32 R21, R4.reuse, 0x10000, RZ ;  /* 0x0001000004157824 */ /* 0x042fe200078e00ff */
[----:B------:R-:W-:Y:S01]  /*c700*/  LOP3.LUT R4, R4, 0xffff0000, RZ, 0xc0, !PT ;  /* 0xffff000004047812 */ /* 0x000fe200078ec0ff */
[----:B0-----:R-:W-:Y:S01]  /*c710*/  IMAD.U32 R27, R5, 0x10000, RZ ;  /* 0x00010000051b7824 */ /* 0x001fe200078e00ff */
[----:B------:R-:W-:Y:S01]  /*c720*/  SHF.L.U32 R29, R7, 0x10, RZ ;  /* 0x00000010071d7819 */ /* 0x000fe200000006ff */
[C---:B------:R-:W-:Y:S01]  /*c730*/  IMAD.U32 R28, R6.reuse, 0x10000, RZ ;  /* 0x00010000061c7824 */ /* 0x040fe200078e00ff */
[----:B------:R-:W-:Y:S02]  /*c740*/  LOP3.LUT R6, R6, 0xffff0000, RZ, 0xc0, !PT ;  /* 0xffff000006067812 */ /* 0x000fe400078ec0ff */
[----:B------:R-:W-:Y:S01]  /*c750*/  LOP3.LUT R5, R5, 0xffff0000, RZ, 0xc0, !PT ;  /* 0xffff000005057812 */ /* 0x000fe200078ec0ff */
[C---:B--2---:R-:W-:Y:S01]  /*c760*/  IMAD.U32 R30, R8.reuse, 0x10000, RZ ;  /* 0x00010000081e7824 */ /* 0x044fe200078e00ff */
[----:B------:R-:W-:Y:S01]  /*c770*/  LOP3.LUT R8, R8, 0xffff0000, RZ, 0xc0, !PT ;  /* 0xffff000008087812 */ /* 0x000fe200078ec0ff */
[C---:B------:R-:W-:Y:S01]  /*c780*/  IMAD.U32 R31, R9.reuse, 0x10000, RZ ;  /* 0x00010000091f7824 */ /* 0x040fe200078e00ff */
[----:B------:R-:W-:Y:S01]  /*c790*/  LOP3.LUT R9, R9, 0xffff0000, RZ, 0xc0, !PT ;  /* 0xffff000009097812 */ /* 0x000fe200078ec0ff */
[-C--:B------:R-:W-:Y:S01]  /*c7a0*/  FMUL.FTZ R34, R37, R30.reuse ;  /* 0x0000001e25227220 */ /* 0x080fe20000410000 */
[C---:B------:R-:W-:Y:S01]  /*c7b0*/  FMUL.FTZ R30, R35.reuse, R30 ;  /* 0x0000001e231e7220 */ /* 0x040fe20000410000 */
[-C--:B------:R-:W-:Y:S01]  /*c7c0*/  FMUL.FTZ R3, R38, R8.reuse ;  /* 0x0000000826037220 */ /* 0x080fe20000410000 */
[----:B------:R-:W-:Y:S01]  /*c7d0*/  FMUL.FTZ R15, R36, R8 ;  /* 0x00000008240f7220 */ /* 0x000fe20000410000 */
[----:B------:R-:W-:Y:S01]  /*c7e0*/  FFMA.FTZ R34, R35, R21, -R34 ;  /* 0x0000001523227223 */ /* 0x000fe20000010822 */
[----:B------:R-:W-:-:S02]  /*c7f0*/  IMAD.U32 R35, R20, 0x10000, RZ ;  /* 0x0001000014237824 */ /* 0x000fc400078e00ff */
[----:B------:R-:W-:Y:S01]  /*c800*/  FFMA.FTZ R30, R37, R21, R30 ;  /* 0x00000015251e7223 */ /* 0x000fe2000001001e */
[----:B------:R-:W-:Y:S02]  /*c810*/  IMAD.U32 R21, R12, 0x10000, RZ ;  /* 0x000100000c157824 */ /* 0x000fe400078e00ff */
[-C--:B------:R-:W-:Y:S01]  /*c820*/  FFMA.FTZ R3, R36, R4.reuse, -R3 ;  /* 0x0000000424037223 */ /* 0x080fe20000010803 */
[-C--:B------:R-:W-:Y:S01]  /*c830*/  FMUL.FTZ R8, R35, R31.reuse ;  /* 0x0000001f23087220 */ /* 0x080fe20000410000 */
[C---:B------:R-:W-:Y:S02]  /*c840*/  IMAD.U32 R32, R10.reuse, 0x10000, RZ ;  /* 0x000100000a207824 */ /* 0x040fe400078e00ff */
[C---:B------:R-:W-:Y:S01]  /*c850*/  FMUL.FTZ R36, R21.reuse, R31 ;  /* 0x0000001f15247220 */ /* 0x040fe20000410000 */
[----:B------:R-:W-:Y:S01]  /*c860*/  LOP3.LUT R10, R10, 0xffff0000, RZ, 0xc0, !PT ;  /* 0xffff00000a0a7812 */ /* 0x000fe200078ec0ff */
[-C--:B------:R-:W-:Y:S01]  /*c870*/  FFMA.FTZ R21, R21, R27.reuse, -R8 ;  /* 0x0000001b15157223 */ /* 0x080fe20000010808 */
[----:B------:R-:W-:Y:S01]  /*c880*/  FFMA.FTZ R15, R38, R4, R15 ;  /* 0x00000004260f7223 */ /* 0x000fe2000001000f */
[----:B------:R-:W-:Y:S01]  /*c890*/  FFMA.FTZ R36, R35, R27, R36 ;  /* 0x0000001b23247223 */ /* 0x000fe20000010024 */
[C---:B------:R-:W-:Y:S01]  /*c8a0*/  LOP3.LUT R8, R13.reuse, 0xffff0000, RZ, 0xc0, !PT ;  /* 0xffff00000d087812 */ /* 0x040fe200078ec0ff */
[----:B------:R-:W-:-:S02]  /*c8b0*/  IMAD.U32 R4, R13, 0x10000, RZ ;  /* 0x000100000d047824 */ /* 0x000fc400078e00ff */
[----:B------:R-:W-:Y:S01]  /*c8c0*/  FMUL.FTZ R27, R40, R32 ;  /* 0x00000020281b7220 */ /* 0x000fe20000410000 */
[----:B------:R-:W-:Y:S02]  /*c8d0*/  IMAD.U32 R33, R11, 0x10000, RZ ;  /* 0x000100000b217824 */ /* 0x000fe400078e00ff */
[----:B------:R-:W-:Y:S01]  /*c8e0*/  FMUL.FTZ R31, R24, R10 ;  /* 0x0000000a181f7220 */ /* 0x000fe20000410000 */
[C---:B------:R-:W-:Y:S01]  /*c8f0*/  FMUL.FTZ R13, R4.reuse, R32 ;  /* 0x00000020040d7220 */ /* 0x040fe20000410000 */
[----:B------:R-:W-:Y:S01]  /*c900*/  FFMA.FTZ R27, R4, R28, -R27 ;  /* 0x0000001c041b7223 */ /* 0x000fe2000001081b */
[----:B------:R-:W-:Y:S01]  /*c910*/  FMUL.FTZ R35, R8, R10 ;  /* 0x0000000a08237220 */ /* 0x000fe20000410000 */
[----:B------:R-:W-:Y:S02]  /*c920*/  IMAD.U32 R37, R14, 0x10000, RZ ;  /* 0x000100000e257824 */ /* 0x000fe400078e00ff */
[-C--:B------:R-:W-:Y:S01]  /*c930*/  FMUL.FTZ R4, R39, R33.reuse ;  /* 0x0000002127047220 */ /* 0x080fe20000410000 */
[----:B------:R-:W-:Y:S01]  /*c940*/  FFMA.FTZ R10, R40, R28, R13 ;  /* 0x0000001c280a7223 */ /* 0x000fe2000001000d */
[-C--:B------:R-:W-:Y:S01]  /*c950*/  FFMA.FTZ R8, R8, R6.reuse, -R31 ;  /* 0x0000000608087223 */ /* 0x080fe2000001081f */
[----:B------:R-:W-:Y:S01]  /*c960*/  FFMA.FTZ R35, R24, R6, R35 ;  /* 0x0000000618237223 */ /* 0x000fe20000010023 */
[C---:B------:R-:W-:Y:S01]  /*c970*/  FMUL.FTZ R6, R37.reuse, R33 ;  /* 0x0000002125067220 */ /* 0x040fe20000410000 */
[----:B------:R-:W-:Y:S01]  /*c980*/  FFMA.FTZ R13, R37, R29, -R4 ;  /* 0x0000001d250d7223 */ /* 0x000fe20000010804 */
[----:B------:R-:W-:-:S02]  /*c990*/  LOP3.LUT R11, R11, 0xffff0000, RZ, 0xc0, !PT ;  /* 0xffff00000b0b7812 */ /* 0x000fc400078ec0ff */
[----:B------:R-:W-:Y:S01]  /*c9a0*/  LOP3.LUT R37, R20, 0xffff0000, RZ, 0xc0, !PT ;  /* 0xffff000014257812 */ /* 0x000fe200078ec0ff */
[----:B------:R-:W-:Y:S01]  /*c9b0*/  FFMA.FTZ R29, R39, R29, R6 ;  /* 0x0000001d271d7223 */ /* 0x000fe20000010006 */
[----:B------:R-:W-:Y:S02]  /*c9c0*/  LOP3.LUT R31, R12, 0xffff0000, RZ, 0xc0, !PT ;  /* 0xffff00000c1f7812 */ /* 0x000fe400078ec0ff */
[----:B------:R-:W-:Y:S01]  /*c9d0*/  LOP3.LUT R33, R14, 0xffff0000, RZ, 0xc0, !PT ;  /* 0xffff00000e217812 */ /* 0x000fe200078ec0ff */
[----:B------:R-:W-:Y:S01]  /*c9e0*/  FMUL.FTZ R4, R37, R9 ;  /* 0x0000000925047220 */ /* 0x000fe20000410000 */
[----:B------:R-:W-:Y:S01]  /*c9f0*/  LOP3.LUT R7, R7, 0xffff0000, RZ, 0xc0, !PT ;  /* 0xffff000007077812 */ /* 0x000fe200078ec0ff */
[----:B------:R-:W-:Y:S01]  /*ca00*/  FMUL.FTZ R14, R41, R11 ;  /* 0x0000000b290e7220 */ /* 0x000fe20000410000 */
        /* <DEDUP_REMOVED lines=16> */
.L_x_618:
[----:B------:R-:W-:Y:S05]  /*cb10*/  BSYNC B0 ;  /* 0x0000000000007941 */ /* 0x000fea0003800000 */
.L_x_599:
[----:B------:R-:W-:Y:S01]  /*cb20*/  @!PT LDS RZ, [RZ] ;  /* 0x00000000fffff984 */ /* 0x000fe20000000800 */
[----:B------:R-:W-:Y:S01]  /*cb30*/  @!PT LDS RZ, [RZ] ;  /* 0x00000000fffff984 */ /* 0x000fe20000000800 */
[----:B------:R-:W-:Y:S01]  /*cb40*/  @!PT LDS RZ, [RZ] ;  /* 0x00000000fffff984 */ /* 0x000fe20000000800 */
[----:B------:R-:W-:Y:S01]  /*cb50*/  @!PT LDS RZ, [RZ] ;  /* 0x00000000fffff984 */ /* 0x000fe20000000800 */
[----:B------:R5:W-:Y:S06]  /*cb60*/  MEMBAR.ALL.CTA ;  /* 0x0000000000007992 */ /* 0x000bec0000008000 */
[----:B-----5:R-:W5:Y:S01]  /*cb70*/  FENCE.VIEW.ASYNC.S ;  /* 0x00000000000073c6 */ /* 0x020f620000000000 */
[----:B------:R-:W-:Y:S05]  /*cb80*/  WARPSYNC.ALL ;  /* 0x0000000000007948 */ /* 0x000fea0003800000 */
[----:B-----5:R-:W-:Y:S06]  /*cb90*/  BAR.SYNC.DEFER_BLOCKING 0xd, 0x100 ;  /* 0x0344000000007b1d */ /* 0x020fec0000010000 */
.L_x_597:
[----:B----4-:R-:W-:-:S05]  /*cba0*/  IMAD.U32 R0, RZ, RZ, UR41 ;  /* 0x00000029ff007e24 */ /* 0x010fca000f8e00ff */
[----:B------:R-:W-:-:S13]  /*cbb0*/  ISETP.NE.AND P0, PT, R0, 0x3, PT ;  /* 0x000000030000780c */ /* 0x000fda0003f05270 */
[----:B------:R-:W-:Y:S05]  /*cbc0*/  @!P0 BRA `(.L_x_632) ;  /* 0x0000000000048947 */ /* 0x000fea0003800000 */
[----:B------:R-:W-:Y:S01]  /*cbd0*/  BPT.TRAP 0x1 ;  /* 0x000000040000795c */ /* 0x000fe20000300000 */
.L_x_632:
[----:B-1-3--:R-:W-:Y:S02]  /*cbe0*/  LEA R3, R157, R156, 0x3 ;  /* 0x0000009c9d037211 */ /* 0x00afe400078e18ff */
[----:B------:R-:W-:-:S04]  /*cbf0*/  SHF.L.U32 R0, R158, 0x1f, RZ ;  /* 0x0000001f9e007819 */ /* 0x000fc800000006ff */
[----:B------:R1:W3:Y:S01]  /*cc00*/  SYNCS.PHASECHK.TRANS64.TRYWAIT P1, [R3+URZ+0x28830], R0 ;  /* 0x02883000030075a7 */ /* 0x0002e2000802017f */
[----:B------:R-:W-:Y:S05]  /*cc10*/  @!P0 BRA `(.L_x_633) ;  /* 0x0000000000048947 */ /* 0x000fea0003800000 */
[----:B------:R-:W-:Y:S01]  /*cc20*/  BPT.TRAP 0x1 ;  /* 0x000000040000795c */ /* 0x000fe20000300000 */
.L_x_633:
[----:B------:R-:W-:Y:S01]  /*cc30*/  IMAD.MOV.U32 R151, RZ, RZ, RZ ;  /* 0x000000ffff977224 */ /* 0x000fe200078e00ff */
[----:B---3--:R-:W-:Y:S06]  /*cc40*/  @P1 BRA `(.L_x_634) ;  /* 0x0000000000081947 */ /* 0x008fec0003800000 */
[----:B------:R-:W3:Y:S02]  /*cc50*/  SYNCS.PHASECHK.TRANS64.TRYWAIT P1, [R3+URZ+0x28830], R0 ;  /* 0x02883000030075a7 */ /* 0x000ee4000802017f */
[----:B---3--:R-:W-:Y:S05]  /*cc60*/  @!P1 BRA `(.L_x_635) ;  /* 0x0000010400689947 */ /* 0x008fea0003800000 */
.L_x_634:
[----:B------:R-:W-:Y:S05]  /*cc70*/  WARPSYNC.ALL ;  /* 0x0000000000007948 */ /* 0x000fea0003800000 */
[----:B-1-3--:R-:W-:Y:S01]  /*cc80*/  VIADD R0, R156, 0x18400 ;  /* 0x000184009c007836 */ /* 0x00afe20000000000 */
[----:B------:R-:W-:Y:S01]  /*cc90*/  R2UR UR4, R25 ;  /* 0x00000000190472ca */ /* 0x000fe200000e0000 */
[----:B0-2---:R-:W-:Y:S01]  /*cca0*/  IMAD.MOV.U32 R5, RZ, RZ, 0x40000040 ;  /* 0x40000040ff057424 */ /* 0x005fe200078e00ff */
[----:B-----5:R-:W-:Y:S01]  /*ccb0*/  WARPGROUP.ARRIVE ;  /* 0x00000000000079c5 */ /* 0x020fe20000000000 */
[----:B------:R-:W-:Y:S01]  /*ccc0*/  UMOV UR5, 0x40000040 ;  /* 0x4000004000057882 */ /* 0x000fe20000000000 */
[----:B------:R-:W-:Y:S01]  /*ccd0*/  SHF.R.U32.HI R0, RZ, 0x4, R0 ;  /* 0x00000004ff007819 */ /* 0x000fe20000011600 */
[----:B------:R-:W-:Y:S01]  /*cce0*/  IMAD.MOV.U32 R7, RZ, RZ, 0x40000040 ;  /* 0x40000040ff077424 */ /* 0x000fe200078e00ff */
[----:B------:R-:W-:Y:S01]  /*ccf0*/  R2UR UR7, R5 ;  /* 0x00000000050772ca */ /* 0x000fe200000e0000 */
[----:B------:R-:W-:Y:S01]  /*cd00*/  UMOV UR9, 0x40000040 ;  /* 0x4000004000097882 */ /* 0x000fe20000000000 */
[----:B------:R-:W-:Y:S01]  /*cd10*/  LOP3.LUT R0, R0, 0x3fff, RZ, 0xc0, !PT ;  /* 0x00003fff00007812 */ /* 0x000fe200078ec0ff */
[----:B------:R-:W-:Y:S01]  /*cd20*/  UMOV UR13, 0x40000040 ;  /* 0x40000040000d7882 */ /* 0x000fe20000000000 */
[----:B------:R-:W-:Y:S01]  /*cd30*/  R2UR UR11, R7 ;  /* 0x00000000070b72ca */ /* 0x000fe200000e0000 */
[----:B------:R-:W-:Y:S01]  /*cd40*/  IMAD.MOV.U32 R7, RZ, RZ, 0x40000040 ;  /* 0x40000040ff077424 */ /* 0x000fe200078e00ff */
[----:B------:R-:W-:Y:S01]  /*cd50*/  LOP3.LUT R0, R0, 0x10000, RZ, 0xfc, !PT ;  /* 0x0001000000007812 */ /* 0x000fe200078efcff */
[----:B------:R-:W-:Y:S01]  /*cd60*/  ULOP3.LUT UR4, UR4, 0x10000, URZ, 0xfc, !UPT ;  /* 0x0001000004047892 */ /* 0x000fe2000f8efc3f */
[----:B------:R-:W-:Y:S01]  /*cd70*/  IMAD.MOV.U32 R5, RZ, RZ, 0x40000040 ;  /* 0x40000040ff057424 */ /* 0x000fe200078e00ff */
[----:B------:R-:W-:Y:S01]  /*cd80*/  UMOV UR17, 0x40000040 ;  /* 0x4000004000117882 */ /* 0x000fe20000000000 */
[----:B------:R-:W-:Y:S01]  /*cd90*/  R2UR UR15, R7 ;  /* 0x00000000070f72ca */ /* 0x000fe200000e0000 */
[----:B------:R-:W-:Y:S01]  /*cda0*/  IMAD R4, R157, 0x800, R0 ;  /* 0x000008009d047824 */ /* 0x000fe200078e0200 */
[----:B------:R-:W-:Y:S01]  /*cdb0*/  UIADD3 UR8, UR4, 0x2, URZ ;  /* 0x0000000204087890 */ /* 0x000fe2000fffe03f */
[----:B------:R-:W-:Y:S01]  /*cdc0*/  IMAD.MOV.U32 R7, RZ, RZ, 0x40000040 ;  /* 0x40000040ff077424 */ /* 0x000fe200078e00ff */
[----:B------:R-:W-:Y:S01]  /*cdd0*/  UIADD3 UR12, UR4, 0x4, URZ ;  /* 0x00000004040c7890 */ /* 0x000fe2000fffe03f */
[C---:B------:R-:W-:Y:S01]  /*cde0*/  VIADD R6, R4.reuse, 0x2 ;  /* 0x0000000204067836 */ /* 0x040fe20000000000 */
[----:B------:R-:W-:Y:S01]  /*cdf0*/  R2UR UR6, R4 ;  /* 0x00000000040672ca */ /* 0x000fe200000e0000 */
[----:B------:R-:W-:Y:S01]  /*ce00*/  UIADD3 UR16, UR4, 0x6, URZ ;  /* 0x0000000604107890 */ /* 0x000fe2000fffe03f */
[----:B------:R-:W-:Y:S01]  /*ce10*/  R2UR UR19, R7 ;  /* 0x00000000071372ca */ /* 0x000fe200000e0000 */
[----:B------:R-:W-:Y:S01]  /*ce20*/  IMAD.MOV.U32 R7, RZ, RZ, 0x40000040 ;  /* 0x40000040ff077424 */ /* 0x000fe200078e00ff */
[----:B------:R-:W-:Y:S01]  /*ce30*/  R2UR UR10, R6 ;  /* 0x00000000060a72ca */ /* 0x000fe200000e0000 */
[----:B------:R-:W-:Y:S01]  /*ce40*/  VIADD R6, R4, 0x4 ;  /* 0x0000000404067836 */ /* 0x000fe20000000000 */
[----:B------:R-:W-:Y:S01]  /*ce50*/  UIADD3 UR20, UR4, 0x400, URZ ;  /* 0x0000040004147890 */ /* 0x000fe2000fffe03f */
[----:B------:R-:W-:Y:S01]  /*ce60*/  R2UR UR35, R5 ;  /* 0x00000000052372ca */ /* 0x000fe200000e0000 */
[----:B------:R-:W-:Y:S01]  /*ce70*/  UMOV UR21, 0x40000040 ;  /* 0x4000004000157882 */ /* 0x000fe20000000000 */
[----:B------:R-:W-:Y:S01]  /*ce80*/  R2UR UR23, R7 ;  /* 0x00000000071772ca */ /* 0x000fe200000e0000 */
[----:B------:R-:W-:Y:S01]  /*ce90*/  UIADD3 UR24, UR4, 0x402, URZ ;  /* 0x0000040204187890 */ /* 0x000fe2000fffe03f */
[----:B------:R-:W-:Y:S01]  /*cea0*/  R2UR UR14, R6 ;  /* 0x00000000060e72ca */ /* 0x000fe200000e0000 */
[----:B------:R-:W-:Y:S01]  /*ceb0*/  VIADD R6, R4, 0x6 ;  /* 0x0000000604067836 */ /* 0x000fe20000000000 */
[----:B------:R-:W-:Y:S01]  /*cec0*/  HGMMA.64x128x16.F32.BF16 R24, gdesc[UR4], RZ, !UPT, gsb0 ;  /* 0x01e00000041879f0 */ /* 0x000fe2000c0018ff */
[----:B------:R-:W-:Y:S01]  /*ced0*/  MOV R7, 0x40000040 ;  /* 0x4000004000077802 */ /* 0x000fe20000000f00 */
[----:B------:R-:W-:Y:S01]  /*cee0*/  UMOV UR25, 0x40000040 ;  /* 0x4000004000197882 */ /* 0x000fe20000000000 */
[----:B------:R-:W-:Y:S01]  /*cef0*/  UIADD3 UR28, UR4, 0x404, URZ ;  /* 0x00000404041c7890 */ /* 0x000fe2000fffe03f */
[----:B------:R-:W-:Y:S01]  /*cf00*/  R2UR UR18, R6 ;  /* 0x00000000061272ca */ /* 0x000fe200000e0000 */
[----:B------:R-:W-:Y:S01]  /*cf10*/  VIADD R6, R4, 0x400 ;  /* 0x0000040004067836 */ /* 0x000fe20000000000 */
[----:B------:R-:W-:Y:S01]  /*cf20*/  R2UR UR27, R7 ;  /* 0x00000000071b72ca */ /* 0x000fe200000e0000 */
[----:B------:R-:W-:Y:S01]  /*cf30*/  IMAD.MOV.U32 R7, RZ, RZ, 0x40000040 ;  /* 0x40000040ff077424 */ /* 0x000fe200078e00ff */
[----:B------:R-:W-:Y:S01]  /*cf40*/  UMOV UR29, 0x40000040 ;  /* 0x40000040001d7882 */ /* 0x000fe20000000000 */
[----:B------:R-:W-:Y:S01]  /*cf50*/  UIADD3 UR32, UR4, 0x406, URZ ;  /* 0x0000040604207890 */ /* 0x000fe2000fffe03f */
[----:B------:R-:W-:Y:S01]  /*cf60*/  R2UR UR22, R6 ;  /* 0x00000000061672ca */ /* 0x000fe200000e0000 */
[----:B------:R-:W-:Y:S01]  /*cf70*/  VIADD R6, R4, 0x402 ;  /* 0x0000040204067836 */ /* 0x000fe20000000000 */
[----:B------:R-:W-:Y:S01]  /*cf80*/  R2UR UR31, R7 ;  /* 0x00000000071f72ca */ /* 0x000fe200000e0000 */
[----:B------:R-:W-:-:S03]  /*cf90*/  UMOV UR33, 0x40000040 ;  /* 0x4000004000217882 */ /* 0x000fc60000000000 */
[----:B------:R-:W-:Y:S01]  /*cfa0*/  R2UR UR26, R6 ;  /* 0x00000000061a72ca */ /* 0x000fe200000e0000 */
[C---:B------:R-:W-:Y:S02]  /*cfb0*/  VIADD R6, R4.reuse, 0x404 ;  /* 0x0000040404067836 */ /* 0x040fe40000000000 */
[----:B------:R-:W-:-:S03]  /*cfc0*/  VIADD R4, R4, 0x406 ;  /* 0x0000040604047836 */ /* 0x000fc60000000000 */
[----:B------:R-:W-:Y:S02]  /*cfd0*/  R2UR UR30, R6 ;  /* 0x00000000061e72ca */ /* 0x000fe400000e0000 */
[----:B------:R-:W-:Y:S01]  /*cfe0*/  R2UR UR34, R4 ;  /* 0x00000000042272ca */ /* 0x000fe200000e0000 */
        /* <DEDUP_REMOVED lines=24> */
.L_x_636:
[----:B------:R-:W-:Y:S01]  /*d170*/  IADD3 R5, R95, 0x80, -R202 ;  /* 0x000000805f057810 */ /* 0x000fe20007ffe8ca */
[----:B------:R-:W-:Y:S01]  /*d180*/  ULDC UR45, c[0x0][0x988] ;  /* 0x00026200002d7ab9 */ /* 0x000fe20000000800 */
[----:B------:R-:W-:Y:S01]  /*d190*/  P2R R6, PR, RZ, 0x1 ;  /* 0x00000001ff067803 */ /* 0x000fe20000000000 */
[----:B------:R-:W-:Y:S01]  /*d1a0*/  VIADD R3, R3, 0x28840 ;  /* 0x0002884003037836 */ /* 0x000fe20000000000 */
[----:B------:R-:W-:Y:S01]  /*d1b0*/  ULDC UR44, c[0x0][0x988] ;  /* 0x00026200002c7ab9 */ /* 0x000fe20000000800 */
        /* <DEDUP_REMOVED lines=143> */
[----:B------:R-:W-:Y:S02]  /*dab0*/  ISETP.GT.AND P0, PT, R5, 0x59, PT ;  /* 0x000000590500780c */ /* 0x000fe40003f04270 */
[----:B------:R-:W-:Y:S02]  /*dac0*/  FSEL R68, R68, -INF , P2 ;  /* 0xff80000044447808 */ /* 0x000fe40001000000 */
[----:B------:R-:W-:-:S02]  /*dad0*/  FMNMX.FTZ R7, R65, R4, !PT ;  /* 0x0000000441077209 */ /* 0x000fc40007810000 */
[----:B------:R-:W-:Y:S02]  /*dae0*/  ISETP.GT.AND P6, PT, R5, 0x60, PT ;  /* 0x000000600500780c */ /* 0x000fe40003fc4270 */
[----:B------:R-:W-:Y:S02]  /*daf0*/  FSEL R69, R69, -INF , P0 ;  /* 0xff80000045457808 */ /* 0x000fe40000000000 */
[----:B------:R-:W-:Y:S02]  /*db00*/  FMNMX.FTZ R4, R68, R7, !PT ;  /* 0x0000000744047209 */ /* 0x000fe40007810000 */
        /* <DEDUP_REMOVED lines=12> */
[----:B------:R-:W-:Y:S02]  /*dbd0*/  FSEL R77, R77, -INF , P2 ;  /* 0xff8000004d4d7808 */ /* 0x000fe40001000000 */
[----:B------:R-:W-:Y:S02]  /*dbe0*/  FMNMX.FTZ R4, R76, R7, !PT ;  /* 0x000000074c047209 */ /* 0x000fe40007810000 */
[----:B------:R-:W-:-:S02]  /*dbf0*/  ISETP.GT.AND P3, PT, R5, 0x70, PT ;  /* 0x000000700500780c */ /* 0x000fc40003f64270 */
[----:B------:R-:W-:Y:S02]  /*dc00*/  FSEL R63, R63, -INF , P4 ;  /* 0xff8000003f3f7808 */ /* 0x000fe40002000000 */
[----:B------:R-:W-:Y:S02]  /*dc10*/  FSEL R80, R80, -INF , P3 ;  /* 0xff80000050507808 */ /* 0x000fe40001800000 */
[----:B------:R-:W-:Y:S02]  /*dc20*/  FMNMX.FTZ R7, R77, R4, !PT ;  /* 0x000000044d077209 */ /* 0x000fe40007810000 */
[----:B------:R-:W-:Y:S02]  /*dc30*/  ISETP.GT.AND P4, PT, R5, 0x71, PT ;  /* 0x000000710500780c */ /* 0x000fe40003f84270 */
[----:B------:R-:W-:Y:S02]  /*dc40*/  FSEL R62, R62, -INF , P5 ;  /* 0xff8000003e3e7808 */ /* 0x000fe40002800000 */
[----:B------:R-:W-:-:S02]  /*dc50*/  FSEL R81, R81, -INF , P4 ;  /* 0xff80000051517808 */ /* 0x000fc40002000000 */
[----:B------:R-:W-:Y:S02]  /*dc60*/  FMNMX.FTZ R4, R80, R7, !PT ;  /* 0x0000000750047209 */ /* 0x000fe40007810000 */
[----:B------:R-:W-:Y:S02]  /*dc70*/  ISETP.GT.AND P5, PT, R5, 0x78, PT ;  /* 0x000000780500780c */ /* 0x000fe40003fa4270 */
[----:B------:R-:W-:Y:S02]  /*dc80*/  FMNMX.FTZ R7, R81, R4, !PT ;  /* 0x0000000451077209 */ /* 0x000fe40007810000 */
[----:B------:R-:W-:Y:S02]  /*dc90*/  FSEL R84, R84, -INF , P5 ;  /* 0xff80000054547808 */ /* 0x000fe40002800000 */
[----:B------:R-:W-:Y:S02]  /*dca0*/  ISETP.GT.AND P6, PT, R5, 0x79, PT ;  /* 0x000000790500780c */ /* 0x000fe40003fc4270 */
[----:B------:R-:W-:-:S02]  /*dcb0*/  FMNMX.FTZ R4, R84, R7, !PT ;  /* 0x0000000754047209 */ /* 0x000fc40007810000 */
[----:B------:R-:W-:Y:S02]  /*dcc0*/  FSEL R85, R85, -INF , P6 ;  /* 0xff80000055557808 */ /* 0x000fe40003000000 */
[----:B------:R-:W-:Y:S02]  /*dcd0*/  P2R R12, PR, RZ, 0x1 ;  /* 0x00000001ff0c7803 */ /* 0x000fe40000000000 */
[----:B------:R-:W-:Y:S02]  /*dce0*/  FMNMX.FTZ R7, R85, R4, !PT ;  /* 0x0000000455077209 */ /* 0x000fe40007810000 */
[----:B------:R-:W-:Y:S02]  /*dcf0*/  ISETP.GT.AND P0, PT, R5, 0x60, PT ;  /* 0x000000600500780c */ /* 0x000fe40003f04270 */
[----:B------:R-:W-:Y:S01]  /*dd00*/  P2R R11, PR, RZ, 0x2 ;  /* 0x00000002ff0b7803 */ /* 0x000fe20000000000 */
[----:B------:R-:W0:Y:S01]  /*dd10*/  SHFL.BFLY PT, R4, R7, 0x2, 0x1f ;  /* 0x0c401f0007047f89 */ /* 0x000e2200000e0000 */
[----:B------:R-:W-:-:S02]  /*dd20*/  FSEL R74, R74, -INF , P0 ;  /* 0xff8000004a4a7808 */ /* 0x000fc40000000000 */
[----:B------:R-:W-:Y:S02]  /*dd30*/  ISETP.NE.AND P0, PT, R12, RZ, PT ;  /* 0x000000ff0c00720c */ /* 0x000fe40003f05270 */
[----:B------:R-:W-:Y:S02]  /*dd40*/  ISETP.GT.AND P1, PT, R5, 0x59, PT ;  /* 0x000000590500780c */ /* 0x000fe40003f24270 */
[----:B------:R-:W-:Y:S02]  /*dd50*/  FSEL R75, R75, -INF , P0 ;  /* 0xff8000004b4b7808 */ /* 0x000fe40000000000 */
[----:B------:R-:W-:Y:S02]  /*dd60*/  ISETP.NE.AND P0, PT, R6, RZ, PT ;  /* 0x000000ff0600720c */ /* 0x000fe40003f05270 */
[----:B------:R-:W-:Y:S02]  /*dd70*/  FSEL R71, R71, -INF , P1 ;  /* 0xff80000047477808 */ /* 0x000fe40000800000 */
[----:B------:R-:W-:-:S02]  /*dd80*/  ISETP.NE.AND P1, PT, R11, RZ, PT ;  /* 0x000000ff0b00720c */ /* 0x000fc40003f25270 */
[----:B------:R-:W-:Y:S02]  /*dd90*/  P2R R10, PR, RZ, 0x4 ;  /* 0x00000004ff0a7803 */ /* 0x000fe40000000000 */
[----:B------:R-:W-:Y:S02]  /*dda0*/  FSEL R78, R78, -INF , P1 ;  /* 0xff8000004e4e7808 */ /* 0x000fe40000800000 */
[----:B------:R-:W-:Y:S02]  /*ddb0*/  FSEL R82, R82, -INF , P3 ;  /* 0xff80000052527808 */ /* 0x000fe40001800000 */
[----:B------:R-:W-:Y:S02]  /*ddc0*/  FSEL R83, R83, -INF , P4 ;  /* 0xff80000053537808 */ /* 0x000fe40002000000 */
[----:B------:R-:W-:Y:S02]  /*ddd0*/  FSEL R86, R86, -INF , P5 ;  /* 0xff80000056567808 */ /* 0x000fe40002800000 */
[----:B0-----:R-:W-:-:S02]  /*dde0*/  FMNMX.FTZ R9, R7, R4, !PT ;  /* 0x0000000407097209 */ /* 0x001fc40007810000 */
[----:B------:R-:W-:Y:S02]  /*ddf0*/  FSEL R87, R87, -INF , P6 ;  /* 0xff80000057577808 */ /* 0x000fe40003000000 */
[-C--:B------:R-:W-:Y:S01]  /*de00*/  MOV R116, R151.reuse ;  /* 0x0000009700747202 */ /* 0x080fe20000000f00 */
[----:B------:R-:W0:Y:S01]  /*de10*/  SHFL.BFLY PT, R4, R9, 0x1, 0x1f ;  /* 0x0c201f0009047f89 */ /* 0x000e2200000e0000 */
[-C--:B------:R-:W-:Y:S02]  /*de20*/  MOV R102, R151.reuse ;  /* 0x0000009700667202 */ /* 0x080fe40000000f00 */
[----:B------:R-:W-:Y:S02]  /*de30*/  MOV R88, R151 ;  /* 0x0000009700587202 */ /* 0x000fe40000000f00 */
[----:B0-----:R-:W-:Y:S02]  /*de40*/  FMNMX.FTZ R4, R9, R4, !PT ;  /* 0x0000000409047209 */ /* 0x001fe40007810000 */
[----:B------:R-:W-:-:S02]  /*de50*/  FMNMX.FTZ R9, R26, R27, !PT ;  /* 0x0000001b1a097209 */ /* 0x000fc40007810000 */
[C---:B------:R-:W-:Y:S01]  /*de60*/  FSETP.NEU.FTZ.AND P2, PT, R4.reuse, -INF , PT ;  /* 0xff8000000400780b */ /* 0x040fe20003f5d000 */
[----:B------:R-:W-:Y:S01]  /*de70*/  FMUL.FTZ R8, R4, UR45 ;  /* 0x0000002d04087c20 */ /* 0x000fe20008410000 */
[----:B------:R-:W-:-:S04]  /*de80*/  FMNMX.FTZ R6, R30, R9, !PT ;  /* 0x000000091e067209 */ /* 0x000fc80007810000 */
[----:B------:R-:W-:Y:S02]  /*de90*/  FMNMX.FTZ R9, R31, R6, !PT ;  /* 0x000000061f097209 */ /* 0x000fe40007810000 */
[----:B------:R-:W-:Y:S02]  /*dea0*/  FSEL R8, R8, RZ, P2 ;  /* 0x000000ff08087208 */ /* 0x000fe40001000000 */
[----:B------:R-:W-:Y:S02]  /*deb0*/  FMNMX.FTZ R6, R34, R9, !PT ;  /* 0x0000000922067209 */ /* 0x000fe40007810000 */
[----:B------:R-:W-:Y:S01]  /*dec0*/  ISETP.NE.AND P2, PT, R10, RZ, PT ;  /* 0x000000ff0a00720c */ /* 0x000fe20003f45270 */
[--C-:B------:R-:W-:Y:S01]  /*ded0*/  FFMA.FTZ R5, R25, UR45, -R8.reuse ;  /* 0x0000002d19057c23 */ /* 0x100fe20008010808 */
[----:B------:R-:W-:Y:S01]  /*dee0*/  FMNMX.FTZ R11, R35, R6, !PT ;  /* 0x00000006230b7209 */ /* 0x000fe20007810000 */
[--C-:B------:R-:W-:Y:S01]  /*def0*/  FFMA.FTZ R7, R29, UR45, -R8.reuse ;  /* 0x0000002d1d077c23 */ /* 0x100fe20008010808 */
[----:B------:R-:W-:Y:S01]  /*df00*/  FSEL R79, R79, -INF , P2 ;  /* 0xff8000004f4f7808 */ /* 0x000fe20001000000 */
[--C-:B------:R-:W-:Y:S01]  /*df10*/  FFMA.FTZ R9, R33, UR45, -R8.reuse ;  /* 0x0000002d21097c23 */ /* 0x100fe20008010808 */
[----:B------:R-:W-:Y:S01]  /*df20*/  FMNMX.FTZ R6, R38, R11, !PT ;  /* 0x0000000b26067209 */ /* 0x000fe20007810000 */
[--C-:B------:R-:W-:Y:S01]  /*df30*/  FFMA.FTZ R160, R24, UR45, -R8.reuse ;  /* 0x0000002d18a07c23 */ /* 0x100fe20008010808 */
[--C-:B------:R-:W-:Y:S01]  /*df40*/  FFMA.FTZ R162, R28, UR45, -R8.reuse ;  /* 0x0000002d1ca27c23 */ /* 0x100fe20008010808 */
[----:B------:R-:W-:Y:S01]  /*df50*/  MUFU.EX2 R5, R5 ;  /* 0x0000000500057308 */ /* 0x000fe20000000800 */
[----:B------:R-:W-:Y:S01]  /*df60*/  FMNMX.FTZ R11, R39, R6, !PT ;  /* 0x00000006270b7209 */ /* 0x000fe20007810000 */
[--C-:B------:R-:W-:Y:S01]  /*df70*/  FFMA.FTZ R164, R32, UR45, -R8.reuse ;  /* 0x0000002d20a47c23 */ /* 0x100fe20008010808 */
[--C-:B------:R-:W-:Y:S01]  /*df80*/  FFMA.FTZ R166, R36, UR45, -R8.reuse ;  /* 0x0000002d24a67c23 */ /* 0x100fe20008010808 */
[--C-:B------:R-:W-:Y:S01]  /*df90*/  FFMA.FTZ R168, R40, UR45, -R8.reuse ;  /* 0x0000002d28a87c23 */ /* 0x100fe20008010808 */
[----:B------:R-:W-:Y:S01]  /*dfa0*/  FMNMX.FTZ R6, R42, R11, !PT ;  /* 0x0000000b2a067209 */ /* 0x000fe20007810000 */
[--C-:B------:R-:W-:Y:S01]  /*dfb0*/  FFMA.FTZ R11, R37, UR45, -R8.reuse ;  /* 0x0000002d250b7c23 */ /* 0x100fe20008010808 */
[--C-:B------:R-:W-:Y:S01]  /*dfc0*/  FFMA.FTZ R170, R44, UR45, -R8.reuse ;  /* 0x0000002d2caa7c23 */ /* 0x100fe20008010808 */
[----:B------:R-:W0:Y:S01]  /*dfd0*/  MUFU.EX2 R160, R160 ;  /* 0x000000a000a07308 */ /* 0x000e220000000800 */
[----:B------:R-:W-:Y:S01]  /*dfe0*/  FMNMX.FTZ R13, R43, R6, !PT ;  /* 0x000000062b0d7209 */ /* 0x000fe20007810000 */
[--C-:B------:R-:W-:Y:S01]  /*dff0*/  FFMA.FTZ R172, R48, UR45, -R8.reuse ;  /* 0x0000002d30ac7c23 */ /* 0x100fe20008010808 */
[--C-:B------:R-:W-:Y:S01]  /*e000*/  FFMA.FTZ R174, R52, UR45, -R8.reuse ;  /* 0x0000002d34ae7c23 */ /* 0x100fe20008010808 */
[--C-:B------:R-:W-:Y:S01]  /*e010*/  FFMA.FTZ R176, R56, UR45, -R8.reuse ;  /* 0x0000002d38b07c23 */ /* 0x100fe20008010808 */
[----:B------:R-:W-:Y:S01]  /*e020*/  FMNMX.FTZ R6, R46, R13, !PT ;  /* 0x0000000d2e067209 */ /* 0x000fe20007810000 */
[--C-:B------:R-:W-:Y:S01]  /*e030*/  FFMA.FTZ R178, R60, UR45, -R8.reuse ;  /* 0x0000002d3cb27c23 */ /* 0x100fe20008010808 */
[--C-:B------:R-:W-:Y:S01]  /*e040*/  FFMA.FTZ R180, R64, UR45, -R8.reuse ;  /* 0x0000002d40b47c23 */ /* 0x100fe20008010808 */
[----:B------:R-:W1:Y:S01]  /*e050*/  MUFU.EX2 R162, R162 ;  /* 0x000000a200a27308 */ /* 0x000e620000000800 */
[----:B------:R-:W-:Y:S01]  /*e060*/  FMNMX.FTZ R13, R47, R6, !PT ;  /* 0x000000062f0d7209 */ /* 0x000fe20007810000 */
[--C-:B------:R-:W-:Y:S01]  /*e070*/  FFMA.FTZ R37, R65, UR45, -R8.reuse ;  /* 0x0000002d41257c23 */ /* 0x100fe20008010808 */
[--C-:B------:R-:W-:Y:S01]  /*e080*/  FFMA.FTZ R182, R68, UR45, -R8.reuse ;  /* 0x0000002d44b67c23 */ /* 0x100fe20008010808 */
[--C-:B------:R-:W-:Y:S01]  /*e090*/  FFMA.FTZ R184, R72, UR45, -R8.reuse ;  /* 0x0000002d48b87c23 */ /* 0x100fe20008010808 */
[----:B------:R-:W-:Y:S01]  /*e0a0*/  FMNMX.FTZ R6, R50, R13, !PT ;  /* 0x0000000d32067209 */ /* 0x000fe20007810000 */
[--C-:B------:R-:W-:Y:S01]  /*e0b0*/  FFMA.FTZ R13, R41, UR45, -R8.reuse ;  /* 0x0000002d290d7c23 */ /* 0x100fe20008010808 */
[--C-:B------:R-:W-:Y:S01]  /*e0c0*/  FFMA.FTZ R41, R69, UR45, -R8.reuse ;  /* 0x0000002d45297c23 */ /* 0x100fe20008010808 */
[----:B------:R-:W2:Y:S01]  /*e0d0*/  MUFU.EX2 R7, R7 ;  /* 0x0000000700077308 */ /* 0x000ea20000000800 */
[----:B------:R-:W-:Y:S01]  /*e0e0*/  FMNMX.FTZ R15, R51, R6, !PT ;  /* 0x00000006330f7209 */ /* 0x000fe20007810000 */
[--C-:B------:R-:W-:Y:S01]  /*e0f0*/  FFMA.FTZ R186, R76, UR45, -R8.reuse ;  /* 0x0000002d4cba7c23 */ /* 0x100fe20008010808 */
[--C-:B------:R-:W-:Y:S01]  /*e100*/  FFMA.FTZ R188, R80, UR45, -R8.reuse ;  /* 0x0000002d50bc7c23 */ /* 0x100fe20008010808 */
[--C-:B------:R-:W-:Y:S01]  /*e110*/  FFMA.FTZ R81, R81, UR45, -R8.reuse ;  /* 0x0000002d51517c23 */ /* 0x100fe20008010808 */
[----:B------:R-:W-:Y:S01]  /*e120*/  FMNMX.FTZ R6, R54, R15, !PT ;  /* 0x0000000f36067209 */ /* 0x000fe20007810000 */
[----:B------:R-:W-:-:S02]  /*e130*/  FFMA.FTZ R190, R84, UR45, -R8 ;  /* 0x0000002d54be7c23 */ /* 0x000fc40008010808 */
[----:B------:R-:W3:Y:S01]  /*e140*/  MUFU.EX2 R164, R164 ;  /* 0x000000a400a47308 */ /* 0x000ee20000000800 */
[----:B------:R-:W-:-:S04]  /*e150*/  FMNMX.FTZ R15, R55, R6, !PT ;  /* 0x00000006370f7209 */ /* 0x000fc80007810000 */
[----:B------:R-:W-:Y:S01]  /*e160*/  FMNMX.FTZ R6, R58, R15, !PT ;  /* 0x0000000f3a067209 */ /* 0x000fe20007810000 */
[----:B------:R-:W-:Y:S02]  /*e170*/  FFMA.FTZ R15, R45, UR45, -R8 ;  /* 0x0000002d2d0f7c23 */ /* 0x000fe40008010808 */
[----:B------:R-:W4:Y:S01]  /*e180*/  MUFU.EX2 R9, R9 ;  /* 0x0000000900097308 */ /* 0x000f220000000800 */
[----:B------:R-:W-:-:S04]  /*e190*/  FMNMX.FTZ R21, R59, R6, !PT ;  /* 0x000000063b157209 */ /* 0x000fc80007810000 */
[----:B------:R-:W-:-:S03]  /*e1a0*/  FMNMX.FTZ R6, R62, R21, !PT ;  /* 0x000000153e067209 */ /* 0x000fc60007810000 */
[----:B------:R-:W5:Y:S01]  /*e1b0*/  MUFU.EX2 R166, R166 ;  /* 0x000000a600a67308 */ /* 0x000f620000000800 */
[----:B------:R-:W-:-:S04]  /*e1c0*/  FMNMX.FTZ R21, R63, R6, !PT ;  /* 0x000000063f157209 */ /* 0x000fc80007810000 */
[----:B------:R-:W-:Y:S01]  /*e1d0*/  FMNMX.FTZ R6, R66, R21, !PT ;  /* 0x0000001542067209 */ /* 0x000fe20007810000 */
[--C-:B------:R-:W-:Y:S01]  /*e1e0*/  FFMA.FTZ R21, R49, UR45, -R8.reuse ;  /* 0x0000002d31157c23 */ /* 0x100fe20008010808 */
[----:B------:R-:W-:Y:S01]  /*e1f0*/  FFMA.FTZ R49, R77, UR45, -R8 ;  /* 0x0000002d4d317c23 */ /* 0x000fe20008010808 */
[----:B------:R-:W5:Y:S01]  /*e200*/  MUFU.EX2 R11, R11 ;  /* 0x0000000b000b7308 */ /* 0x000f620000000800 */
[----:B------:R-:W-:-:S04]  /*e210*/  FMNMX.FTZ R25, R67, R6, !PT ;  /* 0x0000000643197209 */ /* 0x000fc80007810000 */
[----:B------:R-:W-:-:S03]  /*e220*/  FMNMX.FTZ R6, R70, R25, !PT ;  /* 0x0000001946067209 */ /* 0x000fc60007810000 */
[----:B------:R-:W5:Y:S01]  /*e230*/  MUFU.EX2 R168, R168 ;  /* 0x000000a800a87308 */ /* 0x000f620000000800 */
[----:B------:R-:W-:-:S04]  /*e240*/  FMNMX.FTZ R25, R71, R6, !PT ;  /* 0x0000000647197209 */ /* 0x000fc80007810000 */
[----:B------:R-:W-:Y:S01]  /*e250*/  FMNMX.FTZ R6, R74, R25, !PT ;  /* 0x000000194a067209 */ /* 0x000fe20007810000 */
[----:B------:R-:W-:Y:S02]  /*e260*/  FFMA.FTZ R25, R53, UR45, -R8 ;  /* 0x0000002d35197c23 */ /* 0x000fe40008010808 */
[----:B------:R-:W-:Y:S01]  /*e270*/  MUFU.EX2 R13, R13 ;  /* 0x0000000d000d7308 */ /* 0x000fe20000000800 */
[----:B------:R-:W-:-:S04]  /*e280*/  FMNMX.FTZ R29, R75, R6, !PT ;  /* 0x000000064b1d7209 */ /* 0x000fc80007810000 */
[----:B------:R-:W-:-:S03]  /*e290*/  FMNMX.FTZ R6, R78, R29, !PT ;  /* 0x0000001d4e067209 */ /* 0x000fc60007810000 */
[----:B------:R-:W-:Y:S01]  /*e2a0*/  MUFU.EX2 R170, R170 ;  /* 0x000000aa00aa7308 */ /* 0x000fe20000000800 */
[----:B------:R-:W-:-:S04]  /*e2b0*/  FMNMX.FTZ R29, R79, R6, !PT ;  /* 0x000000064f1d7209 */ /* 0x000fc80007810000 */
[----:B------:R-:W-:Y:S01]  /*e2c0*/  FMNMX.FTZ R6, R82, R29, !PT ;  /* 0x0000001d52067209 */ /* 0x000fe20007810000 */
[--C-:B------:R-:W-:Y:S01]  /*e2d0*/  FFMA.FTZ R29, R57, UR45, -R8.reuse ;  /* 0x0000002d391d7c23 */ /* 0x100fe20008010808 */
[----:B------:R-:W-:Y:S01]  /*e2e0*/  FFMA.FTZ R57, R85, UR45, -R8 ;  /* 0x0000002d55397c23 */ /* 0x000fe20008010808 */
[----:B------:R-:W-:Y:S01]  /*e2f0*/  MUFU.EX2 R15, R15 ;  /* 0x0000000f000f7308 */ /* 0x000fe20000000800 */
[----:B------:R-:W-:-:S04]  /*e300*/  FMNMX.FTZ R33, R83, R6, !PT ;  /* 0x0000000653217209 */ /* 0x000fc80007810000 */
[----:B------:R-:W-:Y:S01]  /*e310*/  FMNMX.FTZ R6, R86, R33, !PT ;  /* 0x0000002156067209 */ /* 0x000fe20007810000 */
[----:B------:R-:W-:Y:S02]  /*e320*/  FFMA.FTZ R33, R61, UR45, -R8 ;  /* 0x0000002d3d217c23 */ /* 0x000fe40008010808 */
[----:B------:R-:W-:Y:S01]  /*e330*/  MUFU.EX2 R172, R172 ;  /* 0x000000ac00ac7308 */ /* 0x000fe20000000800 */
[----:B------:R-:W-:-:S05]  /*e340*/  FMNMX.FTZ R6, R87, R6, !PT ;  /* 0x0000000657067209 */ /* 0x000fca0007810000 */
[----:B------:R-:W0:Y:S02]  /*e350*/  SHFL.BFLY PT, R45, R6, 0x2, 0x1f ;  /* 0x0c401f00062d7f89 */ /* 0x000e2400000e0000 */
[----:B------:R-:W-:Y:S08]  /*e360*/  MUFU.EX2 R21, R21 ;  /* 0x0000001500157308 */ /* 0x000ff00000000800 */
[----:B------:R-:W-:Y:S08]  /*e370*/  MUFU.EX2 R174, R174 ;  /* 0x000000ae00ae7308 */ /* 0x000ff00000000800 */
[----:B------:R-:W-:Y:S01]  /*e380*/  MUFU.EX2 R25, R25 ;  /* 0x0000001900197308 */ /* 0x000fe20000000800 */
[----:B0-----:R-:W-:Y:S01]  /*e390*/  FMNMX.FTZ R10, R6, R45, !PT ;  /* 0x0000002d060a7209 */ /* 0x001fe20007810000 */
[----:B------:R-:W-:-:S06]  /*e3a0*/  FFMA.FTZ R45, R73, UR45, -R8 ;  /* 0x0000002d492d7c23 */ /* 0x000fcc0008010808 */
[----:B------:R-:W-:Y:S01]  /*e3b0*/  MUFU.EX2 R176, R176 ;  /* 0x000000b000b07308 */ /* 0x000fe20000000800 */
[----:B------:R-:W0:Y:S07]  /*e3c0*/  SHFL.BFLY PT, R53, R10, 0x1, 0x1f ;  /* 0x0c201f000a357f89 */ /* 0x000e2e00000e0000 */
[----:B------:R-:W-:Y:S08]  /*e3d0*/  MUFU.EX2 R29, R29 ;  /* 0x0000001d001d7308 */ /* 0x000ff00000000800 */
[----:B------:R-:W-:Y:S08]  /*e3e0*/  MUFU.EX2 R178, R178 ;  /* 0x000000b200b27308 */ /* 0x000ff00000000800 */
[----:B------:R-:W-:Y:S01]  /*e3f0*/  MUFU.EX2 R33, R33 ;  /* 0x0000002100217308 */ /* 0x000fe20000000800 */
[----:B0-----:R-:W-:-:S04]  /*e400*/  FMNMX.FTZ R6, R10, R53, !PT ;  /* 0x000000350a067209 */ /* 0x001fc80007810000 */
[C---:B------:R-:W-:Y:S01]  /*e410*/  FSETP.NEU.FTZ.AND P1, PT, R6.reuse, -INF , PT ;  /* 0xff8000000600780b */ /* 0x040fe20003f3d000 */
[----:B------:R-:W-:Y:S02]  /*e420*/  FMUL.FTZ R32, R6, UR45 ;  /* 0x0000002d06207c20 */ /* 0x000fe40008410000 */
[----:B------:R-:W-:Y:S03]  /*e430*/  MUFU.EX2 R180, R180 ;  /* 0x000000b400b47308 */ /* 0x000fe60000000800 */
[----:B------:R-:W-:-:S05]  /*e440*/  FSEL R32, R32, RZ, P1 ;  /* 0x000000ff20207208 */ /* 0x000fca0000800000 */
[----:B------:R-:W-:Y:S01]  /*e450*/  MUFU.EX2 R37, R37 ;  /* 0x0000002500257308 */ /* 0x000fe20000000800 */
[--C-:B------:R-:W-:Y:S01]  /*e460*/  FFMA.FTZ R161, R26, UR45, -R32.reuse ;  /* 0x0000002d1aa17c23 */ /* 0x100fe20008010820 */
[--C-:B------:R-:W-:Y:S01]  /*e470*/  FFMA.FTZ R8, R27, UR45, -R32.reuse ;  /* 0x0000002d1b087c23 */ /* 0x100fe20008010820 */
[----:B------:R-:W-:Y:S01]  /*e480*/  FADD.FTZ R27, R160, R5 ;  /* 0x00000005a01b7221 */ /* 0x000fe20000010000 */
[--C-:B------:R-:W-:Y:S01]  /*e490*/  FFMA.FTZ R163, R30, UR45, -R32.reuse ;  /* 0x0000002d1ea37c23 */ /* 0x100fe20008010820 */
[--C-:B------:R-:W-:Y:S01]  /*e4a0*/  FFMA.FTZ R10, R31, UR45, -R32.reuse ;  /* 0x0000002d1f0a7c23 */ /* 0x100fe20008010820 */
[--C-:B------:R-:W-:Y:S01]  /*e4b0*/  FFMA.FTZ R165, R34, UR45, -R32.reuse ;  /* 0x0000002d22a57c23 */ /* 0x100fe20008010820 */
[----:B-1----:R-:W-:Y:S01]  /*e4c0*/  FADD.FTZ R30, R162, R27 ;  /* 0x0000001ba21e7221 */ /* 0x002fe20000010000 */
[----:B------:R-:W-:Y:S01]  /*e4d0*/  MUFU.EX2 R161, R161 ;  /* 0x000000a100a17308 */ /* 0x000fe20000000800 */
[--C-:B------:R-:W-:Y:S01]  /*e4e0*/  FFMA.FTZ R12, R35, UR45, -R32.reuse ;  /* 0x0000002d230c7c23 */ /* 0x100fe20008010820 */
[----:B------:R-:W-:Y:S01]  /*e4f0*/  FFMA.FTZ R167, R38, UR45, -R32 ;  /* 0x0000002d26a77c23 */ /* 0x000fe20008010820 */
[----:B--2---:R-:W-:Y:S01]  /*e500*/  FADD.FTZ R27, R7, R30 ;  /* 0x0000001e071b7221 */ /* 0x004fe20000010000 */
[--C-:B------:R-:W-:Y:S01]  /*e510*/  FFMA.FTZ R14, R39, UR45, -R32.reuse ;  /* 0x0000002d270e7c23 */ /* 0x100fe20008010820 */
[--C-:B------:R-:W-:Y:S01]  /*e520*/  FFMA.FTZ R169, R42, UR45, -R32.reuse ;  /* 0x0000002d2aa97c23 */ /* 0x100fe20008010820 */
[--C-:B------:R-:W-:Y:S01]  /*e530*/  FFMA.FTZ R20, R43, UR45, -R32.reuse ;  /* 0x0000002d2b147c23 */ /* 0x100fe20008010820 */
[----:B---3--:R-:W-:Y:S01]  /*e540*/  FADD.FTZ R34, R164, R27 ;  /* 0x0000001ba4227221 */ /* 0x008fe20000010000 */
[----:B------:R-:W0:Y:S01]  /*e550*/  MUFU.EX2 R8, R8 ;  /* 0x0000000800087308 */ /* 0x000e220000000800 */
[--C-:B------:R-:W-:Y:S01]  /*e560*/  FFMA.FTZ R171, R46, UR45, -R32.reuse ;  /* 0x0000002d2eab7c23 */ /* 0x100fe20008010820 */
[----:B------:R-:W-:Y:S01]  /*e570*/  FFMA.FTZ R24, R47, UR45, -R32 ;  /* 0x0000002d2f187c23 */ /* 0x000fe20008010820 */
[----:B----4-:R-:W-:Y:S01]  /*e580*/  FADD.FTZ R27, R9, R34 ;  /* 0x00000022091b7221 */ /* 0x010fe20000010000 */
[--C-:B------:R-:W-:Y:S01]  /*e590*/  FFMA.FTZ R173, R50, UR45, -R32.reuse ;  /* 0x0000002d32ad7c23 */ /* 0x100fe20008010820 */
[----:B------:R-:W-:Y:S01]  /*e5a0*/  FFMA.FTZ R26, R51, UR45, -R32 ;  /* 0x0000002d331a7c23 */ /* 0x000fe20008010820 */
[----:B------:R-:W-:-:S02]  /*e5b0*/  IMAD.U32 R42, RZ, RZ, UR38 ;  /* 0x00000026ff2a7e24 */ /* 0x000fc4000f8e00ff */
[----:B-----5:R-:W-:Y:S01]  /*e5c0*/  FADD.FTZ R34, R166, R27 ;  /* 0x0000001ba6227221 */ /* 0x020fe20000010000 */
[----:B------:R-:W1:Y:S01]  /*e5d0*/  MUFU.EX2 R163, R163 ;  /* 0x000000a300a37308 */ /* 0x000e620000000800 */
[--C-:B------:R-:W-:Y:S01]  /*e5e0*/  FFMA.FTZ R175, R54, UR45, -R32.reuse ;  /* 0x0000002d36af7c23 */ /* 0x100fe20008010820 */
[----:B------:R-:W-:Y:S01]  /*e5f0*/  FFMA.FTZ R28, R55, UR45, -R32 ;  /* 0x0000002d371c7c23 */ /* 0x000fe20008010820 */
[----:B------:R-:W-:Y:S01]  /*e600*/  FADD.FTZ R31, R11, R34 ;  /* 0x000000220b1f7221 */ /* 0x000fe20000010000 */
[----:B------:R-:W-:Y:S01]  /*e610*/  PRMT R3, R42, 0x654, R3 ;  /* 0x000006542a037816 */ /* 0x000fe20000000003 */
[--C-:B------:R-:W-:Y:S01]  /*e620*/  FFMA.FTZ R177, R58, UR45, -R32.reuse ;  /* 0x0000002d3ab17c23 */ /* 0x100fe20008010820 */
[----:B------:R-:W-:Y:S01]  /*e630*/  FFMA.FTZ R30, R59, UR45, -R32 ;  /* 0x0000002d3b1e7c23 */ /* 0x000fe20008010820 */
[----:B------:R-:W-:Y:S01]  /*e640*/  FADD.FTZ R38, R168, R31 ;  /* 0x0000001fa8267221 */ /* 0x000fe20000010000 */
[----:B------:R-:W2:Y:S01]  /*e650*/  MUFU.EX2 R10, R10 ;  /* 0x0000000a000a7308 */ /* 0x000ea20000000800 */
[----:B0-----:R-:W-:Y:S01]  /*e660*/  FADD.FTZ R36, R161, R8 ;  /* 0x00000008a1247221 */ /* 0x001fe20000010000 */
[----:B------:R0:W-:Y:S01]  /*e670*/  SYNCS.ARRIVE.TRANS64.RED.A1T0 RZ, [R3+URZ], RZ ;  /* 0x000000ff03ff79a7 */ /* 0x0001e2000810043f */
[----:B------:R-:W-:Y:S01]  /*e680*/  FADD.FTZ R31, R13, R38 ;  /* 0x000000260d1f7221 */ /* 0x000fe20000010000 */
[--C-:B------:R-:W-:Y:S01]  /*e690*/  FFMA.FTZ R179, R62, UR45, -R32.reuse ;  /* 0x0000002d3eb37c23 */ /* 0x100fe20008010820 */
[--C-:B------:R-:W-:Y:S01]  /*e6a0*/  FFMA.FTZ R34, R63, UR45, -R32.reuse ;  /* 0x0000002d3f227c23 */ /* 0x100fe20008010820 */
[--C-:B------:R-:W-:Y:S01]  /*e6b0*/  FFMA.FTZ R181, R66, UR45, -R32.reuse ;  /* 0x0000002d42b57c23 */ /* 0x100fe20008010820 */
[----:B------:R-:W-:Y:S01]  /*e6c0*/  FFMA.FTZ R70, R70, UR45, -R32 ;  /* 0x0000002d46467c23 */ /* 0x000fe20008010820 */
[----:B------:R-:W3:Y:S01]  /*e6d0*/  MUFU.EX2 R165, R165 ;  /* 0x000000a500a57308 */ /* 0x000ee20000000800 */
[----:B-1----:R-:W-:Y:S01]  /*e6e0*/  FADD.FTZ R27, R163, R36 ;  /* 0x00000024a31b7221 */ /* 0x002fe20000010000 */
[--C-:B------:R-:W-:Y:S01]  /*e6f0*/  FFMA.FTZ R71, R71, UR45, -R32.reuse ;  /* 0x0000002d47477c23 */ /* 0x100fe20008010820 */
[----:B------:R-:W-:Y:S01]  /*e700*/  F2FP.BF16.F32.PACK_AB R160, R5, R160 ;  /* 0x000000a005a0723e */ /* 0x000fe200000010ff */
[--C-:B------:R-:W-:Y:S01]  /*e710*/  FFMA.FTZ R74, R74, UR45, -R32.reuse ;  /* 0x0000002d4a4a7c23 */ /* 0x100fe20008010820 */
[--C-:B------:R-:W-:Y:S01]  /*e720*/  FFMA.FTZ R75, R75, UR45, -R32.reuse ;  /* 0x0000002d4b4b7c23 */ /* 0x100fe20008010820 */
[--C-:B------:R-:W-:Y:S01]  /*e730*/  FFMA.FTZ R78, R78, UR45, -R32.reuse ;  /* 0x0000002d4e4e7c23 */ /* 0x100fe20008010820 */
[--C-:B------:R-:W-:Y:S01]  /*e740*/  FFMA.FTZ R79, R79, UR45, -R32.reuse ;  /* 0x0000002d4f4f7c23 */ /* 0x100fe20008010820 */
[----:B------:R-:W1:Y:S01]  /*e750*/  MUFU.EX2 R12, R12 ;  /* 0x0000000c000c7308 */ /* 0x000e620000000800 */
[----:B--2---:R-:W-:Y:S01]  /*e760*/  FADD.FTZ R36, R10, R27 ;  /* 0x0000001b0a247221 */ /* 0x004fe20000010000 */
[--C-:B------:R-:W-:Y:S01]  /*e770*/  FFMA.FTZ R82, R82, UR45, -R32.reuse ;  /* 0x0000002d52527c23 */ /* 0x100fe20008010820 */
[--C-:B------:R-:W-:Y:S01]  /*e780*/  FFMA.FTZ R83, R83, UR45, -R32.reuse ;  /* 0x0000002d53537c23 */ /* 0x100fe20008010820 */
[----:B------:R-:W-:Y:S01]  /*e790*/  FFMA.FTZ R86, R86, UR45, -R32 ;  /* 0x0000002d56567c23 */ /* 0x000fe20008010820 */
[----:B------:R-:W-:-:S02]  /*e7a0*/  F2FP.BF16.F32.PACK_AB R161, R8, R161 ;  /* 0x000000a108a1723e */ /* 0x000fc400000010ff */
[----:B------:R-:W-:Y:S01]  /*e7b0*/  F2FP.BF16.F32.PACK_AB R164, R9, R164 ;  /* 0x000000a409a4723e */ /* 0x000fe200000010ff */
[----:B------:R-:W2:Y:S01]  /*e7c0*/  MUFU.EX2 R167, R167 ;  /* 0x000000a700a77308 */ /* 0x000ea20000000800 */
[----:B---3--:R-:W-:Y:S01]  /*e7d0*/  FADD.FTZ R27, R165, R36 ;  /* 0x00000024a51b7221 */ /* 0x008fe20000010000 */
[----:B------:R-:W-:Y:S01]  /*e7e0*/  FADD.FTZ R36, R170, R31 ;  /* 0x0000001faa247221 */ /* 0x000fe20000010000 */
[----:B------:R-:W-:Y:S01]  /*e7f0*/  VIADD R9, R92, 0xfffffffe ;  /* 0xfffffffe5c097836 */ /* 0x000fe20000000000 */
[----:B------:R-:W-:Y:S01]  /*e800*/  F2FP.BF16.F32.PACK_AB R162, R7, R162 ;  /* 0x000000a207a2723e */ /* 0x000fe200000010ff */
[----:B------:R-:W-:Y:S02]  /*e810*/  IMAD.MOV.U32 R92, RZ, RZ, R151 ;  /* 0x000000ffff5c7224 */ /* 0x000fe400078e0097 */
[----:B------:R-:W-:Y:S01]  /*e820*/  FADD.FTZ R31, R15, R36 ;  /* 0x000000240f1f7221 */ /* 0x000fe20000010000 */
[--C-:B------:R-:W-:Y:S01]  /*e830*/  FFMA.FTZ R36, R67, UR45, -R32.reuse ;  /* 0x0000002d43247c23 */ /* 0x100fe20008010820 */
[----:B------:R-:W3:Y:S01]  /*e840*/  MUFU.EX2 R14, R14 ;  /* 0x0000000e000e7308 */ /* 0x000ee20000000800 */
[----:B-1----:R-:W-:Y:S01]  /*e850*/  FADD.FTZ R38, R12, R27 ;  /* 0x0000001b0c267221 */ /* 0x002fe20000010000 */
[----:B------:R-:W-:Y:S01]  /*e860*/  FADD.FTZ R40, R172, R31 ;  /* 0x0000001fac287221 */ /* 0x000fe20000010000 */
[----:B------:R-:W-:Y:S01]  /*e870*/  FFMA.FTZ R32, R87, UR45, -R32 ;  /* 0x0000002d57207c23 */ /* 0x000fe20008010820 */
[----:B------:R-:W-:-:S02]  /*e880*/  ISETP.GE.AND P1, PT, R9, R194, PT ;  /* 0x000000c20900720c */ /* 0x000fc40003f26270 */
[----:B------:R-:W-:Y:S01]  /*e890*/  FADD.FTZ R31, R21, R40 ;  /* 0x00000028151f7221 */ /* 0x000fe20000010000 */
[----:B------:R-:W-:Y:S01]  /*e8a0*/  F2FP.BF16.F32.PACK_AB R166, R11, R166 ;  /* 0x000000a60ba6723e */ /* 0x000fe200000010ff */
[----:B------:R-:W1:Y:S01]  /*e8b0*/  MUFU.EX2 R169, R169 ;  /* 0x000000a900a97308 */ /* 0x000e620000000800 */
[----:B--2---:R-:W-:Y:S01]  /*e8c0*/  FADD.FTZ R27, R167, R38 ;  /* 0x00000026a71b7221 */ /* 0x004fe20000010000 */
[----:B------:R-:W-:Y:S01]  /*e8d0*/  FADD.FTZ R40, R174, R31 ;  /* 0x0000001fae287221 */ /* 0x000fe20000010000 */
[----:B------:R-:W-:Y:S02]  /*e8e0*/  F2FP.BF16.F32.PACK_AB R168, R13, R168 ;  /* 0x000000a80da8723e */ /* 0x000fe400000010ff */
[----:B------:R-:W-:Y:S02]  /*e8f0*/  F2FP.BF16.F32.PACK_AB R170, R15, R170 ;  /* 0x000000aa0faa723e */ /* 0x000fe400000010ff */
[----:B------:R-:W-:Y:S01]  /*e900*/  F2FP.BF16.F32.PACK_AB R172, R21, R172 ;  /* 0x000000ac15ac723e */ /* 0x000fe200000010ff */
[----:B------:R-:W2:Y:S01]  /*e910*/  MUFU.EX2 R20, R20 ;  /* 0x0000001400147308 */ /* 0x000ea20000000800 */
[----:B---3--:R-:W-:Y:S01]  /*e920*/  FADD.FTZ R38, R14, R27 ;  /* 0x0000001b0e267221 */ /* 0x008fe20000010000 */
[----:B------:R-:W-:-:S02]  /*e930*/  F2FP.BF16.F32.PACK_AB R174, R25, R174 ;  /* 0x000000ae19ae723e */ /* 0x000fc400000010ff */
[----:B------:R-:W-:Y:S02]  /*e940*/  F2FP.BF16.F32.PACK_AB R163, R10, R163 ;  /* 0x000000a30aa3723e */ /* 0x000fe400000010ff */
[----:B------:R-:W-:Y:S02]  /*e950*/  F2FP.BF16.F32.PACK_AB R165, R12, R165 ;  /* 0x000000a50ca5723e */ /* 0x000fe400000010ff */
[----:B------:R-:W0:Y:S01]  /*e960*/  MUFU.EX2 R171, R171 ;  /* 0x000000ab00ab7308 */ /* 0x000e220000000800 */
[----:B-1----:R-:W-:Y:S01]  /*e970*/  FADD.FTZ R27, R169, R38 ;  /* 0x00000026a91b7221 */ /* 0x002fe20000010000 */
[----:B------:R-:W-:-:S06]  /*e980*/  F2FP.BF16.F32.PACK_AB R167, R14, R167 ;  /* 0x000000a70ea7723e */ /* 0x000fcc00000010ff */
[----:B------:R-:W1:Y:S01]  /*e990*/  MUFU.EX2 R24, R24 ;  /* 0x0000001800187308 */ /* 0x000e620000000800 */
[C---:B--2---:R-:W-:Y:S01]  /*e9a0*/  FADD.FTZ R38, R20.reuse, R27 ;  /* 0x0000001b14267221 */ /* 0x044fe20000010000 */
[----:B------:R-:W-:Y:S01]  /*e9b0*/  FADD.FTZ R27, R25, R40 ;  /* 0x00000028191b7221 */ /* 0x000fe20000010000 */
[----:B------:R-:W-:-:S03]  /*e9c0*/  F2FP.BF16.F32.PACK_AB R169, R20, R169 ;  /* 0x000000a914a9723e */ /* 0x000fc600000010ff */
[----:B------:R-:W-:Y:S01]  /*e9d0*/  FADD.FTZ R40, R176, R27 ;  /* 0x0000001bb0287221 */ /* 0x000fe20000010000 */
[----:B------:R-:W-:Y:S01]  /*e9e0*/  F2FP.BF16.F32.PACK_AB R176, R29, R176 ;  /* 0x000000b01db0723e */ /* 0x000fe200000010ff */
[----:B------:R-:W2:Y:S01]  /*e9f0*/  MUFU.EX2 R173, R173 ;  /* 0x000000ad00ad7308 */ /* 0x000ea20000000800 */
[----:B0-----:R-:W-:Y:S01]  /*ea00*/  FADD.FTZ R3, R171, R38 ;  /* 0x00000026ab037221 */ /* 0x001fe20000010000 */
[----:B------:R-:W-:-:S04]  /*ea10*/  FADD.FTZ R27, R29, R40 ;  /* 0x000000281d1b7221 */ /* 0x000fc80000010000 */
[----:B------:R-:W-:Y:S01]  /*ea20*/  FADD.FTZ R40, R178, R27 ;  /* 0x0000001bb2287221 */ /* 0x000fe20000010000 */
[C---:B------:R-:W-:Y:S01]  /*ea30*/  F2FP.BF16.F32.PACK_AB R178, R33.reuse, R178 ;  /* 0x000000b221b2723e */ /* 0x040fe200000010ff */
[----:B------:R-:W0:Y:S01]  /*ea40*/  MUFU.EX2 R26, R26 ;  /* 0x0000001a001a7308 */ /* 0x000e220000000800 */
[C---:B-1----:R-:W-:Y:S01]  /*ea50*/  FADD.FTZ R38, R24.reuse, R3 ;  /* 0x0000000318267221 */ /* 0x042fe20000010000 */
[----:B------:R-:W-:Y:S01]  /*ea60*/  FADD.FTZ R27, R33, R40 ;  /* 0x00000028211b7221 */ /* 0x000fe20000010000 */
[----:B------:R-:W-:-:S03]  /*ea70*/  F2FP.BF16.F32.PACK_AB R171, R24, R171 ;  /* 0x000000ab18ab723e */ /* 0x000fc600000010ff */
[----:B------:R-:W-:Y:S01]  /*ea80*/  FADD.FTZ R40, R180, R27 ;  /* 0x0000001bb4287221 */ /* 0x000fe20000010000 */
[----:B------:R-:W-:Y:S01]  /*ea90*/  F2FP.BF16.F32.PACK_AB R180, R37, R180 ;  /* 0x000000b425b4723e */ /* 0x000fe200000010ff */
[----:B------:R-:W1:Y:S01]  /*eaa0*/  MUFU.EX2 R175, R175 ;  /* 0x000000af00af7308 */ /* 0x000e620000000800 */
[----:B--2---:R-:W-:Y:S01]  /*eab0*/  FADD.FTZ R3, R173, R38 ;  /* 0x00000026ad037221 */ /* 0x004fe20000010000 */
[----:B------:R-:W-:-:S06]  /*eac0*/  FADD.FTZ R27, R37, R40 ;  /* 0x00000028251b7221 */ /* 0x000fcc0000010000 */
[----:B------:R-:W2:Y:S01]  /*ead0*/  MUFU.EX2 R28, R28 ;  /* 0x0000001c001c7308 */ /* 0x000ea20000000800 */
[C---:B0-----:R-:W-:Y:S01]  /*eae0*/  FADD.FTZ R38, R26.reuse, R3 ;  /* 0x000000031a267221 */ /* 0x041fe20000010000 */
[----:B------:R-:W-:-:S06]  /*eaf0*/  F2FP.BF16.F32.PACK_AB R173, R26, R173 ;  /* 0x000000ad1aad723e */ /* 0x000fcc00000010ff */
[----:B------:R-:W0:Y:S01]  /*eb00*/  MUFU.EX2 R177, R177 ;  /* 0x000000b100b17308 */ /* 0x000e220000000800 */
[----:B-1----:R-:W-:-:S07]  /*eb10*/  FADD.FTZ R3, R175, R38 ;  /* 0x00000026af037221 */ /* 0x002fce0000010000 */
        /* <DEDUP_REMOVED lines=61> */
[----:B--2---:R-:W-:-:S04]  /*eef0*/  FADD.FTZ R8, R86, R5 ;  /* 0x0000000556087221 */ /* 0x004fc80000010000 */
[C---:B0-----:R-:W-:Y:S01]  /*ef00*/  FADD.FTZ R8, R191.reuse, R8 ;  /* 0x00000008bf087221 */ /* 0x041fe20000010000 */
[----:B------:R-:W-:Y:S01]  /*ef10*/  F2FP.BF16.F32.PACK_AB R191, R191, R86 ;  /* 0x00000056bfbf723e */ /* 0x000fe200000010ff */
[C---:B-1----:R-:W-:Y:S01]  /*ef20*/  FADD.FTZ R3, R57.reuse, R40 ;  /* 0x0000002839037221 */ /* 0x042fe20000010000 */
[----:B------:R-:W-:Y:S01]  /*ef30*/  F2FP.BF16.F32.PACK_AB R190, R57, R190 ;  /* 0x000000be39be723e */ /* 0x000fe200000010ff */
[----:B------:R-:W-:Y:S06]  /*ef40*/  @!P1 BRA `(.L_x_637) ;  /* 0x00000024001c9947 */ /* 0x000fec0003800000 */
[----:B------:R-:W-:Y:S01]  /*ef50*/  IMAD.MOV.U32 R10, RZ, RZ, R6 ;  /* 0x000000ffff0a7224 */ /* 0x000fe200078e0006 */
[----:B------:R-:W-:Y:S01]  /*ef60*/  CS2R R150, SRZ ;  /* 0x0000000000967805 */ /* 0x000fe2000001ff00 */
[----:B------:R-:W-:Y:S01]  /*ef70*/  IMAD.MOV.U32 R11, RZ, RZ, R4 ;  /* 0x000000ffff0b7224 */ /* 0x000fe200078e0004 */
[----:B------:R-:W-:Y:S01]  /*ef80*/  CS2R R148, SRZ ;  /* 0x0000000000947805 */ /* 0x000fe2000001ff00 */
[----:B------:R-:W-:Y:S01]  /*ef90*/  IMAD.MOV.U32 R5, RZ, RZ, R158 ;  /* 0x000000ffff057224 */ /* 0x000fe200078e009e */
[----:B------:R-:W-:Y:S01]  /*efa0*/  CS2R R146, SRZ ;  /* 0x0000000000927805 */ /* 0x000fe2000001ff00 */
[----:B------:R-:W-:Y:S01]  /*efb0*/  IMAD.MOV.U32 R12, RZ, RZ, R157 ;  /* 0x000000ffff0c7224 */ /* 0x000fe200078e009d */
        /* <DEDUP_REMOVED lines=28> */
[----:B------:R-:W-:-:S07]  /*f180*/  CS2R R88, SRZ ;  /* 0x0000000000587805 */ /* 0x000fce000001ff00 */
.L_x_649:
[----:B------:R-:W-:Y:S01]  /*f190*/  ISETP.NE.AND P1, PT, R12, 0x1, PT ;  /* 0x000000010c00780c */ /* 0x000fe20003f25270 */
[----:B------:R-:W-:Y:S05]  /*f1a0*/  YIELD ;  /* 0x0000000000007946 */ /* 0x000fea0003800000 */
[----:B------:R-:W-:Y:S02]  /*f1b0*/  SEL R158, RZ, 0x1, P1 ;  /* 0x00000001ff9e7807 */ /* 0x000fe40000800000 */
[----:B------:R-:W-:Y:S02]  /*f1c0*/  ISETP.NE.AND P1, PT, R195, RZ, PT ;  /* 0x000000ffc300720c */ /* 0x000fe40003f25270 */
[----:B------:R-:W-:-:S11]  /*f1d0*/  LOP3.LUT R158, R5, R158, RZ, 0x3c, !PT ;  /* 0x0000009e059e7212 */ /* 0x000fd600078e3cff */
[----:B------:R-:W-:Y:S05]  /*f1e0*/  @P1 BRA `(.L_x_638) ;  /* 0x00000000003c1947 */ /* 0x000fea0003800000 */
[----:B------:R-:W-:Y:S05]  /*f1f0*/  @!P0 BRA `(.L_x_639) ;  /* 0x0000000000048947 */ /* 0x000fea0003800000 */
[----:B------:R-:W-:Y:S01]  /*f200*/  BPT.TRAP 0x1 ;  /* 0x000000040000795c */ /* 0x000fe20000300000 */
.L_x_639:
[----:B------:R-:W-:-:S05]  /*f210*/  VIADD R4, R12, 0x1 ;  /* 0x000000010c047836 */ /* 0x000fca0000000000 */
[----:B------:R-:W-:-:S04]  /*f220*/  ISETP.NE.AND P2, PT, R4, 0x2, PT ;  /* 0x000000020400780c */ /* 0x000fc80003f45270 */
[----:B------:R-:W-:Y:S02]  /*f230*/  SEL R7, R4, RZ, P2 ;  /* 0x000000ff04077207 */ /* 0x000fe40001000000 */
[----:B------:R-:W-:-:S03]  /*f240*/  SHF.L.U32 R4, R158, 0x1f, RZ ;  /* 0x0000001f9e047819 */ /* 0x000fc600000006ff */
[----:B------:R-:W-:-:S04]  /*f250*/  IMAD R7, R7, 0x8, R156 ;  /* 0x0000000807077824 */ /* 0x000fc800078e029c */
[----:B------:R0:W1:Y:S01]  /*f260*/  SYNCS.PHASECHK.TRANS64.TRYWAIT P2, [R7+URZ+0x28830], R4 ;  /* 0x02883004070075a7 */ /* 0x000062000804017f */
[----:B------:R-:W-:Y:S05]  /*f270*/  @!P0 BRA `(.L_x_640) ;  /* 0x0000000000048947 */ /* 0x000fea0003800000 */
[----:B------:R-:W-:Y:S01]  /*f280*/  BPT.TRAP 0x1 ;  /* 0x000000040000795c */ /* 0x000fe20000300000 */
.L_x_640:
[----:B------:R-:W-:Y:S04]  /*f290*/  BSSY B0, `(.L_x_638) ;  /* 0x0000004000007945 */ /* 0x000fe80003800000 */
[----:B-1----:R-:W-:Y:S05]  /*f2a0*/  @P2 BRA `(.L_x_641) ;  /* 0x0000000000082947 */ /* 0x002fea0003800000 */
[----:B------:R-:W1:Y:S02]  /*f2b0*/  SYNCS.PHASECHK.TRANS64.TRYWAIT P2, [R7+URZ+0x28830], R4 ;  /* 0x02883004070075a7 */ /* 0x000e64000804017f */
[----:B-1----:R-:W-:Y:S05]  /*f2c0*/  @!P2 BRA `(.L_x_642) ;  /* 0x000000dc00e4a947 */ /* 0x002fea0003800000 */
.L_x_641:
[----:B------:R-:W-:Y:S05]  /*f2d0*/  BSYNC B0 ;  /* 0x0000000000007941 */ /* 0x000fea0003800000 */
.L_x_638:
[----:B01----:R-:W0:Y:S01]  /*f2e0*/  S2R R4, SR_TID.X ;  /* 0x0000000000047919 */ /* 0x003e220000002100 */
[----:B------:R-:W-:Y:S01]  /*f2f0*/  VIADD R157, R12, 0x1 ;  /* 0x000000010c9d7836 */ /* 0x000fe20000000000 */
[----:B------:R-:W-:Y:S05]  /*f300*/  WARPSYNC.ALL ;  /* 0x0000000000007948 */ /* 0x000fea0003800000 */
[C---:B------:R-:W-:Y:S01]  /*f310*/  ISETP.NE.AND P2, PT, R157.reuse, 0x2, PT ;  /* 0x000000029d00780c */ /* 0x040fe20003f45270 */
[----:B------:R-:W-:Y:S01]  /*f320*/  IMAD.MOV.U32 R7, RZ, RZ, 0x40000040 ;  /* 0x40000040ff077424 */ /* 0x000fe200078e00ff */
[----:B------:R-:W-:Y:S01]  /*f330*/  MOV R21, 0x40000040 ;  /* 0x4000004000157802 */ /* 0x000fe20000000f00 */
[----:B------:R-:W-:Y:S01]  /*f340*/  IMAD.MOV.U32 R25, RZ, RZ, 0x40000040 ;  /* 0x40000040ff197424 */ /* 0x000fe200078e00ff */
[----:B------:R-:W-:Y:S01]  /*f350*/  SEL R157, R157, RZ, P2 ;  /* 0x000000ff9d9d7207 */ /* 0x000fe20001000000 */
[----:B------:R-:W-:Y:S01]  /*f360*/  IMAD.MOV.U32 R15, RZ, RZ, 0x40000040 ;  /* 0x40000040ff0f7424 */ /* 0x000fe200078e00ff */
[----:B------:R-:W-:-:S02]  /*f370*/  R2UR UR7, R7 ;  /* 0x00000000070772ca */ /* 0x000fc400000e0000 */
[----:B------:R-:W-:Y:S01]  /*f380*/  R2UR UR15, R25 ;  /* 0x00000000190f72ca */ /* 0x000fe200000e0000 */
[----:B------:R-:W-:Y:S01]  /*f390*/  IMAD R6, R157, 0x800, R0 ;  /* 0x000008009d067824 */ /* 0x000fe200078e0200 */
[----:B------:R-:W-:Y:S02]  /*f3a0*/  R2UR UR31, R25 ;  /* 0x00000000191f72ca */ /* 0x000fe400000e0000 */
[----:B------:R-:W-:Y:S01]  /*f3b0*/  R2UR UR11, R21 ;  /* 0x00000000150b72ca */ /* 0x000fe200000e0000 */
[C---:B------:R-:W-:Y:S01]  /*f3c0*/  VIADD R24, R6.reuse, 0x4 ;  /* 0x0000000406187836 */ /* 0x040fe20000000000 */
[C---:B------:R-:W-:Y:S01]  /*f3d0*/  R2UR UR6, R6.reuse ;  /* 0x00000000060672ca */ /* 0x040fe200000e0000 */
[C---:B------:R-:W-:Y:S01]  /*f3e0*/  VIADD R20, R6.reuse, 0x2 ;  /* 0x0000000206147836 */ /* 0x040fe20000000000 */
[----:B------:R-:W-:Y:S01]  /*f3f0*/  R2UR UR19, R15 ;  /* 0x000000000f1372ca */ /* 0x000fe200000e0000 */
[----:B------:R-:W-:Y:S01]  /*f400*/  VIADD R14, R6, 0x6 ;  /* 0x00000006060e7836 */ /* 0x000fe20000000000 */
        /* <DEDUP_REMOVED lines=8> */
[----:B0-----:R-:W-:-:S02]  /*f490*/  SHF.R.U32.HI R4, RZ, 0x7, R4 ;  /* 0x00000007ff047819 */ /* 0x001fc40000011604 */
[----:B------:R-:W-:Y:S02]  /*f4a0*/  R2UR UR22, R20 ;  /* 0x00000000141672ca */ /* 0x000fe400000e0000 */
[----:B------:R-:W-:Y:S01]  /*f4b0*/  R2UR UR23, R21 ;  /* 0x00000000151772ca */ /* 0x000fe200000e0000 */
[----:B------:R-:W-:Y:S01]  /*f4c0*/  VIADD R4, R4, 0x8 ;  /* 0x0000000804047836 */ /* 0x000fe20000000000 */
[----:B------:R-:W-:Y:S02]  /*f4d0*/  R2UR UR26, R14 ;  /* 0x000000000e1a72ca */ /* 0x000fe400000e0000 */
[----:B------:R-:W-:Y:S02]  /*f4e0*/  R2UR UR27, R15 ;  /* 0x000000000f1b72ca */ /* 0x000fe400000e0000 */
[----:B------:R0:W-:Y:S01]  /*f4f0*/  BAR.SYNC.DEFER_BLOCKING R4, 0x100 ;  /* 0x000400040000751d */ /* 0x0001e20000010000 */
[----:B------:R-:W-:Y:S02]  /*f500*/  R2UR UR34, R6 ;  /* 0x00000000062272ca */ /* 0x000fe400000e0000 */
[----:B------:R-:W-:-:S03]  /*f510*/  R2UR UR35, R7 ;  /* 0x00000000072372ca */ /* 0x000fc600000e0000 */
        /* <DEDUP_REMOVED lines=27> */
.L_x_644:
[----:B------:R-:W-:Y:S01]  /*f6d0*/  SHF.L.U32 R4, R5, 0x1f, RZ ;  /* 0x0000001f05047819 */ /* 0x000fe200000006ff */
[----:B------:R-:W-:-:S04]  /*f6e0*/  IMAD R5, R12, 0x8, R156 ;  /* 0x000000080c057824 */ /* 0x000fc800078e029c */
[----:B------:R0:W1:Y:S01]  /*f6f0*/  SYNCS.PHASECHK.TRANS64.TRYWAIT P1, [R5+URZ+0x28850], R4 ;  /* 0x02885004050075a7 */ /* 0x000062000802017f */
[----:B------:R-:W-:Y:S05]  /*f700*/  @!P0 BRA `(.L_x_645) ;  /* 0x0000000000048947 */ /* 0x000fea0003800000 */
[----:B------:R-:W-:Y:S01]  /*f710*/  BPT.TRAP 0x1 ;  /* 0x000000040000795c */ /* 0x000fe20000300000 */
.L_x_645:
[----:B-1----:R-:W-:Y:S05]  /*f720*/  @P1 BRA `(.L_x_643) ;  /* 0x0000000000081947 */ /* 0x002fea0003800000 */
[----:B------:R-:W1:Y:S02]  /*f730*/  SYNCS.PHASECHK.TRANS64.TRYWAIT P1, [R5+URZ+0x28850], R4 ;  /* 0x02885004050075a7 */ /* 0x000e64000802017f */
[----:B-1----:R-:W-:Y:S05]  /*f740*/  @!P1 BRA `(.L_x_646) ;  /* 0x000000d800d89947 */ /* 0x002fea0003800000 */
.L_x_643:
[----:B01----:R-:W-:Y:S01]  /*f750*/  VIADD R4, R156, 0x400 ;  /* 0x000004009c047836 */ /* 0x003fe20000000000 */
[----:B------:R-:W-:Y:S05]  /*f760*/  WARPSYNC.ALL ;  /* 0x0000000000007948 */ /* 0x000fea0003800000 */
[----:B------:R-:W-:Y:S01]  /*f770*/  SHF.R.U32.HI R4, RZ, 0x4, R4 ;  /* 0x00000004ff047819 */ /* 0x000fe20000011604 */
[----:B------:R-:W-:Y:S01]  /*f780*/  IMAD.MOV.U32 R5, RZ, RZ, 0x40000040 ;  /* 0x40000040ff057424 */ /* 0x000fe200078e00ff */
[----:B------:R-:W-:Y:S01]  /*f790*/  WARPGROUP.ARRIVE ;  /* 0x00000000000079c5 */ /* 0x000fe20000000000 */
[----:B------:R-:W-:Y:S01]  /*f7a0*/  IMAD.MOV.U32 R7, RZ, RZ, 0x40000040 ;  /* 0x40000040ff077424 */ /* 0x000fe200078e00ff */
[----:B------:R-:W-:-:S04]  /*f7b0*/  LOP3.LUT R4, R4, 0x3fff, RZ, 0xc0, !PT ;  /* 0x00003fff04047812 */ /* 0x000fc800078ec0ff */
[----:B------:R-:W0:Y:S01]  /*f7c0*/  S2R R13, SR_TID.X ;  /* 0x00000000000d7919 */ /* 0x000e220000002100 */
[----:B------:R-:W-:Y:S01]  /*f7d0*/  R2UR UR7, R5 ;  /* 0x00000000050772ca */ /* 0x000fe200000e0000 */
[----:B------:R-:W-:Y:S01]  /*f7e0*/  IMAD.MOV.U32 R5, RZ, RZ, 0x40000040 ;  /* 0x40000040ff057424 */ /* 0x000fe200078e00ff */
[----:B------:R-:W-:-:S05]  /*f7f0*/  LOP3.LUT R4, R4, 0x4000000, RZ, 0xfc, !PT ;  /* 0x0400000004047812 */ /* 0x000fca00078efcff */
[----:B------:R-:W-:-:S04]  /*f800*/  IMAD R4, R12, 0x800, R4 ;  /* 0x000008000c047824 */ /* 0x000fc800078e0204 */
[C---:B------:R-:W-:Y:S01]  /*f810*/  VIADD R6, R4.reuse, 0x80 ;  /* 0x0000008004067836 */ /* 0x040fe20000000000 */
[----:B------:R-:W-:-:S13]  /*f820*/  R2UR UR6, R4 ;  /* 0x00000000040672ca */ /* 0x000fda00000e0000 */
[----:B------:R-:W-:Y:S01]  /*f830*/  HGMMA.64x128x16.F32.BF16 R88, R160, gdesc[UR4].tnspB, R88, gsb0 ;  /* 0x41e00004a0587df0 */ /* 0x000fe20008001858 */
[----:B------:R-:W-:Y:S01]  /*f840*/  R2UR UR6, R6 ;  /* 0x00000000060672ca */ /* 0x000fe200000e0000 */
[----:B------:R-:W-:Y:S01]  /*f850*/  VIADD R6, R4, 0x100 ;  /* 0x0000010004067836 */ /* 0x000fe20000000000 */
[----:B------:R-:W-:Y:S02]  /*f860*/  R2UR UR7, R7 ;  /* 0x00000000070772ca */ /* 0x000fe400000e0000 */
[----:B------:R-:W-:Y:S02]  /*f870*/  MOV R7, 0x40000040 ;  /* 0x4000004000077802 */ /* 0x000fe40000000f00 */
[----:B0-----:R-:W-:Y:S01]  /*f880*/  SHF.R.U32.HI R13, RZ, 0x7, R13 ;  /* 0x00000007ff0d7819 */ /* 0x001fe2000001160d */
[----:B------:R-:W-:Y:S02]  /*f890*/  WARPGROUP.DEPBAR.LE gsb0, 0x0 ;  /* 0x00008000000079c5 */ /* 0x000fe40000010000 */
[----:B------:R-:W-:-:S06]  /*f8a0*/  WARPGROUP.ARRIVE ;  /* 0x00000000000079c5 */ /* 0x000fcc0000000000 */
[----:B------:R-:W-:Y:S01]  /*f8b0*/  HGMMA.64x128x16.F32.BF16 R88, R164, gdesc[UR4].tnspB, R88, gsb0 ;  /* 0x41e00004a4587df0 */ /* 0x000fe20008001858 */
[----:B------:R-:W-:Y:S01]  /*f8c0*/  R2UR UR6, R6 ;  /* 0x00000000060672ca */ /* 0x000fe200000e0000 */
[----:B------:R-:W-:Y:S01]  /*f8d0*/  VIADD R6, R4, 0x180 ;  /* 0x0000018004067836 */ /* 0x000fe20000000000 */
[----:B------:R-:W-:Y:S01]  /*f8e0*/  R2UR UR7, R7 ;  /* 0x00000000070772ca */ /* 0x000fe200000e0000 */
[----:B------:R-:W-:Y:S01]  /*f8f0*/  IMAD.MOV.U32 R7, RZ, RZ, 0x40000040 ;  /* 0x40000040ff077424 */ /* 0x000fe200078e00ff */
[----:B------:R-:W-:Y:S02]  /*f900*/  WARPGROUP.DEPBAR.LE gsb0, 0x0 ;  /* 0x00008000000079c5 */ /* 0x000fe40000010000 */
[----:B------:R-:W-:-:S09]  /*f910*/  WARPGROUP.ARRIVE ;  /* 0x00000000000079c5 */ /* 0x000fd20000000000 */
        /* <DEDUP_REMOVED lines=16> */
[C---:B------:R-:W-:Y:S01]  /*fa20*/  VIADD R6, R4.reuse, 0x300 ;  /* 0x0000030004067836 */ /* 0x040fe20000000000 */
[----:B------:R-:W-:Y:S01]  /*fa30*/  R2UR UR7, R7 ;  /* 0x00000000070772ca */ /* 0x000fe200000e0000 */
[----:B------:R-:W-:Y:S02]  /*fa40*/  IMAD.MOV.U32 R7, RZ, RZ, 0x40000040 ;  /* 0x40000040ff077424 */ /* 0x000fe400078e00ff */
[----:B------:R-:W-:Y:S01]  /*fa50*/  VIADD R4, R4, 0x380 ;  /* 0x0000038004047836 */ /* 0x000fe20000000000 */
[----:B------:R-:W-:Y:S02]  /*fa60*/  WARPGROUP.DEPBAR.LE gsb0, 0x0 ;  /* 0x00008000000079c5 */ /* 0x000fe40000010000 */
[----:B------:R-:W-:-:S07]  /*fa70*/  WARPGROUP.ARRIVE ;  /* 0x00000000000079c5 */ /* 0x000fce0000000000 */
[----:B------:R-:W-:Y:S01]  /*fa80*/  HGMMA.64x128x16.F32.BF16 R88, R180, gdesc[UR4].tnspB, R88, gsb0 ;  /* 0x41e00004b4587df0 */ /* 0x000fe20008001858 */
[----:B------:R-:W-:Y:S02]  /*fa90*/  R2UR UR6, R6 ;  /* 0x00000000060672ca */ /* 0x000fe400000e0000 */
[----:B------:R-:W-:Y:S01]  /*faa0*/  R2UR UR7, R7 ;  /* 0x00000000070772ca */ /* 0x000fe200000e0000 */
[----:B------:R-:W-:Y:S02]  /*fab0*/  WARPGROUP.DEPBAR.LE gsb0, 0x0 ;  /* 0x00008000000079c5 */ /* 0x000fe40000010000 */
[----:B------:R-:W-:-:S10]  /*fac0*/  WARPGROUP.ARRIVE ;  /* 0x00000000000079c5 */ /* 0x000fd40000000000 */
[----:B------:R-:W-:Y:S01]  /*fad0*/  HGMMA.64x128x16.F32.BF16 R88, R184, gdesc[UR4].tnspB, R88, gsb0 ;  /* 0x41e00004b8587df0 */ /* 0x000fe20008001858 */
[----:B------:R-:W-:Y:S02]  /*fae0*/  R2UR UR6, R4 ;  /* 0x00000000040672ca */ /* 0x000fe400000e0000 */
[----:B------:R-:W-:Y:S02]  /*faf0*/  R2UR UR7, R5 ;  /* 0x00000000050772ca */ /* 0x000fe400000e0000 */
[----:B------:R-:W-:Y:S01]  /*fb00*/  IADD3 R4, -R13, 0xb, RZ ;  /* 0x0000000b0d047810 */ /* 0x000fe20007ffe1ff */
[----:B------:R-:W-:Y:S02]  /*fb10*/  WARPGROUP.DEPBAR.LE gsb0, 0x0 ;  /* 0x00008000000079c5 */ /* 0x000fe40000010000 */
[----:B------:R-:W-:-:S08]  /*fb20*/  WARPGROUP.ARRIVE ;  /* 0x00000000000079c5 */ /* 0x000fd00000000000 */
[----:B------:R-:W-:Y:S03]  /*fb30*/  HGMMA.64x128x16.F32.BF16 R88, R188, gdesc[UR4].tnspB, R88, gsb0 ;  /* 0x41e00004bc587df0 */ /* 0x000fe60008001858 */
[----:B------:R-:W-:Y:S02]  /*fb40*/  WARPGROUP.DEPBAR.LE gsb0, 0x0 ;  /* 0x00008000000079c5 */ /* 0x000fe40000010000 */
[----:B------:R0:W-:Y:S06]  /*fb50*/  BAR.ARV R4, 0x100 ;  /* 0x000400040000751d */ /* 0x0001ec0000002000 */
[----:B------:R-:W-:Y:S05]  /*fb60*/  @!P0 BRA `(.L_x_647) ;  /* 0x0000000000048947 */ /* 0x000fea0003800000 */
[----:B------:R-:W-:Y:S01]  /*fb70*/  BPT.TRAP 0x1 ;  /* 0x000000040000795c */ /* 0x000fe20000300000 */
.L_x_647:
[----:B------:R-:W-:Y:S01]  /*fb80*/  FMNMX.FTZ R6, R26, R10, !PT ;  /* 0x0000000a1a067209 */ /* 0x000fe20007810000 */
[----:B------:R-:W-:Y:S01]  /*fb90*/  UMOV UR45, UR44 ;  /* 0x0000002c002d7c82 */ /* 0x000fe20008000000 */
[----:B0-----:R-:W-:Y:S02]  /*fba0*/  FMNMX.FTZ R4, R24, R11, !PT ;  /* 0x0000000b18047209 */ /* 0x001fe40007810000 */
        /* <DEDUP_REMOVED lines=65> */
[----:B-1----:R-:W-:-:S03]  /*ffc0*/  FMNMX.FTZ R13, R5, R4, !PT ;  /* 0x00000004050d7209 */ /* 0x002fc60007810000 */
[----:B------:R-:W0:Y:S04]  /*ffd0*/  SHFL.BFLY PT, R15, R14, 0x1, 0x1f ;  /* 0x0c201f000e0f7f89 */ /* 0x000e2800000e0000 */
[----:B------:R-:W1:Y:S01]  /*ffe0*/  SHFL.BFLY PT, R4, R13, 0x1, 0x1f ;  /* 0x0c201f000d047f89 */ /* 0x000e6200000e0000 */
[----:B0-----:R-:W-:Y:S02]  /*fff0*/  FMNMX.FTZ R6, R14, R15, !PT ;  /* 0x0000000f0e067209 */ /* 0x001fe40007810000 */
[----:B-1----:R-:W-:-:S03]  /*10000*/  FMNMX.FTZ R4, R13, R4, !PT ;  /* 0x000000040d047209 */ /* 0x002fc60007810000 */
[----:B------:R-:W-:-:S04]  /*10010*/  FADD.FTZ R10, -R6, R10 ;  /* 0x0000000a060a7221 */ /* 0x000fc80000010100 */
[----:B------:R-:W-:Y:S01]  /*10020*/  FMUL.FTZ R7, R10, UR45 ;  /* 0x0000002d0a077c20 */ /* 0x000fe20008410000 */
[C---:B------:R-:W-:Y:S01]  /*10030*/  FMUL.FTZ R10, R4.reuse, UR45 ;  /* 0x0000002d040a7c20 */ /* 0x040fe20008410000 */
[----:B------:R-:W-:-:S03]  /*10040*/  FADD.FTZ R11, -R4, R11 ;  /* 0x0000000b040b7221 */ /* 0x000fc60000010100 */
[--C-:B------:R-:W-:Y:S01]  /*10050*/  FFMA.FTZ R166, R36, UR45, -R10.reuse ;  /* 0x0000002d24a67c23 */ /* 0x100fe2000801080a */
[----:B------:R-:W-:Y:S01]  /*10060*/  FMUL.FTZ R36, R6, UR45 ;  /* 0x0000002d06247c20 */ /* 0x000fe20008410000 */
[--C-:B------:R-:W-:Y:S01]  /*10070*/  FFMA.FTZ R160, R24, UR45, -R10.reuse ;  /* 0x0000002d18a07c23 */ /* 0x100fe2000801080a */
[----:B------:R-:W-:Y:S01]  /*10080*/  FMUL.FTZ R11, R11, UR45 ;  /* 0x0000002d0b0b7c20 */ /* 0x000fe20008410000 */
[----:B------:R-:W-:Y:S01]  /*10090*/  FFMA.FTZ R161, R25, UR45, -R10 ;  /* 0x0000002d19a17c23 */ /* 0x000fe2000801080a */
[----:B------:R-:W-:Y:S01]  /*100a0*/  FFMA.FTZ R26, R26, UR45, -R36 ;  /* 0x0000002d1a1a7c23 */ /* 0x000fe20008010824 */
[----:B------:R-:W-:Y:S01]  /*100b0*/  FFMA.FTZ R174, R52, UR45, -R10 ;  /* 0x0000002d34ae7c23 */ /* 0x000fe2000801080a */
[----:B------:R-:W-:Y:S01]  /*100c0*/  FFMA.FTZ R52, R27, UR45, -R36 ;  /* 0x0000002d1b347c23 */ /* 0x000fe20008010824 */
[----:B------:R-:W-:Y:S01]  /*100d0*/  MUFU.EX2 R5, R11 ;  /* 0x0000000b00057308 */ /* 0x000fe20000000800 */
[----:B------:R-:W-:Y:S01]  /*100e0*/  FFMA.FTZ R162, R28, UR45, -R10 ;  /* 0x0000002d1ca27c23 */ /* 0x000fe2000801080a */
[----:B------:R-:W-:Y:S01]  /*100f0*/  FFMA.FTZ R27, R30, UR45, -R36 ;  /* 0x0000002d1e1b7c23 */ /* 0x000fe20008010824 */
[--C-:B------:R-:W-:Y:S01]  /*10100*/  FFMA.FTZ R163, R29, UR45, -R10.reuse ;  /* 0x0000002d1da37c23 */ /* 0x100fe2000801080a */
[----:B------:R-:W-:Y:S01]  /*10110*/  FFMA.FTZ R28, R49, UR45, -R10 ;  /* 0x0000002d311c7c23 */ /* 0x000fe2000801080a */
[----:B------:R-:W-:Y:S01]  /*10120*/  FFMA.FTZ R49, R31, UR45, -R36 ;  /* 0x0000002d1f317c23 */ /* 0x000fe20008010824 */
[----:B------:R-:W-:Y:S01]  /*10130*/  FFMA.FTZ R164, R32, UR45, -R10 ;  /* 0x0000002d20a47c23 */ /* 0x000fe2000801080a */
[----:B------:R-:W-:Y:S01]  /*10140*/  FFMA.FTZ R30, R34, UR45, -R36 ;  /* 0x0000002d221e7c23 */ /* 0x000fe20008010824 */
[----:B------:R-:W0:Y:S01]  /*10150*/  MUFU.EX2 R160, R160 ;  /* 0x000000a000a07308 */ /* 0x000e220000000800 */
[--C-:B------:R-:W-:Y:S01]  /*10160*/  FFMA.FTZ R165, R33, UR45, -R10.reuse ;  /* 0x0000002d21a57c23 */ /* 0x100fe2000801080a */
[----:B------:R-:W-:Y:S01]  /*10170*/  FFMA.FTZ R172, R48, UR45, -R10 ;  /* 0x0000002d30ac7c23 */ /* 0x000fe2000801080a */
[--C-:B------:R-:W-:Y:S01]  /*10180*/  FFMA.FTZ R48, R35, UR45, -R36.reuse ;  /* 0x0000002d23307c23 */ /* 0x100fe20008010824 */
[----:B------:R-:W-:Y:S01]  /*10190*/  FFMA.FTZ R167, R38, UR45, -R36 ;  /* 0x0000002d26a77c23 */ /* 0x000fe20008010824 */
[--C-:B------:R-:W-:Y:S01]  /*101a0*/  FFMA.FTZ R33, R37, UR45, -R10.reuse ;  /* 0x0000002d25217c23 */ /* 0x100fe2000801080a */
[----:B------:R-:W-:Y:S01]  /*101b0*/  FFMA.FTZ R29, R45, UR45, -R10 ;  /* 0x0000002d2d1d7c23 */ /* 0x000fe2000801080a */
[----:B------:R-:W-:Y:S01]  /*101c0*/  FFMA.FTZ R45, R39, UR45, -R36 ;  /* 0x0000002d272d7c23 */ /* 0x000fe20008010824 */
[----:B------:R-:W-:Y:S01]  /*101d0*/  MUFU.EX2 R7, R7 ;  /* 0x0000000700077308 */ /* 0x000fe20000000800 */
[----:B------:R-:W-:Y:S01]  /*101e0*/  FFMA.FTZ R168, R40, UR45, -R10 ;  /* 0x0000002d28a87c23 */ /* 0x000fe2000801080a */
[----:B------:R-:W-:Y:S01]  /*101f0*/  FFMA.FTZ R169, R42, UR45, -R36 ;  /* 0x0000002d2aa97c23 */ /* 0x000fe20008010824 */
[--C-:B------:R-:W-:Y:S01]  /*10200*/  FFMA.FTZ R32, R41, UR45, -R10.reuse ;  /* 0x0000002d29207c23 */ /* 0x100fe2000801080a */
[----:B------:R-:W-:Y:S01]  /*10210*/  FFMA.FTZ R170, R44, UR45, -R10 ;  /* 0x0000002d2caa7c23 */ /* 0x000fe2000801080a */
[--C-:B------:R-:W-:Y:S01]  /*10220*/  FFMA.FTZ R44, R43, UR45, -R36.reuse ;  /* 0x0000002d2b2c7c23 */ /* 0x100fe20008010824 */
[--C-:B------:R-:W-:Y:S01]  /*10230*/  FFMA.FTZ R171, R46, UR45, -R36.reuse ;  /* 0x0000002d2eab7c23 */ /* 0x100fe20008010824 */
[----:B------:R-:W-:Y:S01]  /*10240*/  FFMA.FTZ R43, R47, UR45, -R36 ;  /* 0x0000002d2f2b7c23 */ /* 0x000fe20008010824 */
[----:B------:R-:W1:Y:S01]  /*10250*/  MUFU.EX2 R26, R26 ;  /* 0x0000001a001a7308 */ /* 0x000e620000000800 */
[----:B0-----:R-:W-:Y:S01]  /*10260*/  FFMA.FTZ R34, R5, R3, R160 ;  /* 0x0000000305227223 */ /* 0x001fe200000100a0 */
[--C-:B------:R-:W-:Y:S01]  /*10270*/  FFMA.FTZ R173, R50, UR45, -R36.reuse ;  /* 0x0000002d32ad7c23 */ /* 0x100fe20008010824 */
[--C-:B------:R-:W-:Y:S01]  /*10280*/  FFMA.FTZ R42, R51, UR45, -R36.reuse ;  /* 0x0000002d332a7c23 */ /* 0x100fe20008010824 */
[----:B------:R-:W-:Y:S01]  /*10290*/  FFMA.FTZ R175, R54, UR45, -R36 ;  /* 0x0000002d36af7c23 */ /* 0x000fe20008010824 */
[----:B------:R-:W-:Y:S01]  /*102a0*/  FFMA.FTZ R25, R53, UR45, -R10 ;  /* 0x0000002d35197c23 */ /* 0x000fe2000801080a */
[----:B------:R-:W-:Y:S01]  /*102b0*/  FFMA.FTZ R41, R55, UR45, -R36 ;  /* 0x0000002d37297c23 */ /* 0x000fe20008010824 */
[----:B------:R-:W-:Y:S01]  /*102c0*/  FFMA.FTZ R176, R56, UR45, -R10 ;  /* 0x0000002d38b07c23 */ /* 0x000fe2000801080a */
[----:B------:R-:W0:Y:S01]  /*102d0*/  MUFU.EX2 R161, R161 ;  /* 0x000000a100a17308 */ /* 0x000e220000000800 */
[----:B------:R-:W-:Y:S01]  /*102e0*/  FFMA.FTZ R177, R58, UR45, -R36 ;  /* 0x0000002d3ab17c23 */ /* 0x000fe20008010824 */
[----:B------:R-:W-:Y:S01]  /*102f0*/  FFMA.FTZ R24, R57, UR45, -R10 ;  /* 0x0000002d39187c23 */ /* 0x000fe2000801080a */
[----:B------:R-:W-:Y:S01]  /*10300*/  FFMA.FTZ R40, R59, UR45, -R36 ;  /* 0x0000002d3b287c23 */ /* 0x000fe20008010824 */
[----:B------:R-:W-:Y:S01]  /*10310*/  FFMA.FTZ R178, R60, UR45, -R10 ;  /* 0x0000002d3cb27c23 */ /* 0x000fe2000801080a */
[----:B------:R-:W-:Y:S01]  /*10320*/  FFMA.FTZ R179, R62, UR45, -R36 ;  /* 0x0000002d3eb37c23 */ /* 0x000fe20008010824 */
[----:B------:R-:W-:Y:S01]  /*10330*/  FFMA.FTZ R21, R61, UR45, -R10 ;  /* 0x0000002d3d157c23 */ /* 0x000fe2000801080a */
[----:B------:R-:W-:Y:S01]  /*10340*/  FFMA.FTZ R39, R63, UR45, -R36 ;  /* 0x0000002d3f277c23 */ /* 0x000fe20008010824 */
[----:B------:R-:W2:Y:S01]  /*10350*/  MUFU.EX2 R52, R52 ;  /* 0x0000003400347308 */ /* 0x000ea20000000800 */
[----:B-1----:R-:W-:Y:S01]  /*10360*/  FFMA.FTZ R3, R7, R8, R26 ;  /* 0x0000000807037223 */ /* 0x002fe2000001001a */
[----:B------:R-:W-:Y:S01]  /*10370*/  FFMA.FTZ R180, R64, UR45, -R10 ;  /* 0x0000002d40b47c23 */ /* 0x000fe2000801080a */
[----:B------:R-:W-:Y:S01]  /*10380*/  FFMA.FTZ R181, R66, UR45, -R36 ;  /* 0x0000002d42b57c23 */ /* 0x000fe20008010824 */
[----:B------:R-:W-:Y:S01]  /*10390*/  FFMA.FTZ R20, R65, UR45, -R10 ;  /* 0x0000002d41147c23 */ /* 0x000fe2000801080a */
[----:B------:R-:W-:Y:S01]  /*103a0*/  FFMA.FTZ R38, R67, UR45, -R36 ;  /* 0x0000002d43267c23 */ /* 0x000fe20008010824 */
[----:B------:R-:W-:Y:S01]  /*103b0*/  FFMA.FTZ R182, R68, UR45, -R10 ;  /* 0x0000002d44b67c23 */ /* 0x000fe2000801080a */
[----:B------:R-:W-:Y:S01]  /*103c0*/  FFMA.FTZ R183, R70, UR45, -R36 ;  /* 0x0000002d46b77c23 */ /* 0x000fe20008010824 */
[----:B------:R-:W1:Y:S01]  /*103d0*/  MUFU.EX2 R162, R162 ;  /* 0x000000a200a27308 */ /* 0x000e620000000800 */
[----:B0-----:R-:W-:Y:S01]  /*103e0*/  FADD.FTZ R31, R161, R34 ;  /* 0x00000022a11f7221 */ /* 0x001fe20000010000 */
[----:B------:R-:W-:Y:S01]  /*103f0*/  FFMA.FTZ R15, R69, UR45, -R10 ;  /* 0x0000002d450f7c23 */ /* 0x000fe2000801080a */
[----:B------:R-:W-:Y:S01]  /*10400*/  FFMA.FTZ R37, R71, UR45, -R36 ;  /* 0x0000002d47257c23 */ /* 0x000fe20008010824 */
[----:B------:R-:W-:Y:S01]  /*10410*/  FFMA.FTZ R184, R72, UR45, -R10 ;  /* 0x0000002d48b87c23 */ /* 0x000fe2000801080a */
[----:B------:R-:W-:Y:S01]  /*10420*/  FFMA.FTZ R185, R74, UR45, -R36 ;  /* 0x0000002d4ab97c23 */ /* 0x000fe20008010824 */
[----:B------:R-:W-:Y:S01]  /*10430*/  FFMA.FTZ R14, R73, UR45, -R10 ;  /* 0x0000002d490e7c23 */ /* 0x000fe2000801080a */
[----:B------:R-:W-:Y:S01]  /*10440*/  FFMA.FTZ R35, R75, UR45, -R36 ;  /* 0x0000002d4b237c23 */ /* 0x000fe20008010824 */
[----:B------:R-:W0:Y:S01]  /*10450*/  MUFU.EX2 R27, R27 ;  /* 0x0000001b001b7308 */ /* 0x000e220000000800 */
[----:B--2---:R-:W-:Y:S01]  /*10460*/  FADD.FTZ R8, R52, R3 ;  /* 0x0000000334087221 */ /* 0x004fe20000010000 */
[----:B------:R-:W-:Y:S01]  /*10470*/  FFMA.FTZ R186, R76, UR45, -R10 ;  /* 0x0000002d4cba7c23 */ /* 0x000fe2000801080a */
[----:B------:R-:W-:Y:S01]  /*10480*/  FFMA.FTZ R187, R78, UR45, -R36 ;  /* 0x0000002d4ebb7c23 */ /* 0x000fe20008010824 */
[--C-:B------:R-:W-:Y:S01]  /*10490*/  FFMA.FTZ R13, R77, UR45, -R10.reuse ;  /* 0x0000002d4d0d7c23 */ /* 0x100fe2000801080a */
[----:B------:R-:W-:Y:S01]  /*104a0*/  FFMA.FTZ R188, R80, UR45, -R10 ;  /* 0x0000002d50bc7c23 */ /* 0x000fe2000801080a */
[----:B------:R-:W-:Y:S01]  /*104b0*/  FFMA.FTZ R189, R82, UR45, -R36 ;  /* 0x0000002d52bd7c23 */ /* 0x000fe20008010824 */
[----:B------:R-:W-:Y:S01]  /*104c0*/  FFMA.FTZ R11, R81, UR45, -R10 ;  /* 0x0000002d510b7c23 */ /* 0x000fe2000801080a */
[----:B------:R-:W2:Y:S01]  /*104d0*/  MUFU.EX2 R163, R163 ;  /* 0x000000a300a37308 */ /* 0x000ea20000000800 */
[----:B-1----:R-:W-:Y:S01]  /*104e0*/  FADD.FTZ R34, R162, R31 ;  /* 0x0000001fa2227221 */ /* 0x002fe20000010000 */
[----:B------:R-:W-:-:S02]  /*104f0*/  IMAD R50, R157, 0x8, R156 ;  /* 0x000000089d327824 */ /* 0x000fc400078e029c */
[----:B------:R-:W-:Y:S01]  /*10500*/  FFMA.FTZ R190, R84, UR45, -R10 ;  /* 0x0000002d54be7c23 */ /* 0x000fe2000801080a */
[----:B------:R-:W-:Y:S01]  /*10510*/  FFMA.FTZ R191, R86, UR45, -R36 ;  /* 0x0000002d56bf7c23 */ /* 0x000fe20008010824 */
[----:B------:R-:W-:Y:S02]  /*10520*/  FFMA.FTZ R10, R85, UR45, -R10 ;  /* 0x0000002d550a7c23 */ /* 0x000fe4000801080a */
        /* <DEDUP_REMOVED lines=52> */
[----:B------:R-:W-:-:S06]  /*10870*/  FFMA.FTZ R34, R79, UR45, -R36 ;  /* 0x0000002d4f227c23 */ /* 0x000fcc0008010824 */
        /* <DEDUP_REMOVED lines=26> */
[--C-:B------:R-:W-:Y:S01]  /*10a20*/  FFMA.FTZ R31, R83, UR45, -R36.reuse ;  /* 0x0000002d531f7c23 */ /* 0x100fe20008010824 */
[----:B------:R-:W-:-:S05]  /*10a30*/  FFMA.FTZ R36, R87, UR45, -R36 ;  /* 0x0000002d57247c23 */ /* 0x000fca0008010824 */
[----:B------:R-:W1:Y:S01]  /*10a40*/  MUFU.EX2 R15, R15 ;  /* 0x0000000f000f7308 */ /* 0x000e620000000800 */
[----:B0-----:R-:W-:-:S07]  /*10a50*/  FADD.FTZ R46, R182, R3 ;  /* 0x00000003b62e7221 */ /* 0x001fce0000010000 */
[----:B------:R-:W0:Y:S01]  /*10a60*/  MUFU.EX2 R37, R37 ;  /* 0x0000002500257308 */ /* 0x000e220000000800 */
[----:B--2---:R-:W-:-:S07]  /*10a70*/  FADD.FTZ R8, R183, R8 ;  /* 0x00000008b7087221 */ /* 0x004fce0000010000 */
[----:B------:R-:W2:Y:S01]  /*10a80*/  MUFU.EX2 R184, R184 ;  /* 0x000000b800b87308 */ /* 0x000ea20000000800 */
[----:B-1----:R-:W-:Y:S01]  /*10a90*/  FADD.FTZ R3, R15, R46 ;  /* 0x0000002e0f037221 */ /* 0x002fe20000010000 */
[----:B------:R-:W-:-:S06]  /*10aa0*/  IMAD.U32 R46, RZ, RZ, UR38 ;  /* 0x00000026ff2e7e24 */ /* 0x000fcc000f8e00ff */
[----:B------:R-:W1:Y:S01]  /*10ab0*/  MUFU.EX2 R185, R185 ;  /* 0x000000b900b97308 */ /* 0x000e620000000800 */
[----:B0-----:R-:W-:-:S07]  /*10ac0*/  FADD.FTZ R8, R37, R8 ;  /* 0x0000000825087221 */ /* 0x001fce0000010000 */
[----:B------:R-:W0:Y:S01]  /*10ad0*/  MUFU.EX2 R14, R14 ;  /* 0x0000000e000e7308 */ /* 0x000e220000000800 */
[----:B--2---:R-:W-:Y:S01]  /*10ae0*/  FADD.FTZ R47, R184, R3 ;  /* 0x00000003b82f7221 */ /* 0x004fe20000010000 */
[----:B------:R-:W-:-:S05]  /*10af0*/  VIADD R3, R50, 0x28840 ;  /* 0x0002884032037836 */ /* 0x000fca0000000000 */
[----:B------:R-:W-:Y:S01]  /*10b00*/  PRMT R3, R46, 0x654, R3 ;  /* 0x000006542e037816 */ /* 0x000fe20000000003 */
[----:B------:R-:W2:Y:S01]  /*10b10*/  MUFU.EX2 R35, R35 ;  /* 0x0000002300237308 */ /* 0x000ea20000000800 */
[----:B-1----:R-:W-:Y:S02]  /*10b20*/  FADD.FTZ R8, R185, R8 ;  /* 0x00000008b9087221 */ /* 0x002fe40000010000 */
[----:B------:R1:W-:Y:S05]  /*10b30*/  SYNCS.ARRIVE.TRANS64.RED.A1T0 RZ, [R3+URZ], RZ ;  /* 0x000000ff03ff79a7 */ /* 0x0003ea000810043f */
[----:B------:R-:W3:Y:S01]  /*10b40*/  MUFU.EX2 R186, R186 ;  /* 0x000000ba00ba7308 */ /* 0x000ee20000000800 */
[----:B0-----:R-:W-:-:S07]  /*10b50*/  FADD.FTZ R47, R14, R47 ;  /* 0x0000002f0e2f7221 */ /* 0x001fce0000010000 */
[----:B------:R-:W0:Y:S01]  /*10b60*/  MUFU.EX2 R187, R187 ;  /* 0x000000bb00bb7308 */ /* 0x000e220000000800 */
[----:B--2---:R-:W-:-:S07]  /*10b70*/  FADD.FTZ R8, R35, R8 ;  /* 0x0000000823087221 */ /* 0x004fce0000010000 */
[----:B------:R-:W1:Y:S01]  /*10b80*/  MUFU.EX2 R13, R13 ;  /* 0x0000000d000d7308 */ /* 0x000e620000000800 */
[----:B---3--:R-:W-:-:S07]  /*10b90*/  FADD.FTZ R46, R186, R47 ;  /* 0x0000002fba2e7221 */ /* 0x008fce0000010000 */
[----:B------:R-:W2:Y:S01]  /*10ba0*/  MUFU.EX2 R34, R34 ;  /* 0x0000002200227308 */ /* 0x000ea20000000800 */
[----:B0-----:R-:W-:-:S07]  /*10bb0*/  FADD.FTZ R47, R187, R8 ;  /* 0x00000008bb2f7221 */ /* 0x001fce0000010000 */
[----:B------:R-:W0:Y:S01]  /*10bc0*/  MUFU.EX2 R188, R188 ;  /* 0x000000bc00bc7308 */ /* 0x000e220000000800 */
[----:B-1----:R-:W-:-:S07]  /*10bd0*/  FADD.FTZ R3, R13, R46 ;  /* 0x0000002e0d037221 */ /* 0x002fce0000010000 */
[----:B------:R-:W1:Y:S01]  /*10be0*/  MUFU.EX2 R189, R189 ;  /* 0x000000bd00bd7308 */ /* 0x000e620000000800 */
[----:B--2---:R-:W-:-:S07]  /*10bf0*/  FADD.FTZ R8, R34, R47 ;  /* 0x0000002f22087221 */ /* 0x004fce0000010000 */
        /* <DEDUP_REMOVED lines=11> */
[----:B--2---:R-:W-:Y:S01]  /*10cb0*/  FADD.FTZ R47, R191, R8 ;  /* 0x00000008bf2f7221 */ /* 0x004fe20000010000 */
[----:B0-----:R-:W-:-:S03]  /*10cc0*/  FADD.FTZ R3, R10, R3 ;  /* 0x000000030a037221 */ /* 0x001fc60000010000 */
[----:B-1----:R-:W-:Y:S01]  /*10cd0*/  FADD.FTZ R8, R36, R47 ;  /* 0x0000002f24087221 */ /* 0x002fe20000010000 */
[----:B------:R-:W-:Y:S06]  /*10ce0*/  @!P0 BRA `(.L_x_648) ;  /* 0x0000000000048947 */ /* 0x000fec0003800000 */
[----:B------:R-:W-:Y:S01]  /*10cf0*/  BPT.TRAP 0x1 ;  /* 0x000000040000795c */ /* 0x000fe20000300000 */
.L_x_648:
[----:B------:R-:W-:Y:S01]  /*10d00*/  LEA R12, R12, R156, 0x3 ;  /* 0x0000009c0c0c7211 */ /* 0x000fe200078e18ff */
[----:B------:R-:W-:Y:S01]  /*10d10*/  IMAD.U32 R47, RZ, RZ, UR38 ;  /* 0x00000026ff2f7e24 */ /* 0x000fe2000f8e00ff */
[----:B------:R-:W-:Y:S01]  /*10d20*/  ISETP.GT.AND P1, PT, R9, R194, PT ;  /* 0x000000c20900720c */ /* 0x000fe20003f24270 */
[-C--:B------:R-:W-:Y:S01]  /*10d30*/  FMUL.FTZ R88, R88, R5.reuse ;  /* 0x0000000558587220 */ /* 0x080fe20000410000 */
[----:B------:R-:W-:Y:S01]  /*10d40*/  F2FP.BF16.F32.PACK_AB R160, R161, R160 ;  /* 0x000000a0a1a0723e */ /* 0x000fe200000010ff */
[----:B------:R-:W-:Y:S01]  /*10d50*/  VIADD R12, R12, 0x28860 ;  /* 0x000288600c0c7836 */ /* 0x000fe20000000000 */
[----:B------:R-:W-:Y:S01]  /*10d60*/  F2FP.BF16.F32.PACK_AB R162, R163, R162 ;  /* 0x000000a2a3a2723e */ /* 0x000fe200000010ff */
[-C--:B------:R-:W-:Y:S01]  /*10d70*/  FMUL.FTZ R89, R89, R5.reuse ;  /* 0x0000000559597220 */ /* 0x080fe20000410000 */
[----:B------:R-:W-:Y:S01]  /*10d80*/  F2FP.BF16.F32.PACK_AB R164, R165, R164 ;  /* 0x000000a4a5a4723e */ /* 0x000fe200000010ff */
[-C--:B------:R-:W-:Y:S01]  /*10d90*/  FMUL.FTZ R92, R92, R5.reuse ;  /* 0x000000055c5c7220 */ /* 0x080fe20000410000 */
[----:B------:R-:W-:Y:S01]  /*10da0*/  PRMT R12, R47, 0x654, R12 ;  /* 0x000006542f0c7816 */ /* 0x000fe2000000000c */
[-C--:B------:R-:W-:Y:S01]  /*10db0*/  FMUL.FTZ R93, R93, R5.reuse ;  /* 0x000000055d5d7220 */ /* 0x080fe20000410000 */
[----:B------:R-:W-:Y:S01]  /*10dc0*/  F2FP.BF16.F32.PACK_AB R188, R11, R188 ;  /* 0x000000bc0bbc723e */ /* 0x000fe200000010ff */
[-C--:B------:R-:W-:Y:S01]  /*10dd0*/  FMUL.FTZ R96, R96, R5.reuse ;  /* 0x0000000560607220 */ /* 0x080fe20000410000 */
[----:B------:R0:W-:Y:S01]  /*10de0*/  SYNCS.ARRIVE.TRANS64.RED.A1T0 RZ, [R12+URZ], RZ ;  /* 0x000000ff0cff79a7 */ /* 0x0001e2000810043f */
[----:B------:R-:W-:Y:S01]  /*10df0*/  F2FP.BF16.F32.PACK_AB R190, R10, R190 ;  /* 0x000000be0abe723e */ /* 0x000fe200000010ff */
        /* <DEDUP_REMOVED lines=28> */
[----:B------:R-:W-:Y:S01]  /*10fc0*/  FMUL.FTZ R90, R90, R7 ;  /* 0x000000075a5a7220 */ /* 0x000fe20000410000 */
[----:B------:R-:W-:Y:S01]  /*10fd0*/  F2FP.BF16.F32.PACK_AB R163, R49, R27 ;  /* 0x0000001b31a3723e */ /* 0x000fe200000010ff */
[-C--:B------:R-:W-:Y:S01]  /*10fe0*/  FMUL.FTZ R91, R91, R7.reuse ;  /* 0x000000075b5b7220 */ /* 0x080fe20000410000 */
        /* <DEDUP_REMOVED lines=52> */
[-C--:B------:R-:W-:Y:S01]  /*11330*/  FMUL.FTZ R147, R147, R7.reuse ;  /* 0x0000000793937220 */ /* 0x080fe20000410000 */
[-C--:B------:R-:W-:Y:S01]  /*11340*/  FMUL.FTZ R150, R150, R7.reuse ;  /* 0x0000000796967220 */ /* 0x080fe20000410000 */
[----:B------:R-:W-:Y:S01]  /*11350*/  FMUL.FTZ R151, R151, R7 ;  /* 0x0000000797977220 */ /* 0x000fe20000410000 */
[----:B------:R-:W-:-:S02]  /*11360*/  VIADD R9, R9, 0xffffffff ;  /* 0xffffffff09097836 */ /* 0x000fc40000000000 */
[----:B------:R-:W-:Y:S02]  /*11370*/  IMAD.MOV.U32 R10, RZ, RZ, R6 ;  /* 0x000000ffff0a7224 */ /* 0x000fe400078e0006 */
[----:B------:R-:W-:Y:S02]  /*11380*/  IMAD.MOV.U32 R11, RZ, RZ, R4 ;  /* 0x000000ffff0b7224 */ /* 0x000fe400078e0004 */
[----:B------:R-:W-:Y:S02]  /*11390*/  IMAD.MOV.U32 R5, RZ, RZ, R158 ;  /* 0x000000ffff057224 */ /* 0x000fe400078e009e */
[----:B0-----:R-:W-:Y:S01]  /*113a0*/  IMAD.MOV.U32 R12, RZ, RZ, R157 ;  /* 0x000000ffff0c7224 */ /* 0x001fe200078e009d */
[----:B------:R-:W-:Y:S06]  /*113b0*/  @P1 BRA `(.L_x_649) ;  /* 0xffffffdc00741947 */ /* 0x000fec000383ffff */
.L_x_637:
[----:B------:R-:W-:Y:S05]  /*113c0*/  WARPSYNC.ALL ;  /* 0x0000000000007948 */ /* 0x000fea0003800000 */
[----:B------:R-:W-:Y:S06]  /*113d0*/  BAR.ARV 0x8, 0x180 ;  /* 0x0206000000007b1d */ /* 0x000fec0000002000 */
[----:B------:R-:W-:Y:S05]  /*113e0*/  @!P0 BRA `(.L_x_650) ;  /* 0x0000000000048947 */ /* 0x000fea0003800000 */
[----:B------:R-:W-:Y:S01]  /*113f0*/  BPT.TRAP 0x1 ;  /* 0x000000040000795c */ /* 0x000fe20000300000 */
.L_x_650:
[----:B------:R-:W-:Y:S01]  /*11400*/  IMAD R15, R157, 0x8, R156 ;  /* 0x000000089d0f7824 */ /* 0x000fe200078e029c */
[----:B------:R-:W-:-:S04]  /*11410*/  SHF.L.U32 R0, R158, 0x1f, RZ ;  /* 0x0000001f9e007819 */ /* 0x000fc800000006ff */
[----:B------:R0:W1:Y:S01]  /*11420*/  SYNCS.PHASECHK.TRANS64.TRYWAIT P1, [R15+URZ+0x28850], R0 ;  /* 0x028850000f0075a7 */ /* 0x000062000802017f */
[----:B------:R-:W-:Y:S05]  /*11430*/  @!P0 BRA `(.L_x_651) ;  /* 0x0000000000048947 */ /* 0x000fea0003800000 */
[----:B------:R-:W-:Y:S01]  /*11440*/  BPT.TRAP 0x1 ;  /* 0x000000040000795c */ /* 0x000fe20000300000 */
.L_x_651:
[----:B------:R-:W-:-:S05]  /*11450*/  VIADD R156, R156, 0x400 ;  /* 0x000004009c9c7836 */ /* 0x000fca0000000000 */
[----:B------:R-:W-:-:S04]  /*11460*/  SHF.R.U32.HI R156, RZ, 0x4, R156 ;  /* 0x00000004ff9c7819 */ /* 0x000fc8000001169c */
[----:B------:R-:W-:-:S04]  /*11470*/  LOP3.LUT R156, R156, 0x3fff, RZ, 0xc0, !PT ;  /* 0x00003fff9c9c7812 */ /* 0x000fc800078ec0ff */
[----:B------:R-:W-:Y:S01]  /*11480*/  LOP3.LUT R156, R156, 0x4000000, RZ, 0xfc, !PT ;  /* 0x040000009c9c7812 */ /* 0x000fe200078efcff */
[----:B-1----:R-:W-:Y:S06]  /*11490*/  @P1 BRA `(.L_x_652) ;  /* 0x0000000000081947 */ /* 0x002fec0003800000 */
[----:B------:R-:W1:Y:S02]  /*114a0*/  SYNCS.PHASECHK.TRANS64.TRYWAIT P1, [R15+URZ+0x28850], R0 ;  /* 0x028850000f0075a7 */ /* 0x000e64000802017f */
[----:B-1----:R-:W-:Y:S05]  /*114b0*/  @!P1 BRA `(.L_x_653) ;  /* 0x000000bc00909947 */ /* 0x002fea0003800000 */
.L_x_652:
[----:B------:R-:W-:Y:S01]  /*114c0*/  IMAD R10, R157, 0x800, R156 ;  /* 0x000008009d0a7824 */ /* 0x000fe200078e029c */
[----:B------:R-:W-:Y:S05]  /*114d0*/  WARPSYNC.ALL ;  /* 0x0000000000007948 */ /* 0x000fea0003800000 */
[----:B------:R-:W-:Y:S01]  /*114e0*/  IMAD.MOV.U32 R11, RZ, RZ, 0x40000040 ;  /* 0x40000040ff0b7424 */ /* 0x000fe200078e00ff */
[C---:B------:R-:W-:Y:S01]  /*114f0*/  R2UR UR6, R10.reuse ;  /* 0x000000000a0672ca */ /* 0x040fe200000e0000 */
[----:B------:R-:W-:Y:S01]  /*11500*/  WARPGROUP.ARRIVE ;  /* 0x00000000000079c5 */ /* 0x000fe20000000000 */
[----:B------:R-:W-:Y:S01]  /*11510*/  VIADD R12, R10, 0x80 ;  /* 0x000000800a0c7836 */ /* 0x000fe20000000000 */
[----:B01----:R-:W0:Y:S01]  /*11520*/  SHFL.BFLY PT, R0, R3, 0x2, 0x1f ;  /* 0x0c401f0003007f89 */ /* 0x003e2200000e0000 */
[----:B------:R-:W-:Y:S01]  /*11530*/  R2UR UR7, R11 ;  /* 0x000000000b0772ca */ /* 0x000fe200000e0000 */
[----:B------:R-:W-:-:S02]  /*11540*/  IMAD.MOV.U32 R13, RZ, RZ, 0x40000040 ;  /* 0x40000040ff0d7424 */ /* 0x000fc400078e00ff */
[----:B------:R-:W-:Y:S01]  /*11550*/  IMAD.MOV.U32 R11, RZ, RZ, 0x40000040 ;  /* 0x40000040ff0b7424 */ /* 0x000fe200078e00ff */
[----:B------:R-:W1:Y:S01]  /*11560*/  SHFL.BFLY PT, R5, R8, 0x2, 0x1f ;  /* 0x0c401f0008057f89 */ /* 0x000e6200000e0000 */
[----:B------:R-:W-:Y:S02]  /*11570*/  IMAD.MOV.U32 R69, RZ, RZ, RZ ;  /* 0x000000ffff457224 */ /* 0x000fe400078e00ff */
[----:B------:R-:W-:-:S06]  /*11580*/  IMAD.U32 R14, RZ, RZ, UR45 ;  /* 0x0000002dff0e7e24 */ /* 0x000fcc000f8e00ff */
[----:B------:R-:W-:Y:S01]  /*11590*/  HGMMA.64x128x16.F32.BF16 R88, R160, gdesc[UR4].tnspB, R88, gsb0 ;  /* 0x41e00004a0587df0 */ /* 0x000fe20008001858 */
[----:B------:R-:W-:Y:S02]  /*115a0*/  R2UR UR6, R12 ;  /* 0x000000000c0672ca */ /* 0x000fe400000e0000 */
[----:B------:R-:W-:Y:S01]  /*115b0*/  R2UR UR7, R13 ;  /* 0x000000000d0772ca */ /* 0x000fe200000e0000 */
[----:B------:R-:W-:Y:S01]  /*115c0*/  IMAD.MOV.U32 R13, RZ, RZ, 0x40000040 ;  /* 0x40000040ff0d7424 */ /* 0x000fe200078e00ff */
[----:B------:R-:W-:Y:S01]  /*115d0*/  IADD3 R12, R10, 0x100, RZ ;  /* 0x000001000a0c7810 */ /* 0x000fe20007ffe0ff */
[----:B0-----:R-:W-:Y:S01]  /*115e0*/  FADD.FTZ R0, R0, R3 ;  /* 0x0000000300007221 */ /* 0x001fe20000010000 */
[----:B------:R-:W-:Y:S02]  /*115f0*/  IMAD.MOV.U32 R3, RZ, RZ, -0x800000 ;  /* 0xff800000ff037424 */ /* 0x000fe400078e00ff */
[----:B-1----:R-:W-:Y:S02]  /*11600*/  FADD.FTZ R7, R5, R8 ;  /* 0x0000000805077221 */ /* 0x002fe40000010000 */
[----:B------:R-:W0:Y:S01]  /*11610*/  SHFL.BFLY PT, R5, R0, 0x1, 0x1f ;  /* 0x0c201f0000057f89 */ /* 0x000e2200000e0000 */
[----:B------:R-:W-:-:S02]  /*11620*/  WARPGROUP.DEPBAR.LE gsb0, 0x0 ;  /* 0x00008000000079c5 */ /* 0x000fc40000010000 */
        /* <DEDUP_REMOVED lines=31> */
[----:B------:R-:W-:Y:S01]  /*11820*/  R2UR UR6, R12 ;  /* 0x000000000c0672ca */ /* 0x000fe200000e0000 */
[----:B0-----:R-:W-:Y:S01]  /*11830*/  FADD.FTZ R12, R0, R5 ;  /* 0x00000005000c7221 */ /* 0x001fe20000010000 */
[----:B------:R-:W-:Y:S01]  /*11840*/  R2UR UR7, R13 ;  /* 0x000000000d0772ca */ /* 0x000fe200000e0000 */
[----:B------:R-:W-:Y:S01]  /*11850*/  IMAD.MOV.U32 R0, RZ, RZ, -0x800000 ;  /* 0xff800000ff007424 */ /* 0x000fe200078e00ff */
[----:B------:R-:W-:Y:S02]  /*11860*/  MOV R5, UR45 ;  /* 0x0000002d00057c02 */ /* 0x000fe40008000f00 */
[----:B------:R-:W-:-:S13]  /*11870*/  FSETP.NE.FTZ.AND P1, PT, R12, RZ, PT ;  /* 0x000000ff0c00720b */ /* 0x000fda0003f35000 */
[----:B------:R-:W0:Y:S01]  /*11880*/  @P1 MUFU.LG2 R9, R12 ;  /* 0x0000000c00091308 */ /* 0x000e220000000c00 */
[----:B------:R-:W-:-:S07]  /*11890*/  @P1 FMUL.FTZ R5, R5, 0.69314718246459960938 ;  /* 0x3f31721805051820 */ /* 0x000fce0000410000 */
[----:B------:R-:W-:Y:S01]  /*118a0*/  @P1 MUFU.RCP R69, R12 ;  /* 0x0000000c00451308 */ /* 0x000fe20000001000 */
[----:B0-----:R-:W-:-:S04]  /*118b0*/  @P1 FMUL.FTZ R8, R9, 0.69314718246459960938 ;  /* 0x3f31721809081820 */ /* 0x001fc80000410000 */
[----:B------:R-:W-:Y:S01]  /*118c0*/  @P1 FFMA.FTZ R3, R5, R4, R8 ;  /* 0x0000000405031223 */ /* 0x000fe20000010008 */
[----:B------:R-:W-:Y:S02]  /*118d0*/  WARPGROUP.DEPBAR.LE gsb0, 0x0 ;  /* 0x00008000000079c5 */ /* 0x000fe40000010000 */
[----:B------:R-:W-:-:S06]  /*118e0*/  WARPGROUP.ARRIVE ;  /* 0x00000000000079c5 */ /* 0x000fcc0000000000 */
[----:B------:R-:W-:Y:S01]  /*118f0*/  HGMMA.64x128x16.F32.BF16 R88, R184, gdesc[UR4].tnspB, R88, gsb0 ;  /* 0x41e00004b8587df0 */ /* 0x000fe20008001858 */
[----:B------:R-:W-:Y:S02]  /*11900*/  R2UR UR6, R10 ;  /* 0x000000000a0672ca */ /* 0x000fe400000e0000 */
[----:B------:R-:W-:Y:S01]  /*11910*/  R2UR UR7, R11 ;  /* 0x000000000b0772ca */ /* 0x000fe200000e0000 */
[----:B------:R-:W0:Y:S02]  /*11920*/  SHFL.BFLY PT, R10, R7, 0x1, 0x1f ;  /* 0x0c201f00070a7f89 */ /* 0x000e2400000e0000 */
[----:B0-----:R-:W-:Y:S01]  /*11930*/  FADD.FTZ R13, R7, R10 ;  /* 0x0000000a070d7221 */ /* 0x001fe20000010000 */
[----:B------:R-:W-:-:S04]  /*11940*/  IMAD.MOV.U32 R10, RZ, RZ, RZ ;  /* 0x000000ffff0a7224 */ /* 0x000fc800078e00ff */
[----:B------:R-:W-:-:S13]  /*11950*/  FSETP.NE.FTZ.AND P2, PT, R13, RZ, PT ;  /* 0x000000ff0d00720b */ /* 0x000fda0003f55000 */
[----:B------:R-:W0:Y:S01]  /*11960*/  @P2 MUFU.LG2 R11, R13 ;  /* 0x0000000d000b2308 */ /* 0x000e220000000c00 */
[----:B------:R-:W-:-:S07]  /*11970*/  @P2 FMUL.FTZ R14, R14, 0.69314718246459960938 ;  /* 0x3f3172180e0e2820 */ /* 0x000fce0000410000 */
[----:B------:R1:W2:Y:S01]  /*11980*/  @P2 MUFU.RCP R10, R13 ;  /* 0x0000000d000a2308 */ /* 0x0002a20000001000 */
[----:B0-----:R-:W-:-:S04]  /*11990*/  @P2 FMUL.FTZ R11, R11, 0.69314718246459960938 ;  /* 0x3f3172180b0b2820 */ /* 0x001fc80000410000 */
[----:B------:R-:W-:Y:S01]  /*119a0*/  @P2 FFMA.FTZ R0, R14, R6, R11 ;  /* 0x000000060e002223 */ /* 0x000fe2000001000b */
[----:B------:R-:W-:Y:S02]  /*119b0*/  WARPGROUP.DEPBAR.LE gsb0, 0x0 ;  /* 0x00008000000079c5 */ /* 0x000fe40000010000 */
[----:B------:R-:W-:-:S06]  /*119c0*/  WARPGROUP.ARRIVE ;  /* 0x00000000000079c5 */ /* 0x000fcc0000000000 */
[----:B------:R-:W-:Y:S03]  /*119d0*/  HGMMA.64x128x16.F32.BF16 R88, R188, gdesc[UR4].tnspB, R88, gsb0 ;  /* 0x41e00004bc587df0 */ /* 0x000fe60008001858 */
[----:B------:R-:W-:Y:S02]  /*119e0*/  WARPGROUP.DEPBAR.LE gsb0, 0x0 ;  /* 0x00008000000079c5 */ /* 0x000fe40000010000 */
[----:B-12---:R-:W-:Y:S05]  /*119f0*/  @!P0 BRA `(.L_x_654) ;  /* 0x0000000000048947 */ /* 0x006fea0003800000 */
[----:B------:R-:W-:Y:S01]  /*11a00*/  BPT.TRAP 0x1 ;  /* 0x000000040000795c */ /* 0x000fe20000300000 */
.L_x_654:
[----:B------:R-:W-:Y:S02]  /*11a10*/  VIADD R4, R15, 0x28860 ;  /* 0x000288600f047836 */ /* 0x000fe40000000000 */
[-C--:B------:R-:W-:Y:S01]  /*11a20*/  FMUL.FTZ R20, R88, R69.reuse ;  /* 0x0000004558147220 */ /* 0x080fe20000410000 */
[----:B------:R-:W-:Y:S02]  /*11a30*/  IMAD.U32 R5, RZ, RZ, UR38 ;  /* 0x00000026ff057e24 */ /* 0x000fe4000f8e00ff */
[-C--:B------:R-:W-:Y:S01]  /*11a40*/  FMUL.FTZ R21, R89, R69.reuse ;  /* 0x0000004559157220 */ /* 0x080fe20000410000 */
[----:B------:R-:W-:Y:S02]  /*11a50*/  VIADD R157, R157, 0x1 ;  /* 0x000000019d9d7836 */ /* 0x000fe40000000000 */
[-C--:B------:R-:W-:Y:S01]  /*11a60*/  FMUL.FTZ R40, R92, R69.reuse ;  /* 0x000000455c287220 */ /* 0x080fe20000410000 */
[-C--:B------:R-:W-:Y:S01]  /*11a70*/  FMUL.FTZ R41, R93, R69.reuse ;  /* 0x000000455d297220 */ /* 0x080fe20000410000 */
[----:B------:R-:W-:Y:S01]  /*11a80*/  PRMT R4, R5, 0x654, R4 ;  /* 0x0000065405047816 */ /* 0x000fe20000000004 */
[-C--:B------:R-:W-:Y:S01]  /*11a90*/  FMUL.FTZ R42, R96, R69.reuse ;  /* 0x00000045602a7220 */ /* 0x080fe20000410000 */
[----:B------:R-:W-:Y:S01]  /*11aa0*/  ISETP.NE.AND P1, PT, R157, 0x2, PT ;  /* 0x000000029d00780c */ /* 0x000fe20003f25270 */
[-C--:B------:R-:W-:Y:S01]  /*11ab0*/  FMUL.FTZ R43, R97, R69.reuse ;  /* 0x00000045612b7220 */ /* 0x080fe20000410000 */
[----:B------:R1:W-:Y:S01]  /*11ac0*/  SYNCS.ARRIVE.TRANS64.RED.A1T0 RZ, [R4+URZ], RZ ;  /* 0x000000ff04ff79a7 */ /* 0x0003e2000810043f */
[-C--:B------:R-:W-:Y:S01]  /*11ad0*/  FMUL.FTZ R44, R100, R69.reuse ;  /* 0x00000045642c7220 */ /* 0x080fe20000410000 */
[----:B------:R-:W-:Y:S01]  /*11ae0*/  SEL R5, RZ, 0x1, P1 ;  /* 0x00000001ff057807 */ /* 0x000fe20000800000 */
        /* <DEDUP_REMOVED lines=58> */
[----:B------:R-:W-:Y:S01]  /*11e90*/  LOP3.LUT R158, R158, R5, RZ, 0x3c, !PT ;  /* 0x000000059e9e7212 */ /* 0x000fe200078e3cff */
[----:B------:R-:W-:Y:S01]  /*11ea0*/  UIADD3 UR39, UR39, 0x1, URZ ;  /* 0x0000000127277890 */ /* 0x000fe2000fffe03f */
[----:B-1----:R-:W-:-:S11]  /*11eb0*/  SEL R157, R157, RZ, P1 ;  /* 0x000000ff9d9d7207 */ /* 0x002fd60000800000 */
.L_x_590:
[----:B------:R-:W-:Y:S05]  /*11ec0*/  WARPSYNC.ALL ;  /* 0x0000000000007948 */ /* 0x000fea0003800000 */
[----:B------:R-:W1:Y:S08]  /*11ed0*/  S2UR UR38, SR_CgaCtaId ;  /* 0x00000000002679c3 */ /* 0x000e700000008800 */
[----:B------:R-:W-:Y:S06]  /*11ee0*/  BAR.SYNC.DEFER_BLOCKING 0x5, 0x180 ;  /* 0x0146000000007b1d */ /* 0x000fec0000010000 */
[----:B------:R-:W-:Y:S01]  /*11ef0*/  UMOV UR4, 0x400 ;  /* 0x0000040000047882 */ /* 0x000fe20000000000 */
[----:B------:R-:W-:Y:S01]  /*11f00*/  BSSY B0, `(.L_x_655) ;  /* 0x00002f0000007945 */ /* 0x000fe20003800000 */
[----:B-1----:R-:W-:-:S06]  /*11f10*/  ULEA UR4, UR38, UR4, 0x18 ;  /* 0x0000000426047291 */ /* 0x002fcc000f8ec03f */
[----:B------:R-:W-:-:S05]  /*11f20*/  IMAD.U32 R156, RZ, RZ, UR4 ;  /* 0x00000004ff9c7e24 */ /* 0x000fca000f8e00ff */
[----:B------:R1:W3:Y:S01]  /*11f30*/  LDS.128 R28, [R156+0x288d0] ;  /* 0x0288d0009c1c7984 */ /* 0x0002e20000000c00 */
[----:B------:R-:W-:Y:S06]  /*11f40*/  BAR.ARV 0x4, 0x180 ;  /* 0x0106000000007b1d */ /* 0x000fec0000002000 */
[----:B------:R-:W-:Y:S05]  /*11f50*/  @P0 BRA `(.L_x_656) ;  /* 0x0000002000a40947 */ /* 0x000fea0003800000 */
[----:B------:R-:W0:Y:S01]  /*11f60*/  LDL R4, [R1+0x20] ;  /* 0x0000200001047983 */ /* 0x000e220000100800 */
[----:B------:R-:W-:Y:S01]  /*11f70*/  ULDC UR4, c[0x0][0xad4] ;  /* 0x0002b50000047ab9 */ /* 0x000fe20000000800 */
[----:B------:R-:W-:Y:S01]  /*11f80*/  F2FP.BF16.F32.PACK_AB R34, R61, R60 ;  /* 0x0000003c3d22723e */ /* 0x000fe200000010ff */
[----:B------:R-:W4:Y:S01]  /*11f90*/  S2R R5, SR_SWINHI ;  /* 0x0000000000057919 */ /* 0x000f220000002f00 */
[----:B------:R-:W-:Y:S02]  /*11fa0*/  F2FP.BF16.F32.PACK_AB R36, R63, R62 ;  /* 0x0000003e3f24723e */ /* 0x000fe400000010ff */
[----:B------:R-:W-:Y:S02]  /*11fb0*/  MOV R92, R156 ;  /* 0x0000009c005c7202 */ /* 0x000fe40000000f00 */
[----:B----4-:R-:W-:-:S03]  /*11fc0*/  MOV R93, R5 ;  /* 0x00000005005d7202 */ /* 0x010fc60000000f00 */
[----:B0-----:R-:W-:-:S03]  /*11fd0*/  IMAD.WIDE R8, R4, 0x2, R92 ;  /* 0x0000000204087825 */ /* 0x001fc600078e025c */
[C---:B------:R-:W-:Y:S02]  /*11fe0*/  IADD3 R37, P0, R8.reuse, 0x40, RZ ;  /* 0x0000004008257810 */ /* 0x040fe40007f1e0ff */
[C---:B------:R-:W-:Y:S02]  /*11ff0*/  IADD3 R35, P5, R8.reuse, 0x20, RZ ;  /* 0x0000002008237810 */ /* 0x040fe40007fbe0ff */
[----:B------:R-:W-:Y:S01]  /*12000*/  IADD3 R39, P1, R8, 0x60, RZ ;  /* 0x0000006008277810 */ /* 0x000fe20007f3e0ff */
[--C-:B------:R-:W-:Y:S01]  /*12010*/  IMAD.X R25, RZ, RZ, R9.reuse, P0 ;  /* 0x000000ffff197224 */ /* 0x100fe200000e0609 */
[----:B------:R-:W-:Y:S01]  /*12020*/  ISETP.NE.AND P0, PT, R204, RZ, PT ;  /* 0x000000ffcc00720c */ /* 0x000fe20003f05270 */
[--C-:B------:R-:W-:Y:S01]  /*12030*/  IMAD.X R27, RZ, RZ, R9.reuse, P5 ;  /* 0x000000ffff1b7224 */ /* 0x100fe200028e0609 */
[----:B------:R-:W-:Y:S01]  /*12040*/  LOP3.LUT R11, R8, 0x380, RZ, 0xc0, !PT ;  /* 0x00000380080b7812 */ /* 0x000fe200078ec0ff */
[----:B------:R-:W-:Y:S01]  /*12050*/  IMAD.X R15, RZ, RZ, R9, P1 ;  /* 0x000000ffff0f7224 */ /* 0x000fe200008e0609 */
[----:B------:R-:W-:Y:S01]  /*12060*/  SEL R204, R204, UR4, P0 ;  /* 0x00000004cccc7c07 */ /* 0x000fe20008000000 */
[----:B------:R-:W-:Y:S05]  /*12070*/  WARPSYNC.ALL ;  /* 0x0000000000007948 */ /* 0x000fea0003800000 */
[----:B------:R-:W-:Y:S01]  /*12080*/  LOP3.LUT R4, R35, 0x380, RZ, 0xc0, !PT ;  /* 0x0000038023047812 */ /* 0x000fe200078ec0ff */
[----:B------:R-:W-:Y:S01]  /*12090*/  ULDC.64 UR6, c[0x0][0xc08] ;  /* 0x0003020000067ab9 */ /* 0x000fe20000000a00 */
[----:B------:R-:W-:Y:S01]  /*120a0*/  LOP3.LUT R10, R39, 0x380, RZ, 0xc0, !PT ;  /* 0x00000380270a7812 */ /* 0x000fe200078ec0ff */
[----:B------:R-:W-:Y:S01]  /*120b0*/  ULDC.64 UR4, c[0x0][0xc00] ;  /* 0x0003000000047ab9 */ /* 0x000fe20000000a00 */
[----:B------:R-:W-:-:S02]  /*120c0*/  LOP3.LUT R6, R37, 0x380, RZ, 0xc0, !PT ;  /* 0x0000038025067812 */ /* 0x000fc400078ec0ff */
[----:B------:R-:W-:Y:S02]  /*120d0*/  SHF.R.U64 R11, R11, 0x3, RZ ;  /* 0x000000030b0b7819 */ /* 0x000fe400000012ff */
[----:B------:R-:W-:Y:S02]  /*120e0*/  SHF.R.U64 R4, R4, 0x3, RZ ;  /* 0x0000000304047819 */ /* 0x000fe400000012ff */
[C---:B------:R-:W-:Y:S02]  /*120f0*/  IADD3 R95, P2, R8.reuse, 0x4000, RZ ;  /* 0x00004000085f7810 */ /* 0x040fe40007f5e0ff */
[----:B---3--:R-:W-:Y:S02]  /*12100*/  IADD3 R28, P5, R8, 0x4060, RZ ;  /* 0x00004060081c7810 */ /* 0x008fe40007fbe0ff */
[----:B------:R-:W-:Y:S01]  /*12110*/  SHF.R.U64 R10, R10, 0x3, RZ ;  /* 0x000000030a0a7819 */ /* 0x000fe200000012ff */
[----:B--2---:R-:W-:Y:S01]  /*12120*/  IMAD.X R13, RZ, RZ, R9, P2 ;  /* 0x000000ffff0d7224 */ /* 0x004fe200010e0609 */
[----:B------:R-:W-:-:S02]  /*12130*/  IADD3 R107, P4, R8, 0x4040, RZ ;  /* 0x00004040086b7810 */ /* 0x000fc40007f9e0ff */
[----:B------:R-:W-:Y:S02]  /*12140*/  SHF.R.U64 R6, R6, 0x3, RZ ;  /* 0x0000000306067819 */ /* 0x000fe400000012ff */
[----:B------:R-:W-:Y:S01]  /*12150*/  IADD3 R105, P3, R8, 0x4020, RZ ;  /* 0x0000402008697810 */ /* 0x000fe20007f7e0ff */
[--C-:B------:R-:W-:Y:S01]  /*12160*/  IMAD.X R5, RZ, RZ, R9.reuse, P4 ;  /* 0x000000ffff057224 */ /* 0x100fe200020e0609 */
[----:B------:R-:W-:Y:S02]  /*12170*/  LOP3.LUT R8, R11, R8, RZ, 0x3c, !PT ;  /* 0x000000080b087212 */ /* 0x000fe400078e3cff */
[----:B------:R-:W-:Y:S01]  /*12180*/  LOP3.LUT R26, R4, R35, RZ, 0x3c, !PT ;  /* 0x00000023041a7212 */ /* 0x000fe200078e3cff */
[----:B------:R-:W-:Y:S01]  /*12190*/  IMAD.X R7, RZ, RZ, R9, P3 ;  /* 0x000000ffff077224 */ /* 0x000fe200018e0609 */
[----:B------:R-:W-:Y:S02]  /*121a0*/  LOP3.LUT R14, R10, R39, RZ, 0x3c, !PT ;  /* 0x000000270a0e7212 */ /* 0x000fe400078e3cff */
[----:B------:R-:W-:-:S02]  /*121b0*/  LOP3.LUT R4, R95, 0x380, RZ, 0xc0, !PT ;  /* 0x000003805f047812 */ /* 0x000fc400078ec0ff */
[----:B------:R-:W-:Y:S02]  /*121c0*/  LOP3.LUT R11, R28, 0x380, RZ, 0xc0, !PT ;  /* 0x000003801c0b7812 */ /* 0x000fe400078ec0ff */
[----:B-----5:R-:W-:Y:S02]  /*121d0*/  LOP3.LUT R24, R6, R37, RZ, 0x3c, !PT ;  /* 0x0000002506187212 */ /* 0x020fe400078e3cff */
[----:B------:R-:W-:Y:S02]  /*121e0*/  LOP3.LUT R10, R107, 0x380, RZ, 0xc0, !PT ;  /* 0x000003806b0a7812 */ /* 0x000fe400078ec0ff */
[----:B------:R-:W-:Y:S02]  /*121f0*/  LOP3.LUT R6, R105, 0x380, RZ, 0xc0, !PT ;  /* 0x0000038069067812 */ /* 0x000fe400078ec0ff */
[----:B------:R-:W-:Y:S02]  /*12200*/  SHF.R.U64 R4, R4, 0x3, RZ ;  /* 0x0000000304047819 */ /* 0x000fe400000012ff */
[----:B------:R-:W-:-:S02]  /*12210*/  SHF.R.U64 R11, R11, 0x3, RZ ;  /* 0x000000030b0b7819 */ /* 0x000fc400000012ff */
[----:B------:R-:W-:Y:S02]  /*12220*/  SHF.R.U64 R10, R10, 0x3, RZ ;  /* 0x000000030a0a7819 */ /* 0x000fe400000012ff */
[----:B------:R-:W-:Y:S02]  /*12230*/  SHF.R.U64 R6, R6, 0x3, RZ ;  /* 0x0000000306067819 */ /* 0x000fe400000012ff */
[----:B------:R-:W-:Y:S02]  /*12240*/  LOP3.LUT R12, R4, R95, RZ, 0x3c, !PT ;  /* 0x0000005f040c7212 */ /* 0x000fe400078e3cff */
[----:B------:R-:W-:Y:S02]  /*12250*/  LOP3.LUT R32, R11, R28, RZ, 0x3c, !PT ;  /* 0x0000001c0b207212 */ /* 0x000fe400078e3cff */
[----:B------:R-:W-:Y:S02]  /*12260*/  IADD3.X R33, RZ, R9, RZ, P5, !PT ;  /* 0x00000009ff217210 */ /* 0x000fe40002ffe4ff */
[----:B------:R-:W-:-:S02]  /*12270*/  LOP3.LUT R4, R10, R107, RZ, 0x3c, !PT ;  /* 0x0000006b0a047212 */ /* 0x000fc400078e3cff */
[----:B------:R-:W-:Y:S02]  /*12280*/  MOV R28, R8 ;  /* 0x00000008001c7202 */ /* 0x000fe40000000f00 */
[----:B------:R-:W-:Y:S02]  /*12290*/  LOP3.LUT R6, R6, R105, RZ, 0x3c, !PT ;  /* 0x0000006906067212 */ /* 0x000fe400078e3cff */
[----:B------:R-:W-:Y:S02]  /*122a0*/  F2FP.BF16.F32.PACK_AB R8, R21, R20 ;  /* 0x000000141508723e */ /* 0x000fe400000010ff */
[----:B------:R-:W-:Y:S02]  /*122b0*/  F2FP.BF16.F32.PACK_AB R9, R71, R70 ;  /* 0x000000464709723e */ /* 0x000fe400000010ff */
[----:B------:R-:W-:Y:S02]  /*122c0*/  F2FP.BF16.F32.PACK_AB R10, R41, R40 ;  /* 0x00000028290a723e */ /* 0x000fe400000010ff */
[----:B------:R-:W-:Y:S01]  /*122d0*/  F2FP.BF16.F32.PACK_AB R11, R73, R72 ;  /* 0x00000048490b723e */ /* 0x000fe200000010ff */
[----:B------:R-:W-:Y:S01]  /*122e0*/  BAR.SYNC.DEFER_BLOCKING 0x1, 0x100 ;  /* 0x0044000000007b1d */ /* 0x000fe20000010000 */
[----:B------:R-:W-:-:S02]  /*122f0*/  MOV R95, R6 ;  /* 0x00000006005f7202 */ /* 0x000fc40000000f00 */
[----:B------:R-:W-:Y:S02]  /*12300*/  MOV R94, R4 ;  /* 0x00000004005e7202 */ /* 0x000fe40000000f00 */
[----:B------:R-:W-:Y:S02]  /*12310*/  MOV R37, R26 ;  /* 0x0000001a00257202 */ /* 0x000fe40000000f00 */
[----:B------:R-:W-:Y:S02]  /*12320*/  F2FP.BF16.F32.PACK_AB R4, R43, R42 ;  /* 0x0000002a2b04723e */ /* 0x000fe400000010ff */
[----:B------:R-:W-:Y:S02]  /*12330*/  F2FP.BF16.F32.PACK_AB R5, R75, R74 ;  /* 0x0000004a4b05723e */ /* 0x000fe400000010ff */
[----:B------:R-:W-:Y:S02]  /*12340*/  F2FP.BF16.F32.PACK_AB R6, R45, R44 ;  /* 0x0000002c2d06723e */ /* 0x000fe400000010ff */
[----:B------:R-:W-:-:S02]  /*12350*/  F2FP.BF16.F32.PACK_AB R7, R77, R76 ;  /* 0x0000004c4d07723e */ /* 0x000fc400000010ff */
[----:B------:R-:W-:Y:S02]  /*12360*/  MOV R38, R24 ;  /* 0x0000001800267202 */ /* 0x000fe40000000f00 */
[----:B------:R-:W-:Y:S02]  /*12370*/  MOV R39, R14 ;  /* 0x0000000e00277202 */ /* 0x000fe40000000f00 */
[----:B------:R-:W-:Y:S02]  /*12380*/  MOV R104, R12 ;  /* 0x0000000c00687202 */ /* 0x000fe40000000f00 */
[----:B------:R-:W-:Y:S02]  /*12390*/  F2FP.BF16.F32.PACK_AB R12, R51, R50 ;  /* 0x00000032330c723e */ /* 0x000fe400000010ff */
[----:B------:R-:W-:Y:S01]  /*123a0*/  F2FP.BF16.F32.PACK_AB R13, R83, R82 ;  /* 0x00000052530d723e */ /* 0x000fe200000010ff */
[----:B------:R0:W-:Y:S01]  /*123b0*/  STSM.16.M88.4 [R28], R8 ;  /* 0x000000081c007844 */ /* 0x0001e20000000200 */
[----:B------:R-:W-:-:S02]  /*123c0*/  F2FP.BF16.F32.PACK_AB R14, R53, R52 ;  /* 0x00000034350e723e */ /* 0x000fc400000010ff */
[----:B------:R-:W-:Y:S01]  /*123d0*/  F2FP.BF16.F32.PACK_AB R15, R85, R84 ;  /* 0x00000054550f723e */ /* 0x000fe200000010ff */
[----:B------:R2:W-:Y:S01]  /*123e0*/  STSM.16.M88.4 [R37], R4 ;  /* 0x0000000425007844 */ /* 0x0005e20000000200 */
[----:B------:R-:W-:Y:S02]  /*123f0*/  F2FP.BF16.F32.PACK_AB R24, R55, R54 ;  /* 0x000000363718723e */ /* 0x000fe400000010ff */
[----:B------:R-:W-:Y:S02]  /*12400*/  F2FP.BF16.F32.PACK_AB R25, R87, R86 ;  /* 0x000000565719723e */ /* 0x000fe400000010ff */
[----:B------:R-:W-:Y:S02]  /*12410*/  F2FP.BF16.F32.PACK_AB R26, R57, R56 ;  /* 0x00000038391a723e */ /* 0x000fe400000010ff */
[----:B------:R-:W-:Y:S02]  /*12420*/  F2FP.BF16.F32.PACK_AB R27, R89, R88 ;  /* 0x00000058591b723e */ /* 0x000fe400000010ff */
[----:B------:R-:W-:-:S02]  /*12430*/  F2FP.BF16.F32.PACK_AB R35, R97, R96 ;  /* 0x000000606123723e */ /* 0x000fc400000010ff */
[----:B------:R-:W-:Y:S02]  /*12440*/  ISETP.NE.U32.AND P0, PT, RZ, UR4, PT ;  /* 0x00000004ff007c0c */ /* 0x000fe4000bf05070 */
[----:B0-----:R-:W-:Y:S02]  /*12450*/  F2FP.BF16.F32.PACK_AB R8, R47, R46 ;  /* 0x0000002e2f08723e */ /* 0x001fe400000010ff */
[----:B------:R-:W-:Y:S02]  /*12460*/  F2FP.BF16.F32.PACK_AB R9, R79, R78 ;  /* 0x0000004e4f09723e */ /* 0x000fe400000010ff */
[----:B------:R-:W-:Y:S02]  /*12470*/  F2FP.BF16.F32.PACK_AB R10, R49, R48 ;  /* 0x00000030310a723e */ /* 0x000fe400000010ff */
[----:B------:R-:W-:Y:S02]  /*12480*/  F2FP.BF16.F32.PACK_AB R11, R81, R80 ;  /* 0x00000050510b723e */ /* 0x000fe400000010ff */
[----:B------:R-:W-:-:S02]  /*12490*/  MOV R28, R32 ;  /* 0x00000020001c7202 */ /* 0x000fc40000000f00 */
[----:B------:R-:W-:Y:S01]  /*124a0*/  F2FP.BF16.F32.PACK_AB R32, R59, R58 ;  /* 0x0000003a3b20723e */ /* 0x000fe200000010ff */
[----:B------:R0:W-:Y:S01]  /*124b0*/  STSM.16.M88.4 [R38], R8 ;  /* 0x0000000826007844 */ /* 0x0001e20000000200 */
[----:B------:R-:W-:Y:S02]  /*124c0*/  F2FP.BF16.F32.PACK_AB R33, R91, R90 ;  /* 0x0000005a5b21723e */ /* 0x000fe400000010ff */
[----:B--2---:R-:W-:Y:S01]  /*124d0*/  F2FP.BF16.F32.PACK_AB R37, R99, R98 ;  /* 0x000000626325723e */ /* 0x004fe200000010ff */
[----:B------:R2:W-:Y:S01]  /*124e0*/  STSM.16.M88.4 [R39], R12 ;  /* 0x0000000c27007844 */ /* 0x0005e20000000200 */
[----:B------:R-:W-:Y:S02]  /*124f0*/  F2FP.BF16.F32.PACK_AB R4, R67, R66 ;  /* 0x000000424304723e */ /* 0x000fe400000010ff */
[----:B------:R-:W-:Y:S01]  /*12500*/  F2FP.BF16.F32.PACK_AB R5, R103, R102 ;  /* 0x000000666705723e */ /* 0x000fe200000010ff */
[----:B------:R-:W-:Y:S01]  /*12510*/  STSM.16.M88.4 [R104], R24 ;  /* 0x0000001868007844 */ /* 0x000fe20000000200 */
[----:B------:R-:W-:-:S02]  /*12520*/  F2FP.BF16.F32.PACK_AB R6, R69, R68 ;  /* 0x000000444506723e */ /* 0x000fc400000010ff */
[----:B------:R-:W-:Y:S01]  /*12530*/  F2FP.BF16.F32.PACK_AB R7, R151, R150 ;  /* 0x000000969707723e */ /* 0x000fe200000010ff */
[----:B------:R-:W-:Y:S01]  /*12540*/  STSM.16.M88.4 [R95], R32 ;  /* 0x000000205f007844 */ /* 0x000fe20000000200 */
[----:B------:R-:W-:Y:S02]  /*12550*/  ISETP.NE.U32.AND P3, PT, RZ, UR6, PT ;  /* 0x00000006ff007c0c */ /* 0x000fe4000bf65070 */
[----:B------:R-:W-:Y:S01]  /*12560*/  ISETP.NE.AND.EX P0, PT, RZ, UR5, PT, P0 ;  /* 0x00000005ff007c0c */ /* 0x000fe2000bf05300 */
[----:B0-----:R-:W-:Y:S01]  /*12570*/  IMAD.MOV.U32 R10, RZ, RZ, RZ ;  /* 0x000000ffff0a7224 */ /* 0x001fe200078e00ff */
[----:B------:R-:W-:Y:S01]  /*12580*/  F2FP.BF16.F32.PACK_AB R38, R65, R64 ;  /* 0x000000404126723e */ /* 0x000fe200000010ff */
[----:B------:R-:W0:Y:S01]  /*12590*/  LDC R9, c[0x0][0xbe8] ;  /* 0x0002fa00ff097b82 */ /* 0x000e220000000800 */
[----:B--2---:R-:W-:Y:S02]  /*125a0*/  F2FP.BF16.F32.PACK_AB R39, R101, R100 ;  /* 0x000000646527723e */ /* 0x004fe400000010ff */
[----:B------:R-:W-:-:S03]  /*125b0*/  IADD3 R14, P1, R206, UR4, RZ ;  /* 0x00000004ce0e7c10 */ /* 0x000fc6000ff3e0ff */
[----:B------:R-:W-:Y:S01]  /*125c0*/  STSM.16.M88.4 [R94], R36 ;  /* 0x000000245e007844 */ /* 0x000fe20000000200 */
[----:B------:R-:W-:Y:S02]  /*125d0*/  ISETP.NE.AND.EX P3, PT, RZ, UR7, PT, P3 ;  /* 0x00000007ff007c0c */ /* 0x000fe4000bf65330 */
[----:B------:R-:W-:Y:S01]  /*125e0*/  IADD3.X R15, R207, UR5, RZ, P1, !PT ;  /* 0x00000005cf0f7c10 */ /* 0x000fe20008ffe4ff */
[----:B------:R2:W-:Y:S01]  /*125f0*/  STSM.16.M88.4 [R28], R4 ;  /* 0x000000041c007844 */ /* 0x0005e20000000200 */
[----:B------:R-:W-:Y:S09]  /*12600*/  BAR.SYNC.DEFER_BLOCKING 0x1, 0x100 ;  /* 0x0044000000007b1d */ /* 0x000ff20000010000 */
[----:B------:R-:W-:Y:S01]  /*12610*/  @P3 IADD3 R206, P1, R206, UR6, RZ ;  /* 0x00000006cece3c10 */ /* 0x000fe2000ff3e0ff */
[----:B------:R-:W-:-:S02]  /*12620*/  ULDC UR6, c[0x0][0xa88] ;  /* 0x0002a20000067ab9 */ /* 0x000fc40000000800 */
[----:B------:R-:W-:Y:S01]  /*12630*/  IMAD.U32 R8, RZ, RZ, UR6 ;  /* 0x00000006ff087e24 */ /* 0x000fe2000f8e00ff */
[----:B------:R-:W-:Y:S01]  /*12640*/  @P3 IADD3.X R207, R207, UR7, RZ, P1, !PT ;  /* 0x00000007cfcf3c10 */ /* 0x000fe20008ffe4ff */
[----:B------:R3:W5:Y:S04]  /*12650*/  @P0 LDG.E R10, desc[UR42][R14.64] ;  /* 0x0000002a0e0a0981 */ /* 0x000768000c1e1900 */
[----:B------:R3:W5:Y:S01]  /*12660*/  @P3 LDG.E R8, desc[UR42][R206.64] ;  /* 0x0000002ace083981 */ /* 0x000762000c1e1900 */
[----:B--2---:R-:W-:Y:S01]  /*12670*/  IMAD.MOV.U32 R6, RZ, RZ, 0x9b8 ;  /* 0x000009b8ff067424 */ /* 0x004fe200078e00ff */
[----:B------:R-:W-:Y:S02]  /*12680*/  ISETP.GT.AND P2, PT, R204, 0x1, PT ;  /* 0x00000001cc00780c */ /* 0x000fe40003f44270 */
[----:B0-----:R-:W-:-:S02]  /*12690*/  ISETP.NE.AND P1, PT, R9, 0x1, PT ;  /* 0x000000010900780c */ /* 0x001fc40003f25270 */
[----:B------:R-:W-:-:S04]  /*126a0*/  SEL R6, R6, 0x978, P2 ;  /* 0x0000097806067807 */ /* 0x000fc80001000000 */
[----:B------:R3:W0:Y:S08]  /*126b0*/  LDC.64 R24, c[0x0][R6+0x220] ;  /* 0x0000880006187b82 */ /* 0x0006300000000a00 */
[----:B------:R3:W2:Y:S08]  /*126c0*/  LDC.64 R26, c[0x0][R6+0x218] ;  /* 0x00008600061a7b82 */ /* 0x0006b00000000a00 */
[----:B------:R3:W4:Y:S01]  /*126d0*/  LDC.64 R12, c[0x0][R6+0x228] ;  /* 0x00008a00060c7b82 */ /* 0x0007220000000a00 */
[----:B------:R-:W-:Y:S05]  /*126e0*/  @P3 BRA `(.L_x_657) ;  /* 0x0000000000103947 */ /* 0x000fea0003800000 */
[----:B------:R-:W-:Y:S05]  /*126f0*/  @!P0 BRA `(.L_x_657) ;  /* 0x00000000000c8947 */ /* 0x000fea0003800000 */
[----:B------:R-:W3:Y:S04]  /*12700*/  LDG.E R5, desc[UR42][R14.64] ;  /* 0x0000002a0e057981 */ /* 0x000ee8000c1e1900 */
[----:B-----5:R-:W3:Y:S02]  /*12710*/  LDG.E R8, desc[UR42][R14.64+0x4] ;  /* 0x0000042a0e087981 */ /* 0x020ee4000c1e1900 */
[----:B---3--:R-:W-:-:S07]  /*12720*/  IMAD.IADD R8, R8, 0x1, -R5 ;  /* 0x0000000108087824 */ /* 0x008fce00078e0a05 */
.L_x_657:
[----:B---3--:R-:W3:Y:S01]  /*12730*/  LDL R15, [R1+0x1c] ;  /* 0x00001c00010f7983 */ /* 0x008ee20000100800 */
[----:B------:R-:W1:Y:S01]  /*12740*/  LDC.64 R6, c[0x0][R6+0x210] ;  /* 0x0000840006067b82 */ /* 0x000e620000000a00 */
[----:B------:R-:W-:Y:S02]  /*12750*/  ISETP.NE.U32.AND P0, PT, RZ, UR4, PT ;  /* 0x00000004ff007c0c */ /* 0x000fe4000bf05070 */
[----:B------:R-:W4:Y:S02]  /*12760*/  LDL R32, [R1+0x18] ;  /* 0x0000180001207983 */ /* 0x000f240000100800 */
[----:B------:R-:W-:-:S03]  /*12770*/  ISETP.NE.AND.EX P0, PT, RZ, UR5, PT, P0 ;  /* 0x00000005ff007c0c */ /* 0x000fc6000bf05300 */
[----:B------:R-:W1:Y:S01]  /*12780*/  @P1 LDC R14, c[0x0][0xbec] ;  /* 0x0002fb00ff0e1b82 */ /* 0x000e620000000800 */
[----:B------:R-:W-:Y:S02]  /*12790*/  SEL R205, R205, RZ, !P0 ;  /* 0x000000ffcdcd7207 */ /* 0x000fe40004000000 */
[----:B------:R-:W-:-:S03]  /*127a0*/  SEL R217, R217, RZ, !P0 ;  /* 0x000000ffd9d97207 */ /* 0x000fc60004000000 */
[----:B0-----:R-:W-:Y:S02]  /*127b0*/  IMAD R11, R25, R205, RZ ;  /* 0x000000cd190b7224 */ /* 0x001fe400078e02ff */
[----:B------:R-:W0:Y:S02]  /*127c0*/  @P1 LDC R33, c[0x0][0xbf0] ;  /* 0x0002fc00ff211b82 */ /* 0x000e240000000800 */
[C---:B------:R-:W-:Y:S02]  /*127d0*/  IMAD R217, R24.reuse, R217, R11 ;  /* 0x000000d918d97224 */ /* 0x040fe400078e020b */
[----:B------:R-:W-:-:S04]  /*127e0*/  IMAD.WIDE.U32 R24, R24, R205, RZ ;  /* 0x000000cd18187225 */ /* 0x000fc800078e00ff */
[----:B------:R-:W1:Y:S01]  /*127f0*/  LDC.64 R4, c[0x0][0xba8] ;  /* 0x0002ea00ff047b82 */ /* 0x000e620000000a00 */
[-C--:B--2---:R-:W-:Y:S02]  /*12800*/  IMAD R11, R27, R2.reuse, RZ ;  /* 0x000000021b0b7224 */ /* 0x084fe400078e02ff */
[----:B------:R-:W-:Y:S02]  /*12810*/  IMAD.IADD R217, R25, 0x1, R217 ;  /* 0x0000000119d97824 */ /* 0x000fe400078e02d9 */
[----:B------:R-:W-:-:S04]  /*12820*/  IMAD.WIDE.U32 R26, R26, R2, RZ ;  /* 0x000000021a1a7225 */ /* 0x000fc800078e00ff */
[----:B------:R-:W-:Y:S01]  /*12830*/  IMAD.IADD R28, R27, 0x1, R11 ;  /* 0x000000011b1c7824 */ /* 0x000fe200078e020b */
[--C-:B-----5:R-:W-:Y:S02]  /*12840*/  IADD3 R24, P0, P3, R24, R26, R10.reuse ;  /* 0x0000001a18187210 */ /* 0x120fe40007b1e00a */
[----:B------:R-:W-:Y:S01]  /*12850*/  SHF.R.S32.HI R11, RZ, 0x1f, R10 ;  /* 0x0000001fff0b7819 */ /* 0x000fe2000001140a */
[----:B-1----:R-:W1:Y:S08]  /*12860*/  @!P2 LDC R4, c[0x0][0xb50] ;  /* 0x0002d400ff04ab82 */ /* 0x002e700000000800 */
[----:B------:R-:W2:Y:S01]  /*12870*/  @!P2 LDC R5, c[0x0][0xb54] ;  /* 0x0002d500ff05ab82 */ /* 0x000ea20000000800 */
[----:B------:R-:W-:-:S02]  /*12880*/  IMAD R8, R8, R9, RZ ;  /* 0x0000000908087224 */ /* 0x000fc400078e02ff */
[----:B---3--:R-:W-:-:S04]  /*12890*/  IMAD R35, R208, 0x80, R15 ;  /* 0x00000080d0237824 */ /* 0x008fc800078e020f */
[----:B------:R-:W-:Y:S01]  /*128a0*/  @P1 IMAD.HI.U32 R14, R35, R14, RZ ;  /* 0x0000000e230e1227 */ /* 0x000fe200078e00ff */
[----:B------:R-:W-:-:S03]  /*128b0*/  SEL R15, R209, RZ, P2 ;  /* 0x000000ffd10f7207 */ /* 0x000fc60001000000 */
[----:B------:R-:W-:Y:S01]  /*128c0*/  IMAD.MOV.U32 R25, RZ, RZ, R35 ;  /* 0x000000ffff197224 */ /* 0x000fe200078e0023 */
[----:B0-----:R-:W-:Y:S01]  /*128d0*/  @P1 SHF.R.U32.HI R25, RZ, R33, R14 ;  /* 0x00000021ff191219 */ /* 0x001fe2000001160e */
[-C--:B----4-:R-:W-:Y:S02]  /*128e0*/  IMAD R27, R13, R15.reuse, RZ ;  /* 0x0000000f0d1b7224 */ /* 0x090fe400078e02ff */
[----:B------:R-:W-:-:S04]  /*128f0*/  IMAD.WIDE.U32 R12, R12, R15, RZ ;  /* 0x0000000f0c0c7225 */ /* 0x000fc800078e00ff */
[----:B------:R-:W-:Y:S01]  /*12900*/  IMAD.MOV R26, RZ, RZ, -R25 ;  /* 0x000000ffff1a7224 */ /* 0x000fe200078e0a19 */
[----:B------:R-:W-:Y:S01]  /*12910*/  IADD3.X R14, R217, R28, R11, P0, P3 ;  /* 0x0000001cd90e7210 */ /* 0x000fe200007e640b */
[----:B------:R-:W-:Y:S02]  /*12920*/  IMAD.IADD R27, R13, 0x1, R27 ;  /* 0x000000010d1b7824 */ /* 0x000fe400078e021b */
[----:B------:R-:W-:Y:S01]  /*12930*/  IMAD R15, R9, R26, R35 ;  /* 0x0000001a090f7224 */ /* 0x000fe200078e0223 */
[----:B------:R-:W-:Y:S02]  /*12940*/  IADD3 R12, P0, P3, R25, R24, R12 ;  /* 0x00000018190c7210 */ /* 0x000fe40007b1e00c */
[----:B------:R-:W-:Y:S01]  /*12950*/  SHF.R.S32.HI R13, RZ, 0x1f, R25 ;  /* 0x0000001fff0d7819 */ /* 0x000fe20000011419 */
[----:B------:R-:W-:Y:S01]  /*12960*/  IMAD R7, R7, R15, RZ ;  /* 0x0000000f07077224 */ /* 0x000fe200078e02ff */
[----:B------:R-:W-:Y:S02]  /*12970*/  SHF.R.S32.HI R25, RZ, 0x1f, R15 ;  /* 0x0000001fff197819 */ /* 0x000fe4000001140f */
[----:B------:R-:W-:-:S03]  /*12980*/  IADD3.X R13, R13, R14, R27, P0, P3 ;  /* 0x0000000e0d0d7210 */ /* 0x000fc600007e641b */
[C---:B------:R-:W-:Y:S02]  /*12990*/  IMAD R25, R6.reuse, R25, R7 ;  /* 0x0000001906197224 */ /* 0x040fe400078e0207 */
[----:B------:R-:W-:-:S04]  /*129a0*/  IMAD.WIDE.U32 R6, R6, R15, R12 ;  /* 0x0000000f06067225 */ /* 0x000fc800078e000c */
[----:B------:R-:W-:Y:S01]  /*129b0*/  IMAD.IADD R7, R7, 0x1, R25 ;  /* 0x0000000107077824 */ /* 0x000fe200078e0219 */
[----:B-1----:R-:W-:-:S04]  /*129c0*/  LEA R4, P0, R6, R4, 0x2 ;  /* 0x0000000406047211 */ /* 0x002fc800078010ff */
[----:B--2---:R-:W-:Y:S01]  /*129d0*/  LEA.HI.X R14, R6, R5, R7, 0x2, P0 ;  /* 0x00000005060e7211 */ /* 0x004fe200000f1407 */
[----:B------:R-:W-:Y:S01]  /*129e0*/  SHFL.IDX PT, R12, R4, 0x1, 0x1c1f ;  /* 0x003c1f00040c7f89 */ /* 0x000fe200000e0000 */
[----:B------:R-:W-:-:S03]  /*129f0*/  IMAD R25, R208, 0x80, R32 ;  /* 0x00000080d0197824 */ /* 0x000fc600078e0220 */
[----:B------:R-:W-:Y:S04]  /*12a00*/  SHFL.IDX PT, R6, R4, RZ, 0x1c1f ;  /* 0x001c1fff04067589 */ /* 0x000fe800000e0000 */
[----:B------:R-:W0:Y:S04]  /*12a10*/  SHFL.IDX PT, R7, R14, RZ, 0x1c1f ;  /* 0x001c1fff0e077589 */ /* 0x000e2800000e0000 */
[----:B------:R-:W1:Y:S01]  /*12a20*/  SHFL.IDX PT, R13, R14, 0x1, 0x1c1f ;  /* 0x003c1f000e0d7f89 */ /* 0x000e6200000e0000 */
[----:B------:R-:W-:Y:S01]  /*12a30*/  LOP3.LUT P0, RZ, R218, 0x3, RZ, 0xc0, !PT ;  /* 0x00000003daff7812 */ /* 0x000fe2000780c0ff */
[----:B------:R-:W-:-:S03]  /*12a40*/  VIADD R5, R25, 0x8 ;  /* 0x0000000819057836 */ /* 0x000fc60000000000 */
[-C--:B------:R-:W-:Y:S02]  /*12a50*/  ISETP.GE.OR P3, PT, R25, R8.reuse, P0 ;  /* 0x000000081900720c */ /* 0x080fe40000766670 */
[----:B------:R-:W-:-:S11]  /*12a60*/  ISETP.GE.OR P0, PT, R5, R8, P0 ;  /* 0x000000080500720c */ /* 0x000fd60000706670 */
[----:B0-----:R0:W-:Y:S04]  /*12a70*/  @!P3 ST.E desc[UR42][R6.64], R3 ;  /* 0x000000030600b985 */ /* 0x0011e8000c10192a */
[----:B-1----:R0:W-:Y:S01]  /*12a80*/  @!P0 ST.E desc[UR42][R12.64], R0 ;  /* 0x000000000c008985 */ /* 0x0021e2000c10192a */
[----:B------:R-:W-:Y:S05]  /*12a90*/  @P2 BRA `(.L_x_658) ;  /* 0x0000000800a02947 */ /* 0x000fea0003800000 */
[----:B------:R-:W-:Y:S01]  /*12aa0*/  SHF.L.U32 R32, R153, 0x6, RZ ;  /* 0x0000000699207819 */ /* 0x000fe200000006ff */
[----:B0-----:R-:W0:Y:S01]  /*12ab0*/  @P1 LDC R13, c[0x0][0xbec] ;  /* 0x0002fb00ff0d1b82 */ /* 0x001e220000000800 */
[----:B------:R-:W-:-:S03]  /*12ac0*/  ULDC.64 UR4, c[0x0][0xaa0] ;  /* 0x0002a80000047ab9 */ /* 0x000fc60000000a00 */
[----:B------:R-:W-:-:S04]  /*12ad0*/  IMAD.IADD R3, R16, 0x1, R32 ;  /* 0x0000000110037824 */ /* 0x000fc800078e0220 */
[----:B------:R-:W-:Y:S01]  /*12ae0*/  IMAD.WIDE R92, R3, 0x2, R92 ;  /* 0x00000002035c7825 */ /* 0x000fe200078e025c */
[----:B------:R-:W1:Y:S02]  /*12af0*/  @P1 LDC R21, c[0x0][0xbf0] ;  /* 0x0002fc00ff151b82 */ /* 0x000e640000000800 */
[C---:B------:R-:W-:Y:S02]  /*12b00*/  IADD3 R33, P0, R92.reuse, 0x2000, RZ ;  /* 0x000020005c217810 */ /* 0x040fe40007f1e0ff */
[----:B------:R-:W-:Y:S02]  /*12b10*/  IADD3 R25, P5, R92, 0x1000, RZ ;  /* 0x000010005c197810 */ /* 0x000fe40007fbe0ff */
[----:B------:R-:W-:Y:S02]  /*12b20*/  LOP3.LUT R32, R33, 0x380, RZ, 0xc0, !PT ;  /* 0x0000038021207812 */ /* 0x000fe400078ec0ff */
[----:B------:R-:W-:Y:S02]  /*12b30*/  LOP3.LUT R24, R25, 0x380, RZ, 0xc0, !PT ;  /* 0x0000038019187812 */ /* 0x000fe400078ec0ff */
[----:B------:R-:W-:-:S02]  /*12b40*/  SHF.R.U64 R32, R32, 0x3, RZ ;  /* 0x0000000320207819 */ /* 0x000fc400000012ff */
[----:B------:R-:W-:Y:S02]  /*12b50*/  SHF.R.U64 R24, R24, 0x3, RZ ;  /* 0x0000000318187819 */ /* 0x000fe400000012ff */
[----:B------:R-:W-:Y:S01]  /*12b60*/  LOP3.LUT R32, R32, R33, RZ, 0x3c, !PT ;  /* 0x0000002120207212 */ /* 0x000fe200078e3cff */
[--C-:B------:R-:W-:Y:S01]  /*12b70*/  IMAD.X R33, RZ, RZ, R93.reuse, P0 ;  /* 0x000000ffff217224 */ /* 0x100fe200000e065d */
[----:B------:R-:W-:Y:S02]  /*12b80*/  IADD3 R3, P0, R92, 0x7000, RZ ;  /* 0x000070005c037810 */ /* 0x000fe40007f1e0ff */
[----:B------:R-:W-:Y:S01]  /*12b90*/  LOP3.LUT R24, R24, R25, RZ, 0x3c, !PT ;  /* 0x0000001918187212 */ /* 0x000fe200078e3cff */
[--C-:B------:R-:W-:Y:S01]  /*12ba0*/  IMAD.X R25, RZ, RZ, R93.reuse, P5 ;  /* 0x000000ffff197224 */ /* 0x100fe200028e065d */
[C---:B------:R-:W-:Y:S01]  /*12bb0*/  IADD3 R37, P2, R92.reuse, 0x3000, RZ ;  /* 0x000030005c257810 */ /* 0x040fe20007f5e0ff */
[----:B------:R-:W-:Y:S01]  /*12bc0*/  IMAD R11, R11, UR4, RZ ;  /* 0x000000040b0b7c24 */ /* 0x000fe2000f8e02ff */
[C---:B------:R-:W-:Y:S01]  /*12bd0*/  IADD3 R41, P3, R92.reuse, 0x4000, RZ ;  /* 0x000040005c297810 */ /* 0x040fe20007f7e0ff */
[----:B------:R-:W-:Y:S01]  /*12be0*/  IMAD.X R53, RZ, RZ, R93, P0 ;  /* 0x000000ffff357224 */ /* 0x000fe200000e065d */
[C---:B------:R-:W-:Y:S01]  /*12bf0*/  IADD3 R45, P4, R92.reuse, 0x5000, RZ ;  /* 0x000050005c2d7810 */ /* 0x040fe20007f9e0ff */
[----:B------:R-:W5:Y:S01]  /*12c00*/  LD.E.128 R24, desc[UR42][R24.64] ;  /* 0x0000002a18187980 */ /* 0x000f62000c101d00 */
[----:B------:R-:W-:-:S02]  /*12c10*/  IADD3 R49, P5, R92, 0x6000, RZ ;  /* 0x000060005c317810 */ /* 0x000fc40007fbe0ff */
[----:B------:R-:W-:Y:S01]  /*12c20*/  LOP3.LUT R0, R3, 0x380, RZ, 0xc0, !PT ;  /* 0x0000038003007812 */ /* 0x000fe200078ec0ff */
[----:B------:R-:W5:Y:S01]  /*12c30*/  LD.E.128 R32, desc[UR42][R32.64] ;  /* 0x0000002a20207980 */ /* 0x000f62000c101d00 */
[----:B------:R-:W-:Y:S02]  /*12c40*/  LOP3.LUT R36, R37, 0x380, RZ, 0xc0, !PT ;  /* 0x0000038025247812 */ /* 0x000fe400078ec0ff */
[----:B------:R-:W-:Y:S02]  /*12c50*/  LOP3.LUT R40, R41, 0x380, RZ, 0xc0, !PT ;  /* 0x0000038029287812 */ /* 0x000fe400078ec0ff */
[----:B------:R-:W-:Y:S02]  /*12c60*/  LOP3.LUT R44, R45, 0x380, RZ, 0xc0, !PT ;  /* 0x000003802d2c7812 */ /* 0x000fe400078ec0ff */
[----:B------:R-:W-:Y:S02]  /*12c70*/  LOP3.LUT R48, R49, 0x380, RZ, 0xc0, !PT ;  /* 0x0000038031307812 */ /* 0x000fe400078ec0ff */
[----:B------:R-:W-:-:S02]  /*12c80*/  SHF.R.U64 R0, R0, 0x3, RZ ;  /* 0x0000000300007819 */ /* 0x000fc400000012ff */
[----:B------:R-:W-:Y:S02]  /*12c90*/  LOP3.LUT R5, R92, 0x380, RZ, 0xc0, !PT ;  /* 0x000003805c057812 */ /* 0x000fe400078ec0ff */
[----:B------:R-:W-:Y:S02]  /*12ca0*/  SHF.R.U64 R36, R36, 0x3, RZ ;  /* 0x0000000324247819 */ /* 0x000fe400000012ff */
[----:B------:R-:W-:Y:S02]  /*12cb0*/  SHF.R.U64 R40, R40, 0x3, RZ ;  /* 0x0000000328287819 */ /* 0x000fe400000012ff */
[----:B------:R-:W-:Y:S02]  /*12cc0*/  SHF.R.U64 R44, R44, 0x3, RZ ;  /* 0x000000032c2c7819 */ /* 0x000fe400000012ff */
[----:B------:R-:W-:Y:S02]  /*12cd0*/  SHF.R.U64 R48, R48, 0x3, RZ ;  /* 0x0000000330307819 */ /* 0x000fe400000012ff */
[----:B------:R-:W-:Y:S01]  /*12ce0*/  LOP3.LUT R52, R0, R3, RZ, 0x3c, !PT ;  /* 0x0000000300347212 */ /* 0x000fe200078e3cff */
[C---:B------:R-:W-:Y:S01]  /*12cf0*/  IMAD R3, R10.reuse, UR5, R11 ;  /* 0x000000050a037c24 */ /* 0x040fe2000f8e020b */
[----:B------:R-:W-:Y:S01]  /*12d00*/  SHF.R.U64 R5, R5, 0x3, RZ ;  /* 0x0000000305057819 */ /* 0x000fe200000012ff */
[----:B------:R-:W-:Y:S01]  /*12d10*/  IMAD.WIDE.U32 R10, R10, UR4, RZ ;  /* 0x000000040a0a7c25 */ /* 0x000fe2000f8e00ff */
[----:B------:R-:W-:Y:S01]  /*12d20*/  LOP3.LUT R36, R36, R37, RZ, 0x3c, !PT ;  /* 0x0000002524247212 */ /* 0x000fe200078e3cff */
[----:B------:R-:W-:Y:S01]  /*12d30*/  ULDC.64 UR4, c[0x0][0xae8] ;  /* 0x0002ba0000047ab9 */ /* 0x000fe20000000a00 */
[----:B------:R-:W-:Y:S01]  /*12d40*/  LOP3.LUT R40, R40, R41, RZ, 0x3c, !PT ;  /* 0x0000002928287212 */ /* 0x000fe200078e3cff */
[--C-:B------:R-:W-:Y:S01]  /*12d50*/  IMAD.X R37, RZ, RZ, R93.reuse, P2 ;  /* 0x000000ffff257224 */ /* 0x100fe200010e065d */
[----:B------:R-:W-:Y:S01]  /*12d60*/  LOP3.LUT R44, R44, R45, RZ, 0x3c, !PT ;  /* 0x0000002d2c2c7212 */ /* 0x000fe200078e3cff */
[--C-:B------:R-:W-:Y:S01]  /*12d70*/  IMAD.X R41, RZ, RZ, R93.reuse, P3 ;  /* 0x000000ffff297224 */ /* 0x100fe200018e065d */
[----:B------:R-:W-:Y:S01]  /*12d80*/  LOP3.LUT R48, R48, R49, RZ, 0x3c, !PT ;  /* 0x0000003130307212 */ /* 0x000fe200078e3cff */
[--C-:B------:R-:W-:Y:S01]  /*12d90*/  IMAD.X R45, RZ, RZ, R93.reuse, P4 ;  /* 0x000000ffff2d7224 */ /* 0x100fe200020e065d */
[----:B------:R-:W-:Y:S01]  /*12da0*/  LOP3.LUT R92, R5, R92, RZ, 0x3c, !PT ;  /* 0x0000005c055c7212 */ /* 0x000fe200078e3cff */
[----:B------:R-:W-:Y:S01]  /*12db0*/  IMAD.X R49, RZ, RZ, R93, P5 ;  /* 0x000000ffff317224 */ /* 0x000fe200028e065d */
[----:B------:R-:W5:Y:S01]  /*12dc0*/  LD.E.128 R36, desc[UR42][R36.64] ;  /* 0x0000002a24247980 */ /* 0x000f62000c101d00 */
[----:B------:R-:W-:-:S02]  /*12dd0*/  IMAD.IADD R11, R11, 0x1, R3 ;  /* 0x000000010b0b7824 */ /* 0x000fc400078e0203 */
[----:B------:R-:W-:Y:S01]  /*12de0*/  IMAD R3, R203, 0x20, R153 ;  /* 0x00000020cb037824 */ /* 0x000fe200078e0299 */
[----:B------:R2:W5:Y:S01]  /*12df0*/  LD.E.128 R4, desc[UR42][R92.64] ;  /* 0x0000002a5c047980 */ /* 0x000562000c101d00 */
[----:B------:R-:W-:Y:S01]  /*12e00*/  IMAD.WIDE.U32 R10, R2, UR4, R10 ;  /* 0x00000004020a7c25 */ /* 0x000fe2000f8e000a */
[----:B------:R-:W-:Y:S02]  /*12e10*/  SHF.R.S32.HI R0, RZ, 0x1f, R205 ;  /* 0x0000001fff007819 */ /* 0x000fe400000114cd */
[----:B------:R-:W5:Y:S01]  /*12e20*/  LD.E.128 R40, desc[UR42][R40.64] ;  /* 0x0000002a28287980 */ /* 0x000f62000c101d00 */
[----:B------:R-:W-:-:S03]  /*12e30*/  IMAD R14, R208, 0x80, R3 ;  /* 0x00000080d00e7824 */ /* 0x000fc600078e0203 */
[----:B------:R-:W5:Y:S01]  /*12e40*/  LD.E.128 R44, desc[UR42][R44.64] ;  /* 0x0000002a2c2c7980 */ /* 0x000f62000c101d00 */
[----:B------:R-:W-:Y:S01]  /*12e50*/  IMAD R11, R2, UR5, R11 ;  /* 0x00000005020b7c24 */ /* 0x000fe2000f8e020b */
[----:B------:R-:W-:Y:S02]  /*12e60*/  ULDC.64 UR4, c[0x0][0xaf0] ;  /* 0x0002bc0000047ab9 */ /* 0x000fe40000000a00 */
[----:B------:R-:W5:Y:S04]  /*12e70*/  LD.E.128 R48, desc[UR42][R48.64] ;  /* 0x0000002a30307980 */ /* 0x000f68000c101d00 */
[----:B------:R-:W5:Y:S01]  /*12e80*/  LD.E.128 R52, desc[UR42][R52.64] ;  /* 0x0000002a34347980 */ /* 0x000f62000c101d00 */
[----:B------:R-:W-:Y:S01]  /*12e90*/  @!PT LDS RZ, [RZ] ;  /* 0x00000000fffff984 */ /* 0x000fe20000000800 */
[----:B------:R-:W-:Y:S01]  /*12ea0*/  @!PT LDS RZ, [RZ] ;  /* 0x00000000fffff984 */ /* 0x000fe20000000800 */
[----:B------:R-:W-:Y:S01]  /*12eb0*/  @!PT LDS RZ, [RZ] ;  /* 0x00000000fffff984 */ /* 0x000fe20000000800 */
[----:B------:R-:W-:Y:S01]  /*12ec0*/  @!PT LDS RZ, [RZ] ;  /* 0x00000000fffff984 */ /* 0x000fe20000000800 */
[----:B------:R3:W-:Y:S06]  /*12ed0*/  MEMBAR.ALL.CTA ;  /* 0x0000000000007992 */ /* 0x0007ec0000008000 */
[----:B---3--:R-:W3:Y:S01]  /*12ee0*/  FENCE.VIEW.ASYNC.S ;  /* 0x00000000000073c6 */ /* 0x008ee20000000000 */
[----:B------:R-:W-:-:S02]  /*12ef0*/  IMAD R2, R0, UR4, RZ ;  /* 0x0000000400027c24 */ /* 0x000fc4000f8e02ff */
[----:B0-----:R-:W-:-:S04]  /*12f00*/  @P1 IMAD.HI.U32 R0, R14, R13, RZ ;  /* 0x0000000d0e001227 */ /* 0x001fc800078e00ff */
[----:B------:R-:W-:Y:S01]  /*12f10*/  IMAD.MOV.U32 R13, RZ, RZ, R14 ;  /* 0x000000ffff0d7224 */ /* 0x000fe200078e000e */
[----:B-1----:R-:W-:Y:S01]  /*12f20*/  @P1 SHF.R.U32.HI R13, RZ, R21, R0 ;  /* 0x00000015ff0d1219 */ /* 0x002fe20000011600 */
[C---:B------:R-:W-:Y:S02]  /*12f30*/  IMAD R15, R205.reuse, UR5, R2 ;  /* 0x00000005cd0f7c24 */ /* 0x040fe4000f8e0202 */
[----:B------:R-:W-:Y:S01]  /*12f40*/  IMAD.WIDE.U32 R2, R205, UR4, R10 ;  /* 0x00000004cd027c25 */ /* 0x000fe2000f8e000a */
[----:B------:R-:W-:Y:S01]  /*12f50*/  IADD3 R12, -R13, RZ, RZ ;  /* 0x000000ff0d0c7210 */ /* 0x000fe20007ffe1ff */
[----:B------:R-:W-:Y:S01]  /*12f60*/  ULDC.64 UR4, c[0x0][0xae0] ;  /* 0x0002b80000047ab9 */ /* 0x000fe20000000a00 */
[----:B------:R-:W-:Y:S01]  /*12f70*/  SHF.R.S32.HI R10, RZ, 0x1f, R13 ;  /* 0x0000001fff0a7819 */ /* 0x000fe2000001140d */
[----:B------:R-:W-:Y:S02]  /*12f80*/  VIADD R0, R156, 0x28820 ;  /* 0x000288209c007836 */ /* 0x000fe40000000000 */
[----:B------:R-:W-:-:S02]  /*12f90*/  IMAD R9, R9, R12, R14 ;  /* 0x0000000c09097224 */ /* 0x000fc400078e020e */
[----:B------:R-:W-:Y:S01]  /*12fa0*/  IMAD.IADD R3, R3, 0x1, R15 ;  /* 0x0000000103037824 */ /* 0x000fe200078e020f */
[----:B------:R-:W-:Y:S01]  /*12fb0*/  PRMT R0, RZ, 0x654, R0 ;  /* 0x00000654ff007816 */ /* 0x000fe20000000000 */
[----:B------:R-:W-:Y:S02]  /*12fc0*/  IMAD R10, R10, UR4, RZ ;  /* 0x000000040a0a7c24 */ /* 0x000fe4000f8e02ff */
[C---:B------:R-:W-:Y:S01]  /*12fd0*/  IMAD.WIDE.U32 R2, R13.reuse, UR4, R2 ;  /* 0x000000040d027c25 */ /* 0x040fe2000f8e0002 */
[----:B---3--:R0:W-:Y:S03]  /*12fe0*/  SYNCS.ARRIVE.TRANS64.RED.A1T0 RZ, [R0+URZ], RZ ;  /* 0x000000ff00ff79a7 */ /* 0x0081e6000810043f */
[----:B------:R-:W-:Y:S01]  /*12ff0*/  IMAD R11, R13, UR5, R10 ;  /* 0x000000050d0b7c24 */ /* 0x000fe2000f8e020a */
[----:B------:R-:W-:Y:S01]  /*13000*/  ULDC.64 UR4, c[0x0][0xad8] ;  /* 0x0002b60000047ab9 */ /* 0x000fe20000000a00 */
[----:B0-----:R-:W-:-:S02]  /*13010*/  SHF.R.S32.HI R0, RZ, 0x1f, R9 ;  /* 0x0000001fff007819 */ /* 0x001fc40000011409 */
[----:B------:R-:W-:-:S03]  /*13020*/  IMAD.IADD R3, R3, 0x1, R11 ;  /* 0x0000000103037824 */ /* 0x000fc600078e020b */
[----:B------:R-:W-:Y:S02]  /*13030*/  IMAD R0, R0, UR4, RZ ;  /* 0x0000000400007c24 */ /* 0x000fe4000f8e02ff */
[----:B------:R-:W-:-:S04]  /*13040*/  IMAD.WIDE.U32 R2, R9, UR4, R2 ;  /* 0x0000000409027c25 */ /* 0x000fc8000f8e0002 */
[----:B------:R-:W-:Y:S01]  /*13050*/  IMAD R9, R9, UR5, R0 ;  /* 0x0000000509097c24 */ /* 0x000fe2000f8e0200 */
[----:B------:R-:W-:Y:S02]  /*13060*/  ULDC.64 UR4, c[0x0][0xa80] ;  /* 0x0002a00000047ab9 */ /* 0x000fe40000000a00 */
[----:B------:R-:W-:Y:S01]  /*13070*/  LEA R0, P0, R2, UR4, 0x1 ;  /* 0x0000000402007c11 */ /* 0x000fe2000f8008ff */
[----:B------:R-:W-:Y:S01]  /*13080*/  IMAD.IADD R3, R3, 0x1, R9 ;  /* 0x0000000103037824 */ /* 0x000fe200078e0209 */
[----:B------:R-:W-:Y:S01]  /*13090*/  UMOV UR4, 0xffffffff ;  /* 0xffffffff00047882 */ /* 0x000fe20000000000 */
[----:B------:R-:W-:-:S03]  /*130a0*/  IMAD R9, R208, 0x80, R153 ;  /* 0x00000080d0097824 */ /* 0x000fc600078e0299 */
[----:B------:R-:W-:Y:S01]  /*130b0*/  LEA.HI.X R2, R2, UR5, R3, 0x1, P0 ;  /* 0x0000000502027c11 */ /* 0x000fe200080f0c03 */
[----:B--2---:R-:W-:Y:S06]  /*130c0*/  BRA.DIV UR4, `(.L_x_659) ;  /* 0x000000a204a07947 */ /* 0x004fec000b800000 */
[----:B------:R0:W1:Y:S04]  /*130d0*/  SHFL.IDX PT, R3, R2, RZ, 0x181f ;  /* 0x00181fff02037589 */ /* 0x00006800000e0000 */
[----:B------:R0:W2:Y:S02]  /*130e0*/  SHFL.IDX PT, R14, R0, RZ, 0x181f ;  /* 0x00181fff000e7589 */ /* 0x0000a400000e0000 */
.L_x_879:
[----:B------:R-:W-:Y:S01]  /*130f0*/  ISETP.GE.AND P0, PT, R9, R8, PT ;  /* 0x000000080900720c */ /* 0x000fe20003f06270 */
[----:B------:R-:W-:-:S12]  /*13100*/  BSSY B1, `(.L_x_660) ;  /* 0x000000b000017945 */ /* 0x000fd80003800000 */
[----:B------:R-:W-:Y:S05]  /*13110*/  @P0 BRA `(.L_x_661) ;  /* 0x0000000000240947 */ /* 0x000fea0003800000 */
[----:B------:R-:W-:Y:S02]  /*13120*/  ULDC UR4, c[0x0][0xac8] ;  /* 0x0002b20000047ab9 */ /* 0x000fe40000000800 */
[----:B------:R-:W-:Y:S02]  /*13130*/  ISETP.GE.AND P0, PT, R16, UR4, PT ;  /* 0x0000000410007c0c */ /* 0x000fe4000bf06270 */
[----:B------:R-:W-:-:S11]  /*13140*/  ISETP.GE.AND P1, PT, R23, UR4, PT ;  /* 0x0000000417007c0c */ /* 0x000fd6000bf26270 */
[CC--:B--2---:R-:W-:Y:S02]  /*13150*/  @!P0 LEA R10, P2, R16.reuse, R14.reuse, 0x1 ;  /* 0x0000000e100a8211 */ /* 0x0c4fe400078408ff */
[C---:B------:R-:W-:Y:S02]  /*13160*/  @!P1 LEA R14, P3, R23.reuse, R14, 0x1 ;  /* 0x0000000e170e9211 */ /* 0x040fe400078608ff */
[-C--:B-1----:R-:W-:Y:S02]  /*13170*/  @!P0 LEA.HI.X R11, R16, R3.reuse, R17, 0x1, P2 ;  /* 0x00000003100b8211 */ /* 0x082fe400010f0c11 */
[----:B------:R-:W-:-:S03]  /*13180*/  @!P1 LEA.HI.X R15, R23, R3, R22, 0x1, P3 ;  /* 0x00000003170f9211 */ /* 0x000fc600018f0c16 */
[----:B-----5:R3:W-:Y:S04]  /*13190*/  @!P0 ST.E.128 desc[UR42][R10.64], R4 ;  /* 0x000000040a008985 */ /* 0x0207e8000c101d2a */
[----:B------:R3:W-:Y:S02]  /*131a0*/  @!P1 ST.E.128 desc[UR42][R14.64], R40 ;  /* 0x000000280e009985 */ /* 0x0007e4000c101d2a */
.L_x_661:
[----:B------:R-:W-:Y:S05]  /*131b0*/  BSYNC B1 ;  /* 0x0000000000017941 */ /* 0x000fea0003800000 */
.L_x_660:
[----:B------:R-:W-:-:S03]  /*131c0*/  UMOV UR4, 0xffffffff ;  /* 0xffffffff00047882 */ /* 0x000fc60000000000 */
[----:B------:R-:W-:Y:S05]  /*131d0*/  BRA.DIV UR4, `(.L_x_662) ;  /* 0x000000a204907947 */ /* 0x000fea000b800000 */
[----:B-1----:R1:W4:Y:S04]  /*131e0*/  SHFL.IDX PT, R3, R2, 0x1, 0x181f ;  /* 0x00381f0002037f89 */ /* 0x00232800000e0000 */
[----:B--23--:R1:W2:Y:S02]  /*131f0*/  SHFL.IDX PT, R14, R0, 0x1, 0x181f ;  /* 0x00381f00000e7f89 */ /* 0x00c2a400000e0000 */
.L_x_883:
[----:B-----5:R-:W-:Y:S01]  /*13200*/  VIADD R5, R9, 0x20 ;  /* 0x0000002009057836 */ /* 0x020fe20000000000 */
[----:B------:R-:W-:Y:S04]  /*13210*/  BSSY B1, `(.L_x_663) ;  /* 0x000000c000017945 */ /* 0x000fe80003800000 */
[----:B------:R-:W-:-:S13]  /*13220*/  ISETP.GE.AND P0, PT, R5, R8, PT ;  /* 0x000000080500720c */ /* 0x000fda0003f06270 */
[----:B------:R-:W-:Y:S05]  /*13230*/  @P0 BRA `(.L_x_664) ;  /* 0x0000000000240947 */ /* 0x000fea0003800000 */
[----:B------:R-:W-:Y:S02]  /*13240*/  ULDC UR4, c[0x0][0xac8] ;  /* 0x0002b20000047ab9 */ /* 0x000fe40000000800 */
[----:B------:R-:W-:Y:S02]  /*13250*/  ISETP.GE.AND P2, PT, R16, UR4, PT ;  /* 0x0000000410007c0c */ /* 0x000fe4000bf46270 */
[----:B------:R-:W-:-:S11]  /*13260*/  ISETP.GE.AND P3, PT, R23, UR4, PT ;  /* 0x0000000417007c0c */ /* 0x000fd6000bf66270 */
[CC--:B--2---:R-:W-:Y:S02]  /*13270*/  @!P2 LEA R4, P0, R16.reuse, R14.reuse, 0x1 ;  /* 0x0000000e1004a211 */ /* 0x0c4fe400078008ff */
[C---:B------:R-:W-:Y:S02]  /*13280*/  @!P3 LEA R14, P1, R23.reuse, R14, 0x1 ;  /* 0x0000000e170eb211 */ /* 0x040fe400078208ff */
[-C--:B----4-:R-:W-:Y:S02]  /*13290*/  @!P2 LEA.HI.X R5, R16, R3.reuse, R17, 0x1, P0 ;  /* 0x000000031005a211 */ /* 0x090fe400000f0c11 */
[----:B------:R-:W-:-:S03]  /*132a0*/  @!P3 LEA.HI.X R15, R23, R3, R22, 0x1, P1 ;  /* 0x00000003170fb211 */ /* 0x000fc600008f0c16 */
[----:B------:R3:W-:Y:S04]  /*132b0*/  @!P2 ST.E.128 desc[UR42][R4.64], R24 ;  /* 0x000000180400a985 */ /* 0x0007e8000c101d2a */
[----:B------:R3:W-:Y:S02]  /*132c0*/  @!P3 ST.E.128 desc[UR42][R14.64], R44 ;  /* 0x0000002c0e00b985 */ /* 0x0007e4000c101d2a */
.L_x_664:
[----:B------:R-:W-:Y:S05]  /*132d0*/  BSYNC B1 ;  /* 0x0000000000017941 */ /* 0x000fea0003800000 */
.L_x_663:
[----:B------:R-:W-:-:S03]  /*132e0*/  UMOV UR4, 0xffffffff ;  /* 0xffffffff00047882 */ /* 0x000fc60000000000 */
[----:B------:R-:W-:Y:S05]  /*132f0*/  BRA.DIV UR4, `(.L_x_665) ;  /* 0x000000a204907947 */ /* 0x000fea000b800000 */
[----:B----4-:R4:W0:Y:S04]  /*13300*/  SHFL.IDX PT, R3, R2, 0x2, 0x181f ;  /* 0x00581f0002037f89 */ /* 0x01082800000e0000 */
[----:B--23--:R4:W2:Y:S02]  /*13310*/  SHFL.IDX PT, R14, R0, 0x2, 0x181f ;  /* 0x00581f00000e7f89 */ /* 0x00c8a400000e0000 */
.L_x_887:
[----:B------:R-:W-:Y:S01]  /*13320*/  VIADD R5, R9, 0x40 ;  /* 0x0000004009057836 */ /* 0x000fe20000000000 */
        /* <DEDUP_REMOVED lines=8> */
[-C--:B0-----:R-:W-:Y:S02]  /*133b0*/  @!P2 LEA.HI.X R5, R16, R3.reuse, R17, 0x1, P0 ;  /* 0x000000031005a211 */ /* 0x081fe400000f0c11 */
[----:B------:R-:W-:-:S03]  /*133c0*/  @!P3 LEA.HI.X R15, R23, R3, R22, 0x1, P1 ;  /* 0x00000003170fb211 */ /* 0x000fc600008f0c16 */
[----:B------:R3:W-:Y:S04]  /*133d0*/  @!P2 ST.E.128 desc[UR42][R4.64], R32 ;  /* 0x000000200400a985 */ /* 0x0007e8000c101d2a */
[----:B------:R3:W-:Y:S02]  /*133e0*/  @!P3 ST.E.128 desc[UR42][R14.64], R48 ;  /* 0x000000300e00b985 */ /* 0x0007e4000c101d2a */
.L_x_667:
[----:B------:R-:W-:Y:S05]  /*133f0*/  BSYNC B1 ;  /* 0x0000000000017941 */ /* 0x000fea0003800000 */
.L_x_666:
[----:B------:R-:W-:-:S03]  /*13400*/  UMOV UR4, 0xffffffff ;  /* 0xffffffff00047882 */ /* 0x000fc60000000000 */
[----:B------:R-:W-:Y:S05]  /*13410*/  BRA.DIV UR4, `(.L_x_668) ;  /* 0x000000a204907947 */ /* 0x000fea000b800000 */
[----:B0-----:R0:W0:Y:S04]  /*13420*/  SHFL.IDX PT, R3, R2, 0x3, 0x181f ;  /* 0x00781f0002037f89 */ /* 0x00102800000e0000 */
[----:B--23--:R2:W3:Y:S02]  /*13430*/  SHFL.IDX PT, R14, R0, 0x3, 0x181f ;  /* 0x00781f00000e7f89 */ /* 0x00c4e400000e0000 */
.L_x_891:
[----:B------:R-:W-:-:S05]  /*13440*/  VIADD R5, R9, 0x60 ;  /* 0x0000006009057836 */ /* 0x000fca0000000000 */
[----:B------:R-:W-:-:S13]  /*13450*/  ISETP.GE.AND P0, PT, R5, R8, PT ;  /* 0x000000080500720c */ /* 0x000fda0003f06270 */
[----:B------:R-:W-:Y:S05]  /*13460*/  @P0 BRA `(.L_x_669) ;  /* 0x0000001800640947 */ /* 0x000fea0003800000 */
[----:B------:R-:W-:Y:S02]  /*13470*/  ULDC UR4, c[0x0][0xac8] ;  /* 0x0002b20000047ab9 */ /* 0x000fe40000000800 */
[----:B------:R-:W-:-:S13]  /*13480*/  ISETP.GE.AND P1, PT, R16, UR4, PT ;  /* 0x0000000410007c0c */ /* 0x000fda000bf26270 */
[----:B---3--:R-:W-:-:S04]  /*13490*/  @!P1 LEA R4, P0, R16, R14, 0x1 ;  /* 0x0000000e10049211 */ /* 0x008fc800078008ff */
[----:B0-----:R-:W-:Y:S02]  /*134a0*/  @!P1 LEA.HI.X R5, R16, R3, R17, 0x1, P0 ;  /* 0x0000000310059211 */ /* 0x001fe400000f0c11 */
[----:B------:R-:W-:-:S03]  /*134b0*/  ISETP.GE.AND P0, PT, R23, UR4, PT ;  /* 0x0000000417007c0c */ /* 0x000fc6000bf06270 */
[----:B------:R0:W-:Y:S10]  /*134c0*/  @!P1 ST.E.128 desc[UR42][R4.64], R36 ;  /* 0x0000002404009985 */ /* 0x0001f4000c101d2a */
[----:B------:R-:W-:Y:S05]  /*134d0*/  @P0 BRA `(.L_x_669) ;  /* 0x0000001800480947 */ /* 0x000fea0003800000 */
[----:B------:R-:W-:-:S04]  /*134e0*/  LEA R14, P0, R23, R14, 0x1 ;  /* 0x0000000e170e7211 */ /* 0x000fc800078008ff */
[----:B------:R-:W-:-:S05]  /*134f0*/  LEA.HI.X R15, R23, R3, R22, 0x1, P0 ;  /* 0x00000003170f7211 */ /* 0x000fca00000f0c16 */
[----:B------:R3:W-:Y:S01]  /*13500*/  ST.E.128 desc[UR42][R14.64], R52 ;  /* 0x000000340e007985 */ /* 0x0007e2000c101d2a */
[----:B------:R-:W-:Y:S05]  /*13510*/  BRA `(.L_x_669) ;  /* 0x0000001800387947 */ /* 0x000fea0003800000 */
.L_x_658:
[----:B------:R-:W1:Y:S01]  /*13520*/  @P1 LDC R4, c[0x0][0xbec] ;  /* 0x0002fb00ff041b82 */ /* 0x000e620000000800 */
[----:B------:R-:W-:Y:S01]  /*13530*/  ULDC.64 UR4, c[0x0][0xb08] ;  /* 0x0002c20000047ab9 */ /* 0x000fe20000000a00 */
[----:B0-----:R-:W-:Y:S01]  /*13540*/  SHF.R.S32.HI R0, RZ, 0x1f, R205 ;  /* 0x0000001fff007819 */ /* 0x001fe200000114cd */
[----:B------:R-:W-:Y:S01]  /*13550*/  IMAD R11, R11, UR4, RZ ;  /* 0x000000040b0b7c24 */ /* 0x000fe2000f8e02ff */
[----:B------:R-:W-:Y:S01]  /*13560*/  ULDC.64 UR6, c[0x0][0xb30] ;  /* 0x0002cc0000067ab9 */ /* 0x000fe20000000a00 */
[C---:B------:R-:W-:Y:S01]  /*13570*/  IMAD.WIDE.U32 R6, R10.reuse, UR4, RZ ;  /* 0x000000040a067c25 */ /* 0x040fe2000f8e00ff */
[----:B------:R-:W-:Y:S02]  /*13580*/  SHF.R.S32.HI R105, RZ, 0x1f, R210 ;  /* 0x0000001fff697819 */ /* 0x000fe400000114d2 */
[----:B------:R-:W0:Y:S01]  /*13590*/  @P1 LDC R13, c[0x0][0xbf0] ;  /* 0x0002fc00ff0d1b82 */ /* 0x000e220000000800 */
[----:B------:R-:W-:Y:S01]  /*135a0*/  IMAD R11, R10, UR5, R11 ;  /* 0x000000050a0b7c24 */ /* 0x000fe2000f8e020b */
[----:B------:R-:W-:Y:S01]  /*135b0*/  ULDC.64 UR4, c[0x0][0xb38] ;  /* 0x0002ce0000047ab9 */ /* 0x000fe20000000a00 */
[----:B------:R-:W-:-:S02]  /*135c0*/  VIADD R28, R202, 0x10 ;  /* 0x00000010ca1c7836 */ /* 0x000fc40000000000 */
[----:B------:R-:W-:Y:S02]  /*135d0*/  IMAD.IADD R7, R7, 0x1, R11 ;  /* 0x0000000107077824 */ /* 0x000fe400078e020b */
[----:B------:R-:W-:Y:S01]  /*135e0*/  VIADD R33, R202, 0x18 ;  /* 0x00000018ca217836 */ /* 0x000fe20000000000 */
[----:B------:R-:W-:Y:S01]  /*135f0*/  SHF.R.S32.HI R32, RZ, 0x1f, R28 ;  /* 0x0000001fff207819 */ /* 0x000fe2000001141c */
[----:B------:R-:W-:-:S03]  /*13600*/  IMAD.WIDE.U32 R6, R2, UR4, R6 ;  /* 0x0000000402067c25 */ /* 0x000fc6000f8e0006 */
[----:B------:R-:W-:Y:S01]  /*13610*/  SHF.R.S32.HI R34, RZ, 0x1f, R33 ;  /* 0x0000001fff227819 */ /* 0x000fe20000011421 */
[----:B------:R-:W-:Y:S01]  /*13620*/  IMAD R7, R2, UR5, R7 ;  /* 0x0000000502077c24 */ /* 0x000fe2000f8e0207 */
[----:B------:R-:W-:Y:S01]  /*13630*/  ULDC.64 UR4, c[0x0][0xb40] ;  /* 0x0002d00000047ab9 */ /* 0x000fe20000000a00 */
[----:B------:R-:W-:Y:S02]  /*13640*/  VIADD R37, R202, 0x28 ;  /* 0x00000028ca257836 */ /* 0x000fe40000000000 */
[----:B------:R-:W-:Y:S02]  /*13650*/  IMAD R0, R0, UR4, RZ ;  /* 0x0000000400007c24 */ /* 0x000fe4000f8e02ff */
[----:B-1----:R-:W-:Y:S01]  /*13660*/  @P1 IMAD.HI.U32 R4, R35, R4, RZ ;  /* 0x0000000423041227 */ /* 0x002fe200078e00ff */
[----:B------:R-:W-:-:S03]  /*13670*/  SHF.R.S32.HI R38, RZ, 0x1f, R37 ;  /* 0x0000001fff267819 */ /* 0x000fc60000011425 */
[----:B------:R-:W-:-:S04]  /*13680*/  IMAD.WIDE.U32 R2, R205, UR4, R6 ;  /* 0x00000004cd027c25 */ /* 0x000fc8000f8e0006 */
[----:B------:R-:W-:Y:S01]  /*13690*/  IMAD R11, R205, UR5, R0 ;  /* 0x00000005cd0b7c24 */ /* 0x000fe2000f8e0200 */
[----:B------:R-:W-:Y:S01]  /*136a0*/  ULDC.64 UR4, c[0x0][0xb48] ;  /* 0x0002d20000047ab9 */ /* 0x000fe20000000a00 */
[----:B------:R-:W-:Y:S01]  /*136b0*/  IMAD.MOV.U32 R7, RZ, RZ, R35 ;  /* 0x000000ffff077224 */ /* 0x000fe200078e0023 */
[----:B0-----:R-:W-:Y:S01]  /*136c0*/  @P1 SHF.R.U32.HI R7, RZ, R13, R4 ;  /* 0x0000000dff071219 */ /* 0x001fe20000011604 */
[----:B------:R-:W-:Y:S02]  /*136d0*/  IMAD.IADD R3, R3, 0x1, R11 ;  /* 0x0000000103037824 */ /* 0x000fe400078e020b */
[----:B------:R-:W-:Y:S01]  /*136e0*/  VIADD R39, R202, 0x30 ;  /* 0x00000030ca277836 */ /* 0x000fe20000000000 */
[--C-:B------:R-:W-:Y:S01]  /*136f0*/  SHF.R.S32.HI R0, RZ, 0x1f, R7.reuse ;  /* 0x0000001fff007819 */ /* 0x100fe20000011407 */
[----:B------:R-:W-:Y:S02]  /*13700*/  IMAD.MOV R4, RZ, RZ, -R7 ;  /* 0x000000ffff047224 */ /* 0x000fe400078e0a07 */
[----:B------:R-:W-:Y:S01]  /*13710*/  IMAD.WIDE.U32 R2, R209, UR4, R2 ;  /* 0x00000004d1027c25 */ /* 0x000fe2000f8e0002 */
[----:B------:R-:W-:-:S03]  /*13720*/  SHF.R.S32.HI R92, RZ, 0x1f, R39 ;  /* 0x0000001fff5c7819 */ /* 0x000fc60000011427 */
[----:B------:R-:W-:Y:S02]  /*13730*/  IMAD R9, R9, R4, R35 ;  /* 0x0000000409097224 */ /* 0x000fe400078e0223 */
[----:B------:R-:W-:Y:S02]  /*13740*/  IMAD R0, R0, UR6, RZ ;  /* 0x0000000600007c24 */ /* 0x000fe4000f8e02ff */
[----:B------:R-:W-:Y:S01]  /*13750*/  IMAD R3, R209, UR5, R3 ;  /* 0x00000005d1037c24 */ /* 0x000fe2000f8e0203 */
[----:B------:R-:W-:Y:S01]  /*13760*/  ULDC.64 UR4, c[0x0][0xb28] ;  /* 0x0002ca0000047ab9 */ /* 0x000fe20000000a00 */
[C---:B------:R-:W-:Y:S01]  /*13770*/  IMAD R11, R7.reuse, UR7, R0 ;  /* 0x00000007070b7c24 */ /* 0x040fe2000f8e0200 */
[----:B------:R-:W-:Y:S01]  /*13780*/  SHF.R.S32.HI R0, RZ, 0x1f, R9 ;  /* 0x0000001fff007819 */ /* 0x000fe20000011409 */
[----:B------:R-:W-:-:S04]  /*13790*/  IMAD.WIDE.U32 R2, R7, UR6, R2 ;  /* 0x0000000607027c25 */ /* 0x000fc8000f8e0002 */
[----:B------:R-:W-:Y:S02]  /*137a0*/  IMAD R0, R0, UR4, RZ ;  /* 0x0000000400007c24 */ /* 0x000fe4000f8e02ff */
[----:B------:R-:W-:Y:S02]  /*137b0*/  IMAD.IADD R3, R3, 0x1, R11 ;  /* 0x0000000103037824 */ /* 0x000fe400078e020b */
[----:B------:R-:W-:Y:S02]  /*137c0*/  VIADD R4, R156, 0x28820 ;  /* 0x000288209c047836 */ /* 0x000fe40000000000 */
[C---:B------:R-:W-:Y:S02]  /*137d0*/  IMAD R7, R9.reuse, UR5, R0 ;  /* 0x0000000509077c24 */ /* 0x040fe4000f8e0200 */
[----:B------:R-:W-:Y:S01]  /*137e0*/  IMAD.WIDE.U32 R2, R9, UR4, R2 ;  /* 0x0000000409027c25 */ /* 0x000fe2000f8e0002 */
[----:B------:R-:W-:Y:S01]  /*137f0*/  PRMT R4, RZ, 0x654, R4 ;  /* 0x00000654ff047816 */ /* 0x000fe20000000004 */
[----:B------:R-:W-:-:S02]  /*13800*/  ULDC.64 UR4, c[0x0][0xb00] ;  /* 0x0002c00000047ab9 */ /* 0x000fc40000000a00 */
[----:B------:R-:W-:Y:S01]  /*13810*/  VIADD R35, R202, 0x20 ;  /* 0x00000020ca237836 */ /* 0x000fe20000000000 */
[----:B------:R-:W-:Y:S01]  /*13820*/  IADD3 R3, R3, R7, RZ ;  /* 0x0000000703037210 */ /* 0x000fe20007ffe0ff */
[----:B------:R0:W-:Y:S01]  /*13830*/  SYNCS.ARRIVE.TRANS64.RED.A1T0 RZ, [R4+URZ], RZ ;  /* 0x000000ff04ff79a7 */ /* 0x0001e2000810043f */
[----:B------:R-:W-:Y:S01]  /*13840*/  LEA R0, P0, R2, UR4, 0x2 ;  /* 0x0000000402007c11 */ /* 0x000fe2000f8010ff */
[C---:B------:R-:W-:Y:S01]  /*13850*/  VIADD R93, R202.reuse, 0x38 ;  /* 0x00000038ca5d7836 */ /* 0x040fe20000000000 */
[----:B------:R-:W-:Y:S01]  /*13860*/  UMOV UR4, 0xffffffff ;  /* 0xffffffff00047882 */ /* 0x000fe20000000000 */
[----:B------:R-:W-:Y:S01]  /*13870*/  VIADD R95, R202, 0x40 ;  /* 0x00000040ca5f7836 */ /* 0x000fe20000000000 */
[----:B------:R-:W-:Y:S02]  /*13880*/  LEA.HI.X R2, R2, UR5, R3, 0x2, P0 ;  /* 0x0000000502027c11 */ /* 0x000fe400080f1403 */
[----:B------:R-:W-:Y:S01]  /*13890*/  SHF.R.S32.HI R36, RZ, 0x1f, R35 ;  /* 0x0000001fff247819 */ /* 0x000fe20000011423 */
[----:B0-----:R-:W-:Y:S01]  /*138a0*/  VIADD R4, R202, 0x8 ;  /* 0x00000008ca047836 */ /* 0x001fe20000000000 */
[----:B------:R-:W-:-:S02]  /*138b0*/  SHF.R.S32.HI R94, RZ, 0x1f, R93 ;  /* 0x0000001fff5e7819 */ /* 0x000fc4000001145d */
[----:B------:R-:W-:Y:S02]  /*138c0*/  SHF.R.S32.HI R104, RZ, 0x1f, R95 ;  /* 0x0000001fff687819 */ /* 0x000fe4000001145f */
[----:B------:R-:W-:Y:S01]  /*138d0*/  SHF.R.S32.HI R9, RZ, 0x1f, R4 ;  /* 0x0000001fff097819 */ /* 0x000fe20000011404 */
[----:B------:R-:W-:Y:S06]  /*138e0*/  BRA.DIV UR4, `(.L_x_670) ;  /* 0x0000009e04a47947 */ /* 0x000fec000b800000 */
[----:B------:R0:W1:Y:S04]  /*138f0*/  SHFL.IDX PT, R3, R2, RZ, 0x1c1f ;  /* 0x001c1fff02037589 */ /* 0x00006800000e0000 */
[----:B------:R0:W2:Y:S02]  /*13900*/  SHFL.IDX PT, R14, R0, RZ, 0x1c1f ;  /* 0x001c1fff000e7589 */ /* 0x0000a400000e0000 */
.L_x_894:
[----:B------:R-:W-:Y:S01]  /*13910*/  ISETP.GE.AND P0, PT, R25, R8, PT ;  /* 0x000000081900720c */ /* 0x000fe20003f06270 */
[----:B------:R-:W-:-:S12]  /*13920*/  BSSY B1, `(.L_x_671) ;  /* 0x0000043000017945 */ /* 0x000fd80003800000 */
[----:B------:R-:W-:Y:S05]  /*13930*/  @P0 BRA `(.L_x_672) ;  /* 0x0000000400040947 */ /* 0x000fea0003800000 */
[----:B------:R-:W-:Y:S02]  /*13940*/  ULDC UR4, c[0x0][0xac8] ;  /* 0x0002b20000047ab9 */ /* 0x000fe40000000800 */
[----:B------:R-:W-:Y:S02]  /*13950*/  ISETP.GE.AND P0, PT, R202, UR4, PT ;  /* 0x00000004ca007c0c */ /* 0x000fe4000bf06270 */
[----:B------:R-:W-:Y:S02]  /*13960*/  ISETP.GE.AND P2, PT, R4, UR4, PT ;  /* 0x0000000404007c0c */ /* 0x000fe4000bf46270 */
[----:B------:R-:W-:Y:S02]  /*13970*/  ISETP.GE.AND P3, PT, R28, UR4, PT ;  /* 0x000000041c007c0c */ /* 0x000fe4000bf66270 */
[----:B------:R-:W-:-:S07]  /*13980*/  ISETP.GE.AND P1, PT, R33, UR4, PT ;  /* 0x0000000421007c0c */ /* 0x000fce000bf26270 */
[----:B-1----:R-:W-:Y:S02]  /*13990*/  @!P0 IMAD.MOV.U32 R15, RZ, RZ, R3 ;  /* 0x000000ffff0f8224 */ /* 0x002fe400078e0003 */
[----:B--2---:R-:W-:Y:S01]  /*139a0*/  @!P2 LEA R6, P4, R4, R14, 0x2 ;  /* 0x0000000e0406a211 */ /* 0x004fe200078810ff */
[----:B------:R-:W-:-:S03]  /*139b0*/  @!P0 IMAD.WIDE R10, R202, 0x4, R14 ;  /* 0x00000004ca0a8825 */ /* 0x000fc600078e020e */
[-C--:B------:R-:W-:Y:S02]  /*139c0*/  @!P2 LEA.HI.X R7, R4, R3.reuse, R9, 0x2, P4 ;  /* 0x000000030407a211 */ /* 0x080fe400020f1409 */
[CC--:B------:R-:W-:Y:S01]  /*139d0*/  @!P3 LEA R12, P4, R28.reuse, R14.reuse, 0x2 ;  /* 0x0000000e1c0cb211 */ /* 0x0c0fe200078810ff */
[----:B------:R1:W-:Y:S01]  /*139e0*/  @!P0 ST.E.64 desc[UR42][R10.64], R20 ;  /* 0x000000140a008985 */ /* 0x0003e2000c101b2a */
[----:B------:R-:W-:Y:S02]  /*139f0*/  ISETP.GE.AND P0, PT, R35, UR4, PT ;  /* 0x0000000423007c0c */ /* 0x000fe4000bf06270 */
[----:B------:R-:W-:Y:S01]  /*13a00*/  @!P1 LEA R24, P5, R33, R14, 0x2 ;  /* 0x0000000e21189211 */ /* 0x000fe200078a10ff */
[----:B------:R2:W-:Y:S01]  /*13a10*/  @!P2 ST.E.64 desc[UR42][R6.64], R40 ;  /* 0x000000280600a985 */ /* 0x0005e2000c101b2a */
[----:B------:R-:W-:Y:S02]  /*13a20*/  ISETP.GE.AND P2, PT, R37, UR4, PT ;  /* 0x0000000425007c0c */ /* 0x000fe4000bf46270 */
[----:B------:R-:W-:-:S02]  /*13a30*/  @!P3 LEA.HI.X R13, R28, R3, R32, 0x2, P4 ;  /* 0x000000031c0db211 */ /* 0x000fc400020f1420 */
[----:B------:R-:W-:Y:S02]  /*13a40*/  @!P1 LEA.HI.X R25, R33, R3, R34, 0x2, P5 ;  /* 0x0000000321199211 */ /* 0x000fe400028f1422 */
[----:B------:R-:W-:Y:S01]  /*13a50*/  ISETP.GE.AND P4, PT, R39, UR4, PT ;  /* 0x0000000427007c0c */ /* 0x000fe2000bf86270 */
[----:B------:R3:W-:Y:S02]  /*13a60*/  @!P3 ST.E.64 desc[UR42][R12.64], R42 ;  /* 0x0000002a0c00b985 */ /* 0x0007e4000c101b2a */
[-C--:B------:R-:W-:Y:S02]  /*13a70*/  @!P0 LEA R26, P3, R35, R14.reuse, 0x2 ;  /* 0x0000000e231a8211 */ /* 0x080fe400078610ff */
[----:B------:R4:W-:Y:S01]  /*13a80*/  @!P1 ST.E.64 desc[UR42][R24.64], R44 ;  /* 0x0000002c18009985 */ /* 0x0009e2000c101b2a */
[----:B------:R-:W-:Y:S02]  /*13a90*/  ISETP.GE.AND P1, PT, R93, UR4, PT ;  /* 0x000000045d007c0c */ /* 0x000fe4000bf26270 */
[----:B-1----:R-:W-:-:S02]  /*13aa0*/  @!P2 LEA R10, P5, R37, R14, 0x2 ;  /* 0x0000000e250aa211 */ /* 0x002fc400078a10ff */
[-C--:B------:R-:W-:Y:S02]  /*13ab0*/  @!P0 LEA.HI.X R27, R35, R3.reuse, R36, 0x2, P3 ;  /* 0x00000003231b8211 */ /* 0x080fe400018f1424 */
[----:B------:R-:W-:Y:S02]  /*13ac0*/  @!P2 LEA.HI.X R11, R37, R3, R38, 0x2, P5 ;  /* 0x00000003250ba211 */ /* 0x000fe400028f1426 */
[----:B------:R-:W-:Y:S01]  /*13ad0*/  ISETP.GE.AND P3, PT, R95, UR4, PT ;  /* 0x000000045f007c0c */ /* 0x000fe2000bf66270 */
[----:B------:R-:W-:Y:S01]  /*13ae0*/  @!P0 ST.E.64 desc[UR42][R26.64], R46 ;  /* 0x0000002e1a008985 */ /* 0x000fe2000c101b2a */
        /* <DEDUP_REMOVED lines=8> */
[----:B------:R-:W-:-:S03]  /*13b70*/  @!P3 LEA R20, P5, R95, R14, 0x2 ;  /* 0x0000000e5f14b211 */ /* 0x000fc600078a10ff */
[----:B------:R3:W-:Y:S01]  /*13b80*/  @!P1 ST.E.64 desc[UR42][R12.64], R52 ;  /* 0x000000340c009985 */ /* 0x0007e2000c101b2a */
[----:B------:R-:W-:Y:S02]  /*13b90*/  ISETP.GE.AND P1, PT, R215, UR4, PT ;  /* 0x00000004d7007c0c */ /* 0x000fe4000bf26270 */
[-C--:B------:R-:W-:Y:S02]  /*13ba0*/  @!P3 LEA.HI.X R21, R95, R3.reuse, R104, 0x2, P5 ;  /* 0x000000035f15b211 */ /* 0x080fe400028f1468 */
[-C--:B----4-:R-:W-:Y:S02]  /*13bb0*/  @!P2 LEA R24, P4, R210, R14.reuse, 0x2 ;  /* 0x0000000ed218a211 */ /* 0x090fe400078810ff */
[----:B-1----:R-:W-:Y:S01]  /*13bc0*/  @!P0 LEA R10, P5, R216, R14, 0x2 ;  /* 0x0000000ed80a8211 */ /* 0x002fe200078a10ff */
[----:B------:R1:W-:Y:S01]  /*13bd0*/  @!P3 ST.E.64 desc[UR42][R20.64], R54 ;  /* 0x000000361400b985 */ /* 0x0003e2000c101b2a */
[----:B------:R-:W-:Y:S02]  /*13be0*/  @!P2 LEA.HI.X R25, R210, R3, R105, 0x2, P4 ;  /* 0x00000003d219a211 */ /* 0x000fe400020f1469 */
[----:B------:R-:W-:-:S02]  /*13bf0*/  ISETP.GE.AND P3, PT, R214, UR4, PT ;  /* 0x00000004d6007c0c */ /* 0x000fc4000bf66270 */
[-C--:B------:R-:W-:Y:S01]  /*13c00*/  @!P0 LEA.HI.X R11, R216, R3.reuse, R226, 0x2, P5 ;  /* 0x00000003d80b8211 */ /* 0x080fe200028f14e2 */
[----:B------:R4:W-:Y:S01]  /*13c10*/  @!P2 ST.E.64 desc[UR42][R24.64], R56 ;  /* 0x000000381800a985 */ /* 0x0009e2000c101b2a */
[----:B------:R-:W-:Y:S02]  /*13c20*/  ISETP.GE.AND P4, PT, R213, UR4, PT ;  /* 0x00000004d5007c0c */ /* 0x000fe4000bf86270 */
[----:B--2---:R-:W-:Y:S01]  /*13c30*/  @!P1 LEA R6, P5, R215, R14, 0x2 ;  /* 0x0000000ed7069211 */ /* 0x004fe200078a10ff */
[----:B------:R2:W-:Y:S01]  /*13c40*/  @!P0 ST.E.64 desc[UR42][R10.64], R58 ;  /* 0x0000003a0a008985 */ /* 0x0005e2000c101b2a */
[----:B------:R-:W-:Y:S02]  /*13c50*/  ISETP.GE.AND P2, PT, R212, UR4, PT ;  /* 0x00000004d4007c0c */ /* 0x000fe4000bf46270 */
[----:B------:R-:W-:Y:S02]  /*13c60*/  ISETP.GE.AND P0, PT, R211, UR4, PT ;  /* 0x00000004d3007c0c */ /* 0x000fe4000bf06270 */
[----:B------:R-:W-:-:S02]  /*13c70*/  @!P1 LEA.HI.X R7, R215, R3, R225, 0x2, P5 ;  /* 0x00000003d7079211 */ /* 0x000fc400028f14e1 */
[----:B---3--:R-:W-:-:S03]  /*13c80*/  @!P3 LEA R12, P5, R214, R14, 0x2 ;  /* 0x0000000ed60cb211 */ /* 0x008fc600078a10ff */
[----:B------:R2:W-:Y:S01]  /*13c90*/  @!P1 ST.E.64 desc[UR42][R6.64], R60 ;  /* 0x0000003c06009985 */ /* 0x0005e2000c101b2a */
[CC--:B-1----:R-:W-:Y:S02]  /*13ca0*/  @!P4 LEA R20, P1, R213.reuse, R14.reuse, 0x2 ;  /* 0x0000000ed514c211 */ /* 0x0c2fe400078210ff */
[-C--:B------:R-:W-:Y:S02]  /*13cb0*/  @!P3 LEA.HI.X R13, R214, R3.reuse, R224, 0x2, P5 ;  /* 0x00000003d60db211 */ /* 0x080fe400028f14e0 */
[CC--:B----4-:R-:W-:Y:S02]  /*13cc0*/  @!P2 LEA R24, P5, R212.reuse, R14.reuse, 0x2 ;  /* 0x0000000ed418a211 */ /* 0x0d0fe400078a10ff */
        /* <DEDUP_REMOVED lines=8> */
.L_x_672:
[----:B------:R-:W-:Y:S05]  /*13d50*/  BSYNC B1 ;  /* 0x0000000000017941 */ /* 0x000fea0003800000 */
.L_x_671:
[----:B------:R-:W-:-:S03]  /*13d60*/  UMOV UR4, 0xffffffff ;  /* 0xffffffff00047882 */ /* 0x000fc60000000000 */
[----:B------:R-:W-:Y:S05]  /*13d70*/  BRA.DIV UR4, `(.L_x_673) ;  /* 0x0000009a04b47947 */ /* 0x000fea000b800000 */
[----:B-1----:R1:W3:Y:S04]  /*13d80*/  SHFL.IDX PT, R3, R2, 0x1, 0x1c1f ;  /* 0x003c1f0002037f89 */ /* 0x0022e800000e0000 */
[----:B--2---:R1:W2:Y:S02]  /*13d90*/  SHFL.IDX PT, R14, R0, 0x1, 0x1c1f ;  /* 0x003c1f00000e7f89 */ /* 0x0042a400000e0000 */
.L_x_898:
[----:B------:R-:W-:-:S13]  /*13da0*/  ISETP.GE.AND P0, PT, R5, R8, PT ;  /* 0x000000080500720c */ /* 0x000fda0003f06270 */
[----:B------:R-:W-:Y:S05]  /*13db0*/  @P0 BRA `(.L_x_669) ;  /* 0x0000001000100947 */ /* 0x000fea0003800000 */
[----:B------:R-:W-:Y:S02]  /*13dc0*/  ULDC UR4, c[0x0][0xac8] ;  /* 0x0002b20000047ab9 */ /* 0x000fe40000000800 */
[----:B------:R-:W-:Y:S02]  /*13dd0*/  ISETP.GE.AND P3, PT, R4, UR4, PT ;  /* 0x0000000404007c0c */ /* 0x000fe4000bf66270 */
[----:B------:R-:W-:Y:S02]  /*13de0*/  ISETP.GE.AND P1, PT, R202, UR4, PT ;  /* 0x00000004ca007c0c */ /* 0x000fe4000bf26270 */
[----:B------:R-:W-:Y:S02]  /*13df0*/  ISETP.GE.AND P4, PT, R28, UR4, PT ;  /* 0x000000041c007c0c */ /* 0x000fe4000bf86270 */
[----:B------:R-:W-:-:S07]  /*13e00*/  ISETP.GE.AND P2, PT, R33, UR4, PT ;  /* 0x0000000421007c0c */ /* 0x000fce000bf46270 */
[CC--:B--2---:R-:W-:Y:S02]  /*13e10*/  @!P3 LEA R6, P0, R4.reuse, R14.reuse, 0x2 ;  /* 0x0000000e0406b211 */ /* 0x0c4fe400078010ff */
[----:B01----:R-:W-:Y:S02]  /*13e20*/  @!P1 IMAD.MOV.U32 R2, RZ, RZ, R14 ;  /* 0x000000ffff029224 */ /* 0x003fe400078e000e */
[----:B---3--:R-:W-:Y:S02]  /*13e30*/  @!P3 LEA.HI.X R7, R4, R3, R9, 0x2, P0 ;  /* 0x000000030407b211 */ /* 0x008fe400000f1409 */
[----:B------:R-:W-:Y:S01]  /*13e40*/  @!P1 IMAD.WIDE R4, R202, 0x4, R2 ;  /* 0x00000004ca049825 */ /* 0x000fe200078e0202 */
[----:B------:R-:W-:Y:S02]  /*13e50*/  ISETP.GE.AND P0, PT, R35, UR4, PT ;  /* 0x0000000423007c0c */ /* 0x000fe4000bf06270 */
[----:B------:R-:W-:Y:S02]  /*13e60*/  @!P4 LEA R8, P5, R28, R14, 0x2 ;  /* 0x0000000e1c08c211 */ /* 0x000fe400078a10ff */
[----:B------:R0:W-:Y:S01]  /*13e70*/  @!P1 ST.E.64 desc[UR42][R4.64], R70 ;  /* 0x0000004604009985 */ /* 0x0001e2000c101b2a */
[----:B------:R-:W-:-:S02]  /*13e80*/  ISETP.GE.AND P1, PT, R37, UR4, PT ;  /* 0x0000000425007c0c */ /* 0x000fc4000bf26270 */
[-C--:B------:R-:W-:Y:S01]  /*13e90*/  @!P4 LEA.HI.X R9, R28, R3.reuse, R32, 0x2, P5 ;  /* 0x000000031c09c211 */ /* 0x080fe200028f1420 */
[----:B------:R1:W-:Y:S01]  /*13ea0*/  @!P3 ST.E.64 desc[UR42][R6.64], R72 ;  /* 0x000000480600b985 */ /* 0x0003e2000c101b2a */
[-C--:B------:R-:W-:Y:S02]  /*13eb0*/  @!P2 LEA R10, P5, R33, R14.reuse, 0x2 ;  /* 0x0000000e210aa211 */ /* 0x080fe400078a10ff */
[----:B------:R-:W-:Y:S01]  /*13ec0*/  ISETP.GE.AND P3, PT, R93, UR4, PT ;  /* 0x000000045d007c0c */ /* 0x000fe2000bf66270 */
[----:B------:R2:W-:Y:S01]  /*13ed0*/  @!P4 ST.E.64 desc[UR42][R8.64], R74 ;  /* 0x0000004a0800c985 */ /* 0x0005e2000c101b2a */
[-C--:B------:R-:W-:Y:S02]  /*13ee0*/  @!P2 LEA.HI.X R11, R33, R3.reuse, R34, 0x2, P5 ;  /* 0x00000003210ba211 */ /* 0x080fe400028f1422 */
[----:B------:R-:W-:Y:S02]  /*13ef0*/  @!P0 LEA R12, P5, R35, R14, 0x2 ;  /* 0x0000000e230c8211 */ /* 0x000fe400078a10ff */
[----:B------:R-:W-:Y:S01]  /*13f00*/  ISETP.GE.AND P4, PT, R39, UR4, PT ;  /* 0x0000000427007c0c */ /* 0x000fe2000bf86270 */
[----:B------:R3:W-:Y:S01]  /*13f10*/  @!P2 ST.E.64 desc[UR42][R10.64], R76 ;  /* 0x0000004c0a00a985 */ /* 0x0007e2000c101b2a */
[----:B------:R-:W-:-:S02]  /*13f20*/  @!P0 LEA.HI.X R13, R35, R3, R36, 0x2, P5 ;  /* 0x00000003230d8211 */ /* 0x000fc400028f1424 */
[----:B------:R-:W-:Y:S02]  /*13f30*/  @!P1 LEA R20, P5, R37, R14, 0x2 ;  /* 0x0000000e25149211 */ /* 0x000fe400078a10ff */
[----:B------:R-:W-:Y:S01]  /*13f40*/  ISETP.GE.AND P2, PT, R95, UR4, PT ;  /* 0x000000045f007c0c */ /* 0x000fe2000bf46270 */
[----:B------:R4:W-:Y:S01]  /*13f50*/  @!P0 ST.E.64 desc[UR42][R12.64], R78 ;  /* 0x0000004e0c008985 */ /* 0x0009e2000c101b2a */
[----:B------:R-:W-:Y:S02]  /*13f60*/  @!P1 LEA.HI.X R21, R37, R3, R38, 0x2, P5 ;  /* 0x0000000325159211 */ /* 0x000fe400028f1426 */
[----:B------:R-:W-:-:S03]  /*13f70*/  ISETP.GE.AND P0, PT, R210, UR4, PT ;  /* 0x00000004d2007c0c */ /* 0x000fc6000bf06270 */
[----:B------:R-:W-:Y:S01]  /*13f80*/  @!P1 ST.E.64 desc[UR42][R20.64], R80 ;  /* 0x0000005014009985 */ /* 0x000fe2000c101b2a */
[-C--:B0-----:R-:W-:Y:S02]  /*13f90*/  @!P4 LEA R4, P5, R39, R14.reuse, 0x2 ;  /* 0x0000000e2704c211 */ /* 0x081fe400078a10ff */
[-C--:B-1----:R-:W-:Y:S02]  /*13fa0*/  @!P3 LEA R6, P1, R93, R14.reuse, 0x2 ;  /* 0x0000000e5d06b211 */ /* 0x082fe400078210ff */
[-C--:B------:R-:W-:Y:S02]  /*13fb0*/  @!P4 LEA.HI.X R5, R39, R3.reuse, R92, 0x2, P5 ;  /* 0x000000032705c211 */ /* 0x080fe400028f145c */
[----:B------:R-:W-:Y:S02]  /*13fc0*/  @!P3 LEA.HI.X R7, R93, R3, R94, 0x2, P1 ;  /* 0x000000035d07b211 */ /* 0x000fe400008f145e */
[----:B------:R-:W-:Y:S01]  /*13fd0*/  ISETP.GE.AND P1, PT, R216, UR4, PT ;  /* 0x00000004d8007c0c */ /* 0x000fe2000bf26270 */
[----:B------:R0:W-:Y:S01]  /*13fe0*/  @!P4 ST.E.64 desc[UR42][R4.64], R82 ;  /* 0x000000520400c985 */ /* 0x0001e2000c101b2a */
[----:B--2---:R-:W-:-:S02]  /*13ff0*/  @!P2 LEA R8, P5, R95, R14, 0x2 ;  /* 0x0000000e5f08a211 */ /* 0x004fc400078a10ff */
[CC--:B---3--:R-:W-:Y:S01]  /*14000*/  @!P0 LEA R10, P4, R210.reuse, R14.reuse, 0x2 ;  /* 0x0000000ed20a8211 */ /* 0x0c8fe200078810ff */
[----:B------:R1:W-:Y:S01]  /*14010*/  @!P3 ST.E.64 desc[UR42][R6.64], R84 ;  /* 0x000000540600b985 */ /* 0x0003e2000c101b2a */
[-C--:B------:R-:W-:Y:S02]  /*14020*/  @!P2 LEA.HI.X R9, R95, R3.reuse, R104, 0x2, P5 ;  /* 0x000000035f09a211 */ /* 0x080fe400028f1468 */
[----:B------:R-:W-:Y:S02]  /*14030*/  ISETP.GE.AND P3, PT, R215, UR4, PT ;  /* 0x00000004d7007c0c */ /* 0x000fe4000bf66270 */
[----:B------:R-:W-:Y:S01]  /*14040*/  @!P0 LEA.HI.X R11, R210, R3, R105, 0x2, P4 ;  /* 0x00000003d20b8211 */ /* 0x000fe200020f1469 */
[----:B------:R2:W-:Y:S01]  /*14050*/  @!P2 ST.E.64 desc[UR42][R8.64], R86 ;  /* 0x000000560800a985 */ /* 0x0005e2000c101b2a */
[----:B------:R-:W-:Y:S02]  /*14060*/  ISETP.GE.AND P4, PT, R214, UR4, PT ;  /* 0x00000004d6007c0c */ /* 0x000fe4000bf86270 */
[----:B----4-:R-:W-:Y:S01]  /*14070*/  @!P1 LEA R12, P5, R216, R14, 0x2 ;  /* 0x0000000ed80c9211 */ /* 0x010fe200078a10ff */
[----:B------:R3:W-:Y:S01]  /*14080*/  @!P0 ST.E.64 desc[UR42][R10.64], R88 ;  /* 0x000000580a008985 */ /* 0x0007e2000c101b2a */
[----:B------:R-:W-:-:S02]  /*14090*/  ISETP.GE.AND P2, PT, R213, UR4, PT ;  /* 0x00000004d5007c0c */ /* 0x000fc4000bf46270 */
[----:B------:R-:W-:Y:S02]  /*140a0*/  ISETP.GE.AND P0, PT, R212, UR4, PT ;  /* 0x00000004d4007c0c */ /* 0x000fe4000bf06270 */
[----:B------:R-:W-:Y:S02]  /*140b0*/  @!P1 LEA.HI.X R13, R216, R3, R226, 0x2, P5 ;  /* 0x00000003d80d9211 */ /* 0x000fe400028f14e2 */
[----:B0-----:R-:W-:-:S03]  /*140c0*/  @!P3 LEA R4, P5, R215, R14, 0x2 ;  /* 0x0000000ed704b211 */ /* 0x001fc600078a10ff */
[----:B------:R3:W-:Y:S01]  /*140d0*/  @!P1 ST.E.64 desc[UR42][R12.64], R90 ;  /* 0x0000005a0c009985 */ /* 0x0007e2000c101b2a */
[CC--:B-1----:R-:W-:Y:S02]  /*140e0*/  @!P4 LEA R6, P1, R214.reuse, R14.reuse, 0x2 ;  /* 0x0000000ed606c211 */ /* 0x0c2fe400078210ff */
        /* <DEDUP_REMOVED lines=9> */
[----:B------:R3:W-:Y:S01]  /*14180*/  @!P0 ST.E.64 desc[UR42][R20.64], R102 ;  /* 0x0000006614008985 */ /* 0x0007e2000c101b2a */
[----:B------:R-:W-:-:S13]  /*14190*/  ISETP.GE.AND P0, PT, R211, UR4, PT ;  /* 0x00000004d3007c0c */ /* 0x000fda000bf06270 */
[----:B---3--:R-:W-:Y:S05]  /*141a0*/  @P0 BRA `(.L_x_669) ;  /* 0x0000000c00140947 */ /* 0x008fea0003800000 */
[----:B------:R-:W-:-:S04]  /*141b0*/  LEA R14, P0, R211, R14, 0x2 ;  /* 0x0000000ed30e7211 */ /* 0x000fc800078010ff */
[----:B------:R-:W-:-:S05]  /*141c0*/  LEA.HI.X R15, R211, R3, R221, 0x2, P0 ;  /* 0x00000003d30f7211 */ /* 0x000fca00000f14dd */
[----:B------:R0:W-:Y:S01]  /*141d0*/  ST.E.64 desc[UR42][R14.64], R150 ;  /* 0x000000960e007985 */ /* 0x0001e2000c101b2a */
[----:B------:R-:W-:Y:S05]  /*141e0*/  BRA `(.L_x_669) ;  /* 0x0000000c00047947 */ /* 0x000fea0003800000 */
.L_x_656:
[----:B------:R-:W-:Y:S01]  /*141f0*/  ULDC.64 UR6, c[0x0][0xc08] ;  /* 0x0003020000067ab9 */ /* 0x000fe20000000a00 */
[----:B------:R-:W-:Y:S01]  /*14200*/  ULDC.64 UR4, c[0x0][0xc00] ;  /* 0x0003000000047ab9 */ /* 0x000fe20000000a00 */
[----:B------:R-:W-:Y:S01]  /*14210*/  ISETP.NE.U32.AND P1, PT, RZ, UR6, PT ;  /* 0x00000006ff007c0c */ /* 0x000fe2000bf25070 */
[----:B------:R-:W-:Y:S01]  /*14220*/  IMAD.MOV.U32 R3, RZ, RZ, RZ ;  /* 0x000000ffff037224 */ /* 0x000fe200078e00ff */
[----:B------:R-:W-:Y:S02]  /*14230*/  ISETP.NE.U32.AND P0, PT, RZ, UR4, PT ;  /* 0x00000004ff007c0c */ /* 0x000fe4000bf05070 */
[----:B------:R-:W-:Y:S02]  /*14240*/  ISETP.NE.AND.EX P1, PT, RZ, UR7, PT, P1 ;  /* 0x00000007ff007c0c */ /* 0x000fe4000bf25310 */
[----:B------:R-:W-:Y:S02]  /*14250*/  IADD3 R4, P2, R206, UR4, RZ ;  /* 0x00000004ce047c10 */ /* 0x000fe4000ff5e0ff */
[----:B------:R-:W-:-:S02]  /*14260*/  ISETP.NE.AND.EX P0, PT, RZ, UR5, PT, P0 ;  /* 0x00000005ff007c0c */ /* 0x000fc4000bf05300 */
[----:B------:R-:W-:Y:S01]  /*14270*/  IADD3.X R5, R207, UR5, RZ, P2, !PT ;  /* 0x00000005cf057c10 */ /* 0x000fe200097fe4ff */
[----:B------:R-:W-:Y:S02]  /*14280*/  ULDC UR4, c[0x0][0xa88] ;  /* 0x0002a20000047ab9 */ /* 0x000fe40000000800 */
[----:B------:R-:W-:-:S04]  /*14290*/  IMAD.U32 R20, RZ, RZ, UR4 ;  /* 0x00000004ff147e24 */ /* 0x000fc8000f8e00ff */
[----:B------:R-:W-:-:S04]  /*142a0*/  @P1 IADD3 R206, P2, R206, UR6, RZ ;  /* 0x00000006cece1c10 */ /* 0x000fc8000ff5e0ff */
[----:B------:R-:W-:Y:S01]  /*142b0*/  @P1 IADD3.X R207, R207, UR7, RZ, P2, !PT ;  /* 0x00000007cfcf1c10 */ /* 0x000fe200097fe4ff */
[----:B------:R4:W5:Y:S04]  /*142c0*/  @P0 LDG.E R3, desc[UR42][R4.64] ;  /* 0x0000002a04030981 */ /* 0x000968000c1e1900 */
[----:B------:R4:W5:Y:S01]  /*142d0*/  @P1 LDG.E R20, desc[UR42][R206.64] ;  /* 0x0000002ace141981 */ /* 0x000962000c1e1900 */
[----:B------:R-:W-:Y:S01]  /*142e0*/  ISETP.NE.AND P2, PT, R204, RZ, PT ;  /* 0x000000ffcc00720c */ /* 0x000fe20003f45270 */
[----:B------:R-:W0:-:S12]  /*142f0*/  S2R R0, SR_TID.X ;  /* 0x0000000000007919 */ /* 0x000e180000002100 */
[----:B------:R-:W2:Y:S01]  /*14300*/  @!P2 LDC R204, c[0x0][0xad4] ;  /* 0x0002b500ffccab82 */ /* 0x000ea20000000800 */
[----:B0-----:R-:W-:Y:S01]  /*14310*/  VIADD R0, R0, 0xffffff80 ;  /* 0xffffff8000007836 */ /* 0x001fe20000000000 */
[----:B--2---:R-:W-:-:S04]  /*14320*/  ISETP.GT.AND P2, PT, R204, 0x1, PT ;  /* 0x00000001cc00780c */ /* 0x004fc80003f44270 */
[----:B------:R-:W-:Y:S01]  /*14330*/  ISETP.GT.AND P3, PT, R0, 0x7f, PT ;  /* 0x0000007f0000780c */ /* 0x000fe20003f64270 */
[----:B----4-:R-:W-:-:S12]  /*14340*/  @P1 BRA `(.L_x_674) ;  /* 0x0000000000101947 */ /* 0x010fd80003800000 */
[----:B------:R-:W-:Y:S05]  /*14350*/  @!P0 BRA `(.L_x_674) ;  /* 0x00000000000c8947 */ /* 0x000fea0003800000 */
[----:B------:R-:W2:Y:S04]  /*14360*/  LDG.E R7, desc[UR42][R4.64] ;  /* 0x0000002a04077981 */ /* 0x000ea8000c1e1900 */
[----:B-----5:R-:W2:Y:S02]  /*14370*/  LDG.E R20, desc[UR42][R4.64+0x4] ;  /* 0x0000042a04147981 */ /* 0x020ea4000c1e1900 */
[----:B--2---:R-:W-:-:S07]  /*14380*/  IADD3 R20, -R7, R20, RZ ;  /* 0x0000001407147210 */ /* 0x004fce0007ffe1ff */
.L_x_674:
[----:B------:R-:W-:Y:S01]  /*14390*/  BSSY B1, `(.L_x_675) ;  /* 0x0000037000017945 */ /* 0x000fe20003800000 */
[----:B------:R-:W-:Y:S02]  /*143a0*/  SEL R205, R205, RZ, !P0 ;  /* 0x000000ffcdcd7207 */ /* 0x000fe40004000000 */
[----:B------:R-:W-:Y:S02]  /*143b0*/  SEL R217, R217, RZ, !P0 ;  /* 0x000000ffd9d97207 */ /* 0x000fe40004000000 */
[----:B-----5:R-:W-:Y:S01]  /*143c0*/  SHF.R.S32.HI R24, RZ, 0x1f, R3 ;  /* 0x0000001fff187819 */ /* 0x020fe20000011403 */
[----:B------:R-:W-:Y:S06]  /*143d0*/  @P3 BRA `(.L_x_676) ;  /* 0x0000000000c83947 */ /* 0x000fec0003800000 */
[----:B------:R-:W0:Y:S01]  /*143e0*/  S2R R5, SR_TID.X ;  /* 0x0000000000057919 */ /* 0x000e220000002100 */
[----:B------:R-:W2:Y:S02]  /*143f0*/  LDC R33, c[0x0][0xbe8] ;  /* 0x0002fa00ff217b82 */ /* 0x000ea40000000800 */
[----:B--2---:R-:W-:Y:S02]  /*14400*/  IMAD R4, R20, R33, RZ ;  /* 0x0000002114047224 */ /* 0x004fe400078e02ff */
[----:B0-----:R-:W-:-:S04]  /*14410*/  IMAD R0, R208, 0x80, R5 ;  /* 0x00000080d0007824 */ /* 0x001fc800078e0205 */
[----:B------:R-:W-:-:S05]  /*14420*/  VIADD R25, R0, 0xffffff80 ;  /* 0xffffff8000197836 */ /* 0x000fca0000000000 */
[----:B------:R-:W-:-:S13]  /*14430*/  ISETP.GE.AND P0, PT, R25, R4, PT ;  /* 0x000000041900720c */ /* 0x000fda0003f06270 */
[----:B------:R-:W-:Y:S05]  /*14440*/  @P0 BRA `(.L_x_676) ;  /* 0x0000000000ac0947 */ /* 0x000fea0003800000 */
[----:B------:R-:W-:Y:S01]  /*14450*/  IMAD.MOV.U32 R14, RZ, RZ, 0x9b8 ;  /* 0x000009b8ff0e7424 */ /* 0x000fe200078e00ff */
[----:B------:R-:W-:Y:S01]  /*14460*/  ISETP.GT.AND P0, PT, R204, 0x1, PT ;  /* 0x00000001cc00780c */ /* 0x000fe20003f04270 */
[----:B------:R-:W0:Y:S01]  /*14470*/  LDC.64 R26, c[0x0][0xba8] ;  /* 0x0002ea00ff1a7b82 */ /* 0x000e220000000a00 */
[----:B------:R-:W-:Y:S01]  /*14480*/  ISETP.NE.AND P1, PT, R33, 0x1, PT ;  /* 0x000000012100780c */ /* 0x000fe20003f25270 */
[----:B------:R-:W-:Y:S01]  /*14490*/  IMAD.MOV.U32 R15, RZ, RZ, R25 ;  /* 0x000000ffff0f7224 */ /* 0x000fe200078e0019 */
[----:B------:R-:W-:Y:S02]  /*144a0*/  SEL R14, R14, 0x978, P0 ;  /* 0x000009780e0e7807 */ /* 0x000fe40000000000 */
[----:B------:R-:W-:-:S03]  /*144b0*/  SEL R209, R209, RZ, P0 ;  /* 0x000000ffd1d17207 */ /* 0x000fc60000000000 */
[----:B------:R-:W2:Y:S08]  /*144c0*/  LDC.64 R6, c[0x0][R14+0x220] ;  /* 0x000088000e067b82 */ /* 0x000eb00000000a00 */
[----:B------:R-:W4:Y:S08]  /*144d0*/  LDC.64 R4, c[0x0][R14+0x218] ;  /* 0x000086000e047b82 */ /* 0x000f300000000a00 */
[----:B------:R-:W5:Y:S08]  /*144e0*/  LDC.64 R8, c[0x0][R14+0x228] ;  /* 0x00008a000e087b82 */ /* 0x000f700000000a00 */
[----:B------:R-:W1:Y:S08]  /*144f0*/  LDC.64 R10, c[0x0][R14+0x210] ;  /* 0x000084000e0a7b82 */ /* 0x000e700000000a00 */
[----:B------:R-:W3:Y:S08]  /*14500*/  @P1 LDC R0, c[0x0][0xbec] ;  /* 0x0002fb00ff001b82 */ /* 0x000ef00000000800 */
[----:B------:R-:W5:Y:S01]  /*14510*/  @P1 LDC R35, c[0x0][0xbf0] ;  /* 0x0002fc00ff231b82 */ /* 0x000f620000000800 */
[----:B--2---:R-:W-:-:S07]  /*14520*/  IMAD R7, R7, R205, RZ ;  /* 0x000000cd07077224 */ /* 0x004fce00078e02ff */
[----:B0-----:R-:W0:Y:S01]  /*14530*/  @!P0 LDC R26, c[0x0][0xb50] ;  /* 0x0002d400ff1a8b82 */ /* 0x001e220000000800 */
[----:B------:R-:W-:-:S04]  /*14540*/  IMAD.WIDE.U32 R12, R6, R205, RZ ;  /* 0x000000cd060c7225 */ /* 0x000fc800078e00ff */
[----:B------:R-:W-:Y:S02]  /*14550*/  IMAD R7, R6, R217, R7 ;  /* 0x000000d906077224 */ /* 0x000fe400078e0207 */
[----:B---3--:R-:W-:Y:S01]  /*14560*/  @P1 IMAD.HI.U32 R0, R25, R0, RZ ;  /* 0x0000000019001227 */ /* 0x008fe200078e00ff */
[----:B------:R-:W2:Y:S03]  /*14570*/  @!P0 LDC R27, c[0x0][0xb54] ;  /* 0x0002d500ff1b8b82 */ /* 0x000ea60000000800 */
[-C--:B----4-:R-:W-:Y:S02]  /*14580*/  IMAD R21, R5, R2.reuse, RZ ;  /* 0x0000000205157224 */ /* 0x090fe400078e02ff */
[----:B------:R-:W-:Y:S01]  /*14590*/  IMAD.WIDE.U32 R4, R4, R2, RZ ;  /* 0x0000000204047225 */ /* 0x000fe200078e00ff */
[----:B-----5:R-:W-:-:S03]  /*145a0*/  @P1 SHF.R.U32.HI R15, RZ, R35, R0 ;  /* 0x00000023ff0f1219 */ /* 0x020fc60000011600 */
[----:B------:R-:W-:Y:S01]  /*145b0*/  IMAD.IADD R21, R5, 0x1, R21 ;  /* 0x0000000105157824 */ /* 0x000fe200078e0215 */
[----:B------:R-:W-:Y:S01]  /*145c0*/  IADD3 R0, P1, P3, R12, R4, R3 ;  /* 0x000000040c007210 */ /* 0x000fe20007b3e003 */
[----:B------:R-:W-:Y:S02]  /*145d0*/  IMAD.IADD R12, R13, 0x1, R7 ;  /* 0x000000010d0c7824 */ /* 0x000fe400078e0207 */
[----:B------:R-:W-:Y:S02]  /*145e0*/  IMAD.MOV R6, RZ, RZ, -R15 ;  /* 0x000000ffff067224 */ /* 0x000fe400078e0a0f */
[----:B------:R-:W-:-:S04]  /*145f0*/  IMAD.WIDE.U32 R4, R8, R209, RZ ;  /* 0x000000d108047225 */ /* 0x000fc800078e00ff */
[----:B------:R-:W-:Y:S02]  /*14600*/  IMAD R9, R9, R209, RZ ;  /* 0x000000d109097224 */ /* 0x000fe400078e02ff */
[----:B------:R-:W-:Y:S01]  /*14610*/  IMAD R7, R33, R6, R25 ;  /* 0x0000000621077224 */ /* 0x000fe200078e0219 */
[----:B------:R-:W-:Y:S01]  /*14620*/  IADD3.X R6, R12, R21, R24, P1, P3 ;  /* 0x000000150c067210 */ /* 0x000fe20000fe6418 */
[----:B------:R-:W-:Y:S01]  /*14630*/  IMAD.IADD R9, R5, 0x1, R9 ;  /* 0x0000000105097824 */ /* 0x000fe200078e0209 */
[----:B------:R-:W-:Y:S01]  /*14640*/  IADD3 R4, P0, P1, R15, R0, R4 ;  /* 0x000000000f047210 */ /* 0x000fe2000791e004 */
[----:B-1----:R-:W-:Y:S01]  /*14650*/  IMAD R0, R11, R7, RZ ;  /* 0x000000070b007224 */ /* 0x002fe200078e02ff */
        /* <DEDUP_REMOVED lines=8> */
[----:B--2---:R-:W-:-:S05]  /*146e0*/  LEA.HI.X R7, R4, R27, R0, 0x2, P0 ;  /* 0x0000001b04077211 */ /* 0x004fca00000f1400 */
[----:B------:R0:W-:Y:S02]  /*146f0*/  STG.E desc[UR42][R6.64], R5 ;  /* 0x0000000506007986 */ /* 0x0001e4000c10192a */
.L_x_676:
[----:B------:R-:W-:Y:S05]  /*14700*/  BSYNC B1 ;  /* 0x0000000000017941 */ /* 0x000fea0003800000 */
.L_x_675:
[----:B------:R-:W-:Y:S05]  /*14710*/  @P2 BRA `(.L_x_669) ;  /* 0x0000000400b82947 */ /* 0x000fea0003800000 */
[----:B------:R-:W2:Y:S01]  /*14720*/  LDC R21, c[0x0][0xbe8] ;  /* 0x0002fa00ff157b82 */ /* 0x000ea20000000800 */
[----:B------:R-:W-:Y:S01]  /*14730*/  ULDC.64 UR4, c[0x0][0xaa0] ;  /* 0x0002a80000047ab9 */ /* 0x000fe20000000a00 */
[----:B------:R-:W-:Y:S01]  /*14740*/  ULDC.64 UR6, c[0x0][0xaf0] ;  /* 0x0002bc0000067ab9 */ /* 0x000fe20000000a00 */
[----:B------:R-:W-:Y:S02]  /*14750*/  IMAD R0, R24, UR4, RZ ;  /* 0x0000000418007c24 */ /* 0x000fe4000f8e02ff */
[----:B0-----:R-:W-:-:S04]  /*14760*/  IMAD.WIDE.U32 R4, R3, UR4, RZ ;  /* 0x0000000403047c25 */ /* 0x001fc8000f8e00ff */
[----:B------:R-:W-:Y:S01]  /*14770*/  IMAD R7, R3, UR5, R0 ;  /* 0x0000000503077c24 */ /* 0x000fe2000f8e0200 */
[----:B------:R-:W-:Y:S01]  /*14780*/  ULDC.64 UR4, c[0x0][0xae8] ;  /* 0x0002ba0000047ab9 */ /* 0x000fe20000000a00 */
[----:B------:R-:W-:Y:S02]  /*14790*/  IMAD R3, R203, 0x20, R153 ;  /* 0x00000020cb037824 */ /* 0x000fe400078e0299 */
[----:B------:R-:W-:Y:S02]  /*147a0*/  IMAD.IADD R5, R5, 0x1, R7 ;  /* 0x0000000105057824 */ /* 0x000fe400078e0207 */
[----:B------:R-:W-:Y:S02]  /*147b0*/  IMAD R6, R208, 0x80, R3 ;  /* 0x00000080d0067824 */ /* 0x000fe400078e0203 */
[----:B------:R-:W-:-:S03]  /*147c0*/  IMAD.WIDE.U32 R4, R2, UR4, R4 ;  /* 0x0000000402047c25 */ /* 0x000fc6000f8e0004 */
[----:B------:R-:W-:Y:S01]  /*147d0*/  MOV R7, R6 ;  /* 0x0000000600077202 */ /* 0x000fe20000000f00 */
[----:B------:R-:W-:Y:S02]  /*147e0*/  IMAD R3, R217, UR6, RZ ;  /* 0x00000006d9037c24 */ /* 0x000fe4000f8e02ff */
[----:B------:R-:W-:Y:S01]  /*147f0*/  IMAD R5, R2, UR5, R5 ;  /* 0x0000000502057c24 */ /* 0x000fe2000f8e0205 */
[----:B--2---:R-:W-:Y:S01]  /*14800*/  ISETP.NE.AND P0, PT, R21, 0x1, PT ;  /* 0x000000011500780c */ /* 0x004fe20003f05270 */
[----:B------:R-:W-:-:S12]  /*14810*/  ULDC.64 UR4, c[0x0][0xae0] ;  /* 0x0002b80000047ab9 */ /* 0x000fd80000000a00 */
[----:B------:R-:W0:Y:S08]  /*14820*/  @P0 LDC R9, c[0x0][0xbec] ;  /* 0x0002fb00ff090b82 */ /* 0x000e300000000800 */
[----:B------:R-:W2:Y:S01]  /*14830*/  @P0 LDC R11, c[0x0][0xbf0] ;  /* 0x0002fc00ff0b0b82 */ /* 0x000ea20000000800 */
[----:B0-----:R-:W-:-:S04]  /*14840*/  @P0 IMAD.HI.U32 R0, R6, R9, RZ ;  /* 0x0000000906000227 */ /* 0x001fc800078e00ff */
[C---:B------:R-:W-:Y:S02]  /*14850*/  IMAD R9, R205.reuse, UR7, R3 ;  /* 0x00000007cd097c24 */ /* 0x040fe4000f8e0203 */
[----:B------:R-:W-:Y:S01]  /*14860*/  IMAD.WIDE.U32 R2, R205, UR6, R4 ;  /* 0x00000006cd027c25 */ /* 0x000fe2000f8e0004 */
[----:B--2---:R-:W-:-:S03]  /*14870*/  @P0 SHF.R.U32.HI R7, RZ, R11, R0 ;  /* 0x0000000bff070219 */ /* 0x004fc60000011600 */
[----:B------:R-:W-:Y:S01]  /*14880*/  IMAD.IADD R3, R3, 0x1, R9 ;  /* 0x0000000103037824 */ /* 0x000fe200078e0209 */
[--C-:B------:R-:W-:Y:S01]  /*14890*/  SHF.R.S32.HI R0, RZ, 0x1f, R7.reuse ;  /* 0x0000001fff007819 */ /* 0x100fe20000011407 */
[----:B------:R-:W-:Y:S02]  /*148a0*/  IMAD.MOV R5, RZ, RZ, -R7 ;  /* 0x000000ffff057224 */ /* 0x000fe400078e0a07 */
[----:B------:R-:W-:-:S04]  /*148b0*/  IMAD.WIDE.U32 R2, R7, UR4, R2 ;  /* 0x0000000407027c25 */ /* 0x000fc8000f8e0002 */
[----:B------:R-:W-:Y:S02]  /*148c0*/  IMAD R0, R0, UR4, RZ ;  /* 0x0000000400007c24 */ /* 0x000fe4000f8e02ff */
[----:B------:R-:W-:Y:S02]  /*148d0*/  IMAD R5, R21, R5, R6 ;  /* 0x0000000515057224 */ /* 0x000fe400078e0206 */
[----:B------:R-:W-:Y:S01]  /*148e0*/  IMAD R9, R7, UR5, R0 ;  /* 0x0000000507097c24 */ /* 0x000fe2000f8e0200 */
[----:B------:R-:W-:Y:S02]  /*148f0*/  ULDC.64 UR4, c[0x0][0xad8] ;  /* 0x0002b60000047ab9 */ /* 0x000fe40000000a00 */
[----:B------:R-:W-:Y:S01]  /*14900*/  SHF.R.S32.HI R0, RZ, 0x1f, R5 ;  /* 0x0000001fff007819 */ /* 0x000fe20000011405 */
[----:B------:R-:W-:-:S04]  /*14910*/  IMAD.IADD R3, R3, 0x1, R9 ;  /* 0x0000000103037824 */ /* 0x000fc800078e0209 */
        /* <DEDUP_REMOVED lines=9> */
[----:B------:R-:W-:Y:S06]  /*149b0*/  BRA.DIV UR4, `(.L_x_677) ;  /* 0x0000008e04ec7947 */ /* 0x000fec000b800000 */
[----:B------:R0:W2:Y:S04]  /*149c0*/  SHFL.IDX PT, R3, R2, RZ, 0x181f ;  /* 0x00181fff02037589 */ /* 0x0000a800000e0000 */
[----:B------:R0:W4:Y:S02]  /*149d0*/  SHFL.IDX PT, R14, R0, RZ, 0x181f ;  /* 0x00181fff000e7589 */ /* 0x00012400000e0000 */
.L_x_901:
[----:B------:R-:W-:Y:S01]  /*149e0*/  IMAD R21, R20, R21, RZ ;  /* 0x0000001514157224 */ /* 0x000fe200078e02ff */
[----:B------:R-:W-:Y:S04]  /*149f0*/  BSSY B1, `(.L_x_678) ;  /* 0x000000c000017945 */ /* 0x000fe80003800000 */
[----:B------:R-:W-:-:S13]  /*14a00*/  ISETP.GE.AND P0, PT, R5, R21, PT ;  /* 0x000000150500720c */ /* 0x000fda0003f06270 */
[----:B------:R-:W-:Y:S05]  /*14a10*/  @P0 BRA `(.L_x_679) ;  /* 0x0000000000240947 */ /* 0x000fea0003800000 */
[----:B------:R-:W-:Y:S02]  /*14a20*/  ULDC UR4, c[0x0][0xac8] ;  /* 0x0002b20000047ab9 */ /* 0x000fe40000000800 */
[----:B------:R-:W-:Y:S02]  /*14a30*/  ISETP.GE.AND P2, PT, R16, UR4, PT ;  /* 0x0000000410007c0c */ /* 0x000fe4000bf46270 */
[----:B------:R-:W-:-:S11]  /*14a40*/  ISETP.GE.AND P3, PT, R23, UR4, PT ;  /* 0x0000000417007c0c */ /* 0x000fd6000bf66270 */
[CC--:B----4-:R-:W-:Y:S02]  /*14a50*/  @!P2 LEA R6, P0, R16.reuse, R14.reuse, 0x1 ;  /* 0x0000000e1006a211 */ /* 0x0d0fe400078008ff */
[C---:B------:R-:W-:Y:S02]  /*14a60*/  @!P3 LEA R14, P1, R23.reuse, R14, 0x1 ;  /* 0x0000000e170eb211 */ /* 0x040fe400078208ff */
[-C--:B--2---:R-:W-:Y:S02]  /*14a70*/  @!P2 LEA.HI.X R7, R16, R3.reuse, R17, 0x1, P0 ;  /* 0x000000031007a211 */ /* 0x084fe400000f0c11 */
[----:B------:R-:W-:-:S03]  /*14a80*/  @!P3 LEA.HI.X R15, R23, R3, R22, 0x1, P1 ;  /* 0x00000003170fb211 */ /* 0x000fc600008f0c16 */
[----:B------:R2:W-:Y:S04]  /*14a90*/  @!P2 ST.E.128 desc[UR42][R6.64], RZ ;  /* 0x000000ff0600a985 */ /* 0x0005e8000c101d2a */
[----:B------:R2:W-:Y:S02]  /*14aa0*/  @!P3 ST.E.128 desc[UR42][R14.64], RZ ;  /* 0x000000ff0e00b985 */ /* 0x0005e4000c101d2a */
.L_x_679:
[----:B------:R-:W-:Y:S05]  /*14ab0*/  BSYNC B1 ;  /* 0x0000000000017941 */ /* 0x000fea0003800000 */
.L_x_678:
[----:B------:R-:W-:-:S03]  /*14ac0*/  UMOV UR4, 0xffffffff ;  /* 0xffffffff00047882 */ /* 0x000fc60000000000 */
[----:B------:R-:W-:Y:S05]  /*14ad0*/  BRA.DIV UR4, `(.L_x_680) ;  /* 0x0000008e04d87947 */ /* 0x000fea000b800000 */
[----:B--2---:R2:W0:Y:S04]  /*14ae0*/  SHFL.IDX PT, R3, R2, 0x1, 0x181f ;  /* 0x00381f0002037f89 */ /* 0x00442800000e0000 */
[----:B----4-:R2:W4:Y:S02]  /*14af0*/  SHFL.IDX PT, R14, R0, 0x1, 0x181f ;  /* 0x00381f00000e7f89 */ /* 0x01052400000e0000 */
.L_x_905:
[----:B------:R-:W-:Y:S01]  /*14b00*/  VIADD R4, R5, 0x20 ;  /* 0x0000002005047836 */ /* 0x000fe20000000000 */
        /* <DEDUP_REMOVED lines=8> */
[-C--:B0-----:R-:W-:Y:S02]  /*14b90*/  @!P2 LEA.HI.X R7, R16, R3.reuse, R17, 0x1, P0 ;  /* 0x000000031007a211 */ /* 0x081fe400000f0c11 */
[----:B------:R-:W-:-:S03]  /*14ba0*/  @!P3 LEA.HI.X R15, R23, R3, R22, 0x1, P1 ;  /* 0x00000003170fb211 */ /* 0x000fc600008f0c16 */
[----:B------:R0:W-:Y:S04]  /*14bb0*/  @!P2 ST.E.128 desc[UR42][R6.64], RZ ;  /* 0x000000ff0600a985 */ /* 0x0001e8000c101d2a */
[----:B------:R0:W-:Y:S02]  /*14bc0*/  @!P3 ST.E.128 desc[UR42][R14.64], RZ ;  /* 0x000000ff0e00b985 */ /* 0x0001e4000c101d2a */
.L_x_682:
[----:B------:R-:W-:Y:S05]  /*14bd0*/  BSYNC B1 ;  /* 0x0000000000017941 */ /* 0x000fea0003800000 */
.L_x_681:
[----:B------:R-:W-:-:S03]  /*14be0*/  UMOV UR4, 0xffffffff ;  /* 0xffffffff00047882 */ /* 0x000fc60000000000 */
[----:B------:R-:W-:Y:S05]  /*14bf0*/  BRA.DIV UR4, `(.L_x_683) ;  /* 0x0000008e04d87947 */ /* 0x000fea000b800000 */
[----:B0-----:R0:W0:Y:S04]  /*14c00*/  SHFL.IDX PT, R3, R2, 0x2, 0x181f ;  /* 0x00581f0002037f89 */ /* 0x00102800000e0000 */
[----:B----4-:R4:W0:Y:S02]  /*14c10*/  SHFL.IDX PT, R14, R0, 0x2, 0x181f ;  /* 0x00581f00000e7f89 */ /* 0x01082400000e0000 */
.L_x_909:
[----:B------:R-:W-:Y:S01]  /*14c20*/  VIADD R4, R5, 0x40 ;  /* 0x0000004005047836 */ /* 0x000fe20000000000 */
[----:B------:R-:W-:Y:S04]  /*14c30*/  BSSY B1, `(.L_x_684) ;  /* 0x000000c000017945 */ /* 0x000fe80003800000 */
[----:B------:R-:W-:-:S13]  /*14c40*/  ISETP.GE.AND P0, PT, R4, R21, PT ;  /* 0x000000150400720c */ /* 0x000fda0003f06270 */
[----:B------:R-:W-:Y:S05]  /*14c50*/  @P0 BRA `(.L_x_685) ;  /* 0x0000000000240947 */ /* 0x000fea0003800000 */
[----:B------:R-:W-:Y:S02]  /*14c60*/  ULDC UR4, c[0x0][0xac8] ;  /* 0x0002b20000047ab9 */ /* 0x000fe40000000800 */
[----:B------:R-:W-:Y:S02]  /*14c70*/  ISETP.GE.AND P2, PT, R16, UR4, PT ;  /* 0x0000000410007c0c */ /* 0x000fe4000bf46270 */
[----:B------:R-:W-:-:S11]  /*14c80*/  ISETP.GE.AND P3, PT, R23, UR4, PT ;  /* 0x0000000417007c0c */ /* 0x000fd6000bf66270 */
[CC--:B0-----:R-:W-:Y:S02]  /*14c90*/  @!P2 LEA R6, P0, R16.reuse, R14.reuse, 0x1 ;  /* 0x0000000e1006a211 */ /* 0x0c1fe400078008ff */
[C---:B------:R-:W-:Y:S02]  /*14ca0*/  @!P3 LEA R14, P1, R23.reuse, R14, 0x1 ;  /* 0x0000000e170eb211 */ /* 0x040fe400078208ff */
[-C--:B------:R-:W-:Y:S02]  /*14cb0*/  @!P2 LEA.HI.X R7, R16, R3.reuse, R17, 0x1, P0 ;  /* 0x000000031007a211 */ /* 0x080fe400000f0c11 */
[----:B------:R-:W-:-:S03]  /*14cc0*/  @!P3 LEA.HI.X R15, R23, R3, R22, 0x1, P1 ;  /* 0x00000003170fb211 */ /* 0x000fc600008f0c16 */
[----:B------:R0:W-:Y:S04]  /*14cd0*/  @!P2 ST.E.128 desc[UR42][R6.64], RZ ;  /* 0x000000ff0600a985 */ /* 0x0001e8000c101d2a */
[----:B------:R0:W-:Y:S02]  /*14ce0*/  @!P3 ST.E.128 desc[UR42][R14.64], RZ ;  /* 0x000000ff0e00b985 */ /* 0x0001e4000c101d2a */
.L_x_685:
[----:B------:R-:W-:Y:S05]  /*14cf0*/  BSYNC B1 ;  /* 0x0000000000017941 */ /* 0x000fea0003800000 */
.L_x_684:
[----:B------:R-:W-:-:S03]  /*14d00*/  UMOV UR4, 0xffffffff ;  /* 0xffffffff00047882 */ /* 0x000fc60000000000 */
[----:B------:R-:W-:Y:S05]  /*14d10*/  BRA.DIV UR4, `(.L_x_686) ;  /* 0x0000008e04d87947 */ /* 0x000fea000b800000 */
[----:B0-----:R0:W0:Y:S04]  /*14d20*/  SHFL.IDX PT, R3, R2, 0x3, 0x181f ;  /* 0x00781f0002037f89 */ /* 0x00102800000e0000 */
[----:B------:R0:W0:Y:S02]  /*14d30*/  SHFL.IDX PT, R14, R0, 0x3, 0x181f ;  /* 0x00781f00000e7f89 */ /* 0x00002400000e0000 */
.L_x_913:
[----:B0-2-4-:R-:W-:-:S05]  /*14d40*/  VIADD R0, R5, 0x60 ;  /* 0x0000006005007836 */ /* 0x015fca0000000000 */
[----:B------:R-:W-:-:S13]  /*14d50*/  ISETP.GE.AND P0, PT, R0, R21, PT ;  /* 0x000000150000720c */ /* 0x000fda0003f06270 */
[----:B------:R-:W-:Y:S05]  /*14d60*/  @P0 BRA `(.L_x_669) ;  /* 0x0000000000240947 */ /* 0x000fea0003800000 */
[----:B------:R-:W-:Y:S02]  /*14d70*/  ULDC UR4, c[0x0][0xac8] ;  /* 0x0002b20000047ab9 */ /* 0x000fe40000000800 */
[----:B------:R-:W-:Y:S02]  /*14d80*/  ISETP.GE.AND P2, PT, R16, UR4, PT ;  /* 0x0000000410007c0c */ /* 0x000fe4000bf46270 */
[----:B------:R-:W-:-:S11]  /*14d90*/  ISETP.GE.AND P3, PT, R23, UR4, PT ;  /* 0x0000000417007c0c */ /* 0x000fd6000bf66270 */
[CC--:B------:R-:W-:Y:S02]  /*14da0*/  @!P2 LEA R4, P0, R16.reuse, R14.reuse, 0x1 ;  /* 0x0000000e1004a211 */ /* 0x0c0fe400078008ff */
[C---:B------:R-:W-:Y:S02]  /*14db0*/  @!P3 LEA R14, P1, R23.reuse, R14, 0x1 ;  /* 0x0000000e170eb211 */ /* 0x040fe400078208ff */
[-C--:B------:R-:W-:Y:S02]  /*14dc0*/  @!P2 LEA.HI.X R5, R16, R3.reuse, R17, 0x1, P0 ;  /* 0x000000031005a211 */ /* 0x080fe400000f0c11 */
[----:B------:R-:W-:-:S03]  /*14dd0*/  @!P3 LEA.HI.X R15, R23, R3, R22, 0x1, P1 ;  /* 0x00000003170fb211 */ /* 0x000fc600008f0c16 */
[----:B------:R2:W-:Y:S04]  /*14de0*/  @!P2 ST.E.128 desc[UR42][R4.64], RZ ;  /* 0x000000ff0400a985 */ /* 0x0005e8000c101d2a */
[----:B------:R2:W-:Y:S02]  /*14df0*/  @!P3 ST.E.128 desc[UR42][R14.64], RZ ;  /* 0x000000ff0e00b985 */ /* 0x0005e4000c101d2a */
.L_x_669:
[----:B------:R-:W-:Y:S05]  /*14e00*/  BSYNC B0 ;  /* 0x0000000000007941 */ /* 0x000fea0003800000 */
.L_x_655:
[----:B------:R-:W-:Y:S02]  /*14e10*/  ULDC UR4, c[0x0][0xc3c] ;  /* 0x00030f0000047ab9 */ /* 0x000fe40000000800 */
[----:B---3--:R-:W-:-:S13]  /*14e20*/  ISETP.GE.AND P0, PT, R31, UR4, PT ;  /* 0x000000041f007c0c */ /* 0x008fda000bf06270 */
[----:B------:R-:W-:Y:S05]  /*14e30*/  @!P0 BRA `(.L_x_687) ;  /* 0xfffffec400088947 */ /* 0x000fea000383ffff */
[----:B------:R-:W-:Y:S05]  /*14e40*/  BRA `(.L_x_478) ;  /* 0x0000006c00d07947 */ /* 0x000fea0003800000 */
.L_x_476:
[----:B------:R-:W-:-:S08]  /*14e50*/  NOP ;  /* 0x0000000000007918 */ /* 0x000fd00000000000 */
[----:B------:R-:W0:-:S00]  /*14e60*/  USETMAXREG.DEALLOC.CTAPOOL 0x28 ;  /* 0x00000028000079c8 */ /* 0x000e0000080e0500 */
[----:B0-----:R-:W2:Y:S01]  /*14e70*/  LDL.LU R3, [R1] ;  /* 0x0000000001037983 */ /* 0x001ea20000300800 */
[----:B------:R-:W-:Y:S01]  /*14e80*/  LOP3.LUT R2, R2, 0x3, RZ, 0xc0, !PT ;  /* 0x0000000302027812 */ /* 0x000fe200078ec0ff */
[----:B------:R-:W-:-:S05]  /*14e90*/  IMAD.MOV.U32 R6, RZ, RZ, RZ ;  /* 0x000000ffff067224 */ /* 0x000fca00078e00ff */
[----:B------:R-:W0:Y:S02]  /*14ea0*/  SHFL.IDX PT, R2, R2, RZ, 0x1f ;  /* 0x00001fff02027589 */ /* 0x000e2400000e0000 */
[----:B0-----:R-:W-:Y:S02]  /*14eb0*/  ISETP.NE.AND P0, PT, R2, RZ, PT ;  /* 0x000000ff0200720c */ /* 0x001fe40003f05270 */
[----:B--2---:R-:W-:-:S11]  /*14ec0*/  LOP3.LUT R3, R3, 0xfffffff7, RZ, 0xc0, !PT ;  /* 0xfffffff703037812 */ /* 0x004fd600078ec0ff */
[----:B------:R-:W-:-:S05]  /*14ed0*/  @P0 LOP3.LUT R3, R3, 0x8, RZ, 0xfc, !PT ;  /* 0x0000000803030812 */ /* 0x000fca00078efcff */
[----:B------:R0:W-:Y:S01]  /*14ee0*/  STL [R1], R3 ;  /* 0x0000000301007387 */ /* 0x0001e20000100800 */
[----:B------:R-:W-:Y:S05]  /*14ef0*/  @!P0 BRA `(.L_x_688) ;  /* 0x00000000001c8947 */ /* 0x000fea0003800000 */
[----:B------:R-:W1:Y:S08]  /*14f00*/  S2UR UR5, SR_CgaCtaId ;  /* 0x00000000000579c3 */ /* 0x000e700000008800 */
[----:B------:R-:W-:Y:S06]  /*14f10*/  BAR.SYNC.DEFER_BLOCKING 0x5, 0x180 ;  /* 0x0146000000007b1d */ /* 0x000fec0000010000 */
[----:B------:R-:W-:-:S02]  /*14f20*/  UMOV UR4, 0x400 ;  /* 0x0000040000047882 */ /* 0x000fc40000000000 */
[----:B-1----:R-:W-:-:S09]  /*14f30*/  ULEA UR4, UR5, UR4, 0x18 ;  /* 0x0000000405047291 */ /* 0x002fd2000f8ec03f */
[----:B------:R-:W1:Y:S01]  /*14f40*/  LDS.128 R16, [UR4+0x288d0] ;  /* 0x0288d004ff107984 */ /* 0x000e620008000c00 */
[----:B------:R-:W-:Y:S06]  /*14f50*/  BAR.ARV 0x4, 0x180 ;  /* 0x0106000000007b1d */ /* 0x000fec0000002000 */
[----:B------:R-:W-:Y:S05]  /*14f60*/  BRA `(.L_x_689) ;  /* 0x0000000800947947 */ /* 0x000fea0003800000 */
.L_x_688:
[----:B------:R-:W-:Y:S01]  /*14f70*/  LOP3.LUT R7, R0, 0x1f, RZ, 0xc0, !PT ;  /* 0x0000001f00077812 */ /* 0x000fe200078ec0ff */
[----:B------:R-:W-:Y:S01]  /*14f80*/  ULDC UR4, c[0x0][0xc3c] ;  /* 0x00030f0000047ab9 */ /* 0x000fe20000000800 */
[----:B------:R-:W-:Y:S01]  /*14f90*/  IMAD.MOV.U32 R9, RZ, RZ, RZ ;  /* 0x000000ffff097224 */ /* 0x000fe200078e00ff */
[----:B------:R-:W1:Y:S01]  /*14fa0*/  S2UR UR6, SR_CTAID.X ;  /* 0x00000000000679c3 */ /* 0x000e620000002500 */
[----:B------:R-:W-:Y:S01]  /*14fb0*/  ISETP.NE.AND P0, PT, R7, 0x1f, PT ;  /* 0x0000001f0700780c */ /* 0x000fe20003f05270 */
[----:B------:R-:W-:-:S03]  /*14fc0*/  ULDC UR5, c[0x0][0xc38] ;  /* 0x00030e0000057ab9 */ /* 0x000fc60000000800 */
[----:B------:R-:W-:-:S13]  /*14fd0*/  ISETP.GE.OR P1, PT, R7, UR4, !P0 ;  /* 0x0000000407007c0c */ /* 0x000fda000c726670 */
[----:B------:R-:W2:Y:S08]  /*14fe0*/  @!P1 LDC.64 R4, c[0x0][0xc80] ;  /* 0x00032000ff049b82 */ /* 0x000eb00000000a00 */
[----:B0-----:R-:W0:Y:S01]  /*14ff0*/  @!P1 LDC.64 R2, c[0x0][0xc78] ;  /* 0x00031e00ff029b82 */ /* 0x001e220000000a00 */
[----:B--2---:R-:W-:-:S05]  /*15000*/  @!P1 IMAD.WIDE.U32 R4, R7, 0x4, R4 ;  /* 0x0000000407049825 */ /* 0x004fca00078e0004 */
[----:B------:R-:W2:Y:S01]  /*15010*/  @!P1 LDG.E R6, desc[UR42][R4.64] ;  /* 0x0000002a04069981 */ /* 0x000ea2000c1e1900 */
[----:B0-----:R-:W-:-:S05]  /*15020*/  @!P1 IMAD.WIDE.U32 R2, R7, 0x4, R2 ;  /* 0x0000000407029825 */ /* 0x001fca00078e0002 */
[----:B------:R-:W2:Y:S01]  /*15030*/  @!P1 LDG.E R9, desc[UR42][R2.64] ;  /* 0x0000002a02099981 */ /* 0x000ea2000c1e1900 */
[C---:B------:R-:W-:Y:S02]  /*15040*/  ISETP.NE.AND P1, PT, R7.reuse, RZ, PT ;  /* 0x000000ff0700720c */ /* 0x040fe40003f25270 */
[C---:B------:R-:W-:Y:S02]  /*15050*/  ISETP.GE.U32.AND P2, PT, R7.reuse, 0x2, PT ;  /* 0x000000020700780c */ /* 0x040fe40003f46070 */
[C---:B------:R-:W-:Y:S02]  /*15060*/  ISETP.GE.U32.AND P3, PT, R7.reuse, 0x4, PT ;  /* 0x000000040700780c */ /* 0x040fe40003f66070 */
[C---:B------:R-:W-:Y:S02]  /*15070*/  ISETP.GE.U32.AND P4, PT, R7.reuse, 0x8, PT ;  /* 0x000000080700780c */ /* 0x040fe40003f86070 */
[----:B------:R-:W-:Y:S01]  /*15080*/  ISETP.GE.U32.AND P5, PT, R7, 0x10, PT ;  /* 0x000000100700780c */ /* 0x000fe20003fa6070 */
[----:B------:R-:W-:Y:S01]  /*15090*/  UMOV UR4, URZ ;  /* 0x0000003f00047c82 */ /* 0x000fe20008000000 */
        /* <DEDUP_REMOVED lines=24> */
.L_x_692:
[----:B------:R-:W0:Y:S01]  /*15220*/  LDC R2, c[0x0][0xc3c] ;  /* 0x00030f00ff027b82 */ /* 0x000e220000000800 */
[----:B------:R-:W-:Y:S01]  /*15230*/  UIADD3 UR4, UR4, 0x1f, URZ ;  /* 0x0000001f04047890 */ /* 0x000fe2000fffe03f */
[----:B------:R-:W-:Y:S02]  /*15240*/  ULDC UR7, c[0x0][0xc3c] ;  /* 0x00030f0000077ab9 */ /* 0x000fe40000000800 */
[----:B------:R-:W-:-:S03]  /*15250*/  IMAD.U32 R19, RZ, RZ, UR7 ;  /* 0x00000007ff137e24 */ /* 0x000fc6000f8e00ff */
[----:B0-----:R-:W-:-:S13]  /*15260*/  ISETP.LE.AND P6, PT, R2, UR4, PT ;  /* 0x0000000402007c0c */ /* 0x001fda000bfc3270 */
[----:B------:R-:W-:Y:S05]  /*15270*/  @P6 BRA `(.L_x_691) ;  /* 0x0000000400ac6947 */ /* 0x000fea0003800000 */
[----:B------:R-:W-:Y:S02]  /*15280*/  VIADD R9, R7, UR4 ;  /* 0x0000000407097c36 */ /* 0x000fe40008000000 */
[----:B------:R-:W-:-:S03]  /*15290*/  IMAD.MOV.U32 R6, RZ, RZ, RZ ;  /* 0x000000ffff067224 */ /* 0x000fc600078e00ff */
[----:B------:R-:W-:-:S13]  /*152a0*/  ISETP.GE.OR P6, PT, R9, R2, !P0 ;  /* 0x000000020900720c */ /* 0x000fda00047c6670 */
        /* <DEDUP_REMOVED lines=24> */
[----:B0-----:R-:W-:-:S04]  /*15430*/  IMAD R3, R2, UR5, RZ ;  /* 0x0000000502037c24 */ /* 0x001fc8000f8e02ff */
[----:B------:R-:W-:-:S05]  /*15440*/  IMAD.IADD R8, R3, 0x1, R8 ;  /* 0x0000000103087824 */ /* 0x000fca00078e0208 */
[----:B------:R-:W-:-:S13]  /*15450*/  ISETP.GT.AND P6, PT, R8, UR6, PT ;  /* 0x0000000608007c0c */ /* 0x000fda000bfc4270 */
[----:B------:R-:W-:Y:S05]  /*15460*/  @!P6 BRA `(.L_x_692) ;  /* 0xfffffffc006ce947 */ /* 0x000fea000383ffff */
.L_x_690:
[----:B------:R-:W-:Y:S01]  /*15470*/  IADD3 R11, -R3, R8, RZ ;  /* 0x00000008030b7210 */ /* 0x000fe20007ffe1ff */
[----:B------:R-:W-:-:S04]  /*15480*/  IMAD.MOV.U32 R16, RZ, RZ, RZ ;  /* 0x000000ffff107224 */ /* 0x000fc800078e00ff */
        /* <DEDUP_REMOVED lines=16> */
.L_x_693:
[----:B-1----:R-:W-:Y:S01]  /*15590*/  IMAD R16, R16, UR5, R11 ;  /* 0x0000000510107c24 */ /* 0x002fe2000f8e020b */
[----:B0-----:R-:W-:Y:S01]  /*155a0*/  IABS R5, R9 ;  /* 0x0000000900057213 */ /* 0x001fe20000000000 */
[----:B------:R-:W-:Y:S01]  /*155b0*/  IMAD.MOV.U32 R11, RZ, RZ, R12 ;  /* 0x000000ffff0b7224 */ /* 0x000fe200078e000c */
[----:B------:R-:W-:Y:S01]  /*155c0*/  IABS R12, R6 ;  /* 0x00000006000c7213 */ /* 0x000fe20000000000 */
[----:B------:R-:W-:Y:S01]  /*155d0*/  IMAD.MOV.U32 R2, RZ, RZ, RZ ;  /* 0x000000ffff027224 */ /* 0x000fe200078e00ff */
[----:B------:R-:W-:Y:S01]  /*155e0*/  IADD3 R17, -R16, UR6, RZ ;  /* 0x0000000610117c10 */ /* 0x000fe2000fffe1ff */
[----:B------:R-:W-:Y:S01]  /*155f0*/  IMAD R11, R11, R4, RZ ;  /* 0x000000040b0b7224 */ /* 0x000fe200078e02ff */
[----:B------:R-:W0:Y:S01]  /*15600*/  I2F.RP R8, R5 ;  /* 0x0000000500087306 */ /* 0x000e220000209400 */
[----:B------:R-:W-:Y:S01]  /*15610*/  IMAD.MOV R12, RZ, RZ, -R12 ;  /* 0x000000ffff0c7224 */ /* 0x000fe200078e0a0c */
[----:B------:R-:W-:Y:S01]  /*15620*/  IABS R10, R17 ;  /* 0x00000011000a7213 */ /* 0x000fe20000000000 */
[----:B------:R-:W-:Y:S01]  /*15630*/  IMAD.HI.U32 R2, R3, R11, R2 ;  /* 0x0000000b03027227 */ /* 0x000fe200078e0002 */
[----:B------:R-:W-:-:S03]  /*15640*/  IADD3 R19, R19, UR4, RZ ;  /* 0x0000000413137c10 */ /* 0x000fc6000fffe0ff */
[----:B------:R-:W-:Y:S02]  /*15650*/  IMAD.MOV.U32 R3, RZ, RZ, R10 ;  /* 0x000000ffff037224 */ /* 0x000fe400078e000a */
[----:B------:R-:W-:Y:S02]  /*15660*/  IMAD.MOV.U32 R10, RZ, RZ, R12 ;  /* 0x000000ffff0a7224 */ /* 0x000fe400078e000c */
[----:B------:R-:W-:-:S04]  /*15670*/  IMAD.HI.U32 R2, R2, R3, RZ ;  /* 0x0000000302027227 */ /* 0x000fc800078e00ff */
[----:B------:R-:W-:Y:S01]  /*15680*/  IMAD R3, R2, R10, R3 ;  /* 0x0000000a02037224 */ /* 0x000fe200078e0203 */
[----:B0-----:R-:W0:Y:S04]  /*15690*/  MUFU.RCP R8, R8 ;  /* 0x0000000800087308 */ /* 0x001e280000001000 */
[----:B------:R-:W-:-:S13]  /*156a0*/  ISETP.GT.U32.AND P1, PT, R4, R3, PT ;  /* 0x000000030400720c */ /* 0x000fda0003f24070 */
[----:B------:R-:W-:Y:S02]  /*156b0*/  @!P1 IMAD.IADD R3, R3, 0x1, -R4 ;  /* 0x0000000103039824 */ /* 0x000fe400078e0a04 */
[----:B0-----:R-:W-:Y:S02]  /*156c0*/  VIADD R10, R8, 0xffffffe ;  /* 0x0ffffffe080a7836 */ /* 0x001fe40000000000 */
[----:B------:R-:W-:Y:S01]  /*156d0*/  @!P1 VIADD R2, R2, 0x1 ;  /* 0x0000000102029836 */ /* 0x000fe20000000000 */
[----:B------:R-:W-:Y:S02]  /*156e0*/  ISETP.GE.U32.AND P0, PT, R3, R4, PT ;  /* 0x000000040300720c */ /* 0x000fe40003f06070 */
[----:B------:R-:W-:Y:S01]  /*156f0*/  LOP3.LUT R4, R17, R6, RZ, 0x3c, !PT ;  /* 0x0000000611047212 */ /* 0x000fe200078e3cff */
[----:B------:R0:W1:Y:S01]  /*15700*/  F2I.FTZ.U32.TRUNC.NTZ R3, R10 ;  /* 0x0000000a00037305 */ /* 0x000062000021f000 */
[----:B------:R-:W-:Y:S02]  /*15710*/  ISETP.NE.AND P1, PT, R6, RZ, PT ;  /* 0x000000ff0600720c */ /* 0x000fe40003f25270 */
[----:B------:R-:W-:-:S02]  /*15720*/  ISETP.GE.AND P2, PT, R4, RZ, PT ;  /* 0x000000ff0400720c */ /* 0x000fc40003f46270 */
[----:B0-----:R-:W-:-:S05]  /*15730*/  IABS R10, R9 ;  /* 0x00000009000a7213 */ /* 0x001fca0000000000 */
[----:B------:R-:W-:Y:S02]  /*15740*/  @P0 VIADD R2, R2, 0x1 ;  /* 0x0000000102020836 */ /* 0x000fe40000000000 */
[----:B------:R-:W-:-:S03]  /*15750*/  IMAD.MOV R10, RZ, RZ, -R10 ;  /* 0x000000ffff0a7224 */ /* 0x000fc600078e0a0a */
[----:B------:R-:W-:Y:S01]  /*15760*/  MOV R8, R2 ;  /* 0x0000000200087202 */ /* 0x000fe20000000f00 */
[----:B-1----:R-:W-:-:S04]  /*15770*/  IMAD.MOV R2, RZ, RZ, -R3 ;  /* 0x000000ffff027224 */ /* 0x002fc800078e0a03 */
        /* <DEDUP_REMOVED lines=27> */
.L_x_691:
[----:B------:R-:W-:Y:S02]  /*15930*/  IMAD.MOV.U32 R17, RZ, RZ, RZ ;  /* 0x000000ffff117224 */ /* 0x000fe400078e00ff */
[----:B------:R-:W-:Y:S02]  /*15940*/  IMAD.U32 R16, RZ, RZ, UR6 ;  /* 0x00000006ff107e24 */ /* 0x000fe4000f8e00ff */
[----:B------:R-:W-:-:S07]  /*15950*/  IMAD.MOV.U32 R18, RZ, RZ, RZ ;  /* 0x000000ffff127224 */ /* 0x000fce00078e00ff */
.L_x_694:
[----:B------:R-:W-:-:S13]  /*15960*/  ISETP.NE.AND P0, PT, R7, RZ, PT ;  /* 0x000000ff0700720c */ /* 0x000fda0003f05270 */
[----:B------:R-:W0:Y:S01]  /*15970*/  @!P0 S2R R3, SR_CgaCtaId ;  /* 0x0000000000038919 */ /* 0x000e220000008800 */
[----:B------:R-:W-:-:S04]  /*15980*/  @!P0 MOV R2, 0x400 ;  /* 0x0000040000028802 */ /* 0x000fc80000000f00 */
[----:B0-----:R-:W-:-:S05]  /*15990*/  @!P0 LEA R2, R3, R2, 0x18 ;  /* 0x0000000203028211 */ /* 0x001fca00078ec0ff */
[----:B------:R0:W-:Y:S01]  /*159a0*/  @!P0 STS.128 [R2+0x288d0], R16 ;  /* 0x0288d01002008388 */ /* 0x0001e20000000c00 */
[----:B------:R-:W-:Y:S06]  /*159b0*/  BAR.ARV 0x5, 0x180 ;  /* 0x0146000000007b1d */ /* 0x000fec0000002000 */
.L_x_689:
[----:B------:R2:W-:Y:S01]  /*159c0*/  STL [R1+0x24], RZ ;  /* 0x000024ff01007387 */ /* 0x0005e20000100800 */
[----:B------:R-:W-:Y:S01]  /*159d0*/  ULDC UR4, c[0x0][0xc3c] ;  /* 0x00030f0000047ab9 */ /* 0x000fe20000000800 */
[----:B------:R-:W-:Y:S01]  /*159e0*/  IMAD.MOV.U32 R28, RZ, RZ, 0x1 ;  /* 0x00000001ff1c7424 */ /* 0x000fe200078e00ff */
[----:B-1----:R-:W-:Y:S01]  /*159f0*/  ISETP.GE.AND P0, PT, R19, UR4, PT ;  /* 0x0000000413007c0c */ /* 0x002fe2000bf06270 */
[----:B------:R-:W-:-:S12]  /*15a00*/  IMAD.MOV.U32 R25, RZ, RZ, RZ ;  /* 0x000000ffff197224 */ /* 0x000fd800078e00ff */
[----:B--2---:R-:W-:Y:S05]  /*15a10*/  @P0 BRA `(.L_x_695) ;  /* 0x0000006000000947 */ /* 0x004fea0003800000 */
[----:B------:R-:W1:Y:S01]  /*15a20*/  S2UR UR5, SR_CgaCtaId ;  /* 0x00000000000579c3 */ /* 0x000e620000008800 */
[C---:B------:R-:W-:Y:S01]  /*15a30*/  IMAD.SHL.U32 R31, R0.reuse, 0x8, RZ ;  /* 0x00000008001f7824 */ /* 0x040fe200078e00ff */
[----:B0-----:R-:W-:Y:S01]  /*15a40*/  LOP3.LUT R2, R0, 0x7f, RZ, 0xc0, !PT ;  /* 0x0000007f00027812 */ /* 0x001fe200078ec0ff */
[----:B------:R-:W-:Y:S01]  /*15a50*/  UMOV UR4, 0x400 ;  /* 0x0000040000047882 */ /* 0x000fe20000000000 */
[----:B------:R0:W-:Y:S01]  /*15a60*/  STL [R1+0x24], RZ ;  /* 0x000024ff01007387 */ /* 0x0001e20000100800 */
[----:B------:R-:W-:Y:S01]  /*15a70*/  BSSY B8, `(.L_x_695) ;  /* 0x00005fa000087945 */ /* 0x000fe20003800000 */
[C---:B------:R-:W-:Y:S01]  /*15a80*/  LOP3.LUT R3, R31.reuse, 0x1f8, RZ, 0xc0, !PT ;  /* 0x000001f81f037812 */ /* 0x040fe200078ec0ff */
[----:B------:R-:W-:Y:S01]  /*15a90*/  IMAD.SHL.U32 R34, R2, 0x8, RZ ;  /* 0x0000000802227824 */ /* 0x000fe200078e00ff */
[----:B------:R-:W-:Y:S01]  /*15aa0*/  LOP3.LUT R31, R31, 0x38, RZ, 0xc0, !PT ;  /* 0x000000381f1f7812 */ /* 0x000fe200078ec0ff */
[----:B------:R-:W-:Y:S01]  /*15ab0*/  IMAD.MOV.U32 R29, RZ, RZ, 0x1 ;  /* 0x00000001ff1d7424 */ /* 0x000fe200078e00ff */
[----:B------:R-:W-:Y:S01]  /*15ac0*/  LOP3.LUT R3, R3, 0x38, R0, 0x78, !PT ;  /* 0x0000003803037812 */ /* 0x000fe200078e7800 */
[----:B------:R-:W-:Y:S01]  /*15ad0*/  IMAD.MOV.U32 R27, RZ, RZ, RZ ;  /* 0x000000ffff1b7224 */ /* 0x000fe200078e00ff */
[----:B------:R-:W-:Y:S01]  /*15ae0*/  LOP3.LUT R30, R31, 0x40, RZ, 0xfc, !PT ;  /* 0x000000401f1e7812 */ /* 0x000fe200078efcff */
[----:B------:R-:W-:Y:S01]  /*15af0*/  IMAD.MOV.U32 R25, RZ, RZ, RZ ;  /* 0x000000ffff197224 */ /* 0x000fe200078e00ff */
[----:B------:R-:W-:Y:S01]  /*15b00*/  LOP3.LUT R34, R3, 0x200, R34, 0xf8, !PT ;  /* 0x0000020003227812 */ /* 0x000fe200078ef822 */
[----:B------:R-:W-:Y:S01]  /*15b10*/  IMAD.MOV.U32 R28, RZ, RZ, 0x1 ;  /* 0x00000001ff1c7424 */ /* 0x000fe200078e00ff */
[----:B------:R-:W-:Y:S01]  /*15b20*/  ULOP3.LUT UR38, UR36, 0x2, URZ, 0xfc, !UPT ;  /* 0x0000000224267892 */ /* 0x000fe2000f8efc3f */
[----:B------:R-:W-:Y:S01]  /*15b30*/  ULDC.64 UR40, c[0x0][0x198] ;  /* 0x0000660000287ab9 */ /* 0x000fe20000000a00 */
[----:B------:R-:W-:Y:S01]  /*15b40*/  ULDC UR37, c[0x0][0xc] ;  /* 0x0000030000257ab9 */ /* 0x000fe20000000800 */
[----:B-1----:R-:W-:-:S06]  /*15b50*/  ULEA UR4, UR5, UR4, 0x18 ;  /* 0x0000000405047291 */ /* 0x002fcc000f8ec03f */
[----:B------:R-:W-:-:S05]  /*15b60*/  IMAD.U32 R22, RZ, RZ, UR4 ;  /* 0x00000004ff167e24 */ /* 0x000fca000f8e00ff */
[----:B------:R-:W-:-:S05]  /*15b70*/  LEA R0, R34, R22, 0x1 ;  /* 0x0000001622007211 */ /* 0x000fca00078e08ff */
[----:B------:R0:W-:Y:S02]  /*15b80*/  STL [R1+0x8], R0 ;  /* 0x0000080001007387 */ /* 0x0001e40000100800 */
.L_x_796:
[----:B------:R-:W1:Y:S02]  /*15b90*/  LDC.64 R32, c[0x0][0xc88] ;  /* 0x00032200ff207b82 */ /* 0x000e640000000a00 */
[----:B-1----:R-:W-:-:S06]  /*15ba0*/  IMAD.WIDE R32, R19, 0x4, R32 ;  /* 0x0000000413207825 */ /* 0x002fcc00078e0220 */
[----:B0-----:R-:W0:Y:S01]  /*15bb0*/  LDG.E R32, desc[UR42][R32.64] ;  /* 0x0000002a20207981 */ /* 0x001e22000c1e1900 */
[----:B------:R-:W-:Y:S05]  /*15bc0*/  YIELD ;  /* 0x0000000000007946 */ /* 0x000fea0003800000 */
[----:B------:R-:W-:Y:S01]  /*15bd0*/  ULDC.64 UR4, c[0x0][0xa28] ;  /* 0x00028a0000047ab9 */ /* 0x000fe20000000a00 */
[----:B------:R-:W-:Y:S01]  /*15be0*/  IMAD.MOV.U32 R37, RZ, RZ, RZ ;  /* 0x000000ffff257224 */ /* 0x000fe200078e00ff */
[----:B------:R-:W-:Y:S01]  /*15bf0*/  ISETP.NE.U32.AND P0, PT, RZ, UR4, PT ;  /* 0x00000004ff007c0c */ /* 0x000fe2000bf05070 */
[----:B------:R-:W-:Y:S01]  /*15c00*/  IMAD.MOV.U32 R6, RZ, RZ, RZ ;  /* 0x000000ffff067224 */ /* 0x000fe200078e00ff */
[----:B------:R-:W-:Y:S01]  /*15c10*/  ULDC.64 UR8, c[0x0][0xa18] ;  /* 0x0002860000087ab9 */ /* 0x000fe20000000a00 */
[----:B------:R-:W-:Y:S01]  /*15c20*/  ULDC.64 UR6, c[0x0][0xa10] ;  /* 0x0002840000067ab9 */ /* 0x000fe20000000a00 */
[----:B------:R-:W-:-:S02]  /*15c30*/  ISETP.NE.AND.EX P0, PT, RZ, UR5, PT, P0 ;  /* 0x00000005ff007c0c */ /* 0x000fc4000bf05300 */
[----:B0-----:R-:W-:-:S11]  /*15c40*/  SHF.R.S32.HI R0, RZ, 0x1f, R32 ;  /* 0x0000001fff007819 */ /* 0x001fd60000011420 */
        /* <DEDUP_REMOVED lines=8> */
[----:B------:R-:W-:Y:S01]  /*15cd0*/  ISETP.NE.U32.AND P1, PT, RZ, UR8, PT ;  /* 0x00000008ff007c0c */ /* 0x000fe2000bf25070 */
[----:B0-----:R-:W-:Y:S01]  /*15ce0*/  IMAD.MOV.U32 R0, RZ, RZ, RZ ;  /* 0x000000ffff007224 */ /* 0x001fe200078e00ff */
[----:B------:R-:W-:Y:S02]  /*15cf0*/  ISETP.NE.AND.EX P0, PT, RZ, UR5, PT, P0 ;  /* 0x00000005ff007c0c */ /* 0x000fe4000bf05300 */
[----:B------:R-:W-:Y:S02]  /*15d00*/  ISETP.NE.AND.EX P1, PT, RZ, UR9, PT, P1 ;  /* 0x00000009ff007c0c */ /* 0x000fe4000bf25310 */
[----:B------:R-:W-:Y:S02]  /*15d10*/  ISETP.NE.U32.AND P2, PT, RZ, UR6, PT ;  /* 0x00000006ff007c0c */ /* 0x000fe4000bf45070 */
[----:B-1----:R-:W-:-:S02]  /*15d20*/  IADD3 R2, P3, R23, UR4, RZ ;  /* 0x0000000417027c10 */ /* 0x002fc4000ff7e0ff */
[----:B------:R-:W-:Y:S02]  /*15d30*/  ISETP.NE.AND.EX P2, PT, RZ, UR7, PT, P2 ;  /* 0x00000007ff007c0c */ /* 0x000fe4000bf45320 */
[----:B------:R-:W-:Y:S02]  /*15d40*/  IADD3.X R3, R24, UR5, RZ, P3, !PT ;  /* 0x0000000518037c10 */ /* 0x000fe40009ffe4ff */
[----:B------:R-:W-:-:S03]  /*15d50*/  IADD3 R4, P4, R23, UR6, RZ ;  /* 0x0000000617047c10 */ /* 0x000fc6000ff9e0ff */
[----:B--2---:R-:W2:Y:S01]  /*15d60*/  @P0 LDG.E R6, desc[UR42][R2.64] ;  /* 0x0000002a02060981 */ /* 0x004ea2000c1e1900 */
[----:B------:R-:W-:Y:S01]  /*15d70*/  ULDC UR4, c[0x0][0x288] ;  /* 0x0000a20000047ab9 */ /* 0x000fe20000000800 */
[----:B------:R-:W-:Y:S01]  /*15d80*/  IADD3.X R5, R24, UR7, RZ, P4, !PT ;  /* 0x0000000718057c10 */ /* 0x000fe2000a7fe4ff */
[----:B------:R-:W-:Y:S01]  /*15d90*/  IMAD.U32 R8, RZ, RZ, UR4 ;  /* 0x00000004ff087e24 */ /* 0x000fe2000f8e00ff */
[----:B------:R-:W-:-:S03]  /*15da0*/  ULDC.64 UR4, c[0x0][0x418] ;  /* 0x0001060000047ab9 */ /* 0x000fc60000000a00 */
[----:B------:R-:W5:Y:S04]  /*15db0*/  @P2 LDG.E R0, desc[UR42][R4.64] ;  /* 0x0000002a04002981 */ /* 0x000f68000c1e1900 */
[----:B--2---:R0:W-:Y:S02]  /*15dc0*/  STL [R1+0xc], R6 ;  /* 0x00000c0601007387 */ /* 0x0041e40000100800 */
[----:B0-----:R-:W-:-:S04]  /*15dd0*/  @P1 IADD3 R6, P3, R23, UR8, RZ ;  /* 0x0000000817061c10 */ /* 0x001fc8000ff7e0ff */
[----:B------:R-:W-:-:S05]  /*15de0*/  @P1 IADD3.X R7, R24, UR9, RZ, P3, !PT ;  /* 0x0000000918071c10 */ /* 0x000fca0009ffe4ff */
[----:B------:R0:W2:Y:S01]  /*15df0*/  @P1 LDG.E R8, desc[UR42][R6.64] ;  /* 0x0000002a06081981 */ /* 0x0000a2000c1e1900 */
[----:B------:R-:W-:-:S03]  /*15e00*/  UISETP.NE.U32.AND UP0, UPT, UR4, URZ, UPT ;  /* 0x0000003f0400728c */ /* 0x000fc6000bf05070 */
[----:B------:R-:W-:Y:S01]  /*15e10*/  ULDC UR4, c[0x0][0x424] ;  /* 0x0001090000047ab9 */ /* 0x000fe20000000800 */
[----:B------:R-:W-:-:S03]  /*15e20*/  UISETP.NE.AND.EX UP0, UPT, UR5, URZ, UPT, UP0 ;  /* 0x0000003f0500728c */ /* 0x000fc6000bf05300 */
[----:B------:R-:W-:Y:S01]  /*15e30*/  ULDC UR5, c[0x0][0x2f0] ;  /* 0x0000bc0000057ab9 */ /* 0x000fe20000000800 */
[----:B------:R-:W-:-:S04]  /*15e40*/  USEL UR4, UR4, 0x1, UP0 ;  /* 0x0000000104047887 */ /* 0x000fc80008000000 */
[----:B------:R-:W-:-:S03]  /*15e50*/  UIMAD UR4, UR4, UR5, URZ ;  /* 0x00000005040472a4 */ /* 0x000fc6000f8e023f */
[----:B------:R-:W-:Y:S02]  /*15e60*/  ULDC UR5, c[0x0][0x348] ;  /* 0x0000d20000057ab9 */ /* 0x000fe40000000800 */
[----:B0-----:R-:W-:Y:S01]  /*15e70*/  IMAD.U32 R6, RZ, RZ, UR5 ;  /* 0x00000005ff067e24 */ /* 0x001fe2000f8e00ff */
[----:B--2---:R0:W-:Y:S02]  /*15e80*/  STL [R1+0x20], R8 ;  /* 0x0000200801007387 */ /* 0x0041e40000100800 */
[----:B0-----:R-:W-:Y:S01]  /*15e90*/  IMAD.U32 R8, RZ, RZ, UR4 ;  /* 0x00000004ff087e24 */ /* 0x001fe2000f8e00ff */
[----:B------:R-:W-:Y:S06]  /*15ea0*/  @P1 BRA `(.L_x_696) ;  /* 0x0000000000141947 */ /* 0x000fec0003800000 */
[----:B------:R-:W-:Y:S05]  /*15eb0*/  @!P0 BRA `(.L_x_696) ;  /* 0x0000000000108947 */ /* 0x000fea0003800000 */
[----:B------:R-:W2:Y:S04]  /*15ec0*/  LDG.E R10, desc[UR42][R2.64] ;  /* 0x0000002a020a7981 */ /* 0x000ea8000c1e1900 */
[----:B------:R-:W2:Y:S02]  /*15ed0*/  LDG.E R7, desc[UR42][R2.64+0x4] ;  /* 0x0000042a02077981 */ /* 0x000ea4000c1e1900 */
[----:B--2---:R-:W-:-:S05]  /*15ee0*/  IMAD.IADD R2, R7, 0x1, -R10 ;  /* 0x0000000107027824 */ /* 0x004fca00078e0a0a */
[----:B------:R0:W-:Y:S02]  /*15ef0*/  STL [R1+0x20], R2 ;  /* 0x0000200201007387 */ /* 0x0001e40000100800 */
.L_x_696:
[----:B------:R-:W-:Y:S01]  /*15f00*/  ULDC.64 UR4, c[0x0][0xa20] ;  /* 0x0002880000047ab9 */ /* 0x000fe20000000a00 */
[C---:B0-----:R-:W-:Y:S01]  /*15f10*/  LOP3.LUT R2, R18.reuse, 0xff000000, RZ, 0xc0, !PT ;  /* 0xff00000012027812 */ /* 0x041fe200078ec0ff */
[----:B------:R-:W-:Y:S01]  /*15f20*/  IMAD.MOV.U32 R33, RZ, RZ, R32 ;  /* 0x000000ffff217224 */ /* 0x000fe200078e0020 */
[----:B------:R-:W-:Y:S02]  /*15f30*/  ISETP.NE.U32.AND P0, PT, RZ, UR4, PT ;  /* 0x00000004ff007c0c */ /* 0x000fe4000bf05070 */
[----:B------:R-:W-:Y:S02]  /*15f40*/  SHF.R.U32.HI R2, RZ, 0x8, R2 ;  /* 0x00000008ff027819 */ /* 0x000fe40000011602 */
[----:B------:R-:W-:Y:S02]  /*15f50*/  ISETP.NE.AND.EX P0, PT, RZ, UR5, PT, P0 ;  /* 0x00000005ff007c0c */ /* 0x000fe4000bf05300 */
[C---:B------:R-:W-:Y:S02]  /*15f60*/  LOP3.LUT R7, R18.reuse, 0xff0000, RZ, 0xc0, !PT ;  /* 0x00ff000012077812 */ /* 0x040fe400078ec0ff */
[----:B------:R-:W-:-:S02]  /*15f70*/  LOP3.LUT R18, R18, 0xffff, RZ, 0xc0, !PT ;  /* 0x0000ffff12127812 */ /* 0x000fc400078ec0ff */
[----:B------:R-:W-:-:S07]  /*15f80*/  LEA.HI R7, R7, R2, RZ, 0x10 ;  /* 0x0000000207077211 */ /* 0x000fce00078f80ff */
[----:B------:R-:W-:Y:S05]  /*15f90*/  @!P0 BRA `(.L_x_697) ;  /* 0x0000000000108947 */ /* 0x000fea0003800000 */
[----:B------:R-:W-:-:S04]  /*15fa0*/  IADD3 R2, P0, R23, UR4, RZ ;  /* 0x0000000417027c10 */ /* 0x000fc8000ff1e0ff */
[----:B------:R-:W-:-:S05]  /*15fb0*/  IADD3.X R3, R24, UR5, RZ, P0, !PT ;  /* 0x0000000518037c10 */ /* 0x000fca00087fe4ff */
[----:B------:R0:W5:Y:S01]  /*15fc0*/  LDG.E R8, desc[UR42][R2.64] ;  /* 0x0000002a02087981 */ /* 0x000162000c1e1900 */
[----:B------:R-:W-:Y:S05]  /*15fd0*/  BRA `(.L_x_698) ;  /* 0x0000000000247947 */ /* 0x000fea0003800000 */
.L_x_697:
[----:B------:R-:W-:Y:S02]  /*15fe0*/  ULDC.64 UR4, c[0x0][0xa08] ;  /* 0x0002820000047ab9 */ /* 0x000fe40000000a00 */
[----:B------:R-:W-:-:S04]  /*15ff0*/  ISETP.NE.U32.AND P0, PT, RZ, UR4, PT ;  /* 0x00000004ff007c0c */ /* 0x000fc8000bf05070 */
[----:B------:R-:W-:-:S13]  /*16000*/  ISETP.NE.AND.EX P0, PT, RZ, UR5, PT, P0 ;  /* 0x00000005ff007c0c */ /* 0x000fda000bf05300 */
[----:B------:R-:W-:Y:S05]  /*16010*/  @!P0 BRA `(.L_x_698) ;  /* 0x0000000000148947 */ /* 0x000fea0003800000 */
[----:B------:R-:W0:Y:S02]  /*16020*/  LDC.64 R2, c[0x0][0xa08] ;  /* 0x00028200ff027b82 */ /* 0x000e240000000a00 */
[----:B0-----:R-:W-:-:S05]  /*16030*/  IMAD.WIDE R2, R33, 0x4, R2 ;  /* 0x0000000421027825 */ /* 0x001fca00078e0202 */
[----:B------:R-:W2:Y:S04]  /*16040*/  LDG.E R8, desc[UR42][R2.64] ;  /* 0x0000002a02087981 */ /* 0x000ea8000c1e1900 */
[----:B------:R-:W2:Y:S02]  /*16050*/  LDG.E R9, desc[UR42][R2.64+0x4] ;  /* 0x0000042a02097981 */ /* 0x000ea4000c1e1900 */
[----:B--2---:R-:W-:-:S07]  /*16060*/  IMAD.IADD R8, R9, 0x1, -R8 ;  /* 0x0000000109087824 */ /* 0x004fce00078e0a08 */
.L_x_698:
[----:B0-----:R-:W2:Y:S04]  /*16070*/  @P2 LDG.E R3, desc[UR42][R4.64] ;  /* 0x0000002a04032981 */ /* 0x001ea8000c1e1900 */
[----:B------:R0:W2:Y:S01]  /*16080*/  @P2 LDG.E R2, desc[UR42][R4.64+0x4] ;  /* 0x0000042a04022981 */ /* 0x0000a2000c1e1900 */
[----:B-----5:R-:W-:Y:S01]  /*16090*/  IMAD.IADD R8, R8, 0x1, -R37 ;  /* 0x0000000108087824 */ /* 0x020fe200078e0a25 */
[----:B------:R-:W-:Y:S01]  /*160a0*/  BSSY B0, `(.L_x_699) ;  /* 0x0000029000007945 */ /* 0x000fe20003800000 */
[----:B------:R-:W-:Y:S02]  /*160b0*/  LOP3.LUT R36, R7, 0xff, RZ, 0xc0, !PT ;  /* 0x000000ff07247812 */ /* 0x000fe400078ec0ff */
[----:B0-----:R-:W-:Y:S01]  /*160c0*/  SHF.R.U32.HI R5, RZ, 0x10, R7 ;  /* 0x00000010ff057819 */ /* 0x001fe20000011607 */
[----:B--2---:R-:W-:-:S04]  /*160d0*/  @P2 IMAD.IADD R6, R2, 0x1, -R3 ;  /* 0x0000000102062824 */ /* 0x004fc800078e0a03 */
[----:B------:R-:W-:-:S05]  /*160e0*/  IMAD.IADD R35, R8, 0x1, R6 ;  /* 0x0000000108237824 */ /* 0x000fca00078e0206 */
[C---:B------:R-:W-:Y:S02]  /*160f0*/  ISETP.GE.AND P1, PT, R35.reuse, 0x1, PT ;  /* 0x000000012300780c */ /* 0x040fe40003f26270 */
[----:B------:R-:W-:-:S04]  /*16100*/  IADD3 R2, R35, 0x7f, RZ ;  /* 0x0000007f23027810 */ /* 0x000fc80007ffe0ff */
[----:B------:R-:W-:-:S04]  /*16110*/  SHF.R.S32.HI R3, RZ, 0x1f, R2 ;  /* 0x0000001fff037819 */ /* 0x000fc80000011402 */
[----:B------:R-:W-:-:S04]  /*16120*/  LEA.HI R3, R3, R2, RZ, 0x7 ;  /* 0x0000000203037211 */ /* 0x000fc800078f38ff */
[----:B------:R-:W-:Y:S01]  /*16130*/  SHF.R.S32.HI R4, RZ, 0x7, R3 ;  /* 0x00000007ff047819 */ /* 0x000fe20000011403 */
[----:B------:R-:W-:Y:S01]  /*16140*/  IMAD.MOV.U32 R3, RZ, RZ, RZ ;  /* 0x000000ffff037224 */ /* 0x000fe200078e00ff */
[----:B------:R-:W-:Y:S06]  /*16150*/  @!P1 BRA `(.L_x_700) ;  /* 0x0000000000749947 */ /* 0x000fec0003800000 */
[----:B------:R-:W-:Y:S01]  /*16160*/  ISETP.NE.AND P0, PT, R5, RZ, PT ;  /* 0x000000ff0500720c */ /* 0x000fe20003f05270 */
[----:B------:R-:W-:-:S03]  /*16170*/  ULDC UR4, c[0x0][0x9f0] ;  /* 0x00027c0000047ab9 */ /* 0x000fc60000000800 */
[----:B------:R-:W-:-:S04]  /*16180*/  SEL R7, R5, UR4, P0 ;  /* 0x0000000405077c07 */ /* 0x000fc80008000000 */
[----:B------:R-:W-:Y:S02]  /*16190*/  IABS R10, R7 ;  /* 0x00000007000a7213 */ /* 0x000fe40000000000 */
[----:B------:R-:W-:Y:S02]  /*161a0*/  IADD3 R9, R7, -0x1, R4 ;  /* 0xffffffff07097810 */ /* 0x000fe40007ffe004 */
[----:B------:R-:W0:Y:S08]  /*161b0*/  I2F.RP R2, R10 ;  /* 0x0000000a00027306 */ /* 0x000e300000209400 */
[----:B0-----:R-:W0:Y:S02]  /*161c0*/  MUFU.RCP R2, R2 ;  /* 0x0000000200027308 */ /* 0x001e240000001000 */
[----:B0-----:R-:W-:-:S06]  /*161d0*/  VIADD R2, R2, 0xffffffe ;  /* 0x0ffffffe02027836 */ /* 0x001fcc0000000000 */
[----:B------:R0:W1:Y:S02]  /*161e0*/  F2I.FTZ.U32.TRUNC.NTZ R3, R2 ;  /* 0x0000000200037305 */ /* 0x000064000021f000 */
[----:B0-----:R-:W-:-:S04]  /*161f0*/  LOP3.LUT R2, R9, R7, RZ, 0x3c, !PT ;  /* 0x0000000709027212 */ /* 0x001fc800078e3cff */
[----:B------:R-:W-:Y:S01]  /*16200*/  ISETP.GE.AND P4, PT, R2, RZ, PT ;  /* 0x000000ff0200720c */ /* 0x000fe20003f86270 */
[----:B-1----:R-:W-:-:S04]  /*16210*/  IMAD.MOV R2, RZ, RZ, -R3 ;  /* 0x000000ffff027224 */ /* 0x002fc800078e0a03 */
[----:B------:R-:W-:Y:S02]  /*16220*/  IMAD R11, R2, R10, RZ ;  /* 0x0000000a020b7224 */ /* 0x000fe400078e02ff */
[----:B------:R-:W-:-:S04]  /*16230*/  IMAD.MOV.U32 R2, RZ, RZ, RZ ;  /* 0x000000ffff027224 */ /* 0x000fc800078e00ff */
        /* <DEDUP_REMOVED lines=15> */
.L_x_700:
[----:B------:R-:W-:Y:S05]  /*16330*/  BSYNC B0 ;  /* 0x0000000000007941 */ /* 0x000fea0003800000 */
.L_x_699:
[-C--:B------:R-:W-:Y:S01]  /*16340*/  IMAD R7, R36, R3.reuse, RZ ;  /* 0x0000000324077224 */ /* 0x080fe200078e02ff */
[----:B------:R-:W-:Y:S04]  /*16350*/  BSSY B0, `(.L_x_701) ;  /* 0x0000114000007945 */ /* 0x000fe80003800000 */
[C---:B------:R-:W-:Y:S01]  /*16360*/  VIADDMNMX R3, R7.reuse, R3, R4, PT ;  /* 0x0000000307037246 */ /* 0x040fe20003800104 */
[----:B------:R-:W-:-:S04]  /*16370*/  IMAD R7, R7, 0x80, -R8 ;  /* 0x0000008007077824 */ /* 0x000fc800078e0a08 */
[----:B------:R-:W-:Y:S01]  /*16380*/  IMAD R3, R3, 0x80, -R8 ;  /* 0x0000008003037824 */ /* 0x000fe200078e0a08 */
[----:B------:R-:W-:-:S04]  /*16390*/  VIMNMX R7, RZ, R7, !PT ;  /* 0x00000007ff077248 */ /* 0x000fc80007fe0100 */
[----:B------:R-:W-:Y:S02]  /*163a0*/  VIMNMX R2, R3, R6, PT ;  /* 0x0000000603027248 */ /* 0x000fe40003fe0100 */
[----:B------:R-:W-:Y:S02]  /*163b0*/  SHF.R.U32.HI R6, RZ, 0x7, R7 ;  /* 0x00000007ff067819 */ /* 0x000fe40000011607 */
[----:B------:R-:W-:-:S13]  /*163c0*/  ISETP.GT.AND P0, PT, R2, R7, PT ;  /* 0x000000070200720c */ /* 0x000fda0003f04270 */
[----:B------:R-:W-:-:S05]  /*163d0*/  @P0 VIADD R2, R2, 0x7f ;  /* 0x0000007f02020836 */ /* 0x000fca0000000000 */
[----:B------:R-:W-:-:S04]  /*163e0*/  @P0 SHF.R.S32.HI R3, RZ, 0x1f, R2 ;  /* 0x0000001fff030819 */ /* 0x000fc80000011402 */
[----:B------:R-:W-:Y:S02]  /*163f0*/  @P0 LEA.HI R2, R3, R2, RZ, 0x7 ;  /* 0x0000000203020211 */ /* 0x000fe400078f38ff */
[-C--:B------:R-:W-:Y:S02]  /*16400*/  MOV R3, R6.reuse ;  /* 0x0000000600037202 */ /* 0x080fe40000000f00 */
[----:B------:R-:W-:Y:S02]  /*16410*/  @P0 SHF.R.S32.HI R3, RZ, 0x7, R2 ;  /* 0x00000007ff030819 */ /* 0x000fe40000011402 */
[----:B------:R-:W-:Y:S02]  /*16420*/  PLOP3.LUT P0, PT, PT, PT, PT, 0x80, 0x0 ;  /* 0x000000000000781c */ /* 0x000fe40003f0f070 */
[----:B------:R-:W-:-:S13]  /*16430*/  ISETP.GT.AND P3, PT, R3, R6, PT ;  /* 0x000000060300720c */ /* 0x000fda0003f64270 */
[----:B------:R-:W-:Y:S05]  /*16440*/  @!P3 BRA `(.L_x_702) ;  /* 0x000000100010b947 */ /* 0x000fea0003800000 */
[----:B------:R-:W-:Y:S01]  /*16450*/  UMOV UR4, 0xffffffff ;  /* 0xffffffff00047882 */ /* 0x000fe20000000000 */
[----:B------:R-:W-:Y:S02]  /*16460*/  SEL R2, R33, RZ, !P2 ;  /* 0x000000ff21027207 */ /* 0x000fe40005000000 */
[----:B------:R-:W-:Y:S05]  /*16470*/  BRA.DIV UR4, `(.L_x_703) ;  /* 0x0000007a04487947 */ /* 0x000fea000b800000 */
[----:B------:R-:W0:Y:S02]  /*16480*/  S2R R7, SR_TID.X ;  /* 0x0000000000077919 */ /* 0x000e240000002100 */
[----:B0-----:R-:W-:-:S04]  /*16490*/  SHF.R.U32.HI R7, RZ, 0x5, R7 ;  /* 0x00000005ff077819 */ /* 0x001fc80000011607 */
[----:B------:R-:W-:-:S05]  /*164a0*/  LOP3.LUT R7, R7, 0x3, RZ, 0xc0, !PT ;  /* 0x0000000307077812 */ /* 0x000fca00078ec0ff */
[----:B------:R0:W1:Y:S02]  /*164b0*/  SHFL.IDX PT, R14, R7, RZ, 0x1f ;  /* 0x00001fff070e7589 */ /* 0x00006400000e0000 */
.L_x_916:
[----:B-1----:R-:W-:Y:S02]  /*164c0*/  ISETP.NE.AND P0, PT, R14, RZ, PT ;  /* 0x000000ff0e00720c */ /* 0x002fe40003f05270 */
[----:B------:R-:W-:-:S11]  /*164d0*/  PLOP3.LUT P6, PT, PT, PT, PT, 0x8, 0x0 ;  /* 0x000000000000781c */ /* 0x000fd60003fce170 */
[----:B------:R-:W-:Y:S05]  /*164e0*/  @P0 BRA `(.L_x_704) ;  /* 0x00000000000c0947 */ /* 0x000fea0003800000 */
[----:B------:R-:W-:-:S03]  /*164f0*/  UMOV UR4, 0xffffffff ;  /* 0xffffffff00047882 */ /* 0x000fc60000000000 */
[----:B------:R-:W-:Y:S05]  /*16500*/  BRA.DIV UR4, `(.L_x_705) ;  /* 0x0000007a04587947 */ /* 0x000fea000b800000 */
[----:B------:R-:W-:-:S13]  /*16510*/  ELECT P6, URZ, PT ;  /* 0x00000000003f782f */ /* 0x000fda00038c0000 */
.L_x_704:
[----:B0-----:R-:W2:Y:S01]  /*16520*/  LDL R7, [R1+0x24] ;  /* 0x0000240001077983 */ /* 0x001ea20000100800 */
[----:B------:R-:W-:Y:S01]  /*16530*/  BSSY B1, `(.L_x_706) ;  /* 0x0000008000017945 */ /* 0x000fe20003800000 */
[----:B--2---:R-:W-:-:S05]  /*16540*/  VIADD R7, R7, 0x1 ;  /* 0x0000000107077836 */ /* 0x004fca0000000000 */
[----:B------:R-:W-:-:S04]  /*16550*/  LEA.HI R8, R7, R7, RZ, 0x1 ;  /* 0x0000000707087211 */ /* 0x000fc800078f08ff */
[----:B------:R-:W-:-:S05]  /*16560*/  LOP3.LUT R8, R8, 0xfffffffe, RZ, 0xc0, !PT ;  /* 0xfffffffe08087812 */ /* 0x000fca00078ec0ff */
[----:B------:R-:W-:-:S05]  /*16570*/  IMAD.IADD R7, R7, 0x1, -R8 ;  /* 0x0000000107077824 */ /* 0x000fca00078e0a08 */
[----:B------:R-:W-:-:S04]  /*16580*/  SHF.L.U32 R7, R7, 0x1f, RZ ;  /* 0x0000001f07077819 */ /* 0x000fc800000006ff */
[----:B------:R-:W0:Y:S02]  /*16590*/  SYNCS.PHASECHK.TRANS64.TRYWAIT P0, [R22+URZ+0x28820], R7 ;  /* 0x02882007160075a7 */ /* 0x000e24000800017f */
[----:B0-----:R-:W-:Y:S05]  /*165a0*/  @!P0 BRA `(.L_x_707) ;  /* 0x0000007800508947 */ /* 0x001fea0003800000 */
.L_x_919:
[----:B------:R-:W-:Y:S05]  /*165b0*/  BSYNC B1 ;  /* 0x0000000000017941 */ /* 0x000fea0003800000 */
.L_x_706:
[----:B------:R-:W-:Y:S04]  /*165c0*/  BSSY B1, `(.L_x_708) ;  /* 0x000006e000017945 */ /* 0x000fe80003800000 */
[----:B------:R-:W-:Y:S05]  /*165d0*/  @!P6 BRA `(.L_x_709) ;  /* 0x0000000400b0e947 */ /* 0x000fea0003800000 */
[----:B------:R-:W-:Y:S01]  /*165e0*/  IMAD R10, R27, 0x8, R22 ;  /* 0x000000081b0a7824 */ /* 0x000fe200078e0216 */
[----:B------:R-:W-:Y:S01]  /*165f0*/  SHF.L.U32 R9, R29, 0x1f, RZ ;  /* 0x0000001f1d097819 */ /* 0x000fe200000006ff */
[----:B------:R-:W1:Y:S01]  /*16600*/  S2R R8, SR_TID.X ;  /* 0x0000000000087919 */ /* 0x000e620000002100 */
[----:B------:R-:W-:Y:S02]  /*16610*/  BSSY B2, `(.L_x_710) ;  /* 0x0000005000027945 */ /* 0x000fe40003800000 */
[----:B------:R-:W2:Y:S01]  /*16620*/  SYNCS.PHASECHK.TRANS64.TRYWAIT P0, [R10+URZ+0x288a0], R9 ;  /* 0x0288a0090a0075a7 */ /* 0x000ea2000800017f */
[----:B-1----:R-:W-:-:S04]  /*16630*/  LOP3.LUT R8, R8, 0x7f, RZ, 0xc0, !PT ;  /* 0x0000007f08087812 */ /* 0x002fc800078ec0ff */
[----:B------:R-:W-:Y:S01]  /*16640*/  ISETP.NE.AND P2, PT, R8, RZ, PT ;  /* 0x000000ff0800720c */ /* 0x000fe20003f45270 */
[----:B--2---:R-:W-:-:S12]  /*16650*/  @!P0 BRA `(.L_x_711) ;  /* 0x0000007800388947 */ /* 0x004fd80003800000 */
.L_x_920:
[----:B------:R-:W-:Y:S05]  /*16660*/  BSYNC B2 ;  /* 0x0000000000027941 */ /* 0x000fea0003800000 */
.L_x_710:
[----:B------:R-:W-:Y:S04]  /*16670*/  BSSY B2, `(.L_x_712) ;  /* 0x0000009000027945 */ /* 0x000fe80003800000 */
[----:B------:R-:W-:Y:S05]  /*16680*/  @P2 BRA `(.L_x_713) ;  /* 0x00000000001c2947 */ /* 0x000fea0003800000 */
[----:B------:R-:W2:Y:S01]  /*16690*/  S2R R8, SR_TID.X ;  /* 0x0000000000087919 */ /* 0x000ea20000002100 */
[----:B0-----:R-:W-:-:S04]  /*166a0*/  IMAD.MOV.U32 R7, RZ, RZ, 0x8000 ;  /* 0x00008000ff077424 */ /* 0x001fc800078e00ff */
[----:B------:R3:W-:Y:S01]  /*166b0*/  SYNCS.ARRIVE.TRANS64 RZ, [R10+URZ+0x28890], R7 ;  /* 0x028890070aff79a7 */ /* 0x0007e2000800003f */
[----:B--2---:R-:W-:-:S04]  /*166c0*/  LOP3.LUT R8, R8, 0x1f, RZ, 0xc0, !PT ;  /* 0x0000001f08087812 */ /* 0x004fc800078ec0ff */
[----:B------:R-:W-:-:S13]  /*166d0*/  ISETP.NE.AND P0, PT, R8, RZ, PT ;  /* 0x000000ff0800720c */ /* 0x000fda0003f05270 */
[----:B---3--:R-:W-:Y:S05]  /*166e0*/  @!P0 BRA `(.L_x_713) ;  /* 0x0000000000048947 */ /* 0x008fea0003800000 */
[----:B------:R-:W-:Y:S01]  /*166f0*/  BPT.TRAP 0x1 ;  /* 0x000000040000795c */ /* 0x000fe20000300000 */
.L_x_713:
[----:B------:R-:W-:Y:S05]  /*16700*/  BSYNC B2 ;  /* 0x0000000000027941 */ /* 0x000fea0003800000 */
.L_x_712:
[----:B------:R-:W-:Y:S01]  /*16710*/  IMAD.MOV.U32 R20, RZ, RZ, RZ ;  /* 0x000000ffff147224 */ /* 0x000fe200078e00ff */
[----:B------:R-:W-:Y:S01]  /*16720*/  UIADD3 UR4, UP0, UR40, 0x570, URZ ;  /* 0x0000057028047890 */ /* 0x000fe2000ff1e03f */
[----:B------:R-:W-:Y:S01]  /*16730*/  IMAD R8, R3, 0x80, R0 ;  /* 0x0000008003087824 */ /* 0x000fe200078e0200 */
[----:B------:R-:W-:Y:S01]  /*16740*/  PLOP3.LUT P0, PT, PT, PT, PT, 0x80, 0x0 ;  /* 0x000000000000781c */ /* 0x000fe20003f0f070 */
[C---:B0-----:R-:W-:Y:S01]  /*16750*/  IMAD R7, R27.reuse, 0x8000, R22 ;  /* 0x000080001b077824 */ /* 0x041fe200078e0216 */
[----:B------:R-:W-:Y:S01]  /*16760*/  R2UR UR10, R20 ;  /* 0x00000000140a72ca */ /* 0x000fe200000e0000 */
[----:B------:R-:W-:Y:S01]  /*16770*/  VIADD R8, R8, 0xffffff80 ;  /* 0xffffff8008087836 */ /* 0x000fe20000000000 */
[----:B------:R-:W-:Y:S01]  /*16780*/  UIADD3.X UR5, URZ, UR41, URZ, UP0, !UPT ;  /* 0x000000293f057290 */ /* 0x000fe200087fe43f */
[----:B------:R-:W-:Y:S01]  /*16790*/  IMAD.SHL.U32 R13, R27, 0x4000, RZ ;  /* 0x000040001b0d7824 */ /* 0x000fe200078e00ff */
[----:B------:R-:W-:Y:S01]  /*167a0*/  UMOV UR6, 0x0 ;  /* 0x0000000000067882 */ /* 0x000fe20000000000 */
[----:B------:R-:W-:Y:S01]  /*167b0*/  VIADD R11, R10, 0x28890 ;  /* 0x000288900a0b7836 */ /* 0x000fe20000000000 */
[----:B------:R-:W-:Y:S01]  /*167c0*/  UMOV UR7, 0x12f00000 ;  /* 0x12f0000000077882 */ /* 0x000fe20000000000 */
[----:B------:R-:W-:-:S08]  /*167d0*/  VIADD R12, R7, 0x18400 ;  /* 0x00018400070c7836 */ /* 0x000fd00000000000 */
.L_x_714:
[----:B------:R-:W-:-:S13]  /*167e0*/  @P0 ELECT P3, URZ, PT ;  /* 0x00000000003f082f */ /* 0x000fda0003860000 */
[----:B------:R-:W-:Y:S02]  /*167f0*/  @P3 R2UR UR13, R2 ;  /* 0x00000000020d32ca */ /* 0x000fe400000e0000 */
[----:B------:R-:W-:Y:S02]  /*16800*/  @P3 R2UR UR12, R18 ;  /* 0x00000000120c32ca */ /* 0x000fe400000e0000 */
[----:B------:R-:W-:Y:S02]  /*16810*/  @P3 R2UR UR11, R8 ;  /* 0x00000000080b32ca */ /* 0x000fe400000e0000 */
[----:B------:R-:W-:Y:S02]  /*16820*/  @P3 R2UR UR9, R11 ;  /* 0x000000000b0932ca */ /* 0x000fe400000e0000 */
[----:B------:R-:W-:Y:S02]  /*16830*/  @P3 R2UR UR8, R12 ;  /* 0x000000000c0832ca */ /* 0x000fe400000e0000 */
[----:B------:R-:W-:-:S02]  /*16840*/  @P3 PLOP3.LUT P0, PT, P3, PT, PT, 0x8, 0x0 ;  /* 0x000000000000381c */ /* 0x000fc40001f0e170 */
[----:B------:R-:W-:-:S09]  /*16850*/  PLOP3.LUT P3, PT, PT, PT, PT, 0x8, 0x0 ;  /* 0x000000000000781c */ /* 0x000fd20003f6e170 */
[----:B------:R0:W-:Y:S02]  /*16860*/  UTMALDG.4D [UR8], [UR4], desc[UR6] ;  /* 0x00000608040075b4 */ /* 0x0001e40008019000 */
[----:B0-----:R-:W-:Y:S05]  /*16870*/  @P0 BRA.U.ANY `(.L_x_714) ;  /* 0xfffffffd00d80947 */ /* 0x001fea000393ffff */
[----:B------:R-:W-:Y:S01]  /*16880*/  IMAD.MOV.U32 R12, RZ, RZ, 0x40 ;  /* 0x00000040ff0c7424 */ /* 0x000fe200078e00ff */
[----:B------:R-:W-:Y:S01]  /*16890*/  PLOP3.LUT P0, PT, PT, PT, PT, 0x80, 0x0 ;  /* 0x000000000000781c */ /* 0x000fe20003f0f070 */
[----:B------:R-:W-:Y:S01]  /*168a0*/  VIADD R7, R7, 0x1c400 ;  /* 0x0001c40007077836 */ /* 0x000fe20000000000 */
[----:B------:R-:W-:Y:S01]  /*168b0*/  UMOV UR6, 0x0 ;  /* 0x0000000000067882 */ /* 0x000fe20000000000 */
[----:B------:R-:W-:Y:S01]  /*168c0*/  UMOV UR7, 0x12f00000 ;  /* 0x12f0000000077882 */ /* 0x000fe20000000000 */
[----:B------:R-:W-:-:S15]  /*168d0*/  R2UR UR10, R12 ;  /* 0x000000000c0a72ca */ /* 0x000fde00000e0000 */
.L_x_715:
        /* <DEDUP_REMOVED lines=10> */
[----:B------:R-:W0:Y:S01]  /*16980*/  SYNCS.PHASECHK.TRANS64.TRYWAIT P0, [R10+URZ+0x288c0], R9 ;  /* 0x0288c0090a0075a7 */ /* 0x000e22000800017f */
[----:B------:R-:W-:Y:S04]  /*16990*/  BSSY B2, `(.L_x_716) ;  /* 0x0000002000027945 */ /* 0x000fe80003800000 */
[----:B0-----:R-:W-:Y:S05]  /*169a0*/  @!P0 BRA `(.L_x_717) ;  /* 0x0000007400788947 */ /* 0x001fea0003800000 */
.L_x_921:
[----:B------:R-:W-:Y:S05]  /*169b0*/  BSYNC B2 ;  /* 0x0000000000027941 */ /* 0x000fea0003800000 */
.L_x_716:
[----:B------:R-:W-:Y:S01]  /*169c0*/  BSSY B2, `(.L_x_718) ;  /* 0x000000b000027945 */ /* 0x000fe20003800000 */
[----:B------:R-:W-:Y:S01]  /*169d0*/  MOV R14, 0x0 ;  /* 0x00000000000e7802 */ /* 0x000fe20000000f00 */
[----:B------:R-:W-:Y:S02]  /*169e0*/  IMAD.MOV.U32 R15, RZ, RZ, 0x12f00000 ;  /* 0x12f00000ff0f7424 */ /* 0x000fe400078e00ff */
[----:B------:R-:W-:Y:S05]  /*169f0*/  @P2 BRA `(.L_x_719) ;  /* 0x00000000001c2947 */ /* 0x000fea0003800000 */
[----:B------:R-:W2:Y:S01]  /*16a00*/  S2R R11, SR_TID.X ;  /* 0x00000000000b7919 */ /* 0x000ea20000002100 */
[----:B------:R-:W-:-:S04]  /*16a10*/  IMAD.MOV.U32 R7, RZ, RZ, 0x8000 ;  /* 0x00008000ff077424 */ /* 0x000fc800078e00ff */
[----:B------:R3:W-:Y:S01]  /*16a20*/  SYNCS.ARRIVE.TRANS64 RZ, [R10+URZ+0x288b0], R7 ;  /* 0x0288b0070aff79a7 */ /* 0x0007e2000800003f */
[----:B--2---:R-:W-:-:S04]  /*16a30*/  LOP3.LUT R11, R11, 0x1f, RZ, 0xc0, !PT ;  /* 0x0000001f0b0b7812 */ /* 0x004fc800078ec0ff */
[----:B------:R-:W-:-:S13]  /*16a40*/  ISETP.NE.AND P0, PT, R11, RZ, PT ;  /* 0x000000ff0b00720c */ /* 0x000fda0003f05270 */
[----:B---3--:R-:W-:Y:S05]  /*16a50*/  @!P0 BRA `(.L_x_719) ;  /* 0x0000000000048947 */ /* 0x008fea0003800000 */
[----:B------:R-:W-:Y:S01]  /*16a60*/  BPT.TRAP 0x1 ;  /* 0x000000040000795c */ /* 0x000fe20000300000 */
.L_x_719:
[----:B------:R-:W-:Y:S05]  /*16a70*/  BSYNC B2 ;  /* 0x0000000000027941 */ /* 0x000fea0003800000 */
.L_x_718:
[----:B------:R-:W-:Y:S01]  /*16a80*/  R2UR UR10, R20 ;  /* 0x00000000140a72ca */ /* 0x000fe200000e0000 */
[----:B------:R-:W-:Y:S01]  /*16a90*/  IMAD R13, R13, 0x2, R22 ;  /* 0x000000020d0d7824 */ /* 0x000fe200078e0216 */
[----:B------:R-:W-:Y:S01]  /*16aa0*/  R2UR UR6, R14 ;  /* 0x000000000e0672ca */ /* 0x000fe200000e0000 */
[----:B------:R-:W-:Y:S01]  /*16ab0*/  UIADD3 UR4, UP0, UR40, 0x670, URZ ;  /* 0x0000067028047890 */ /* 0x000fe2000ff1e03f */
[----:B------:R-:W-:Y:S01]  /*16ac0*/  R2UR UR7, R15 ;  /* 0x000000000f0772ca */ /* 0x000fe200000e0000 */
[----:B01----:R-:W-:Y:S01]  /*16ad0*/  VIADD R10, R10, 0x288b0 ;  /* 0x000288b00a0a7836 */ /* 0x003fe20000000000 */
[----:B------:R-:W-:Y:S01]  /*16ae0*/  PLOP3.LUT P0, PT, PT, PT, PT, 0x80, 0x0 ;  /* 0x000000000000781c */ /* 0x000fe20003f0f070 */
[----:B------:R-:W-:Y:S01]  /*16af0*/  VIADD R7, R13, 0x400 ;  /* 0x000004000d077836 */ /* 0x000fe20000000000 */
[----:B------:R-:W-:-:S12]  /*16b00*/  UIADD3.X UR5, URZ, UR41, URZ, UP0, !UPT ;  /* 0x000000293f057290 */ /* 0x000fd800087fe43f */
.L_x_720:
        /* <DEDUP_REMOVED lines=10> */
[----:B------:R-:W-:Y:S01]  /*16bb0*/  R2UR UR10, R12 ;  /* 0x000000000c0a72ca */ /* 0x000fe200000e0000 */
[----:B------:R-:W-:Y:S01]  /*16bc0*/  VIADD R13, R13, 0x4400 ;  /* 0x000044000d0d7836 */ /* 0x000fe20000000000 */
[----:B------:R-:W-:Y:S02]  /*16bd0*/  R2UR UR6, R14 ;  /* 0x000000000e0672ca */ /* 0x000fe400000e0000 */
[----:B------:R-:W-:Y:S02]  /*16be0*/  R2UR UR7, R15 ;  /* 0x000000000f0772ca */ /* 0x000fe400000e0000 */
[----:B------:R-:W-:-:S13]  /*16bf0*/  PLOP3.LUT P0, PT, PT, PT, PT, 0x80, 0x0 ;  /* 0x000000000000781c */ /* 0x000fda0003f0f070 */
.L_x_721:
        /* <DEDUP_REMOVED lines=9> */
[----:B-1----:R-:W-:Y:S05]  /*16c90*/  @P0 BRA.U.ANY `(.L_x_721) ;  /* 0xfffffffd00d80947 */ /* 0x002fea000393ffff */
.L_x_709:
[----:B------:R-:W-:Y:S05]  /*16ca0*/  BSYNC B1 ;  /* 0x0000000000017941 */ /* 0x000fea0003800000 */
.L_x_708:
[----:B------:R-:W-:Y:S01]  /*16cb0*/  VIADD R11, R3, 0xfffffffe ;  /* 0xfffffffe030b7836 */ /* 0x000fe20000000000 */
[----:B------:R-:W-:Y:S01]  /*16cc0*/  PLOP3.LUT P0, PT, PT, PT, PT, 0x8, 0x0 ;  /* 0x000000000000781c */ /* 0x000fe20003f0e170 */
[----:B------:R-:W-:-:S03]  /*16cd0*/  VIADD R27, R27, 0x1 ;  /* 0x000000011b1b7836 */ /* 0x000fc60000000000 */
[----:B------:R-:W-:Y:S02]  /*16ce0*/  ISETP.GE.AND P3, PT, R11, R6, PT ;  /* 0x000000060b00720c */ /* 0x000fe40003f66270 */
[----:B------:R-:W-:-:S04]  /*16cf0*/  ISETP.NE.AND P2, PT, R27, 0x2, PT ;  /* 0x000000021b00780c */ /* 0x000fc80003f45270 */
[----:B------:R-:W-:Y:S02]  /*16d00*/  SEL R8, RZ, 0x1, P2 ;  /* 0x00000001ff087807 */ /* 0x000fe40001000000 */
[----:B------:R-:W-:Y:S02]  /*16d10*/  SEL R27, R27, RZ, P2 ;  /* 0x000000ff1b1b7207 */ /* 0x000fe40001000000 */
[----:B------:R-:W-:-:S03]  /*16d20*/  LOP3.LUT R29, R29, R8, RZ, 0x3c, !PT ;  /* 0x000000081d1d7212 */ /* 0x000fc600078e3cff */
[----:B------:R-:W-:Y:S05]  /*16d30*/  @!P3 BRA `(.L_x_702) ;  /* 0x0000000400d4b947 */ /* 0x000fea0003800000 */
.L_x_736:
[----:B------:R-:W-:Y:S05]  /*16d40*/  YIELD ;  /* 0x0000000000007946 */ /* 0x000fea0003800000 */
        /* <DEDUP_REMOVED lines=10> */
.L_x_922:
[----:B------:R-:W-:Y:S05]  /*16df0*/  BSYNC B2 ;  /* 0x0000000000027941 */ /* 0x000fea0003800000 */
.L_x_724:
[----:B------:R-:W-:Y:S04]  /*16e00*/  BSSY B2, `(.L_x_726) ;  /* 0x0000009000027945 */ /* 0x000fe80003800000 */
[----:B------:R-:W-:Y:S05]  /*16e10*/  @P3 BRA `(.L_x_727) ;  /* 0x00000000001c3947 */ /* 0x000fea0003800000 */
[----:B0-----:R-:W0:Y:S01]  /*16e20*/  S2R R7, SR_TID.X ;  /* 0x0000000000077919 */ /* 0x001e220000002100 */
[----:B------:R-:W-:-:S04]  /*16e30*/  IMAD.MOV.U32 R3, RZ, RZ, 0x8000 ;  /* 0x00008000ff037424 */ /* 0x000fc800078e00ff */
[----:B------:R2:W-:Y:S01]  /*16e40*/  SYNCS.ARRIVE.TRANS64 RZ, [R10+URZ+0x28890], R3 ;  /* 0x028890030aff79a7 */ /* 0x0005e2000800003f */
[----:B0-----:R-:W-:-:S04]  /*16e50*/  LOP3.LUT R7, R7, 0x1f, RZ, 0xc0, !PT ;  /* 0x0000001f07077812 */ /* 0x001fc800078ec0ff */
[----:B------:R-:W-:-:S13]  /*16e60*/  ISETP.NE.AND P2, PT, R7, RZ, PT ;  /* 0x000000ff0700720c */ /* 0x000fda0003f45270 */
[----:B--2---:R-:W-:Y:S05]  /*16e70*/  @!P2 BRA `(.L_x_727) ;  /* 0x000000000004a947 */ /* 0x004fea0003800000 */
[----:B------:R-:W-:Y:S01]  /*16e80*/  BPT.TRAP 0x1 ;  /* 0x000000040000795c */ /* 0x000fe20000300000 */
.L_x_727:
[----:B------:R-:W-:Y:S05]  /*16e90*/  BSYNC B2 ;  /* 0x0000000000027941 */ /* 0x000fea0003800000 */
.L_x_726:
[----:B------:R-:W-:Y:S01]  /*16ea0*/  IMAD.MOV.U32 R14, RZ, RZ, RZ ;  /* 0x000000ffff0e7224 */ /* 0x000fe200078e00ff */
[----:B------:R-:W-:Y:S01]  /*16eb0*/  UIADD3 UR4, UP0, UR40, 0x570, URZ ;  /* 0x0000057028047890 */ /* 0x000fe2000ff1e03f */
[----:B------:R-:W-:Y:S01]  /*16ec0*/  IMAD R8, R27, 0x8000, R22 ;  /* 0x000080001b087824 */ /* 0x000fe200078e0216 */
[----:B------:R-:W-:Y:S01]  /*16ed0*/  PLOP3.LUT P2, PT, PT, PT, PT, 0x80, 0x0 ;  /* 0x000000000000781c */ /* 0x000fe20003f4f070 */
[----:B0-----:R-:W-:Y:S01]  /*16ee0*/  IMAD R7, R11, 0x80, R0 ;  /* 0x000000800b077824 */ /* 0x001fe200078e0200 */
[----:B------:R-:W-:Y:S01]  /*16ef0*/  R2UR UR10, R14 ;  /* 0x000000000e0a72ca */ /* 0x000fe200000e0000 */
[----:B------:R-:W-:Y:S01]  /*16f00*/  VIADD R12, R8, 0x18400 ;  /* 0x00018400080c7836 */ /* 0x000fe20000000000 */
[----:B------:R-:W-:Y:S01]  /*16f10*/  IADD3 R3, R10, 0x28890, RZ ;  /* 0x000288900a037810 */ /* 0x000fe20007ffe0ff */
[----:B------:R-:W-:Y:S01]  /*16f20*/  UIADD3.X UR5, URZ, UR41, URZ, UP0, !UPT ;  /* 0x000000293f057290 */ /* 0x000fe200087fe43f */
[----:B------:R-:W-:Y:S01]  /*16f30*/  UMOV UR6, 0x0 ;  /* 0x0000000000067882 */ /* 0x000fe20000000000 */
[----:B------:R-:W-:-:S10]  /*16f40*/  UMOV UR7, 0x12f00000 ;  /* 0x12f0000000077882 */ /* 0x000fd40000000000 */
.L_x_728:
        /* <DEDUP_REMOVED lines=16> */
.L_x_729:
        /* <DEDUP_REMOVED lines=13> */
.L_x_923:
[----:B------:R-:W-:Y:S05]  /*17120*/  BSYNC B2 ;  /* 0x0000000000027941 */ /* 0x000fea0003800000 */
.L_x_730:
[----:B------:R-:W-:Y:S01]  /*17130*/  BSSY B2, `(.L_x_732) ;  /* 0x000000b000027945 */ /* 0x000fe20003800000 */
[----:B------:R-:W-:Y:S02]  /*17140*/  IMAD.MOV.U32 R12, RZ, RZ, 0x0 ;  /* 0x00000000ff0c7424 */ /* 0x000fe400078e00ff */
[----:B------:R-:W-:Y:S01]  /*17150*/  IMAD.MOV.U32 R13, RZ, RZ, 0x12f00000 ;  /* 0x12f00000ff0d7424 */ /* 0x000fe200078e00ff */
[----:B------:R-:W-:Y:S06]  /*17160*/  @P3 BRA `(.L_x_733) ;  /* 0x00000000001c3947 */ /* 0x000fec0003800000 */
[----:B------:R-:W2:Y:S01]  /*17170*/  S2R R20, SR_TID.X ;  /* 0x0000000000147919 */ /* 0x000ea20000002100 */
[----:B------:R-:W-:-:S04]  /*17180*/  IMAD.MOV.U32 R3, RZ, RZ, 0x8000 ;  /* 0x00008000ff037424 */ /* 0x000fc800078e00ff */
[----:B------:R3:W-:Y:S01]  /*17190*/  SYNCS.ARRIVE.TRANS64 RZ, [R10+URZ+0x288b0], R3 ;  /* 0x0288b0030aff79a7 */ /* 0x0007e2000800003f */
[----:B--2---:R-:W-:-:S04]  /*171a0*/  LOP3.LUT R20, R20, 0x1f, RZ, 0xc0, !PT ;  /* 0x0000001f14147812 */ /* 0x004fc800078ec0ff */
[----:B------:R-:W-:-:S13]  /*171b0*/  ISETP.NE.AND P2, PT, R20, RZ, PT ;  /* 0x000000ff1400720c */ /* 0x000fda0003f45270 */
[----:B---3--:R-:W-:Y:S05]  /*171c0*/  @!P2 BRA `(.L_x_733) ;  /* 0x000000000004a947 */ /* 0x008fea0003800000 */
[----:B------:R-:W-:Y:S01]  /*171d0*/  BPT.TRAP 0x1 ;  /* 0x000000040000795c */ /* 0x000fe20000300000 */
.L_x_733:
[----:B------:R-:W-:Y:S05]  /*171e0*/  BSYNC B2 ;  /* 0x0000000000027941 */ /* 0x000fea0003800000 */
.L_x_732:
[----:B------:R-:W-:Y:S01]  /*171f0*/  R2UR UR10, R14 ;  /* 0x000000000e0a72ca */ /* 0x000fe200000e0000 */
[----:B------:R-:W-:Y:S01]  /*17200*/  UIADD3 UR4, UP0, UR40, 0x670, URZ ;  /* 0x0000067028047890 */ /* 0x000fe2000ff1e03f */
[----:B------:R-:W-:Y:S01]  /*17210*/  R2UR UR6, R12 ;  /* 0x000000000c0672ca */ /* 0x000fe200000e0000 */
[----:B01----:R-:W-:Y:S01]  /*17220*/  VIADD R10, R10, 0x288b0 ;  /* 0x000288b00a0a7836 */ /* 0x003fe20000000000 */
[----:B------:R-:W-:Y:S01]  /*17230*/  R2UR UR7, R13 ;  /* 0x000000000d0772ca */ /* 0x000fe200000e0000 */
[----:B------:R-:W-:Y:S01]  /*17240*/  VIADD R3, R8, 0x400 ;  /* 0x0000040008037836 */ /* 0x000fe20000000000 */
[----:B------:R-:W-:Y:S01]  /*17250*/  PLOP3.LUT P2, PT, PT, PT, PT, 0x80, 0x0 ;  /* 0x000000000000781c */ /* 0x000fe20003f4f070 */
[----:B------:R-:W-:-:S12]  /*17260*/  UIADD3.X UR5, URZ, UR41, URZ, UP0, !UPT ;  /* 0x000000293f057290 */ /* 0x000fd800087fe43f */
.L_x_734:
        /* <DEDUP_REMOVED lines=15> */
.L_x_735:
        /* <DEDUP_REMOVED lines=10> */
.L_x_723:
[----:B------:R-:W-:Y:S05]  /*17400*/  BSYNC B1 ;  /* 0x0000000000017941 */ /* 0x000fea0003800000 */
.L_x_722:
[----:B------:R-:W-:Y:S01]  /*17410*/  ISETP.GT.AND P3, PT, R11, R6, PT ;  /* 0x000000060b00720c */ /* 0x000fe20003f64270 */
[----:B------:R-:W-:Y:S02]  /*17420*/  VIADD R27, R27, 0x1 ;  /* 0x000000011b1b7836 */ /* 0x000fe40000000000 */
[----:B------:R-:W-:-:S03]  /*17430*/  VIADD R11, R11, 0xffffffff ;  /* 0xffffffff0b0b7836 */ /* 0x000fc60000000000 */
[----:B------:R-:W-:-:S04]  /*17440*/  ISETP.NE.AND P2, PT, R27, 0x2, PT ;  /* 0x000000021b00780c */ /* 0x000fc80003f45270 */
[----:B------:R-:W-:Y:S02]  /*17450*/  SEL R8, RZ, 0x1, P2 ;  /* 0x00000001ff087807 */ /* 0x000fe40001000000 */
[----:B------:R-:W-:Y:S02]  /*17460*/  SEL R27, R27, RZ, P2 ;  /* 0x000000ff1b1b7207 */ /* 0x000fe40001000000 */
[----:B------:R-:W-:Y:S01]  /*17470*/  LOP3.LUT R29, R29, R8, RZ, 0x3c, !PT ;  /* 0x000000081d1d7212 */ /* 0x000fe200078e3cff */
[----:B------:R-:W-:Y:S06]  /*17480*/  @P3 BRA `(.L_x_736) ;  /* 0xfffffff8002c3947 */ /* 0x000fec000383ffff */
.L_x_702:
[----:B------:R-:W-:Y:S05]  /*17490*/  BSYNC B0 ;  /* 0x0000000000007941 */ /* 0x000fea0003800000 */
.L_x_701:
[----:B------:R-:W-:Y:S05]  /*174a0*/  @!P0 WARPSYNC.ALL ;  /* 0x0000000000008948 */ /* 0x000fea0003800000 */
[----:B------:R-:W-:Y:S01]  /*174b0*/  @!P0 BAR.SYNC.DEFER_BLOCKING 0xc, 0x180 ;  /* 0x0306000000008b1d */ /* 0x000fe20000010000 */
[----:B------:R-:W-:-:S05]  /*174c0*/  IMAD.MOV.U32 R3, RZ, RZ, RZ ;  /* 0x000000ffff037224 */ /* 0x000fca00078e00ff */
[----:B------:R-:W-:Y:S04]  /*174d0*/  BSSY B0, `(.L_x_737) ;  /* 0x000001d000007945 */ /* 0x000fe80003800000 */
[----:B------:R-:W-:Y:S05]  /*174e0*/  @!P1 BRA `(.L_x_738) ;  /* 0x00000000006c9947 */ /* 0x000fea0003800000 */
[----:B------:R-:W-:Y:S01]  /*174f0*/  ISETP.NE.AND P0, PT, R5, RZ, PT ;  /* 0x000000ff0500720c */ /* 0x000fe20003f05270 */
[----:B------:R-:W-:-:S12]  /*17500*/  IMAD.MOV.U32 R2, RZ, RZ, RZ ;  /* 0x000000ffff027224 */ /* 0x000fd800078e00ff */
[----:B------:R-:W1:Y:S02]  /*17510*/  @!P0 LDC R5, c[0x0][0x9f0] ;  /* 0x00027c00ff058b82 */ /* 0x000e640000000800 */
[----:B-1----:R-:W-:-:S04]  /*17520*/  IABS R0, R5 ;  /* 0x0000000500007213 */ /* 0x002fc80000000000 */
[----:B0-----:R-:W0:Y:S08]  /*17530*/  I2F.RP R7, R0 ;  /* 0x0000000000077306 */ /* 0x001e300000209400 */
[----:B0-----:R-:W0:Y:S02]  /*17540*/  MUFU.RCP R7, R7 ;  /* 0x0000000700077308 */ /* 0x001e240000001000 */
[----:B0-----:R-:W-:-:S06]  /*17550*/  VIADD R8, R7, 0xffffffe ;  /* 0x0ffffffe07087836 */ /* 0x001fcc0000000000 */
[----:B------:R-:W0:Y:S02]  /*17560*/  F2I.FTZ.U32.TRUNC.NTZ R3, R8 ;  /* 0x0000000800037305 */ /* 0x000e24000021f000 */
[----:B0-----:R-:W-:-:S05]  /*17570*/  IADD3 R9, RZ, -R3, RZ ;  /* 0x80000003ff097210 */ /* 0x001fca0007ffe0ff */
[----:B------:R-:W-:-:S04]  /*17580*/  IMAD R9, R9, R0, RZ ;  /* 0x0000000009097224 */ /* 0x000fc800078e02ff */
[----:B------:R-:W-:Y:S01]  /*17590*/  IMAD.HI.U32 R3, R3, R9, R2 ;  /* 0x0000000903037227 */ /* 0x000fe200078e0002 */
[----:B------:R-:W-:Y:S02]  /*175a0*/  IADD3 R2, R4, -0x1, R5 ;  /* 0xffffffff04027810 */ /* 0x000fe40007ffe005 */
[-C--:B------:R-:W-:Y:S02]  /*175b0*/  IABS R9, R5.reuse ;  /* 0x0000000500097213 */ /* 0x080fe40000000000 */
[----:B------:R-:W-:Y:S02]  /*175c0*/  IABS R6, R2 ;  /* 0x0000000200067213 */ /* 0x000fe40000000000 */
[----:B------:R-:W-:Y:S01]  /*175d0*/  LOP3.LUT R2, R2, R5, RZ, 0x3c, !PT ;  /* 0x0000000502027212 */ /* 0x000fe200078e3cff */
[----:B------:R-:W-:Y:S02]  /*175e0*/  IMAD.MOV R7, RZ, RZ, -R9 ;  /* 0x000000ffff077224 */ /* 0x000fe400078e0a09 */
[----:B------:R-:W-:Y:S01]  /*175f0*/  IMAD.HI.U32 R3, R3, R6, RZ ;  /* 0x0000000603037227 */ /* 0x000fe200078e00ff */
[----:B------:R-:W-:-:S03]  /*17600*/  ISETP.GE.AND P2, PT, R2, RZ, PT ;  /* 0x000000ff0200720c */ /* 0x000fc60003f46270 */
        /* <DEDUP_REMOVED lines=9> */
.L_x_738:
[----:B------:R-:W-:Y:S05]  /*176a0*/  BSYNC B0 ;  /* 0x0000000000007941 */ /* 0x000fea0003800000 */
.L_x_737:
[-C--:B------:R-:W-:Y:S01]  /*176b0*/  IMAD R36, R36, R3.reuse, RZ ;  /* 0x0000000324247224 */ /* 0x080fe200078e02ff */
[----:B------:R-:W-:Y:S04]  /*176c0*/  BSSY B7, `(.L_x_739) ;  /* 0x0000371000077945 */ /* 0x000fe80003800000 */
[----:B------:R-:W-:-:S04]  /*176d0*/  VIADDMNMX R0, R36, R3, R4, PT ;  /* 0x0000000324007246 */ /* 0x000fc80003800104 */
[----:B------:R-:W-:Y:S01]  /*176e0*/  ISETP.GT.AND P0, PT, R0, R36, PT ;  /* 0x000000240000720c */ /* 0x000fe20003f04270 */
[----:B------:R1:W-:-:S12]  /*176f0*/  STL [R1+0x1c], R0 ;  /* 0x00001c0001007387 */ /* 0x0003d80000100800 */
[----:B-1----:R-:W-:Y:S05]  /*17700*/  @P0 BRA `(.L_x_740) ;  /* 0x0000000000440947 */ /* 0x002fea0003800000 */
[----:B------:R-:W1:Y:S02]  /*17710*/  S2R R0, SR_TID.X ;  /* 0x0000000000007919 */ /* 0x000e640000002100 */
[----:B-1----:R-:W-:-:S04]  /*17720*/  LOP3.LUT R0, R0, 0x7f, RZ, 0xc0, !PT ;  /* 0x0000007f00007812 */ /* 0x002fc800078ec0ff */
[----:B------:R-:W-:-:S13]  /*17730*/  ISETP.NE.AND P0, PT, R0, RZ, PT ;  /* 0x000000ff0000720c */ /* 0x000fda0003f05270 */
[----:B------:R-:W-:Y:S05]  /*17740*/  @P0 BRA `(.L_x_741) ;  /* 0x0000003400a00947 */ /* 0x000fea0003800000 */
[----:B------:R-:W1:Y:S01]  /*17750*/  S2R R5, SR_LANEID ;  /* 0x0000000000057919 */ /* 0x000e620000000000 */
[----:B------:R-:W-:Y:S01]  /*17760*/  VOTEU.ANY UR4, UPT, PT ;  /* 0x0000000000047886 */ /* 0x000fe200038e0100 */
[----:B------:R-:W2:Y:S01]  /*17770*/  LDC.64 R2, c[0x0][0xc60] ;  /* 0x00031800ff027b82 */ /* 0x000ea20000000a00 */
[----:B------:R-:W1:Y:S02]  /*17780*/  FLO.U32 R0, UR4 ;  /* 0x0000000400007d00 */ /* 0x000e6400080e0000 */
[----:B-1----:R-:W-:-:S06]  /*17790*/  ISETP.EQ.U32.AND P0, PT, R0, R5, PT ;  /* 0x000000050000720c */ /* 0x002fcc0003f02070 */
[----:B------:R-:W2:Y:S07]  /*177a0*/  POPC R5, UR4 ;  /* 0x0000000400057d09 */ /* 0x000eae0008000000 */
[----:B--2---:R-:W2:Y:S01]  /*177b0*/  @P0 ATOMG.E.ADD.STRONG.GPU PT, R3, desc[UR42][R2.64], R5 ;  /* 0x00000005020309a8 */ /* 0x004ea200081ee1ea */
[----:B------:R-:W1:Y:S02]  /*177c0*/  S2R R4, SR_LTMASK ;  /* 0x0000000000047919 */ /* 0x000e640000003900 */
[----:B-1----:R-:W-:-:S04]  /*177d0*/  LOP3.LUT R4, R4, UR4, RZ, 0xc0, !PT ;  /* 0x0000000404047c12 */ /* 0x002fc8000f8ec0ff */
[----:B0-----:R-:W0:Y:S01]  /*177e0*/  POPC R7, R4 ;  /* 0x0000000400077309 */ /* 0x001e220000000000 */
[----:B--2---:R-:W0:Y:S02]  /*177f0*/  SHFL.IDX PT, R0, R3, R0, 0x1f ;  /* 0x00001f0003007589 */ /* 0x004e2400000e0000 */
[----:B0-----:R-:W-:Y:S01]  /*17800*/  IADD3 R16, R0, UR37, R7 ;  /* 0x0000002500107c10 */ /* 0x001fe2000fffe007 */
[----:B------:R-:W-:Y:S06]  /*17810*/  BRA `(.L_x_741) ;  /* 0x00000034006c7947 */ /* 0x000fec0003800000 */
.L_x_740:
        /* <DEDUP_REMOVED lines=9> */
[----:B------:R-:W-:Y:S01]  /*178b0*/  MOV R8, 0x70 ;  /* 0x0000007000087802 */ /* 0x000fe20000000f00 */
[----:B------:R-:W1:Y:S01]  /*178c0*/  LDC.64 R2, c[0x4][R2] ;  /* 0x0100000002027b82 */ /* 0x000e620000000a00 */
[----:B------:R-:W-:Y:S02]  /*178d0*/  IMAD.U32 R5, RZ, RZ, UR7 ;  /* 0x00000007ff057e24 */ /* 0x000fe4000f8e00ff */
[----:B------:R-:W-:Y:S02]  /*178e0*/  IMAD.U32 R6, RZ, RZ, UR8 ;  /* 0x00000008ff067e24 */ /* 0x000fe4000f8e00ff */
[----:B0-----:R-:W-:-:S02]  /*178f0*/  IMAD.U32 R7, RZ, RZ, UR9 ;  /* 0x00000009ff077e24 */ /* 0x001fc4000f8e00ff */
[----:B------:R-:W-:Y:S02]  /*17900*/  IMAD.U32 R10, RZ, RZ, UR4 ;  /* 0x00000004ff0a7e24 */ /* 0x000fe4000f8e00ff */
[----:B------:R-:W-:Y:S02]  /*17910*/  IMAD.U32 R11, RZ, RZ, UR5 ;  /* 0x00000005ff0b7e24 */ /* 0x000fe4000f8e00ff */
[----:B------:R-:W-:Y:S02]  /*17920*/  IMAD.MOV.U32 R12, RZ, RZ, 0x1 ;  /* 0x00000001ff0c7424 */ /* 0x000fe400078e00ff */
[----:B------:R-:W-:-:S07]  /*17930*/  IMAD.MOV.U32 R13, RZ, RZ, RZ ;  /* 0x000000ffff0d7224 */ /* 0x000fce00078e00ff */
[----:B------:R-:W-:-:S07]  /*17940*/  LEPC R20, `(.L_x_743) ;  /* 0x000000001014794e */ /* 0x000fce0000000000 */
[----:B-1----:R-:W-:Y:S05]  /*17950*/  CALL.ABS.NOINC R2 ;  /* 0x0000000002007343 */ /* 0x002fea0003c00000 */
.L_x_743:
[----:B------:R-:W-:Y:S05]  /*17960*/  BSYNC B6 ;  /* 0x0000000000067941 */ /* 0x000fea0003800000 */
.L_x_742:
        /* <DEDUP_REMOVED lines=8> */
[----:B------:R1:W2:Y:S01]  /*179f0*/  LDC.64 R2, c[0x4][R26] ;  /* 0x010000001a027b82 */ /* 0x0002a20000000a00 */
[----:B------:R-:W-:Y:S02]  /*17a00*/  IMAD.U32 R4, RZ, RZ, UR6 ;  /* 0x00000006ff047e24 */ /* 0x000fe4000f8e00ff */
[----:B------:R-:W-:Y:S02]  /*17a10*/  IMAD.U32 R5, RZ, RZ, UR7 ;  /* 0x00000007ff057e24 */ /* 0x000fe4000f8e00ff */
[----:B------:R-:W-:Y:S02]  /*17a20*/  IMAD.U32 R6, RZ, RZ, UR8 ;  /* 0x00000008ff067e24 */ /* 0x000fe4000f8e00ff */
[----:B0-----:R-:W-:-:S02]  /*17a30*/  IMAD.U32 R7, RZ, RZ, UR9 ;  /* 0x00000009ff077e24 */ /* 0x001fc4000f8e00ff */
[----:B------:R-:W-:Y:S02]  /*17a40*/  IMAD.U32 R10, RZ, RZ, UR4 ;  /* 0x00000004ff0a7e24 */ /* 0x000fe4000f8e00ff */
[----:B------:R-:W-:Y:S02]  /*17a50*/  IMAD.U32 R11, RZ, RZ, UR5 ;  /* 0x00000005ff0b7e24 */ /* 0x000fe4000f8e00ff */
[----:B------:R-:W-:Y:S02]  /*17a60*/  IMAD.MOV.U32 R8, RZ, RZ, 0x70 ;  /* 0x00000070ff087424 */ /* 0x000fe400078e00ff */
[----:B------:R-:W-:Y:S02]  /*17a70*/  IMAD.MOV.U32 R12, RZ, RZ, 0x1 ;  /* 0x00000001ff0c7424 */ /* 0x000fe400078e00ff */
[----:B-1----:R-:W-:-:S07]  /*17a80*/  IMAD.MOV.U32 R13, RZ, RZ, RZ ;  /* 0x000000ffff0d7224 */ /* 0x002fce00078e00ff */
[----:B------:R-:W-:-:S07]  /*17a90*/  LEPC R20, `(.L_x_746) ;  /* 0x000000001014794e */ /* 0x000fce0000000000 */
[----:B--2---:R-:W-:Y:S05]  /*17aa0*/  CALL.ABS.NOINC R2 ;  /* 0x0000000002007343 */ /* 0x004fea0003c00000 */
.L_x_746:
[----:B------:R0:W1:Y:S01]  /*17ab0*/  LDC.64 R2, c[0x4][R26] ;  /* 0x010000001a027b82 */ /* 0x0000620000000a00 */
[----:B------:R-:W-:Y:S01]  /*17ac0*/  ULDC.64 UR4, c[0x4][0x80] ;  /* 0x0100200000047ab9 */ /* 0x000fe20000000a00 */
[----:B------:R-:W-:Y:S01]  /*17ad0*/  ULDC.64 UR6, c[0x4][0x88] ;  /* 0x0100220000067ab9 */ /* 0x000fe20000000a00 */
[----:B------:R-:W-:Y:S01]  /*17ae0*/  ULDC.64 UR8, c[0x4][0x18] ;  /* 0x0100060000087ab9 */ /* 0x000fe20000000a00 */
[----:B------:R-:W-:Y:S01]  /*17af0*/  IMAD.U32 R4, RZ, RZ, UR4 ;  /* 0x00000004ff047e24 */ /* 0x000fe2000f8e00ff */
[----:B------:R-:W-:Y:S01]  /*17b00*/  MOV R5, UR5 ;  /* 0x0000000500057c02 */ /* 0x000fe20008000f00 */
[----:B------:R-:W-:Y:S02]  /*17b10*/  IMAD.U32 R6, RZ, RZ, UR6 ;  /* 0x00000006ff067e24 */ /* 0x000fe4000f8e00ff */
[----:B------:R-:W-:Y:S02]  /*17b20*/  IMAD.U32 R7, RZ, RZ, UR7 ;  /* 0x00000007ff077e24 */ /* 0x000fe4000f8e00ff */
[----:B------:R-:W-:-:S02]  /*17b30*/  IMAD.U32 R10, RZ, RZ, UR8 ;  /* 0x00000008ff0a7e24 */ /* 0x000fc4000f8e00ff */
[----:B------:R-:W-:Y:S02]  /*17b40*/  IMAD.U32 R11, RZ, RZ, UR9 ;  /* 0x00000009ff0b7e24 */ /* 0x000fe4000f8e00ff */
[----:B------:R-:W-:Y:S02]  /*17b50*/  IMAD.MOV.U32 R8, RZ, RZ, 0x70 ;  /* 0x00000070ff087424 */ /* 0x000fe400078e00ff */
[----:B------:R-:W-:Y:S02]  /*17b60*/  IMAD.MOV.U32 R12, RZ, RZ, 0x1 ;  /* 0x00000001ff0c7424 */ /* 0x000fe400078e00ff */
[----:B0-----:R-:W-:-:S07]  /*17b70*/  IMAD.MOV.U32 R13, RZ, RZ, RZ ;  /* 0x000000ffff0d7224 */ /* 0x001fce00078e00ff */
[----:B------:R-:W-:-:S07]  /*17b80*/  LEPC R20, `(.L_x_745) ;  /* 0x000000001014794e */ /* 0x000fce0000000000 */
[----:B-1----:R-:W-:Y:S05]  /*17b90*/  CALL.ABS.NOINC R2 ;  /* 0x0000000002007343 */ /* 0x002fea0003c00000 */
.L_x_745:
[----:B------:R-:W-:Y:S05]  /*17ba0*/  BSYNC B6 ;  /* 0x0000000000067941 */ /* 0x000fea0003800000 */
.L_x_744:
[----:B------:R-:W2:Y:S01]  /*17bb0*/  LDL R26, [R1+0x1c] ;  /* 0x00001c00011a7983 */ /* 0x000ea20000100800 */
[----:B------:R-:W-:Y:S01]  /*17bc0*/  ULDC.64 UR4, c[0x0][0x9f8] ;  /* 0x00027e0000047ab9 */ /* 0x000fe20000000a00 */
[----:B------:R-:W1:Y:S01]  /*17bd0*/  LDC R0, c[0x0][0x430] ;  /* 0x00010c00ff007b82 */ /* 0x000e620000000800 */
[----:B------:R-:W-:Y:S01]  /*17be0*/  ISETP.NE.U32.AND P0, PT, RZ, UR4, PT ;  /* 0x00000004ff007c0c */ /* 0x000fe2000bf05070 */
[----:B------:R-:W3:Y:S03]  /*17bf0*/  LDL.LU R20, [R1] ;  /* 0x0000000001147983 */ /* 0x000ee60000300800 */
[----:B------:R-:W-:-:S13]  /*17c00*/  ISETP.NE.AND.EX P0, PT, RZ, UR5, PT, P0 ;  /* 0x00000005ff007c0c */ /* 0x000fda000bf05300 */
[----:B------:R-:W-:Y:S01]  /*17c10*/  @P0 IADD3 R2, P1, R23, UR4, RZ ;  /* 0x0000000417020c10 */ /* 0x000fe2000ff3e0ff */
[----:B------:R-:W4:Y:S01]  /*17c20*/  S2R R4, SR_TID.X ;  /* 0x0000000000047919 */ /* 0x000f220000002100 */
[----:B------:R-:W-:Y:S02]  /*17c30*/  ULDC UR4, c[0x0][0x2f4] ;  /* 0x0000bd0000047ab9 */ /* 0x000fe40000000800 */
[----:B------:R-:W-:-:S05]  /*17c40*/  @P0 IADD3.X R3, R24, UR5, RZ, P1, !PT ;  /* 0x0000000518030c10 */ /* 0x000fca0008ffe4ff */
[----:B------:R0:W3:Y:S01]  /*17c50*/  @P0 LDG.E R33, desc[UR42][R2.64] ;  /* 0x0000002a02210981 */ /* 0x0000e2000c1e1900 */
[----:B-1----:R-:W-:Y:S01]  /*17c60*/  ISETP.NE.AND P1, PT, R0, 0x1, PT ;  /* 0x000000010000780c */ /* 0x002fe20003f25270 */
[----:B------:R-:W1:-:S12]  /*17c70*/  S2R R21, SR_TID.X ;  /* 0x0000000000157919 */ /* 0x000e580000002100 */
[----:B------:R-:W0:Y:S08]  /*17c80*/  @P1 LDC R10, c[0x0][0x434] ;  /* 0x00010d00ff0a1b82 */ /* 0x000e300000000800 */
[----:B------:R-:W0:Y:S01]  /*17c90*/  @P1 LDC R6, c[0x0][0x438] ;  /* 0x00010e00ff061b82 */ /* 0x000e220000000800 */
[----:B----4-:R-:W-:-:S05]  /*17ca0*/  IMAD.SHL.U32 R4, R4, 0x10, RZ ;  /* 0x0000001004047824 */ /* 0x010fca00078e00ff */
[----:B------:R-:W-:Y:S02]  /*17cb0*/  LOP3.LUT R4, R4, 0x70, RZ, 0xc0, !PT ;  /* 0x0000007004047812 */ /* 0x000fe400078ec0ff */
[----:B-1----:R-:W-:-:S04]  /*17cc0*/  LOP3.LUT R21, R21, 0x7f, RZ, 0xc0, !PT ;  /* 0x0000007f15157812 */ /* 0x002fc800078ec0ff */
[----:B------:R-:W-:Y:S01]  /*17cd0*/  SHF.R.U32.HI R21, RZ, 0x3, R21 ;  /* 0x00000003ff157819 */ /* 0x000fe20000011615 */
        /* <DEDUP_REMOVED lines=8> */
[----:B------:R-:W-:-:S03]  /*17d60*/  @P1 SHF.R.U32.HI R4, RZ, R6, R7 ;  /* 0x00000006ff041219 */ /* 0x000fc60000011607 */
[----:B------:R-:W0:Y:S02]  /*17d70*/  @!P0 LDC.64 R2, c[0x0][0x428] ;  /* 0x00010a00ff028b82 */ /* 0x000e240000000a00 */
[----:B------:R-:W-:Y:S01]  /*17d80*/  IMAD.MOV R6, RZ, RZ, -R4 ;  /* 0x000000ffff067224 */ /* 0x000fe200078e0a04 */
[----:B---3--:R-:W-:-:S03]  /*17d90*/  SHF.R.S32.HI R9, RZ, 0x1f, R33 ;  /* 0x0000001fff097819 */ /* 0x008fc60000011421 */
[----:B------:R-:W-:Y:S01]  /*17da0*/  IMAD R0, R0, R6, R5 ;  /* 0x0000000600007224 */ /* 0x000fe200078e0205 */
[--C-:B------:R-:W-:Y:S01]  /*17db0*/  @!P0 SHF.R.S32.HI R5, RZ, 0x1f, R4.reuse ;  /* 0x0000001fff058819 */ /* 0x100fe20000011404 */
[----:B------:R-:W-:Y:S01]  /*17dc0*/  IMAD.U32 R7, RZ, RZ, UR38 ;  /* 0x00000026ff077e24 */ /* 0x000fe2000f8e00ff */
[----:B------:R-:W-:Y:S01]  /*17dd0*/  LOP3.LUT R20, R20, 0xfffffffb, RZ, 0xc0, !PT ;  /* 0xfffffffb14147812 */ /* 0x000fe200078ec0ff */
[----:B------:R1:W-:Y:S01]  /*17de0*/  STL [R1+0x4], R9 ;  /* 0x0000040901007387 */ /* 0x0003e20000100800 */
        /* <DEDUP_REMOVED lines=16> */
[----:B------:R-:W-:-:S05]  /*17ef0*/  @P0 LOP3.LUT R20, R20, 0x1, RZ, 0xfc, !PT ;  /* 0x0000000114140812 */ /* 0x000fca00078efcff */
[----:B------:R1:W-:Y:S01]  /*17f00*/  STL [R1], R20 ;  /* 0x0000001401007387 */ /* 0x0003e20000100800 */
[----:B------:R-:W-:Y:S05]  /*17f10*/  BRA.DIV UR5, `(.L_x_747) ;  /* 0x0000006205587947 */ /* 0x000fea000b800000 */
.L_x_926:
[----:B------:R-:W-:Y:S05]  /*17f20*/  @!P2 BRA `(.L_x_748) ;  /* 0x000000000004a947 */ /* 0x000fea0003800000 */
[----:B------:R-:W-:Y:S01]  /*17f30*/  BPT.TRAP 0x1 ;  /* 0x000000040000795c */ /* 0x000fe20000300000 */
.L_x_748:
[----:B------:R-:W-:Y:S01]  /*17f40*/  SHF.R.S32.HI R5, RZ, 0x1f, R0 ;  /* 0x0000001fff057819 */ /* 0x000fe20000011400 */
[----:B------:R-:W-:Y:S01]  /*17f50*/  ULDC.64 UR4, c[0x0][0x328] ;  /* 0x0000ca0000047ab9 */ /* 0x000fe20000000a00 */
[----:B------:R-:W-:Y:S01]  /*17f60*/  ULDC.64 UR6, c[0x0][0x318] ;  /* 0x0000c60000067ab9 */ /* 0x000fe20000000a00 */
[----:B------:R-:W-:Y:S02]  /*17f70*/  BSSY B0, `(.L_x_749) ;  /* 0x0000014000007945 */ /* 0x000fe40003800000 */
[----:B-1----:R-:W-:-:S04]  /*17f80*/  IMAD R3, R5, UR4, RZ ;  /* 0x0000000405037c24 */ /* 0x002fc8000f8e02ff */
        /* <DEDUP_REMOVED lines=18> */
.L_x_927:
[----:B------:R-:W-:Y:S05]  /*180b0*/  BSYNC B0 ;  /* 0x0000000000007941 */ /* 0x000fea0003800000 */
.L_x_749:
[----:B------:R-:W2:Y:S01]  /*180c0*/  LDL R3, [R1] ;  /* 0x0000000001037983 */ /* 0x000ea20000100800 */
[----:B------:R-:W-:Y:S01]  /*180d0*/  ULDC.64 UR4, c[0x0][0x300] ;  /* 0x0000c00000047ab9 */ /* 0x000fe20000000a00 */
[----:B------:R-:W-:Y:S01]  /*180e0*/  ULDC.64 UR6, c[0x0][0x2e8] ;  /* 0x0000ba0000067ab9 */ /* 0x000fe20000000a00 */
[----:B------:R-:W-:Y:S01]  /*180f0*/  IMAD R5, R5, UR4, RZ ;  /* 0x0000000405057c24 */ /* 0x000fe2000f8e02ff */
[----:B------:R-:W1:Y:S03]  /*18100*/  S2R R9, SR_TID.X ;  /* 0x0000000000097919 */ /* 0x000e660000002100 */
[----:B------:R-:W-:Y:S01]  /*18110*/  IMAD R5, R0, UR5, R5 ;  /* 0x0000000500057c24 */ /* 0x000fe2000f8e0205 */
[----:B-1----:R-:W-:-:S04]  /*18120*/  LOP3.LUT R9, R9, 0x7f, RZ, 0xc0, !PT ;  /* 0x0000007f09097812 */ /* 0x002fc800078ec0ff */
[----:B------:R-:W-:Y:S02]  /*18130*/  SHF.R.U32.HI R9, RZ, 0x3, R9 ;  /* 0x00000003ff097819 */ /* 0x000fe40000011609 */
[C---:B--2---:R-:W-:Y:S02]  /*18140*/  LOP3.LUT P3, RZ, R3.reuse, 0x2, RZ, 0xc0, !PT ;  /* 0x0000000203ff7812 */ /* 0x044fe4000786c0ff */
[----:B------:R-:W-:Y:S01]  /*18150*/  LOP3.LUT P2, RZ, R3, 0x1, RZ, 0xc0, !PT ;  /* 0x0000000103ff7812 */ /* 0x000fe2000784c0ff */
[----:B0-----:R-:W-:Y:S01]  /*18160*/  IMAD.WIDE.U32 R2, R0, UR4, RZ ;  /* 0x0000000400027c25 */ /* 0x001fe2000f8e00ff */
[----:B------:R-:W-:-:S03]  /*18170*/  ULDC.64 UR4, c[0x0][0x310] ;  /* 0x0000c40000047ab9 */ /* 0x000fc60000000a00 */
[----:B------:R-:W-:Y:S02]  /*18180*/  IMAD.IADD R3, R3, 0x1, R5 ;  /* 0x0000000103037824 */ /* 0x000fe400078e0205 */
[----:B------:R-:W-:Y:S02]  /*18190*/  IMAD R6, R6, UR4, RZ ;  /* 0x0000000406067c24 */ /* 0x000fe4000f8e02ff */
[----:B------:R-:W-:-:S04]  /*181a0*/  IMAD.WIDE.U32 R2, R4, UR4, R2 ;  /* 0x0000000404027c25 */ /* 0x000fc8000f8e0002 */
[----:B------:R-:W-:Y:S01]  /*181b0*/  IMAD R6, R4, UR5, R6 ;  /* 0x0000000504067c24 */ /* 0x000fe2000f8e0206 */
[----:B------:R-:W-:Y:S01]  /*181c0*/  ULDC.64 UR4, c[0x0][0x308] ;  /* 0x0000c20000047ab9 */ /* 0x000fe20000000a00 */
[----:B------:R-:W-:Y:S02]  /*181d0*/  IMAD R5, R25, 0x4000, R34 ;  /* 0x0000400019057824 */ /* 0x000fe400078e0222 */
[----:B------:R-:W-:Y:S01]  /*181e0*/  IMAD.IADD R3, R3, 0x1, R6 ;  /* 0x0000000103037824 */ /* 0x000fe200078e0206 */
[----:B------:R-:W-:Y:S01]  /*181f0*/  IADD3 R6, -R9, R35, -R8 ;  /* 0x0000002309067210 */ /* 0x000fe20007ffe908 */
[----:B------:R-:W-:Y:S01]  /*18200*/  IMAD.WIDE.U32 R2, R18, UR4, R2 ;  /* 0x0000000412027c25 */ /* 0x000fe2000f8e0002 */
[----:B------:R-:W-:-:S03]  /*18210*/  UMOV UR4, 0xffffffff ;  /* 0xffffffff00047882 */ /* 0x000fc60000000000 */
[----:B------:R-:W-:Y:S01]  /*18220*/  IMAD R0, R18, UR5, R3 ;  /* 0x0000000512007c24 */ /* 0x000fe2000f8e0203 */
[----:B------:R-:W-:-:S04]  /*18230*/  LEA R4, P0, R2, UR6, 0x1 ;  /* 0x0000000602047c11 */ /* 0x000fc8000f8008ff */
[----:B------:R-:W-:Y:S02]  /*18240*/  LEA.HI.X R0, R2, UR7, R0, 0x1, P0 ;  /* 0x0000000702007c11 */ /* 0x000fe400080f0c00 */
[----:B------:R-:W-:Y:S01]  /*18250*/  ISETP.GE.AND P0, PT, R6, 0x1, PT ;  /* 0x000000010600780c */ /* 0x000fe20003f06270 */
[----:B------:R-:W-:-:S12]  /*18260*/  BRA.DIV UR4, `(.L_x_751) ;  /* 0x0000005e04cc7947 */ /* 0x000fd8000b800000 */
[----:B------:R-:W0:Y:S01]  /*18270*/  SHFL.IDX PT, R3, R4, RZ, 0x181f ;  /* 0x00181fff04037589 */ /* 0x000e2200000e0000 */
[----:B------:R-:W-:-:S03]  /*18280*/  @P0 IMAD R8, R5, 0x2, R22 ;  /* 0x0000000205080824 */ /* 0x000fc600078e0216 */
[----:B------:R-:W1:Y:S01]  /*18290*/  SHFL.IDX PT, R2, R0, RZ, 0x181f ;  /* 0x00181fff00027589 */ /* 0x000e6200000e0000 */
[----:B0-----:R-:W-:-:S05]  /*182a0*/  @P0 LEA R3, P1, R31, R3, 0x1 ;  /* 0x000000031f030211 */ /* 0x001fca00078208ff */
[----:B-1----:R-:W-:-:S05]  /*182b0*/  @P0 IMAD.X R2, RZ, RZ, R2, P1 ;  /* 0x000000ffff020224 */ /* 0x002fca00008e0602 */
[----:B------:R-:W-:-:S04]  /*182c0*/  @P0 LOP3.LUT R3, R3, R2, RZ, 0x3c, !PT ;  /* 0x0000000203030212 */ /* 0x000fc800078e3cff */
[----:B------:R-:W-:-:S04]  /*182d0*/  @P0 LOP3.LUT R2, R3, R2, RZ, 0x3c, !PT ;  /* 0x0000000203020212 */ /* 0x000fc800078e3cff */
[----:B------:R-:W-:-:S05]  /*182e0*/  @P0 LOP3.LUT R3, R3, R2, RZ, 0x3c, !PT ;  /* 0x0000000203030212 */ /* 0x000fca00078e3cff */
[----:B------:R-:W-:Y:S01]  /*182f0*/  @!PT LDS RZ, [RZ] ;  /* 0x00000000fffff984 */ /* 0x000fe20000000800 */
        /* <DEDUP_REMOVED lines=15> */
[----:B------:R-:W-:Y:S01]  /*183f0*/  @P0 LEA R8, R5, R22, 0x1 ;  /* 0x0000001605080211 */ /* 0x000fe200078e08ff */
        /* <DEDUP_REMOVED lines=54> */
.L_x_945:
        /* <DEDUP_REMOVED lines=11> */
.L_x_752:
[----:B------:R-:W-:Y:S02]  /*18810*/  PLOP3.LUT P1, PT, P1, P0, PT, 0xa2, 0x0 ;  /* 0x000000000000781c */ /* 0x000fe40000f21472 */
[----:B------:R-:W-:-:S08]  /*18820*/  @P0 R2UR P1, UR4, R7 ;  /* 0x00000000070402ca */ /* 0x000fd00000020000 */
[----:B------:R-:W-:-:S05]  /*18830*/  @P0 PLOP3.LUT P0, PT, P1, PT, PT, 0x80, 0x0 ;  /* 0x000000000000081c */ /* 0x000fca0000f0f070 */
[----:B------:R-:W-:Y:S01]  /*18840*/  @!P1 SYNCS.ARRIVE.TRANS64.RED.A0T1 RZ, [UR4+0x28830], RZ ;  /* 0x028830ffffff99a7 */ /* 0x000fe20008200404 */
[----:B------:R-:W-:Y:S07]  /*18850*/  @!P1 ARRIVES.LDGSTSBAR.64.TRANSCNT [UR4+0x28830] ;  /* 0x02883000ff0099b0 */ /* 0x000fee0008000a84 */
[----:B------:R-:W-:Y:S05]  /*18860*/  @P0 BRA.U.ANY `(.L_x_752) ;  /* 0xfffffffd00e80947 */ /* 0x000fea000393ffff */
[----:B------:R-:W-:Y:S01]  /*18870*/  NOP ;  /* 0x0000000000007918 */ /* 0x000fe20000000000 */
[----:B------:R-:W-:-:S05]  /*18880*/  IMAD.U32 R0, RZ, RZ, UR38 ;  /* 0x00000026ff007e24 */ /* 0x000fca000f8e00ff */
[----:B------:R-:W-:-:S13]  /*18890*/  ISETP.NE.AND P2, PT, R0, 0x3, PT ;  /* 0x000000030000780c */ /* 0x000fda0003f45270 */
[----:B------:R-:W-:Y:S05]  /*188a0*/  @!P2 BRA `(.L_x_753) ;  /* 0x000000000004a947 */ /* 0x000fea0003800000 */
[----:B------:R-:W-:Y:S01]  /*188b0*/  BPT.TRAP 0x1 ;  /* 0x000000040000795c */ /* 0x000fe20000300000 */
.L_x_753:
[----:B-1----:R1:W5:Y:S01]  /*188c0*/  LDL.LU R3, [R1+0xc] ;  /* 0x00000c0001037983 */ /* 0x0023620000300800 */
[----:B------:R1:W-:Y:S03]  /*188d0*/  SYNCS.ARRIVE.TRANS64.A1T0 RZ, [R7+URZ+0x28830], RZ ;  /* 0x028830ff07ff79a7 */ /* 0x0003e6000810003f */
[----:B0-----:R1:W5:Y:S02]  /*188e0*/  LDL.LU R4, [R1+0x18] ;  /* 0x0000180001047983 */ /* 0x0013640000300800 */
[----:B------:R-:W-:Y:S05]  /*188f0*/  WARPSYNC.ALL ;  /* 0x0000000000007948 */ /* 0x000fea0003800000 */
[----:B------:R-:W-:Y:S01]  /*18900*/  ULDC.64 UR4, c[0x0][0x298] ;  /* 0x0000a60000047ab9 */ /* 0x000fe20000000a00 */
[----:B------:R-:W-:Y:S01]  /*18910*/  ULDC.64 UR6, c[0x0][0xa00] ;  /* 0x0002800000067ab9 */ /* 0x000fe20000000a00 */
[----:B------:R-:W-:Y:S01]  /*18920*/  VIADD R2, R22, 0x10400 ;  /* 0x0001040016027836 */ /* 0x000fe20000000000 */
[----:B------:R-:W-:Y:S01]  /*18930*/  BAR.SYNC.DEFER_BLOCKING 0x8, 0x180 ;  /* 0x0206000000007b1d */ /* 0x000fe20000010000 */
[----:B------:R-:W-:-:S03]  /*18940*/  ISETP.NE.U32.AND P0, PT, RZ, UR6, PT ;  /* 0x00000006ff007c0c */ /* 0x000fc6000bf05070 */
[----:B------:R-:W-:Y:S02]  /*18950*/  LOP3.LUT P1, RZ, R2, 0x3ff, RZ, 0xc0, !PT ;  /* 0x000003ff02ff7812 */ /* 0x000fe4000782c0ff */
[----:B------:R-:W-:Y:S01]  /*18960*/  ISETP.NE.AND.EX P0, PT, RZ, UR7, PT, P0 ;  /* 0x00000007ff007c0c */ /* 0x000fe2000bf05300 */
[----:B------:R-:W-:Y:S03]  /*18970*/  BSSY B6, `(.L_x_754) ;  /* 0x000001c000067945 */ /* 0x000fe60003800000 */
        /* <DEDUP_REMOVED lines=15> */
[----:B------:R-:W-:Y:S01]  /*18a70*/  MOV R4, UR4 ;  /* 0x0000000400047c02 */ /* 0x000fe20008000f00 */
[----:B------:R-:W-:Y:S01]  /*18a80*/  IMAD.U32 R5, RZ, RZ, UR5 ;  /* 0x00000005ff057e24 */ /* 0x000fe2000f8e00ff */
[----:B------:R-:W0:Y:S01]  /*18a90*/  LDC.64 R2, c[0x4][R2] ;  /* 0x0100000002027b82 */ /* 0x000e220000000a00 */
[----:B------:R-:W-:Y:S02]  /*18aa0*/  IMAD.U32 R6, RZ, RZ, UR6 ;  /* 0x00000006ff067e24 */ /* 0x000fe4000f8e00ff */
[----:B-1----:R-:W-:Y:S02]  /*18ab0*/  IMAD.U32 R7, RZ, RZ, UR7 ;  /* 0x00000007ff077e24 */ /* 0x002fe4000f8e00ff */
[----:B------:R-:W-:-:S02]  /*18ac0*/  IMAD.U32 R10, RZ, RZ, UR8 ;  /* 0x00000008ff0a7e24 */ /* 0x000fc4000f8e00ff */
[----:B------:R-:W-:Y:S02]  /*18ad0*/  IMAD.U32 R11, RZ, RZ, UR9 ;  /* 0x00000009ff0b7e24 */ /* 0x000fe4000f8e00ff */
[----:B------:R-:W-:Y:S02]  /*18ae0*/  IMAD.MOV.U32 R8, RZ, RZ, 0x70 ;  /* 0x00000070ff087424 */ /* 0x000fe400078e00ff */
[----:B------:R-:W-:Y:S02]  /*18af0*/  IMAD.MOV.U32 R12, RZ, RZ, 0x1 ;  /* 0x00000001ff0c7424 */ /* 0x000fe400078e00ff */
[----:B------:R-:W-:-:S07]  /*18b00*/  IMAD.MOV.U32 R13, RZ, RZ, RZ ;  /* 0x000000ffff0d7224 */ /* 0x000fce00078e00ff */
[----:B------:R-:W-:-:S07]  /*18b10*/  LEPC R20, `(.L_x_755) ;  /* 0x000000001014794e */ /* 0x000fce0000000000 */
[----:B0-----:R-:W-:Y:S05]  /*18b20*/  CALL.ABS.NOINC R2 ;  /* 0x0000000002007343 */ /* 0x001fea0003c00000 */
.L_x_755:
[----:B------:R-:W-:Y:S05]  /*18b30*/  BSYNC B6 ;  /* 0x0000000000067941 */ /* 0x000fea0003800000 */
.L_x_754:
[----:B------:R-:W2:Y:S01]  /*18b40*/  LDL.LU R20, [R1+0x18] ;  /* 0x0000180001147983 */ /* 0x000ea20000300800 */
[----:B------:R-:W-:Y:S01]  /*18b50*/  ULDC.64 UR4, c[0x0][0x2d8] ;  /* 0x0000b60000047ab9 */ /* 0x000fe20000000a00 */
[----:B-1----:R-:W1:Y:S01]  /*18b60*/  LDC R7, c[0x0][0x448] ;  /* 0x00011200ff077b82 */ /* 0x002e620000000800 */
[----:B------:R-:W3:Y:S01]  /*18b70*/  S2R R6, SR_TID.X ;  /* 0x0000000000067919 */ /* 0x000ee20000002100 */
[----:B0-----:R-:W-:Y:S01]  /*18b80*/  IMAD.SHL.U32 R4, R17, 0x80, RZ ;  /* 0x0000008011047824 */ /* 0x001fe200078e00ff */
[----:B------:R-:W-:Y:S01]  /*18b90*/  ULDC.64 UR6, c[0x0][0x280] ;  /* 0x0000a00000067ab9 */ /* 0x000fe20000000a00 */
[----:B------:R-:W4:Y:S04]  /*18ba0*/  LDL.LU R21, [R1+0xc] ;  /* 0x00000c0001157983 */ /* 0x000f280000300800 */
[----:B------:R-:W4:Y:S04]  /*18bb0*/  LDL.LU.64 R2, [R1+0x10] ;  /* 0x0000100001027983 */ /* 0x000f280000300a00 */
[----:B------:R0:W5:Y:S01]  /*18bc0*/  LDL R9, [R1+0x8] ;  /* 0x0000080001097983 */ /* 0x0001620000100800 */
[----:B-1----:R-:W-:Y:S01]  /*18bd0*/  ISETP.NE.AND P0, PT, R7, 0x1, PT ;  /* 0x000000010700780c */ /* 0x002fe20003f05270 */
[----:B----4-:R-:W-:-:S02]  /*18be0*/  IMAD.MOV.U32 R3, RZ, RZ, R21 ;  /* 0x000000ffff037224 */ /* 0x010fc400078e0015 */
[----:B------:R-:W-:-:S04]  /*18bf0*/  IMAD.WIDE.U32 R2, R18, UR4, R2 ;  /* 0x0000000412027c25 */ /* 0x000fc8000f8e0002 */
[----:B------:R-:W-:Y:S01]  /*18c00*/  IMAD R3, R18, UR5, R3 ;  /* 0x0000000512037c24 */ /* 0x000fe2000f8e0203 */
[----:B------:R-:W-:Y:S02]  /*18c10*/  ULDC.64 UR4, c[0x0][0x2e0] ;  /* 0x0000b80000047ab9 */ /* 0x000fe40000000a00 */
[----:B--2---:R-:W-:Y:S02]  /*18c20*/  IMAD R5, R20, UR4, RZ ;  /* 0x0000000414057c24 */ /* 0x004fe4000f8e02ff */
[----:B------:R-:W1:Y:S01]  /*18c30*/  S2R R20, SR_TID.X ;  /* 0x0000000000147919 */ /* 0x000e620000002100 */
[----:B------:R-:W-:-:S04]  /*18c40*/  IMAD.WIDE.U32 R2, R32, UR4, R2 ;  /* 0x0000000420027c25 */ /* 0x000fc8000f8e0002 */
[----:B------:R-:W-:Y:S01]  /*18c50*/  IMAD R0, R32, UR5, R5 ;  /* 0x0000000520007c24 */ /* 0x000fe2000f8e0205 */
[----:B------:R-:W-:Y:S01]  /*18c60*/  ULDC.64 UR4, c[0x0][0x2d0] ;  /* 0x0000b40000047ab9 */ /* 0x000fe20000000a00 */
[----:B------:R-:W2:Y:S02]  /*18c70*/  @P0 LDC R5, c[0x0][0x44c] ;  /* 0x00011300ff050b82 */ /* 0x000ea40000000800 */
[----:B------:R-:W-:-:S06]  /*18c80*/  IMAD.IADD R3, R3, 0x1, R0 ;  /* 0x0000000103037824 */ /* 0x000fcc00078e0200 */
[----:B------:R-:W4:Y:S01]  /*18c90*/  @P0 LDC R0, c[0x0][0x450] ;  /* 0x00011400ff000b82 */ /* 0x000f220000000800 */
[----:B-1----:R-:W-:-:S04]  /*18ca0*/  LOP3.LUT R20, R20, 0x7f, RZ, 0xc0, !PT ;  /* 0x0000007f14147812 */ /* 0x002fc800078ec0ff */
[----:B------:R-:W-:Y:S02]  /*18cb0*/  SHF.R.U32.HI R10, RZ, 0x3, R20 ;  /* 0x00000003ff0a7819 */ /* 0x000fe40000011614 */
[----:B------:R0:W5:Y:S01]  /*18cc0*/  LDL R20, [R1+0x20] ;  /* 0x0000200001147983 */ /* 0x0001620000100800 */
[----:B---3--:R-:W-:-:S05]  /*18cd0*/  IMAD.SHL.U32 R6, R6, 0x10, RZ ;  /* 0x0000001006067824 */ /* 0x008fca00078e00ff */
[----:B------:R-:W-:-:S04]  /*18ce0*/  LOP3.LUT R6, R6, 0x70, RZ, 0xc0, !PT ;  /* 0x0000007006067812 */ /* 0x000fc800078ec0ff */
[----:B------:R-:W-:-:S05]  /*18cf0*/  LOP3.LUT R6, R4, R10, R6, 0xfe, !PT ;  /* 0x0000000a04067212 */ /* 0x000fca00078efe06 */
[----:B--2---:R-:W-:-:S04]  /*18d00*/  @P0 IMAD.HI.U32 R8, R6, R5, RZ ;  /* 0x0000000506080227 */ /* 0x004fc800078e00ff */
[----:B------:R-:W-:Y:S01]  /*18d10*/  IMAD.MOV.U32 R5, RZ, RZ, R6 ;  /* 0x000000ffff057224 */ /* 0x000fe200078e0006 */
[----:B----4-:R-:W-:-:S04]  /*18d20*/  @P0 SHF.R.U32.HI R5, RZ, R0, R8 ;  /* 0x00000000ff050219 */ /* 0x010fc80000011608 */
[----:B------:R-:W-:-:S05]  /*18d30*/  IADD3 R0, -R5, RZ, RZ ;  /* 0x000000ff05007210 */ /* 0x000fca0007ffe1ff */
[----:B------:R-:W-:Y:S01]  /*18d40*/  IMAD R0, R7, R0, R6 ;  /* 0x0000000007007224 */ /* 0x000fe200078e0206 */
[----:B------:R-:W-:Y:S01]  /*18d50*/  SHF.R.S32.HI R6, RZ, 0x1f, R5 ;  /* 0x0000001fff067819 */ /* 0x000fe20000011405 */
[----:B------:R-:W-:-:S04]  /*18d60*/  IMAD.WIDE.U32 R2, R5, UR4, R2 ;  /* 0x0000000405027c25 */ /* 0x000fc8000f8e0002 */
[----:B------:R-:W-:-:S04]  /*18d70*/  IMAD R6, R6, UR4, RZ ;  /* 0x0000000406067c24 */ /* 0x000fc8000f8e02ff */
[----:B------:R-:W-:Y:S01]  /*18d80*/  IMAD R5, R5, UR5, R6 ;  /* 0x0000000505057c24 */ /* 0x000fe2000f8e0206 */
[----:B------:R-:W-:-:S03]  /*18d90*/  ULDC.64 UR4, c[0x0][0x2c8] ;  /* 0x0000b20000047ab9 */ /* 0x000fc60000000a00 */
[----:B------:R-:W-:Y:S01]  /*18da0*/  IMAD.IADD R3, R3, 0x1, R5 ;  /* 0x0000000103037824 */ /* 0x000fe200078e0205 */
[----:B------:R-:W-:-:S05]  /*18db0*/  SHF.R.S32.HI R5, RZ, 0x1f, R0 ;  /* 0x0000001fff057819 */ /* 0x000fca0000011400 */
[----:B------:R-:W-:Y:S02]  /*18dc0*/  IMAD R5, R5, UR4, RZ ;  /* 0x0000000405057c24 */ /* 0x000fe4000f8e02ff */
[----:B------:R-:W-:Y:S01]  /*18dd0*/  IMAD.WIDE.U32 R2, R0, UR4, R2 ;  /* 0x0000000400027c25 */ /* 0x000fe2000f8e0002 */
[----:B------:R-:W-:-:S03]  /*18de0*/  ULDC UR4, c[0x0][0x2b8] ;  /* 0x0000ae0000047ab9 */ /* 0x000fc60000000800 */
[----:B------:R-:W-:Y:S01]  /*18df0*/  IMAD R5, R0, UR5, R5 ;  /* 0x0000000500057c24 */ /* 0x000fe2000f8e0205 */
[----:B------:R-:W-:-:S03]  /*18e00*/  LEA R0, P2, R2, UR6, 0x1 ;  /* 0x0000000602007c11 */ /* 0x000fc6000f8408ff */
[----:B------:R-:W-:Y:S01]  /*18e10*/  IMAD.IADD R5, R3, 0x1, R5 ;  /* 0x0000000103057824 */ /* 0x000fe200078e0205 */
[----:B------:R-:W-:Y:S02]  /*18e20*/  ISETP.GE.AND P0, PT, R31, UR4, PT ;  /* 0x000000041f007c0c */ /* 0x000fe4000bf06270 */
[----:B------:R-:W-:Y:S01]  /*18e30*/  ISETP.GE.AND P1, PT, R30, UR4, PT ;  /* 0x000000041e007c0c */ /* 0x000fe2000bf26270 */
[----:B------:R-:W-:Y:S01]  /*18e40*/  UMOV UR4, 0xffffffff ;  /* 0xffffffff00047882 */ /* 0x000fe20000000000 */
[----:B------:R-:W-:Y:S02]  /*18e50*/  LEA.HI.X R5, R2, UR7, R5, 0x1, P2 ;  /* 0x0000000702057c11 */ /* 0x000fe400090f0c05 */
        /* <DEDUP_REMOVED lines=28> */
[----:B------:R-:W0:Y:S01]  /*19020*/  SHFL.IDX PT, R14, R0, 0x3, 0x181f ;  /* 0x00781f00000e7f89 */ /* 0x000e2200000e0000 */
[----:B------:R-:W-:Y:S01]  /*19030*/  @!P3 MOV R3, R7 ;  /* 0x000000070003b202 */ /* 0x000fe20000000f00 */
[----:B------:R-:W-:-:S04]  /*19040*/  VIADD R7, R4, 0x30 ;  /* 0x0000003004077836 */ /* 0x000fc80000000000 */
        /* <DEDUP_REMOVED lines=29> */
[----:B------:R-:W-:-:S03]  /*19220*/  IADD3 R7, R4, 0x60, RZ ;  /* 0x0000006004077810 */ /* 0x000fc60007ffe0ff */
        /* <DEDUP_REMOVED lines=12> */
.L_x_962:
        /* <DEDUP_REMOVED lines=11> */
.L_x_758:
[----:B------:R-:W-:Y:S05]  /*193a0*/  BSYNC B0 ;  /* 0x0000000000007941 */ /* 0x000fea0003800000 */
.L_x_757:
[----:B------:R-:W-:Y:S01]  /*193b0*/  NOP ;  /* 0x0000000000007918 */ /* 0x000fe20000000000 */
[----:B------:R-:W-:-:S13]  /*193c0*/  PLOP3.LUT P0, PT, PT, PT, PT, 0x80, 0x0 ;  /* 0x000000000000781c */ /* 0x000fda0003f0f070 */
.L_x_759:
        /* <DEDUP_REMOVED lines=21> */
.L_x_963:
[----:B------:R-:W-:Y:S05]  /*19520*/  BSYNC B0 ;  /* 0x0000000000007941 */ /* 0x000fea0003800000 */
.L_x_760:
        /* <DEDUP_REMOVED lines=8> */
.L_x_776:
[----:B------:R-:W3:Y:S01]  /*195b0*/  LDL R4, [R1+0x4] ;  /* 0x0000040001047983 */ /* 0x000ee20000100800 */
[----:B------:R-:W1:Y:S01]  /*195c0*/  LDC R7, c[0x0][0x430] ;  /* 0x00010c00ff077b82 */ /* 0x000e620000000800 */
[----:B------:R-:W-:Y:S05]  /*195d0*/  YIELD ;  /* 0x0000000000007946 */ /* 0x000fea0003800000 */
[----:B0-----:R-:W0:Y:S01]  /*195e0*/  S2R R3, SR_TID.X ;  /* 0x0000000000037919 */ /* 0x001e220000002100 */
[----:B------:R-:W-:Y:S01]  /*195f0*/  ULDC.64 UR4, c[0x0][0x428] ;  /* 0x00010a0000047ab9 */ /* 0x000fe20000000a00 */
[----:B------:R-:W4:Y:S01]  /*19600*/  S2R R0, SR_TID.X ;  /* 0x0000000000007919 */ /* 0x000f220000002100 */
[----:B-1----:R-:W-:-:S13]  /*19610*/  ISETP.NE.AND P0, PT, R7, 0x1, PT ;  /* 0x000000010700780c */ /* 0x002fda0003f05270 */
[----:B------:R-:W1:Y:S01]  /*19620*/  @P0 LDC R5, c[0x0][0x438] ;  /* 0x00010e00ff050b82 */ /* 0x000e620000000800 */
[----:B0-----:R-:W-:-:S04]  /*19630*/  LOP3.LUT R3, R3, 0x7f, RZ, 0xc0, !PT ;  /* 0x0000007f03037812 */ /* 0x001fc800078ec0ff */
[----:B------:R-:W-:Y:S01]  /*19640*/  SHF.R.U32.HI R8, RZ, 0x3, R3 ;  /* 0x00000003ff087819 */ /* 0x000fe20000011603 */
[----:B----4-:R-:W-:Y:S02]  /*19650*/  IMAD.SHL.U32 R0, R0, 0x10, RZ ;  /* 0x0000001000007824 */ /* 0x010fe400078e00ff */
[----:B------:R-:W0:Y:S01]  /*19660*/  @P0 LDC R3, c[0x0][0x434] ;  /* 0x00010d00ff030b82 */ /* 0x000e220000000800 */
[----:B------:R-:W-:Y:S02]  /*19670*/  LEA R8, R6, R8, 0x7 ;  /* 0x0000000806087211 */ /* 0x000fe400078e38ff */
[----:B------:R-:W-:-:S04]  /*19680*/  LOP3.LUT R0, R0, 0x70, RZ, 0xc0, !PT ;  /* 0x0000007000007812 */ /* 0x000fc800078ec0ff */
[----:B------:R-:W-:-:S05]  /*19690*/  IADD3 R8, R0, R8, R37 ;  /* 0x0000000800087210 */ /* 0x000fca0007ffe025 */
[----:B------:R-:W-:Y:S02]  /*196a0*/  IMAD.MOV.U32 R9, RZ, RZ, R8 ;  /* 0x000000ffff097224 */ /* 0x000fe400078e0008 */
[----:B0-----:R-:W-:-:S05]  /*196b0*/  @P0 IMAD.HI.U32 R0, R8, R3, RZ ;  /* 0x0000000308000227 */ /* 0x001fca00078e00ff */
[----:B-1----:R-:W-:-:S04]  /*196c0*/  @P0 SHF.R.U32.HI R9, RZ, R5, R0 ;  /* 0x00000005ff090219 */ /* 0x002fc80000011600 */
[--C-:B------:R-:W-:Y:S01]  /*196d0*/  SHF.R.S32.HI R3, RZ, 0x1f, R9.reuse ;  /* 0x0000001fff037819 */ /* 0x100fe20000011409 */
[----:B------:R-:W-:-:S04]  /*196e0*/  IMAD.MOV.U32 R2, RZ, RZ, R9 ;  /* 0x000000ffff027224 */ /* 0x000fc800078e0009 */
[----:B------:R-:W-:-:S04]  /*196f0*/  IMAD.WIDE.U32 R2, R33, UR4, R2 ;  /* 0x0000000421027c25 */ /* 0x000fc8000f8e0002 */
[----:B---3--:R-:W-:-:S04]  /*19700*/  IMAD R0, R4, UR4, RZ ;  /* 0x0000000404007c24 */ /* 0x008fc8000f8e02ff */
[----:B------:R-:W-:Y:S01]  /*19710*/  IMAD R5, R33, UR5, R0 ;  /* 0x0000000521057c24 */ /* 0x000fe2000f8e0200 */
[----:B------:R-:W-:Y:S02]  /*19720*/  ULDC.64 UR4, c[0x0][0x418] ;  /* 0x0001060000047ab9 */ /* 0x000fe40000000a00 */
[----:B------:R-:W-:Y:S01]  /*19730*/  LEA R4, P0, R2, UR4, 0x2 ;  /* 0x0000000402047c11 */ /* 0x000fe2000f8010ff */
[----:B------:R-:W-:-:S05]  /*19740*/  IMAD.IADD R3, R5, 0x1, R3 ;  /* 0x0000000105037824 */ /* 0x000fca00078e0203 */
[----:B------:R-:W-:-:S05]  /*19750*/  LEA.HI.X R5, R2, UR5, R3, 0x2, P0 ;  /* 0x0000000502057c11 */ /* 0x000fca00080f1403 */
[----:B------:R0:W3:Y:S01]  /*19760*/  LDG.E R0, desc[UR42][R4.64] ;  /* 0x0000002a04007981 */ /* 0x0000e2000c1e1900 */
[----:B------:R-:W-:Y:S02]  /*19770*/  IMAD.U32 R11, RZ, RZ, UR38 ;  /* 0x00000026ff0b7e24 */ /* 0x000fe4000f8e00ff */
[----:B------:R-:W-:Y:S02]  /*19780*/  VIADD R25, R10, 0x1 ;  /* 0x000000010a197836 */ /* 0x000fe40000000000 */
[----:B------:R-:W-:Y:S01]  /*19790*/  IMAD.MOV R2, RZ, RZ, -R9 ;  /* 0x000000ffff027224 */ /* 0x000fe200078e0a09 */
[----:B------:R-:W-:Y:S01]  /*197a0*/  ISETP.NE.AND P3, PT, R11, 0x3, PT ;  /* 0x000000030b00780c */ /* 0x000fe20003f65270 */
[----:B------:R-:W-:Y:S01]  /*197b0*/  IMAD.MOV.U32 R26, RZ, RZ, R6 ;  /* 0x000000ffff1a7224 */ /* 0x000fe200078e0006 */
[----:B------:R-:W-:Y:S01]  /*197c0*/  ISETP.NE.AND P0, PT, R25, 0x2, PT ;  /* 0x000000021900780c */ /* 0x000fe20003f05270 */
[----:B0-----:R-:W-:-:S03]  /*197d0*/  IMAD R4, R7, R2, R8 ;  /* 0x0000000207047224 */ /* 0x001fc600078e0208 */
[----:B------:R-:W-:Y:S02]  /*197e0*/  SEL R28, RZ, 0x1, P0 ;  /* 0x00000001ff1c7807 */ /* 0x000fe40000000000 */
[----:B------:R-:W-:Y:S02]  /*197f0*/  SEL R25, R25, RZ, P0 ;  /* 0x000000ff19197207 */ /* 0x000fe40000000000 */
[----:B------:R-:W-:Y:S02]  /*19800*/  LOP3.LUT R28, R17, R28, RZ, 0x3c, !PT ;  /* 0x0000001c111c7212 */ /* 0x000fe400078e3cff */
[----:B---3--:R-:W-:Y:S01]  /*19810*/  SHF.R.S32.HI R21, RZ, 0x1f, R0 ;  /* 0x0000001fff157819 */ /* 0x008fe20000011400 */
[----:B------:R-:W-:Y:S06]  /*19820*/  @!P3 BRA `(.L_x_764) ;  /* 0x000000000004b947 */ /* 0x000fec0003800000 */
[----:B------:R-:W-:Y:S01]  /*19830*/  BPT.TRAP 0x1 ;  /* 0x000000040000795c */ /* 0x000fe20000300000 */
.L_x_764:
[----:B------:R-:W-:Y:S01]  /*19840*/  IMAD R6, R25, 0x8, R22 ;  /* 0x0000000819067824 */ /* 0x000fe200078e0216 */
[----:B------:R-:W-:Y:S01]  /*19850*/  SHF.L.U32 R3, R28, 0x1f, RZ ;  /* 0x0000001f1c037819 */ /* 0x000fe200000006ff */
[----:B------:R-:W-:Y:S03]  /*19860*/  BSSY B1, `(.L_x_765) ;  /* 0x0000003000017945 */ /* 0x000fe60003800000 */
[----:B------:R-:W0:Y:S02]  /*19870*/  SYNCS.PHASECHK.TRANS64.TRYWAIT P0, [R6+URZ+0x28840], R3 ;  /* 0x02884003060075a7 */ /* 0x000e24000800017f */
[----:B0-----:R-:W-:Y:S05]  /*19880*/  @!P0 BRA `(.L_x_766) ;  /* 0x0000005c00a48947 */ /* 0x001fea0003800000 */
.L_x_964:
[----:B------:R-:W-:Y:S05]  /*19890*/  BSYNC B1 ;  /* 0x0000000000017941 */ /* 0x000fea0003800000 */
.L_x_765:
[----:B------:R-:W3:Y:S01]  /*198a0*/  LDL R2, [R1] ;  /* 0x0000000001027983 */ /* 0x000ee20000100800 */
[----:B------:R-:W-:Y:S01]  /*198b0*/  SHF.R.S32.HI R20, RZ, 0x1f, R4 ;  /* 0x0000001fff147819 */ /* 0x000fe20000011404 */
[----:B------:R-:W-:Y:S01]  /*198c0*/  ULDC.64 UR4, c[0x0][0x300] ;  /* 0x0000c00000047ab9 */ /* 0x000fe20000000a00 */
[----:B------:R-:W-:Y:S01]  /*198d0*/  ULDC.64 UR6, c[0x0][0x2e8] ;  /* 0x0000ba0000067ab9 */ /* 0x000fe20000000a00 */
[----:B------:R-:W-:Y:S02]  /*198e0*/  IMAD R8, R25, 0x4000, R34 ;  /* 0x0000400019087824 */ /* 0x000fe400078e0222 */
[----:B------:R-:W-:-:S04]  /*198f0*/  IMAD R5, R20, UR4, RZ ;  /* 0x0000000414057c24 */ /* 0x000fc8000f8e02ff */
[----:B------:R-:W-:Y:S01]  /*19900*/  IMAD R5, R4, UR5, R5 ;  /* 0x0000000504057c24 */ /* 0x000fe2000f8e0205 */
[C---:B---3--:R-:W-:Y:S02]  /*19910*/  LOP3.LUT P4, RZ, R2.reuse, 0x2, RZ, 0xc0, !PT ;  /* 0x0000000202ff7812 */ /* 0x048fe4000788c0ff */
[----:B------:R-:W-:Y:S01]  /*19920*/  LOP3.LUT P3, RZ, R2, 0x1, RZ, 0xc0, !PT ;  /* 0x0000000102ff7812 */ /* 0x000fe2000786c0ff */
[----:B0-----:R-:W-:Y:S01]  /*19930*/  IMAD.WIDE.U32 R2, R4, UR4, RZ ;  /* 0x0000000404027c25 */ /* 0x001fe2000f8e00ff */
        /* <DEDUP_REMOVED lines=17> */
[----:B0-----:R-:W-:-:S04]  /*19a50*/  IADD3 R2, P0, R2, R5, RZ ;  /* 0x0000000502027210 */ /* 0x001fc80007f1e0ff */
[----:B-1----:R-:W-:-:S05]  /*19a60*/  IADD3.X R3, RZ, R3, RZ, P0, !PT ;  /* 0x00000003ff037210 */ /* 0x002fca00007fe4ff */
        /* <DEDUP_REMOVED lines=41> */
.L_x_982:
        /* <DEDUP_REMOVED lines=9> */
.L_x_768:
[----:B------:R-:W-:Y:S02]  /*19d90*/  PLOP3.LUT P3, PT, P3, P0, PT, 0xa2, 0x0 ;  /* 0x000000000000781c */ /* 0x000fe40001f61472 */
[----:B------:R-:W-:-:S08]  /*19da0*/  @P0 R2UR P3, UR4, R6 ;  /* 0x00000000060402ca */ /* 0x000fd00000060000 */
[----:B------:R-:W-:-:S05]  /*19db0*/  @P0 PLOP3.LUT P0, PT, P3, PT, PT, 0x80, 0x0 ;  /* 0x000000000000081c */ /* 0x000fca0001f0f070 */
[----:B------:R-:W-:Y:S01]  /*19dc0*/  @!P3 SYNCS.ARRIVE.TRANS64.RED.A0T1 RZ, [UR4+0x28830], RZ ;  /* 0x028830ffffffb9a7 */ /* 0x000fe20008200404 */
[----:B------:R-:W-:Y:S07]  /*19dd0*/  @!P3 ARRIVES.LDGSTSBAR.64.TRANSCNT [UR4+0x28830] ;  /* 0x02883000ff00b9b0 */ /* 0x000fee0008000a84 */
[----:B------:R-:W-:Y:S05]  /*19de0*/  @P0 BRA.U.ANY `(.L_x_768) ;  /* 0xfffffffd00e80947 */ /* 0x000fea000393ffff */
[----:B------:R-:W-:Y:S01]  /*19df0*/  NOP ;  /* 0x0000000000007918 */ /* 0x000fe20000000000 */
[----:B-1----:R-:W-:-:S05]  /*19e00*/  IMAD.U32 R2, RZ, RZ, UR38 ;  /* 0x00000026ff027e24 */ /* 0x002fca000f8e00ff */
[----:B------:R-:W-:-:S13]  /*19e10*/  ISETP.NE.AND P4, PT, R2, 0x3, PT ;  /* 0x000000030200780c */ /* 0x000fda0003f85270 */
[----:B------:R-:W-:Y:S05]  /*19e20*/  @!P4 BRA `(.L_x_769) ;  /* 0x000000000004c947 */ /* 0x000fea0003800000 */
[----:B------:R-:W-:Y:S01]  /*19e30*/  BPT.TRAP 0x1 ;  /* 0x000000040000795c */ /* 0x000fe20000300000 */
.L_x_769:
[----:B------:R1:W-:Y:S01]  /*19e40*/  SYNCS.ARRIVE.TRANS64.A1T0 RZ, [R6+URZ+0x28830], RZ ;  /* 0x028830ff06ff79a7 */ /* 0x0003e2000810003f */
[----:B------:R-:W-:Y:S05]  /*19e50*/  @!P4 BRA `(.L_x_770) ;  /* 0x000000000004c947 */ /* 0x000fea0003800000 */
[----:B------:R-:W-:Y:S01]  /*19e60*/  BPT.TRAP 0x1 ;  /* 0x000000040000795c */ /* 0x000fe20000300000 */
.L_x_770:
[----:B------:R-:W-:Y:S01]  /*19e70*/  SHF.L.U32 R3, R17, 0x1f, RZ ;  /* 0x0000001f11037819 */ /* 0x000fe200000006ff */
[----:B-1----:R-:W-:Y:S01]  /*19e80*/  IMAD R6, R10, 0x8, R22 ;  /* 0x000000080a067824 */ /* 0x002fe200078e0216 */
[----:B------:R-:W-:Y:S03]  /*19e90*/  BSSY B1, `(.L_x_771) ;  /* 0x0000003000017945 */ /* 0x000fe60003800000 */
[----:B------:R-:W1:Y:S02]  /*19ea0*/  SYNCS.PHASECHK.TRANS64.TRYWAIT P0, [R6+URZ+0x28860], R3 ;  /* 0x02886003060075a7 */ /* 0x000e64000800017f */
[----:B-1----:R-:W-:Y:S05]  /*19eb0*/  @!P0 BRA `(.L_x_772) ;  /* 0x0000006000788947 */ /* 0x002fea0003800000 */
.L_x_983:
[----:B------:R-:W-:Y:S05]  /*19ec0*/  BSYNC B1 ;  /* 0x0000000000017941 */ /* 0x000fea0003800000 */
.L_x_771:
[----:B------:R-:W3:Y:S01]  /*19ed0*/  S2R R2, SR_TID.X ;  /* 0x0000000000027919 */ /* 0x000ee20000002100 */
[----:B------:R-:W-:Y:S01]  /*19ee0*/  UMOV UR4, 0xffffffff ;  /* 0xffffffff00047882 */ /* 0x000fe20000000000 */
[----:B------:R-:W-:Y:S02]  /*19ef0*/  IMAD R8, R32, -0x80, R35 ;  /* 0xffffff8020087824 */ /* 0x000fe400078e0223 */
[----:B0-----:R-:W-:Y:S01]  /*19f00*/  IMAD R7, R10, 0x4000, R34 ;  /* 0x000040000a077824 */ /* 0x001fe200078e0222 */
        /* <DEDUP_REMOVED lines=8> */
[----:B0-----:R-:W-:-:S04]  /*19f90*/  IADD3 R2, P0, R2, R5, RZ ;  /* 0x0000000502027210 */ /* 0x001fc80007f1e0ff */
[----:B-1----:R-:W-:Y:S02]  /*19fa0*/  IADD3.X R3, RZ, R3, RZ, P0, !PT ;  /* 0x00000003ff037210 */ /* 0x002fe400007fe4ff */
        /* <DEDUP_REMOVED lines=53> */
.L_x_1001:
        /* <DEDUP_REMOVED lines=12> */
[----:B------:R0:W-:Y:S01]  /*1a3c0*/  LDGSTS.E.BYPASS.LTC128B.128 [R7+0x7c00], desc[UR42][R2.64+0x80], !P0 ;  /* 0x07c0008002077fae */ /* 0x0001e2000c101d6a */
[----:B------:R-:W-:Y:S01]  /*1a3d0*/  NOP ;  /* 0x0000000000007918 */ /* 0x000fe20000000000 */
        /* <DEDUP_REMOVED lines=8> */
[----:B------:R-:W-:-:S04]  /*1a460*/  IMAD.WIDE.U32 R2, R18, UR4, R2 ;  /* 0x0000000412027c25 */ /* 0x000fc8000f8e0002 */
[----:B------:R-:W-:Y:S01]  /*1a470*/  IMAD R3, R18, UR5, R3 ;  /* 0x0000000512037c24 */ /* 0x000fe2000f8e0203 */
[----:B------:R-:W-:-:S04]  /*1a480*/  LEA R23, P0, R2, UR6, 0x1 ;  /* 0x0000000602177c11 */ /* 0x000fc8000f8008ff */
[----:B------:R-:W-:Y:S02]  /*1a490*/  LEA.HI.X R24, R2, UR7, R3, 0x1, P0 ;  /* 0x0000000702187c11 */ /* 0x000fe400080f0c03 */
[----:B------:R-:W-:-:S13]  /*1a4a0*/  PLOP3.LUT P0, PT, PT, PT, PT, 0x80, 0x0 ;  /* 0x000000000000781c */ /* 0x000fda0003f0f070 */
.L_x_774:
        /* <DEDUP_REMOVED lines=11> */
.L_x_775:
[C---:B------:R-:W-:Y:S01]  /*1a560*/  ISETP.GT.AND P0, PT, R26.reuse, R36, PT ;  /* 0x000000241a00720c */ /* 0x040fe20003f04270 */
[----:B------:R0:W-:Y:S01]  /*1a570*/  SYNCS.ARRIVE.TRANS64.A1T0 RZ, [R6+URZ+0x28850], RZ ;  /* 0x028850ff06ff79a7 */ /* 0x0001e2000810003f */
[----:B------:R-:W-:Y:S01]  /*1a580*/  MOV R10, R25 ;  /* 0x00000019000a7202 */ /* 0x000fe20000000f00 */
[----:B------:R-:W-:Y:S02]  /*1a590*/  IMAD.MOV.U32 R17, RZ, RZ, R28 ;  /* 0x000000ffff117224 */ /* 0x000fe400078e001c */
[----:B------:R-:W-:Y:S02]  /*1a5a0*/  IMAD.MOV.U32 R32, RZ, RZ, R26 ;  /* 0x000000ffff207224 */ /* 0x000fe400078e001a */
[----:B0-----:R-:W-:-:S06]  /*1a5b0*/  VIADD R6, R26, 0xffffffff ;  /* 0xffffffff1a067836 */ /* 0x001fcc0000000000 */
[----:B------:R-:W-:Y:S05]  /*1a5c0*/  @P0 BRA `(.L_x_776) ;  /* 0xffffffec00f80947 */ /* 0x000fea000383ffff */
.L_x_763:
[----:B------:R-:W-:Y:S05]  /*1a5d0*/  BSYNC B0 ;  /* 0x0000000000007941 */ /* 0x000fea0003800000 */
.L_x_762:
        /* <DEDUP_REMOVED lines=17> */
.L_x_778:
[----:B------:R-:W-:Y:S05]  /*1a6f0*/  BSYNC B0 ;  /* 0x0000000000007941 */ /* 0x000fea0003800000 */
.L_x_777:
[----:B------:R-:W-:-:S05]  /*1a700*/  IMAD.U32 R0, RZ, RZ, UR38 ;  /* 0x00000026ff007e24 */ /* 0x000fca000f8e00ff */
[----:B------:R-:W-:-:S13]  /*1a710*/  ISETP.NE.AND P0, PT, R0, 0x3, PT ;  /* 0x000000030000780c */ /* 0x000fda0003f05270 */
[----:B------:R-:W-:Y:S05]  /*1a720*/  @!P0 BRA `(.L_x_779) ;  /* 0x0000000000048947 */ /* 0x000fea0003800000 */
[----:B------:R-:W-:Y:S01]  /*1a730*/  BPT.TRAP 0x1 ;  /* 0x000000040000795c */ /* 0x000fe20000300000 */
.L_x_779:
[----:B------:R-:W-:Y:S01]  /*1a740*/  IMAD R0, R25, 0x8, R22 ;  /* 0x0000000819007824 */ /* 0x000fe200078e0216 */
[----:B0-----:R-:W-:Y:S01]  /*1a750*/  SHF.L.U32 R3, R28, 0x1f, RZ ;  /* 0x0000001f1c037819 */ /* 0x001fe200000006ff */
[----:B------:R-:W-:Y:S01]  /*1a760*/  BSSY B0, `(.L_x_780) ;  /* 0x0000004000007945 */ /* 0x000fe20003800000 */
[----:B------:R-:W-:Y:S02]  /*1a770*/  IMAD R6, R26, -0x80, R35 ;  /* 0xffffff801a067824 */ /* 0x000fe400078e0223 */
[----:B------:R-:W0:Y:S02]  /*1a780*/  SYNCS.PHASECHK.TRANS64.TRYWAIT P0, [R0+URZ+0x28860], R3 ;  /* 0x02886003000075a7 */ /* 0x000e24000800017f */
[----:B0-----:R-:W-:Y:S05]  /*1a790*/  @!P0 BRA `(.L_x_781) ;  /* 0x0000006000dc8947 */ /* 0x001fea0003800000 */
.L_x_1002:
[----:B------:R-:W-:Y:S05]  /*1a7a0*/  BSYNC B0 ;  /* 0x0000000000007941 */ /* 0x000fea0003800000 */
.L_x_780:
        /* <DEDUP_REMOVED lines=51> */
[----:B------:R-:W3:Y:S02]  /*1aae0*/  SHFL.IDX PT, R10, R23, 0x6, 0x181f ;  /* 0x00d81f00170a7f89 */ /* 0x000ee400000e0000 */
[----:B-1----:R-:W-:Y:S02]  /*1aaf0*/  IADD3.X R3, RZ, R8, RZ, P4, !PT ;  /* 0x00000008ff037210 */ /* 0x002fe400027fe4ff */
[----:B------:R-:W1:Y:S04]  /*1ab00*/  SHFL.IDX PT, R8, R24, 0x6, 0x181f ;  /* 0x00d81f0018087f89 */ /* 0x000e6800000e0000 */
[----:B------:R-:W-:Y:S01]  /*1ab10*/  LDGSTS.E.BYPASS.LTC128B.128 [R4+0x2400], desc[UR42][R2.64], !P2 ;  /* 0x0240000002047fae */ /* 0x000fe2000d101d6a */
[----:B------:R-:W-:-:S03]  /*1ab20*/  ISETP.LT.OR P2, PT, R6, 0x51, P1 ;  /* 0x000000510600780c */ /* 0x000fc60000f41670 */
[----:B------:R0:W-:Y:S01]  /*1ab30*/  LDGSTS.E.BYPASS.LTC128B.128 [R4+0x6400], desc[UR42][R2.64+0x80], !P3 ;  /* 0x0640008002047fae */ /* 0x0001e2000d901d6a */
[----:B------:R-:W-:-:S03]  /*1ab40*/  ISETP.LT.OR P3, PT, R6, 0x51, P0 ;  /* 0x000000510600780c */ /* 0x000fc60000761670 */
[----:B------:R-:W4:Y:S01]  /*1ab50*/  SHFL.IDX PT, R24, R24, 0x7, 0x181f ;  /* 0x00f81f0018187f89 */ /* 0x000f2200000e0000 */
[----:B0-----:R-:W-:-:S03]  /*1ab60*/  IADD3 R2, P4, R14, R5, RZ ;  /* 0x000000050e027210 */ /* 0x001fc60007f9e0ff */
[----:B------:R0:W0:Y:S02]  /*1ab70*/  SHFL.IDX PT, R14, R23, 0x7, 0x181f ;  /* 0x00f81f00170e7f89 */ /* 0x00002400000e0000 */
[----:B--2---:R-:W-:-:S05]  /*1ab80*/  IMAD.X R3, RZ, RZ, R7, P4 ;  /* 0x000000ffff037224 */ /* 0x004fca00020e0607 */
        /* <DEDUP_REMOVED lines=8> */
.L_x_1020:
        /* <DEDUP_REMOVED lines=11> */
.L_x_783:
[----:B------:R-:W-:Y:S02]  /*1acc0*/  PLOP3.LUT P1, PT, P1, P0, PT, 0xa2, 0x0 ;  /* 0x000000000000781c */ /* 0x000fe40000f21472 */
[----:B------:R-:W-:-:S08]  /*1acd0*/  @P0 R2UR P1, UR4, R0 ;  /* 0x00000000000402ca */ /* 0x000fd00000020000 */
[----:B------:R-:W-:-:S05]  /*1ace0*/  @P0 PLOP3.LUT P0, PT, P1, PT, PT, 0x80, 0x0 ;  /* 0x000000000000081c */ /* 0x000fca0000f0f070 */
[----:B------:R-:W-:Y:S01]  /*1acf0*/  @!P1 SYNCS.ARRIVE.TRANS64.RED.A0T1 RZ, [UR4+0x28850], RZ ;  /* 0x028850ffffff99a7 */ /* 0x000fe20008200404 */
[----:B------:R-:W-:Y:S07]  /*1ad00*/  @!P1 ARRIVES.LDGSTSBAR.64.TRANSCNT [UR4+0x28850] ;  /* 0x02885000ff0099b0 */ /* 0x000fee0008000a84 */
[----:B------:R-:W-:Y:S05]  /*1ad10*/  @P0 BRA.U.ANY `(.L_x_783) ;  /* 0xfffffffd00e80947 */ /* 0x000fea000393ffff */
[----:B------:R-:W-:Y:S01]  /*1ad20*/  NOP ;  /* 0x0000000000007918 */ /* 0x000fe20000000000 */
[----:B0-----:R-:W-:-:S05]  /*1ad30*/  IMAD.U32 R2, RZ, RZ, UR38 ;  /* 0x00000026ff027e24 */ /* 0x001fca000f8e00ff */
[----:B------:R-:W-:-:S13]  /*1ad40*/  ISETP.NE.AND P2, PT, R2, 0x3, PT ;  /* 0x000000030200780c */ /* 0x000fda0003f45270 */
[----:B------:R-:W-:Y:S05]  /*1ad50*/  @!P2 BRA `(.L_x_784) ;  /* 0x000000000004a947 */ /* 0x000fea0003800000 */
[----:B------:R-:W-:Y:S01]  /*1ad60*/  BPT.TRAP 0x1 ;  /* 0x000000040000795c */ /* 0x000fe20000300000 */
.L_x_784:
[----:B------:R0:W-:Y:S01]  /*1ad70*/  SYNCS.ARRIVE.TRANS64.A1T0 RZ, [R0+URZ+0x28850], RZ ;  /* 0x028850ff00ff79a7 */ /* 0x0001e2000810003f */
[----:B------:R-:W-:-:S05]  /*1ad80*/  VIADD R25, R25, 0x1 ;  /* 0x0000000119197836 */ /* 0x000fca0000000000 */
[----:B------:R-:W-:-:S04]  /*1ad90*/  ISETP.NE.AND P0, PT, R25, 0x2, PT ;  /* 0x000000021900780c */ /* 0x000fc80003f05270 */
[----:B------:R-:W-:Y:S02]  /*1ada0*/  SEL R3, RZ, 0x1, P0 ;  /* 0x00000001ff037807 */ /* 0x000fe40000000000 */
[----:B------:R-:W-:Y:S02]  /*1adb0*/  SEL R25, R25, RZ, P0 ;  /* 0x000000ff19197207 */ /* 0x000fe40000000000 */
[----:B0-----:R-:W-:-:S07]  /*1adc0*/  LOP3.LUT R28, R28, R3, RZ, 0x3c, !PT ;  /* 0x000000031c1c7212 */ /* 0x001fce00078e3cff */
.L_x_741:
[----:B------:R-:W-:Y:S05]  /*1add0*/  BSYNC B7 ;  /* 0x0000000000077941 */ /* 0x000fea0003800000 */
.L_x_739:
[----:B------:R-:W2:Y:S02]  /*1ade0*/  LDL R0, [R1] ;  /* 0x0000000001007983 */ /* 0x000ea40000100800 */
[----:B--2---:R-:W-:-:S13]  /*1adf0*/  LOP3.LUT P0, RZ, R0, 0x8, RZ, 0xc0, !PT ;  /* 0x0000000800ff7812 */ /* 0x004fda000780c0ff */
[----:B------:R-:W-:Y:S05]  /*1ae00*/  @!P0 BRA `(.L_x_785) ;  /* 0x0000000000248947 */ /* 0x000fea0003800000 */
[----:B------:R-:W-:Y:S05]  /*1ae10*/  WARPSYNC.ALL ;  /* 0x0000000000007948 */ /* 0x000fea0003800000 */
[----:B------:R-:W1:Y:S08]  /*1ae20*/  S2UR UR5, SR_CgaCtaId ;  /* 0x00000000000579c3 */ /* 0x000e700000008800 */
[----:B------:R-:W-:Y:S06]  /*1ae30*/  BAR.SYNC.DEFER_BLOCKING 0x5, 0x180 ;  /* 0x0146000000007b1d */ /* 0x000fec0000010000 */
[----:B------:R-:W-:-:S02]  /*1ae40*/  UMOV UR4, 0x400 ;  /* 0x0000040000047882 */ /* 0x000fc40000000000 */
[----:B-1----:R-:W-:-:S06]  /*1ae50*/  ULEA UR4, UR5, UR4, 0x18 ;  /* 0x0000000405047291 */ /* 0x002fcc000f8ec03f */
[----:B0-----:R-:W-:-:S05]  /*1ae60*/  IMAD.U32 R22, RZ, RZ, UR4 ;  /* 0x00000004ff167e24 */ /* 0x001fca000f8e00ff */
[----:B------:R0:W1:Y:S01]  /*1ae70*/  LDS.128 R16, [R22+0x288d0] ;  /* 0x0288d00016107984 */ /* 0x0000620000000c00 */
[----:B------:R-:W-:Y:S06]  /*1ae80*/  BAR.ARV 0x4, 0x180 ;  /* 0x0106000000007b1d */ /* 0x000fec0000002000 */
[----:B------:R-:W-:Y:S05]  /*1ae90*/  BRA `(.L_x_786) ;  /* 0x0000000800d07947 */ /* 0x000fea0003800000 */
.L_x_785:
[----:B------:R-:W1:Y:S01]  /*1aea0*/  S2R R9, SR_TID.X ;  /* 0x0000000000097919 */ /* 0x000e620000002100 */
[----:B------:R-:W-:Y:S01]  /*1aeb0*/  UMOV UR4, 0xffffffff ;  /* 0xffffffff00047882 */ /* 0x000fe20000000000 */
[----:B-1----:R-:W-:-:S04]  /*1aec0*/  LOP3.LUT R9, R9, 0x1f, RZ, 0xc0, !PT ;  /* 0x0000001f09097812 */ /* 0x002fc800078ec0ff */
[----:B------:R-:W-:Y:S01]  /*1aed0*/  ISETP.NE.AND P0, PT, R9, 0x1f, PT ;  /* 0x0000001f0900780c */ /* 0x000fe20003f05270 */
[----:B------:R-:W-:-:S12]  /*1aee0*/  BRA.DIV UR4, `(.L_x_787) ;  /* 0x0000006604987947 */ /* 0x000fd8000b800000 */
[----:B0-----:R-:W-:Y:S01]  /*1aef0*/  IMAD.IADD R7, R19, 0x1, R9 ;  /* 0x0000000113077824 */ /* 0x001fe200078e0209 */
        /* <DEDUP_REMOVED lines=37> */
.L_x_1030:
[----:B------:R-:W-:Y:S02]  /*1b150*/  ULDC UR4, c[0x0][0xc38] ;  /* 0x00030e0000047ab9 */ /* 0x000fe40000000800 */
[----:B------:R-:W-:-:S04]  /*1b160*/  IMAD.U32 R5, RZ, RZ, UR4 ;  /* 0x00000004ff057e24 */ /* 0x000fc8000f8e00ff */
[----:B-1----:R-:W-:-:S04]  /*1b170*/  IMAD R14, R14, R5, RZ ;  /* 0x000000050e0e7224 */ /* 0x002fc800078e02ff */
[----:B------:R-:W-:-:S05]  /*1b180*/  IMAD.IADD R9, R8, 0x1, R14 ;  /* 0x0000000108097824 */ /* 0x000fca00078e020e */
[----:B------:R-:W-:-:S13]  /*1b190*/  ISETP.GT.AND P6, PT, R9, R0, PT ;  /* 0x000000000900720c */ /* 0x000fda0003fc4270 */
[----:B------:R-:W-:Y:S05]  /*1b1a0*/  @P6 BRA `(.L_x_788) ;  /* 0x0000000000a46947 */ /* 0x000fea0003800000 */
.L_x_791:
        /* <DEDUP_REMOVED lines=34> */
[----:B------:R0:W1:Y:S02]  /*1b3d0*/  SHFL.IDX PT, R14, R2, 0x1f, 0x1f ;  /* 0x03e01f00020e7f89 */ /* 0x00006400000e0000 */
.L_x_1038:
[----:B------:R-:W-:Y:S02]  /*1b3e0*/  ULDC UR4, c[0x0][0xc38] ;  /* 0x00030e0000047ab9 */ /* 0x000fe40000000800 */
[----:B------:R-:W-:-:S04]  /*1b3f0*/  IMAD.U32 R5, RZ, RZ, UR4 ;  /* 0x00000004ff057e24 */ /* 0x000fc8000f8e00ff */
[----:B-1----:R-:W-:-:S04]  /*1b400*/  IMAD R14, R14, R5, RZ ;  /* 0x000000050e0e7224 */ /* 0x002fc800078e02ff */
[----:B------:R-:W-:-:S05]  /*1b410*/  IMAD.IADD R9, R14, 0x1, R9 ;  /* 0x000000010e097824 */ /* 0x000fca00078e0209 */
[----:B------:R-:W-:-:S13]  /*1b420*/  ISETP.GT.AND P6, PT, R9, R0, PT ;  /* 0x000000000900720c */ /* 0x000fda0003fc4270 */
[----:B------:R-:W-:Y:S05]  /*1b430*/  @!P6 BRA `(.L_x_791) ;  /* 0xfffffffc005ce947 */ /* 0x000fea000383ffff */
.L_x_788:
        /* <DEDUP_REMOVED lines=9> */
.L_x_1043:
[----:B------:R-:W-:-:S13]  /*1b4d0*/  ISETP.NE.AND P0, PT, R3, RZ, PT ;  /* 0x000000ff0300720c */ /* 0x000fda0003f05270 */
[----:B------:R-:W-:Y:S05]  /*1b4e0*/  @!P0 BRA `(.L_x_793) ;  /* 0x0000000000108947 */ /* 0x000fea0003800000 */
[----:B------:R-:W-:Y:S01]  /*1b4f0*/  UMOV UR4, 0xffffffff ;  /* 0xffffffff00047882 */ /* 0x000fe20000000000 */
[----:B------:R-:W-:Y:S02]  /*1b500*/  VIADD R12, R8, 0xffffffff ;  /* 0xffffffff080c7836 */ /* 0x000fe40000000000 */
[----:B------:R-:W-:Y:S05]  /*1b510*/  BRA.DIV UR4, `(.L_x_794) ;  /* 0x0000006a045c7947 */ /* 0x000fea000b800000 */
[----:B------:R4:W0:Y:S02]  /*1b520*/  SHFL.IDX PT, R6, R2, R12, 0x1f ;  /* 0x00001f0c02067589 */ /* 0x00082400000e0000 */
.L_x_793:
[----:B--2---:R-:W-:Y:S01]  /*1b530*/  IABS R10, R7 ;  /* 0x00000007000a7213 */ /* 0x004fe20000000000 */
[----:B0-----:R-:W-:Y:S01]  /*1b540*/  IMAD R16, R6, R5, R9 ;  /* 0x0000000506107224 */ /* 0x001fe200078e0209 */
[----:B---3--:R-:W-:Y:S02]  /*1b550*/  IABS R5, R4 ;  /* 0x0000000400057213 */ /* 0x008fe40000000000 */
[----:B------:R-:W0:Y:S01]  /*1b560*/  I2F.RP R11, R10 ;  /* 0x0000000a000b7306 */ /* 0x000e220000209400 */
[----:B------:R-:W-:Y:S01]  /*1b570*/  IMAD.IADD R0, R0, 0x1, -R16 ;  /* 0x0000000100007824 */ /* 0x000fe200078e0a10 */
[----:B------:R-:W-:-:S06]  /*1b580*/  IADD3 R19, R8, R19, RZ ;  /* 0x0000001308137210 */ /* 0x000fcc0007ffe0ff */
[----:B----4-:R-:W2:Y:S08]  /*1b590*/  I2F.RP R12, R5 ;  /* 0x00000005000c7306 */ /* 0x010eb00000209400 */
[----:B0-----:R-:W0:Y:S08]  /*1b5a0*/  MUFU.RCP R11, R11 ;  /* 0x0000000b000b7308 */ /* 0x001e300000001000 */
[----:B--2---:R-:W-:Y:S01]  /*1b5b0*/  MUFU.RCP R12, R12 ;  /* 0x0000000c000c7308 */ /* 0x004fe20000001000 */
[----:B0-----:R-:W-:-:S07]  /*1b5c0*/  VIADD R2, R11, 0xffffffe ;  /* 0x0ffffffe0b027836 */ /* 0x001fce0000000000 */
[----:B------:R0:W2:Y:S02]  /*1b5d0*/  F2I.FTZ.U32.TRUNC.NTZ R3, R2 ;  /* 0x0000000200037305 */ /* 0x0000a4000021f000 */
[----:B0-----:R-:W-:Y:S02]  /*1b5e0*/  IMAD.MOV.U32 R2, RZ, RZ, RZ ;  /* 0x000000ffff027224 */ /* 0x001fe400078e00ff */
[----:B--2---:R-:W-:-:S04]  /*1b5f0*/  IMAD.MOV R9, RZ, RZ, -R3 ;  /* 0x000000ffff097224 */ /* 0x004fc800078e0a03 */
        /* <DEDUP_REMOVED lines=10> */
[-C--:B------:R-:W-:Y:S01]  /*1b6a0*/  @!P1 IADD3 R9, R9, -R10.reuse, RZ ;  /* 0x8000000a09099210 */ /* 0x080fe20007ffe0ff */
        /* <DEDUP_REMOVED lines=28> */
[----:B------:R-:W-:-:S05]  /*1b870*/  @!P1 LOP3.LUT R9, RZ, R4, RZ, 0x33, !PT ;  /* 0x00000004ff099212 */ /* 0x000fca00078e33ff */
[--C-:B------:R-:W-:Y:S02]  /*1b880*/  IMAD.MOV R3, RZ, RZ, -R9.reuse ;  /* 0x000000ffff037224 */ /* 0x100fe400078e0a09 */
[C---:B------:R-:W-:Y:S02]  /*1b890*/  IMAD R9, R4.reuse, 0x1000000, R9 ;  /* 0x0100000004097824 */ /* 0x040fe400078e0209 */
[----:B------:R-:W-:-:S04]  /*1b8a0*/  IMAD R18, R4, R3, R6 ;  /* 0x0000000304127224 */ /* 0x000fc800078e0206 */
[----:B------:R-:W-:Y:S01]  /*1b8b0*/  IMAD R18, R18, 0x10000, R9 ;  /* 0x0001000012127824 */ /* 0x000fe200078e0209 */
[----:B------:R-:W-:Y:S06]  /*1b8c0*/  BRA `(.L_x_795) ;  /* 0x00000000001c7947 */ /* 0x000fec0003800000 */
.L_x_789:
[----:B------:R-:W-:Y:S01]  /*1b8d0*/  UMOV UR4, URZ ;  /* 0x0000003f00047c82 */ /* 0x000fe20008000000 */
[----:B------:R-:W-:Y:S01]  /*1b8e0*/  UMOV UR5, URZ ;  /* 0x0000003f00057c82 */ /* 0x000fe20008000000 */
[----:B------:R-:W-:Y:S01]  /*1b8f0*/  ULDC UR6, c[0x0][0xc3c] ;  /* 0x00030f0000067ab9 */ /* 0x000fe20000000800 */
[----:B------:R-:W-:Y:S02]  /*1b900*/  IMAD.MOV.U32 R16, RZ, RZ, R0 ;  /* 0x000000ffff107224 */ /* 0x000fe400078e0000 */
[----:B------:R-:W-:Y:S02]  /*1b910*/  IMAD.U32 R17, RZ, RZ, UR4 ;  /* 0x00000004ff117e24 */ /* 0x000fe4000f8e00ff */
[----:B------:R-:W-:Y:S02]  /*1b920*/  IMAD.U32 R18, RZ, RZ, UR5 ;  /* 0x00000005ff127e24 */ /* 0x000fe4000f8e00ff */
[----:B------:R-:W-:-:S07]  /*1b930*/  IMAD.U32 R19, RZ, RZ, UR6 ;  /* 0x00000006ff137e24 */ /* 0x000fce000f8e00ff */
.L_x_795:
        /* <DEDUP_REMOVED lines=10> */
.L_x_786:
[----:B------:R-:W-:Y:S02]  /*1b9e0*/  ULDC UR4, c[0x0][0xc3c] ;  /* 0x00030f0000047ab9 */ /* 0x000fe40000000800 */
[----:B-1----:R-:W-:-:S13]  /*1b9f0*/  ISETP.GE.AND P0, PT, R19, UR4, PT ;  /* 0x0000000413007c0c */ /* 0x002fda000bf06270 */
[----:B------:R-:W-:Y:S05]  /*1ba00*/  @!P0 BRA `(.L_x_796) ;  /* 0xffffffa000608947 */ /* 0x000fea000383ffff */
[----:B------:R-:W-:Y:S05]  /*1ba10*/  BSYNC B8 ;  /* 0x0000000000087941 */ /* 0x000fea0003800000 */
.L_x_695:
[----:B------:R-:W3:Y:S01]  /*1ba20*/  LDL.LU R0, [R1+0x24] ;  /* 0x0000240001007983 */ /* 0x000ee20000300800 */
[----:B------:R-:W-:Y:S01]  /*1ba30*/  BSSY B0, `(.L_x_797) ;  /* 0x000000b000007945 */ /* 0x000fe20003800000 */
[----:B------:R-:W1:Y:S01]  /*1ba40*/  S2R R5, SR_CgaCtaId ;  /* 0x0000000000057919 */ /* 0x000e620000008800 */
[----:B---3--:R-:W-:-:S05]  /*1ba50*/  VIADD R0, R0, 0x1 ;  /* 0x0000000100007836 */ /* 0x008fca0000000000 */
[----:B0-----:R-:W-:-:S04]  /*1ba60*/  LEA.HI R2, R0, R0, RZ, 0x1 ;  /* 0x0000000000027211 */ /* 0x001fc800078f08ff */
[----:B------:R-:W-:Y:S02]  /*1ba70*/  LOP3.LUT R3, R2, 0xfffffffe, RZ, 0xc0, !PT ;  /* 0xfffffffe02037812 */ /* 0x000fe400078ec0ff */
[----:B------:R-:W-:-:S03]  /*1ba80*/  MOV R2, 0x400 ;  /* 0x0000040000027802 */ /* 0x000fc60000000f00 */
[----:B------:R-:W-:Y:S01]  /*1ba90*/  IMAD.IADD R0, R0, 0x1, -R3 ;  /* 0x0000000100007824 */ /* 0x000fe200078e0a03 */
[----:B-1----:R-:W-:-:S04]  /*1baa0*/  LEA R4, R5, R2, 0x18 ;  /* 0x0000000205047211 */ /* 0x002fc800078ec0ff */
[----:B------:R-:W-:-:S04]  /*1bab0*/  SHF.L.U32 R0, R0, 0x1f, RZ ;  /* 0x0000001f00007819 */ /* 0x000fc800000006ff */
[----:B------:R-:W0:Y:S02]  /*1bac0*/  SYNCS.PHASECHK.TRANS64.TRYWAIT P0, [R4+URZ+0x28820], R0 ;  /* 0x02882000040075a7 */ /* 0x000e24000800017f */
[----:B0-----:R-:W-:Y:S05]  /*1bad0*/  @!P0 BRA `(.L_x_798) ;  /* 0x0000006400148947 */ /* 0x001fea0003800000 */
.L_x_1046:
[----:B------:R-:W-:Y:S05]  /*1bae0*/  BSYNC B0 ;  /* 0x0000000000007941 */ /* 0x000fea0003800000 */
.L_x_797:
[----:B------:R-:W-:-:S03]  /*1baf0*/  UMOV UR4, 0xffffffff ;  /* 0xffffffff00047882 */ /* 0x000fc60000000000 */
[----:B------:R-:W-:Y:S05]  /*1bb00*/  BRA.DIV UR4, `(.L_x_799) ;  /* 0x00000066041c7947 */ /* 0x000fea000b800000 */
[----:B0-----:R-:W0:Y:S02]  /*1bb10*/  S2R R0, SR_TID.X ;  /* 0x0000000000007919 */ /* 0x001e240000002100 */
[----:B0-----:R-:W-:-:S04]  /*1bb20*/  SHF.R.U32.HI R0, RZ, 0x5, R0 ;  /* 0x00000005ff007819 */ /* 0x001fc80000011600 */
[----:B------:R-:W-:-:S05]  /*1bb30*/  LOP3.LUT R0, R0, 0x3, RZ, 0xc0, !PT ;  /* 0x0000000300007812 */ /* 0x000fca00078ec0ff */
[----:B------:R0:W1:Y:S02]  /*1bb40*/  SHFL.IDX PT, R14, R0, RZ, 0x1f ;  /* 0x00001fff000e7589 */ /* 0x00006400000e0000 */
.L_x_1049:
[----:B-1----:R-:W-:-:S13]  /*1bb50*/  ISETP.NE.AND P0, PT, R14, RZ, PT ;  /* 0x000000ff0e00720c */ /* 0x002fda0003f05270 */
[----:B------:R-:W-:Y:S05]  /*1bb60*/  @P0 BRA `(.L_x_478) ;  /* 0x0000000000880947 */ /* 0x000fea0003800000 */
[----:B------:R-:W-:-:S03]  /*1bb70*/  UMOV UR4, 0xffffffff ;  /* 0xffffffff00047882 */ /* 0x000fc60000000000 */
[----:B------:R-:W-:Y:S05]  /*1bb80*/  BRA.DIV UR4, `(.L_x_800) ;  /* 0x0000006604307947 */ /* 0x000fea000b800000 */
[----:B------:R-:W-:-:S13]  /*1bb90*/  ELECT P6, URZ, PT ;  /* 0x00000000003f782f */ /* 0x000fda00038c0000 */
.L_x_1052:
[----:B------:R-:W-:Y:S05]  /*1bba0*/  @!P6 BRA `(.L_x_478) ;  /* 0x000000000078e947 */ /* 0x000fea0003800000 */
[----:B------:R-:W-:-:S06]  /*1bbb0*/  ULOP3.LUT UR4, UR36, 0x2, URZ, 0xfc, !UPT ;  /* 0x0000000224047892 */ /* 0x000fcc000f8efc3f */
[----:B0-----:R-:W-:-:S05]  /*1bbc0*/  IMAD.U32 R0, RZ, RZ, UR4 ;  /* 0x00000004ff007e24 */ /* 0x001fca000f8e00ff */
[----:B------:R-:W-:-:S13]  /*1bbd0*/  ISETP.NE.AND P0, PT, R0, 0x3, PT ;  /* 0x000000030000780c */ /* 0x000fda0003f05270 */
[----:B------:R-:W-:Y:S05]  /*1bbe0*/  @!P0 BRA `(.L_x_801) ;  /* 0x0000000000048947 */ /* 0x000fea0003800000 */
[----:B------:R-:W-:Y:S01]  /*1bbf0*/  BPT.TRAP 0x1 ;  /* 0x000000040000795c */ /* 0x000fe20000300000 */
.L_x_801:
[C---:B------:R-:W-:Y:S01]  /*1bc00*/  IMAD R5, R25.reuse, 0x8, R4 ;  /* 0x0000000819057824 */ /* 0x040fe200078e0204 */
[----:B------:R-:W-:Y:S01]  /*1bc10*/  SHF.L.U32 R0, R28, 0x1f, RZ ;  /* 0x0000001f1c007819 */ /* 0x000fe200000006ff */
[----:B------:R-:W-:-:S03]  /*1bc20*/  VIADD R25, R25, 0x1 ;  /* 0x0000000119197836 */ /* 0x000fc60000000000 */
[----:B------:R-:W0:Y:S02]  /*1bc30*/  SYNCS.PHASECHK.TRANS64.TRYWAIT P1, [R5+URZ+0x28840], R0 ;  /* 0x02884000050075a7 */ /* 0x000e24000802017f */
[----:B------:R-:W-:-:S04]  /*1bc40*/  ISETP.NE.AND P2, PT, R25, 0x2, PT ;  /* 0x000000021900780c */ /* 0x000fc80003f45270 */
[----:B------:R-:W-:Y:S01]  /*1bc50*/  SEL R3, RZ, 0x1, P2 ;  /* 0x00000001ff037807 */ /* 0x000fe20001000000 */
[----:B0-----:R-:W-:Y:S08]  /*1bc60*/  @!P1 BRA `(.L_x_802) ;  /* 0x0000006400189947 */ /* 0x001ff00003800000 */
.L_x_1053:
[----:B------:R-:W-:Y:S02]  /*1bc70*/  SEL R25, R25, RZ, P2 ;  /* 0x000000ff19197207 */ /* 0x000fe40001000000 */
[----:B------:R-:W-:Y:S01]  /*1bc80*/  LOP3.LUT R2, R28, R3, RZ, 0x3c, !PT ;  /* 0x000000031c027212 */ /* 0x000fe200078e3cff */
[----:B------:R-:W-:Y:S06]  /*1bc90*/  @!P0 BRA `(.L_x_803) ;  /* 0x0000000000048947 */ /* 0x000fec0003800000 */
[----:B------:R-:W-:Y:S01]  /*1bca0*/  BPT.TRAP 0x1 ;  /* 0x000000040000795c */ /* 0x000fe20000300000 */
.L_x_803:
[----:B------:R-:W-:Y:S01]  /*1bcb0*/  IMAD R25, R25, 0x8, R4 ;  /* 0x0000000819197824 */ /* 0x000fe200078e0204 */
[----:B------:R-:W-:-:S04]  /*1bcc0*/  SHF.L.U32 R2, R2, 0x1f, RZ ;  /* 0x0000001f02027819 */ /* 0x000fc800000006ff */
[----:B------:R-:W1:Y:S02]  /*1bcd0*/  SYNCS.PHASECHK.TRANS64.TRYWAIT P1, [R25+URZ+0x28840], R2 ;  /* 0x02884002190075a7 */ /* 0x000e64000802017f */
[----:B-1----:R-:W-:Y:S05]  /*1bce0*/  @!P1 BRA `(.L_x_804) ;  /* 0x00000064000c9947 */ /* 0x002fea0003800000 */
.L_x_1054:
[----:B------:R-:W-:Y:S05]  /*1bcf0*/  @!P0 BRA `(.L_x_805) ;  /* 0x0000000000048947 */ /* 0x000fea0003800000 */
[----:B------:R-:W-:Y:S01]  /*1bd00*/  BPT.TRAP 0x1 ;  /* 0x000000040000795c */ /* 0x000fe20000300000 */
.L_x_805:
[----:B------:R-:W3:Y:S02]  /*1bd10*/  SYNCS.PHASECHK.TRANS64.TRYWAIT P1, [R5+URZ+0x28860], R0 ;  /* 0x02886000050075a7 */ /* 0x000ee4000802017f */
[----:B---3--:R-:W-:Y:S05]  /*1bd20*/  @!P1 BRA `(.L_x_806) ;  /* 0x0000006400109947 */ /* 0x008fea0003800000 */
.L_x_1055:
[----:B------:R-:W-:Y:S05]  /*1bd30*/  @!P0 BRA `(.L_x_807) ;  /* 0x0000000000048947 */ /* 0x000fea0003800000 */
[----:B------:R-:W-:Y:S01]  /*1bd40*/  BPT.TRAP 0x1 ;  /* 0x000000040000795c */ /* 0x000fe20000300000 */
.L_x_807:
[----:B----4-:R4:W0:Y:S02]  /*1bd50*/  SYNCS.PHASECHK.TRANS64.TRYWAIT P0, [R25+URZ+0x28860], R2 ;  /* 0x02886002190075a7 */ /* 0x010824000800017f */
[----:B0-----:R-:W-:Y:S05]  /*1bd60*/  @!P0 NANOSLEEP.SYNCS 0x989680 ;  /* 0x009896800000895d */ /* 0x001fea0003900000 */
[----:B------:R-:W0:Y:S02]  /*1bd70*/  @!P0 SYNCS.PHASECHK.TRANS64 P0, [R25+URZ+0x28860], R2 ;  /* 0x02886002190085a7 */ /* 0x000e24000800007f */
[----:B0-----:R-:W-:Y:S05]  /*1bd80*/  @!P0 BRA `(.L_x_807) ;  /* 0xfffffffc00f08947 */ /* 0x001fea000383ffff */
.L_x_478:
[----:B------:R-:W-:Y:S05]  /*1bd90*/  BSYNC B9 ;  /* 0x0000000000097941 */ /* 0x000fea0003800000 */
.L_x_475:
[----:B------:R-:W-:Y:S05]  /*1bda0*/  EXIT ;  /* 0x000000000000794d */ /* 0x000fea0003800000 */
.L_x_502:
[----:B0-----:R0:W1:Y:S02]  /*1bdb0*/  SYNCS.PHASECHK.TRANS64.TRYWAIT P6, [R90+URZ+0x28890], R101 ;  /* 0x028890655a0075a7 */ /* 0x00106400080c017f */
[----:B-1----:R-:W-:Y:S05]  /*1bdc0*/  @!P6 NANOSLEEP.SYNCS 0x989680 ;  /* 0x009896800000e95d */ /* 0x002fea0003900000 */
[----:B------:R-:W1:Y:S02]  /*1bdd0*/  @!P6 SYNCS.PHASECHK.TRANS64 P6, [R90+URZ+0x28890], R101 ;  /* 0x028890655a00e5a7 */ /* 0x000e6400080c007f */
[----:B-1----:R-:W-:Y:S05]  /*1bde0*/  @!P6 BRA `(.L_x_502) ;  /* 0xfffffffc00f0e947 */ /* 0x002fea000383ffff */
[----:B------:R-:W-:Y:S05]  /*1bdf0*/  BRA `(.L_x_808) ;  /* 0xfffffe7400947947 */ /* 0x000fea000383ffff */
.L_x_503:
[----:B------:R-:W-:Y:S01]  /*1be00*/  BSSY B1, `(.L_x_809) ;  /* 0x0000008000017945 */ /* 0x000fe20003800000 */
[----:B------:R-:W-:Y:S01]  /*1be10*/  MOV R13, R106 ;  /* 0x0000006a000d7202 */ /* 0x000fe20000000f00 */
[----:B------:R-:W-:Y:S02]  /*1be20*/  IMAD.MOV.U32 R12, RZ, RZ, RZ ;  /* 0x000000ffff0c7224 */ /* 0x000fe400078e00ff */
[----:B------:R-:W-:Y:S02]  /*1be30*/  IMAD.MOV.U32 R11, RZ, RZ, 0x181f ;  /* 0x0000181fff0b7424 */ /* 0x000fe400078e00ff */
[----:B------:R-:W-:-:S07]  /*1be40*/  IMAD.MOV.U32 R15, RZ, RZ, -0x1 ;  /* 0xffffffffff0f7424 */ /* 0x000fce00078e00ff */
[----:B0-----:R-:W-:Y:S05]  /*1be50*/  WARPSYNC.COLLECTIVE R15, `(.L_x_810) ;  /* 0x000000000f087348 */ /* 0x001fea0003c00000 */
[----:B------:R1:W2:Y:S02]  /*1be60*/  SHFL.IDX P6, R14, R13, R12, R11 ;  /* 0x0000000c0d0e7389 */ /* 0x0002a400000c000b */
[----:B012---:R-:W-:Y:S01]  /*1be70*/  ENDCOLLECTIVE ;  /* 0x000000000000791b */ /* 0x007fe20003800000 */
.L_x_810:
[----:B------:R-:W-:Y:S05]  /*1be80*/  BSYNC B1 ;  /* 0x0000000000017941 */ /* 0x000fea0003800000 */
.L_x_809:
[----:B------:R-:W-:Y:S02]  /*1be90*/  IMAD.MOV.U32 R13, RZ, RZ, R107 ;  /* 0x000000ffff0d7224 */ /* 0x000fe400078e006b */
[----:B------:R-:W-:Y:S02]  /*1bea0*/  IMAD.MOV.U32 R12, RZ, RZ, RZ ;  /* 0x000000ffff0c7224 */ /* 0x000fe400078e00ff */
[----:B------:R-:W-:Y:S02]  /*1beb0*/  IMAD.MOV.U32 R11, RZ, RZ, 0x181f ;  /* 0x0000181fff0b7424 */ /* 0x000fe400078e00ff */
[----:B------:R-:W-:Y:S02]  /*1bec0*/  IMAD.MOV.U32 R15, RZ, RZ, -0x1 ;  /* 0xffffffffff0f7424 */ /* 0x000fe400078e00ff */
[----:B------:R-:W-:-:S07]  /*1bed0*/  IMAD.MOV.U32 R75, RZ, RZ, R14 ;  /* 0x000000ffff4b7224 */ /* 0x000fce00078e000e */
[----:B------:R-:W-:Y:S05]  /*1bee0*/  WARPSYNC.COLLECTIVE R15, `(.L_x_811) ;  /* 0x000000000f087348 */ /* 0x000fea0003c00000 */
[----:B------:R0:W1:Y:S02]  /*1bef0*/  SHFL.IDX P6, R14, R13, R12, R11 ;  /* 0x0000000c0d0e7389 */ /* 0x00006400000c000b */
[----:B01----:R-:W-:Y:S01]  /*1bf00*/  ENDCOLLECTIVE ;  /* 0x000000000000791b */ /* 0x003fe20003800000 */
.L_x_811:
[----:B------:R-:W-:Y:S01]  /*1bf10*/  IMAD.MOV.U32 R74, RZ, RZ, R14 ;  /* 0x000000ffff4a7224 */ /* 0x000fe200078e000e */
[----:B------:R-:W-:Y:S06]  /*1bf20*/  BRA `(.L_x_812) ;  /* 0xfffffe74005c7947 */ /* 0x000fec000383ffff */
.L_x_512:
[----:B------:R-:W-:Y:S01]  /*1bf30*/  BSSY B1, `(.L_x_813) ;  /* 0x0000008000017945 */ /* 0x000fe20003800000 */
[----:B0---4-:R-:W-:Y:S01]  /*1bf40*/  IMAD.MOV.U32 R13, RZ, RZ, R106 ;  /* 0x000000ffff0d7224 */ /* 0x011fe200078e006a */
[----:B------:R-:W-:Y:S01]  /*1bf50*/  MOV R15, 0xffffffff ;  /* 0xffffffff000f7802 */ /* 0x000fe20000000f00 */
[----:B------:R-:W-:Y:S02]  /*1bf60*/  IMAD.MOV.U32 R12, RZ, RZ, 0x1 ;  /* 0x00000001ff0c7424 */ /* 0x000fe400078e00ff */
[----:B------:R-:W-:-:S07]  /*1bf70*/  IMAD.MOV.U32 R11, RZ, RZ, 0x181f ;  /* 0x0000181fff0b7424 */ /* 0x000fce00078e00ff */
[----:B-123--:R-:W-:Y:S05]  /*1bf80*/  WARPSYNC.COLLECTIVE R15, `(.L_x_814) ;  /* 0x000000000f087348 */ /* 0x00efea0003c00000 */
[----:B------:R0:W4:Y:S02]  /*1bf90*/  SHFL.IDX P6, R14, R13, R12, R11 ;  /* 0x0000000c0d0e7389 */ /* 0x00012400000c000b */
[----:B01234-:R-:W-:Y:S01]  /*1bfa0*/  ENDCOLLECTIVE ;  /* 0x000000000000791b */ /* 0x01ffe20003800000 */
.L_x_814:
[----:B------:R-:W-:Y:S05]  /*1bfb0*/  BSYNC B1 ;  /* 0x0000000000017941 */ /* 0x000fea0003800000 */
.L_x_813:
[----:B------:R-:W-:Y:S02]  /*1bfc0*/  IMAD.MOV.U32 R13, RZ, RZ, R107 ;  /* 0x000000ffff0d7224 */ /* 0x000fe400078e006b */
[----:B------:R-:W-:Y:S02]  /*1bfd0*/  IMAD.MOV.U32 R12, RZ, RZ, 0x1 ;  /* 0x00000001ff0c7424 */ /* 0x000fe400078e00ff */
[----:B------:R-:W-:Y:S02]  /*1bfe0*/  IMAD.MOV.U32 R11, RZ, RZ, 0x181f ;  /* 0x0000181fff0b7424 */ /* 0x000fe400078e00ff */
[----:B------:R-:W-:Y:S02]  /*1bff0*/  IMAD.MOV.U32 R15, RZ, RZ, -0x1 ;  /* 0xffffffffff0f7424 */ /* 0x000fe400078e00ff */
[----:B------:R-:W-:-:S07]  /*1c000*/  IMAD.MOV.U32 R67, RZ, RZ, R14 ;  /* 0x000000ffff437224 */ /* 0x000fce00078e000e */
[----:B------:R-:W-:Y:S05]  /*1c010*/  WARPSYNC.COLLECTIVE R15, `(.L_x_815) ;  /* 0x000000000f087348 */ /* 0x000fea0003c00000 */
[----:B------:R0:W1:Y:S02]  /*1c020*/  SHFL.IDX P6, R14, R13, R12, R11 ;  /* 0x0000000c0d0e7389 */ /* 0x00006400000c000b */
[----:B01----:R-:W-:Y:S01]  /*1c030*/  ENDCOLLECTIVE ;  /* 0x000000000000791b */ /* 0x003fe20003800000 */
.L_x_815:
[----:B------:R-:W-:Y:S01]  /*1c040*/  IMAD.MOV.U32 R66, RZ, RZ, R14 ;  /* 0x000000ffff427224 */ /* 0x000fe200078e000e */
[----:B------:R-:W-:Y:S06]  /*1c050*/  BRA `(.L_x_816) ;  /* 0xfffffe7800ec7947 */ /* 0x000fec000383ffff */
.L_x_521:
[----:B------:R-:W-:Y:S01]  /*1c060*/  BSSY B1, `(.L_x_817) ;  /* 0x0000008000017945 */ /* 0x000fe20003800000 */
[----:B0---4-:R-:W-:Y:S02]  /*1c070*/  IMAD.MOV.U32 R13, RZ, RZ, R106 ;  /* 0x000000ffff0d7224 */ /* 0x011fe400078e006a */
[----:B------:R-:W-:Y:S02]  /*1c080*/  IMAD.MOV.U32 R12, RZ, RZ, 0x2 ;  /* 0x00000002ff0c7424 */ /* 0x000fe400078e00ff */
[----:B------:R-:W-:Y:S02]  /*1c090*/  IMAD.MOV.U32 R11, RZ, RZ, 0x181f ;  /* 0x0000181fff0b7424 */ /* 0x000fe400078e00ff */
[----:B------:R-:W-:-:S07]  /*1c0a0*/  IMAD.MOV.U32 R15, RZ, RZ, -0x1 ;  /* 0xffffffffff0f7424 */ /* 0x000fce00078e00ff */
[----:B-123--:R-:W-:Y:S05]  /*1c0b0*/  WARPSYNC.COLLECTIVE R15, `(.L_x_818) ;  /* 0x000000000f087348 */ /* 0x00efea0003c00000 */
[----:B------:R0:W4:Y:S02]  /*1c0c0*/  SHFL.IDX P6, R14, R13, R12, R11 ;  /* 0x0000000c0d0e7389 */ /* 0x00012400000c000b */
[----:B01234-:R-:W-:Y:S01]  /*1c0d0*/  ENDCOLLECTIVE ;  /* 0x000000000000791b */ /* 0x01ffe20003800000 */
.L_x_818:
[----:B------:R-:W-:Y:S05]  /*1c0e0*/  BSYNC B1 ;  /* 0x0000000000017941 */ /* 0x000fea0003800000 */
.L_x_817:
[----:B------:R-:W-:Y:S01]  /*1c0f0*/  IMAD.MOV.U32 R13, RZ, RZ, R107 ;  /* 0x000000ffff0d7224 */ /* 0x000fe200078e006b */
[----:B------:R-:W-:Y:S01]  /*1c100*/  MOV R12, 0x2 ;  /* 0x00000002000c7802 */ /* 0x000fe20000000f00 */
[----:B------:R-:W-:Y:S02]  /*1c110*/  IMAD.MOV.U32 R11, RZ, RZ, 0x181f ;  /* 0x0000181fff0b7424 */ /* 0x000fe400078e00ff */
[----:B------:R-:W-:Y:S02]  /*1c120*/  IMAD.MOV.U32 R15, RZ, RZ, -0x1 ;  /* 0xffffffffff0f7424 */ /* 0x000fe400078e00ff */
[----:B------:R-:W-:-:S07]  /*1c130*/  IMAD.MOV.U32 R59, RZ, RZ, R14 ;  /* 0x000000ffff3b7224 */ /* 0x000fce00078e000e */
[----:B------:R-:W-:Y:S05]  /*1c140*/  WARPSYNC.COLLECTIVE R15, `(.L_x_819) ;  /* 0x000000000f087348 */ /* 0x000fea0003c00000 */
[----:B------:R0:W1:Y:S02]  /*1c150*/  SHFL.IDX P6, R14, R13, R12, R11 ;  /* 0x0000000c0d0e7389 */ /* 0x00006400000c000b */
[----:B01----:R-:W-:Y:S01]  /*1c160*/  ENDCOLLECTIVE ;  /* 0x000000000000791b */ /* 0x003fe20003800000 */
.L_x_819:
[----:B------:R-:W-:Y:S01]  /*1c170*/  IMAD.MOV.U32 R58, RZ, RZ, R14 ;  /* 0x000000ffff3a7224 */ /* 0x000fe200078e000e */
[----:B------:R-:W-:Y:S06]  /*1c180*/  BRA `(.L_x_820) ;  /* 0xfffffe8000807947 */ /* 0x000fec000383ffff */
.L_x_530:
        /* <DEDUP_REMOVED lines=8> */
.L_x_822:
[----:B------:R-:W-:Y:S05]  /*1c210*/  BSYNC B1 ;  /* 0x0000000000017941 */ /* 0x000fea0003800000 */
.L_x_821:
        /* <DEDUP_REMOVED lines=8> */
.L_x_823:
[----:B------:R-:W-:Y:S01]  /*1c2a0*/  MOV R107, R14 ;  /* 0x0000000e006b7202 */ /* 0x000fe20000000f00 */
[----:B------:R-:W-:Y:S06]  /*1c2b0*/  BRA `(.L_x_824) ;  /* 0xfffffe8800107947 */ /* 0x000fec000383ffff */
.L_x_542:
[----:B-1----:R1:W2:Y:S02]  /*1c2c0*/  SYNCS.PHASECHK.TRANS64.TRYWAIT P4, [R90+URZ+0x28890], R101 ;  /* 0x028890655a0075a7 */ /* 0x0022a4000808017f */
[----:B--2---:R-:W-:Y:S05]  /*1c2d0*/  @!P4 NANOSLEEP.SYNCS 0x989680 ;  /* 0x009896800000c95d */ /* 0x004fea0003900000 */
[----:B------:R-:W2:Y:S02]  /*1c2e0*/  @!P4 SYNCS.PHASECHK.TRANS64 P4, [R90+URZ+0x28890], R101 ;  /* 0x028890655a00c5a7 */ /* 0x000ea4000808007f */
[----:B--2---:R-:W-:Y:S05]  /*1c2f0*/  @!P4 BRA `(.L_x_542) ;  /* 0xfffffffc00f0c947 */ /* 0x004fea000383ffff */
[----:B------:R-:W-:Y:S05]  /*1c300*/  BRA `(.L_x_825) ;  /* 0xfffffe9800487947 */ /* 0x000fea000383ffff */
.L_x_543:
[----:B------:R-:W-:Y:S01]  /*1c310*/  BSSY B1, `(.L_x_826) ;  /* 0x0000008000017945 */ /* 0x000fe20003800000 */
[----:B------:R-:W-:Y:S02]  /*1c320*/  IMAD.MOV.U32 R13, RZ, RZ, R106 ;  /* 0x000000ffff0d7224 */ /* 0x000fe400078e006a */
[----:B------:R-:W-:Y:S02]  /*1c330*/  IMAD.MOV.U32 R12, RZ, RZ, RZ ;  /* 0x000000ffff0c7224 */ /* 0x000fe400078e00ff */
[----:B------:R-:W-:Y:S02]  /*1c340*/  IMAD.MOV.U32 R11, RZ, RZ, 0x181f ;  /* 0x0000181fff0b7424 */ /* 0x000fe400078e00ff */
[----:B------:R-:W-:-:S07]  /*1c350*/  IMAD.MOV.U32 R15, RZ, RZ, -0x1 ;  /* 0xffffffffff0f7424 */ /* 0x000fce00078e00ff */
[----:B-1----:R-:W-:Y:S05]  /*1c360*/  WARPSYNC.COLLECTIVE R15, `(.L_x_827) ;  /* 0x000000000f087348 */ /* 0x002fea0003c00000 */
[----:B------:R0:W2:Y:S02]  /*1c370*/  SHFL.IDX P6, R14, R13, R12, R11 ;  /* 0x0000000c0d0e7389 */ /* 0x0000a400000c000b */
[----:B012---:R-:W-:Y:S01]  /*1c380*/  ENDCOLLECTIVE ;  /* 0x000000000000791b */ /* 0x007fe20003800000 */
.L_x_827:
[----:B------:R-:W-:Y:S05]  /*1c390*/  BSYNC B1 ;  /* 0x0000000000017941 */ /* 0x000fea0003800000 */
.L_x_826:
        /* <DEDUP_REMOVED lines=8> */
.L_x_828:
[----:B------:R-:W-:Y:S01]  /*1c420*/  IMAD.MOV.U32 R104, RZ, RZ, R14 ;  /* 0x000000ffff687224 */ /* 0x000fe200078e000e */
[----:B------:R-:W-:Y:S06]  /*1c430*/  BRA `(.L_x_829) ;  /* 0xfffffe9800147947 */ /* 0x000fec000383ffff */
.L_x_548:
[----:B------:R-:W-:Y:S01]  /*1c440*/  BSSY B1, `(.L_x_830) ;  /* 0x0000008000017945 */ /* 0x000fe20003800000 */
[----:B----4-:R-:W-:Y:S01]  /*1c450*/  IMAD.MOV.U32 R13, RZ, RZ, R106 ;  /* 0x000000ffff0d7224 */ /* 0x010fe200078e006a */
[----:B------:R-:W-:Y:S01]  /*1c460*/  MOV R11, 0x181f ;  /* 0x0000181f000b7802 */ /* 0x000fe20000000f00 */
[----:B------:R-:W-:Y:S02]  /*1c470*/  IMAD.MOV.U32 R12, RZ, RZ, 0x1 ;  /* 0x00000001ff0c7424 */ /* 0x000fe400078e00ff */
[----:B------:R-:W-:-:S07]  /*1c480*/  IMAD.MOV.U32 R15, RZ, RZ, -0x1 ;  /* 0xffffffffff0f7424 */ /* 0x000fce00078e00ff */
[----:B0123--:R-:W-:Y:S05]  /*1c490*/  WARPSYNC.COLLECTIVE R15, `(.L_x_831) ;  /* 0x000000000f087348 */ /* 0x00ffea0003c00000 */
[----:B------:R4:W0:Y:S02]  /*1c4a0*/  SHFL.IDX P6, R14, R13, R12, R11 ;  /* 0x0000000c0d0e7389 */ /* 0x00082400000c000b */
[----:B01234-:R-:W-:Y:S01]  /*1c4b0*/  ENDCOLLECTIVE ;  /* 0x000000000000791b */ /* 0x01ffe20003800000 */
.L_x_831:
[----:B------:R-:W-:Y:S05]  /*1c4c0*/  BSYNC B1 ;  /* 0x0000000000017941 */ /* 0x000fea0003800000 */
.L_x_830:
        /* <DEDUP_REMOVED lines=8> */
.L_x_832:
[----:B------:R-:W-:Y:S01]  /*1c550*/  IMAD.MOV.U32 R46, RZ, RZ, R14 ;  /* 0x000000ffff2e7224 */ /* 0x000fe200078e000e */
[----:B------:R-:W-:Y:S06]  /*1c560*/  BRA `(.L_x_833) ;  /* 0xfffffe9c00c87947 */ /* 0x000fec000383ffff */
.L_x_553:
        /* <DEDUP_REMOVED lines=8> */
.L_x_835:
[----:B------:R-:W-:Y:S05]  /*1c5f0*/  BSYNC B1 ;  /* 0x0000000000017941 */ /* 0x000fea0003800000 */
.L_x_834:
[----:B------:R-:W-:Y:S01]  /*1c600*/  MOV R13, R107 ;  /* 0x0000006b000d7202 */ /* 0x000fe20000000f00 */
[----:B------:R-:W-:Y:S02]  /*1c610*/  IMAD.MOV.U32 R12, RZ, RZ, 0x2 ;  /* 0x00000002ff0c7424 */ /* 0x000fe400078e00ff */
[----:B------:R-:W-:Y:S02]  /*1c620*/  IMAD.MOV.U32 R11, RZ, RZ, 0x181f ;  /* 0x0000181fff0b7424 */ /* 0x000fe400078e00ff */
[----:B------:R-:W-:Y:S02]  /*1c630*/  IMAD.MOV.U32 R15, RZ, RZ, -0x1 ;  /* 0xffffffffff0f7424 */ /* 0x000fe400078e00ff */
[----:B------:R-:W-:-:S07]  /*1c640*/  IMAD.MOV.U32 R47, RZ, RZ, R14 ;  /* 0x000000ffff2f7224 */ /* 0x000fce00078e000e */
[----:B------:R-:W-:Y:S05]  /*1c650*/  WARPSYNC.COLLECTIVE R15, `(.L_x_836) ;  /* 0x000000000f087348 */ /* 0x000fea0003c00000 */
[----:B------:R0:W1:Y:S02]  /*1c660*/  SHFL.IDX P6, R14, R13, R12, R11 ;  /* 0x0000000c0d0e7389 */ /* 0x00006400000c000b */
[----:B01----:R-:W-:Y:S01]  /*1c670*/  ENDCOLLECTIVE ;  /* 0x000000000000791b */ /* 0x003fe20003800000 */
.L_x_836:
[----:B------:R-:W-:Y:S01]  /*1c680*/  IMAD.MOV.U32 R46, RZ, RZ, R14 ;  /* 0x000000ffff2e7224 */ /* 0x000fe200078e000e */
[----:B------:R-:W-:Y:S06]  /*1c690*/  BRA `(.L_x_837) ;  /* 0xfffffea4007c7947 */ /* 0x000fec000383ffff */
.L_x_558:
        /* <DEDUP_REMOVED lines=8> */
.L_x_839:
[----:B------:R-:W-:Y:S05]  /*1c720*/  BSYNC B1 ;  /* 0x0000000000017941 */ /* 0x000fea0003800000 */
.L_x_838:
[----:B------:R-:W-:Y:S01]  /*1c730*/  IMAD.MOV.U32 R13, RZ, RZ, R107 ;  /* 0x000000ffff0d7224 */ /* 0x000fe200078e006b */
[----:B------:R-:W-:Y:S01]  /*1c740*/  MOV R15, 0xffffffff ;  /* 0xffffffff000f7802 */ /* 0x000fe20000000f00 */
[----:B------:R-:W-:Y:S02]  /*1c750*/  IMAD.MOV.U32 R12, RZ, RZ, 0x3 ;  /* 0x00000003ff0c7424 */ /* 0x000fe400078e00ff */
[----:B------:R-:W-:Y:S02]  /*1c760*/  IMAD.MOV.U32 R11, RZ, RZ, 0x181f ;  /* 0x0000181fff0b7424 */ /* 0x000fe400078e00ff */
[----:B------:R-:W-:-:S07]  /*1c770*/  IMAD.MOV.U32 R106, RZ, RZ, R14 ;  /* 0x000000ffff6a7224 */ /* 0x000fce00078e000e */
[----:B------:R-:W-:Y:S05]  /*1c780*/  WARPSYNC.COLLECTIVE R15, `(.L_x_840) ;  /* 0x000000000f087348 */ /* 0x000fea0003c00000 */
[----:B------:R0:W1:Y:S02]  /*1c790*/  SHFL.IDX P6, R14, R13, R12, R11 ;  /* 0x0000000c0d0e7389 */ /* 0x00006400000c000b */
[----:B01----:R-:W-:Y:S01]  /*1c7a0*/  ENDCOLLECTIVE ;  /* 0x000000000000791b */ /* 0x003fe20003800000 */
.L_x_840:
[----:B------:R-:W-:Y:S01]  /*1c7b0*/  IMAD.MOV.U32 R107, RZ, RZ, R14 ;  /* 0x000000ffff6b7224 */ /* 0x000fe200078e000e */
[----:B------:R-:W-:Y:S06]  /*1c7c0*/  BRA `(.L_x_841) ;  /* 0xfffffeac002c7947 */ /* 0x000fec000383ffff */
.L_x_563:
[----:B-1----:R1:W2:Y:S02]  /*1c7d0*/  SYNCS.PHASECHK.TRANS64.TRYWAIT P3, [R90+URZ+0x28890], R101 ;  /* 0x028890655a0075a7 */ /* 0x0022a4000806017f */
[----:B--2---:R-:W-:Y:S05]  /*1c7e0*/  @!P3 NANOSLEEP.SYNCS 0x989680 ;  /* 0x009896800000b95d */ /* 0x004fea0003900000 */
[----:B------:R-:W2:Y:S02]  /*1c7f0*/  @!P3 SYNCS.PHASECHK.TRANS64 P3, [R90+URZ+0x28890], R101 ;  /* 0x028890655a00b5a7 */ /* 0x000ea4000806007f */
[----:B--2---:R-:W-:Y:S05]  /*1c800*/  @!P3 BRA `(.L_x_563) ;  /* 0xfffffffc00f0b947 */ /* 0x004fea000383ffff */
[----:B------:R-:W-:Y:S05]  /*1c810*/  BRA `(.L_x_842) ;  /* 0xfffffeb4003c7947 */ /* 0x000fea000383ffff */
.L_x_564:
        /* <DEDUP_REMOVED lines=8> */
.L_x_844:
[----:B------:R-:W-:Y:S05]  /*1c8a0*/  BSYNC B1 ;  /* 0x0000000000017941 */ /* 0x000fea0003800000 */
.L_x_843:
        /* <DEDUP_REMOVED lines=8> */
.L_x_845:
[----:B------:R-:W-:Y:S05]  /*1c930*/  BRA `(.L_x_846) ;  /* 0xfffffeb4005c7947 */ /* 0x000fea000383ffff */
.L_x_567:
[----:B------:R-:W-:Y:S01]  /*1c940*/  BSSY B1, `(.L_x_847) ;  /* 0x0000008000017945 */ /* 0x000fe20003800000 */
[----:B----4-:R-:W-:Y:S01]  /*1c950*/  IMAD.MOV.U32 R13, RZ, RZ, R45 ;  /* 0x000000ffff0d7224 */ /* 0x010fe200078e002d */
[----:B------:R-:W-:Y:S01]  /*1c960*/  MOV R11, 0x181f ;  /* 0x0000181f000b7802 */ /* 0x000fe20000000f00 */
[----:B------:R-:W-:Y:S02]  /*1c970*/  IMAD.MOV.U32 R12, RZ, RZ, 0x1 ;  /* 0x00000001ff0c7424 */ /* 0x000fe400078e00ff */
[----:B------:R-:W-:-:S07]  /*1c980*/  IMAD.MOV.U32 R15, RZ, RZ, -0x1 ;  /* 0xffffffffff0f7424 */ /* 0x000fce00078e00ff */
[----:B0123--:R-:W-:Y:S05]  /*1c990*/  WARPSYNC.COLLECTIVE R15, `(.L_x_848) ;  /* 0x000000000f087348 */ /* 0x00ffea0003c00000 */
[----:B---3--:R3:W4:Y:S02]  /*1c9a0*/  SHFL.IDX P6, R14, R13, R12, R11 ;  /* 0x0000000c0d0e7389 */ /* 0x00872400000c000b */
[----:B01234-:R-:W-:Y:S01]  /*1c9b0*/  ENDCOLLECTIVE ;  /* 0x000000000000791b */ /* 0x01ffe20003800000 */
.L_x_848:
[----:B------:R-:W-:Y:S05]  /*1c9c0*/  BSYNC B1 ;  /* 0x0000000000017941 */ /* 0x000fea0003800000 */
.L_x_847:
        /* <DEDUP_REMOVED lines=8> */
.L_x_849:
[----:B------:R-:W-:Y:S05]  /*1ca50*/  BRA `(.L_x_850) ;  /* 0xfffffeb4005c7947 */ /* 0x000fea000383ffff */
.L_x_570:
[----:B------:R-:W-:Y:S01]  /*1ca60*/  BSSY B1, `(.L_x_851) ;  /* 0x0000008000017945 */ /* 0x000fe20003800000 */
[----:B---3--:R-:W-:Y:S02]  /*1ca70*/  IMAD.MOV.U32 R13, RZ, RZ, R45 ;  /* 0x000000ffff0d7224 */ /* 0x008fe400078e002d */
[----:B------:R-:W-:Y:S02]  /*1ca80*/  IMAD.MOV.U32 R12, RZ, RZ, 0x2 ;  /* 0x00000002ff0c7424 */ /* 0x000fe400078e00ff */
[----:B------:R-:W-:Y:S02]  /*1ca90*/  IMAD.MOV.U32 R11, RZ, RZ, 0x181f ;  /* 0x0000181fff0b7424 */ /* 0x000fe400078e00ff */
[----:B------:R-:W-:-:S07]  /*1caa0*/  IMAD.MOV.U32 R15, RZ, RZ, -0x1 ;  /* 0xffffffffff0f7424 */ /* 0x000fce00078e00ff */
[----:B012-4-:R-:W-:Y:S05]  /*1cab0*/  WARPSYNC.COLLECTIVE R15, `(.L_x_852) ;  /* 0x000000000f087348 */ /* 0x017fea0003c00000 */
[----:B------:R3:W0:Y:S02]  /*1cac0*/  SHFL.IDX P6, R14, R13, R12, R11 ;  /* 0x0000000c0d0e7389 */ /* 0x00062400000c000b */
[----:B01234-:R-:W-:Y:S01]  /*1cad0*/  ENDCOLLECTIVE ;  /* 0x000000000000791b */ /* 0x01ffe20003800000 */
.L_x_852:
[----:B------:R-:W-:Y:S05]  /*1cae0*/  BSYNC B1 ;  /* 0x0000000000017941 */ /* 0x000fea0003800000 */
.L_x_851:
        /* <DEDUP_REMOVED lines=8> */
.L_x_853:
[----:B------:R-:W-:Y:S05]  /*1cb70*/  BRA `(.L_x_854) ;  /* 0xfffffeb400607947 */ /* 0x000fea000383ffff */
.L_x_573:
[----:B------:R-:W-:Y:S01]  /*1cb80*/  BSSY B1, `(.L_x_855) ;  /* 0x0000008000017945 */ /* 0x000fe20003800000 */
[----:B0-----:R-:W-:Y:S02]  /*1cb90*/  IMAD.MOV.U32 R13, RZ, RZ, R45 ;  /* 0x000000ffff0d7224 */ /* 0x001fe400078e002d */
[----:B------:R-:W-:Y:S02]  /*1cba0*/  IMAD.MOV.U32 R12, RZ, RZ, 0x3 ;  /* 0x00000003ff0c7424 */ /* 0x000fe400078e00ff */
[----:B------:R-:W-:Y:S02]  /*1cbb0*/  IMAD.MOV.U32 R11, RZ, RZ, 0x181f ;  /* 0x0000181fff0b7424 */ /* 0x000fe400078e00ff */
[----:B------:R-:W-:-:S07]  /*1cbc0*/  IMAD.MOV.U32 R15, RZ, RZ, -0x1 ;  /* 0xffffffffff0f7424 */ /* 0x000fce00078e00ff */
[----:B-1234-:R-:W-:Y:S05]  /*1cbd0*/  WARPSYNC.COLLECTIVE R15, `(.L_x_856) ;  /* 0x000000000f087348 */ /* 0x01efea0003c00000 */
[----:B------:R0:W0:Y:S02]  /*1cbe0*/  SHFL.IDX P6, R14, R13, R12, R11 ;  /* 0x0000000c0d0e7389 */ /* 0x00002400000c000b */
[----:B01234-:R-:W-:Y:S01]  /*1cbf0*/  ENDCOLLECTIVE ;  /* 0x000000000000791b */ /* 0x01ffe20003800000 */
.L_x_856:
[----:B------:R-:W-:Y:S05]  /*1cc00*/  BSYNC B1 ;  /* 0x0000000000017941 */ /* 0x000fea0003800000 */
.L_x_855:
        /* <DEDUP_REMOVED lines=8> */
.L_x_857:
[----:B------:R-:W-:Y:S05]  /*1cc90*/  BRA `(.L_x_858) ;  /* 0xfffffeb400647947 */ /* 0x000fea000383ffff */
.L_x_577:
[----:B------:R0:W0:Y:S02]  /*1cca0*/  SYNCS.PHASECHK.TRANS64.TRYWAIT P4, [R90+URZ+0x288b0], R101 ;  /* 0x0288b0655a0075a7 */ /* 0x000024000808017f */
[----:B0-----:R-:W-:Y:S05]  /*1ccb0*/  @!P4 NANOSLEEP.SYNCS 0x989680 ;  /* 0x009896800000c95d */ /* 0x001fea0003900000 */
[----:B------:R-:W0:Y:S02]  /*1ccc0*/  @!P4 SYNCS.PHASECHK.TRANS64 P4, [R90+URZ+0x288b0], R101 ;  /* 0x0288b0655a00c5a7 */ /* 0x000e24000808007f */
[----:B0-----:R-:W-:Y:S05]  /*1ccd0*/  @!P4 BRA `(.L_x_577) ;  /* 0xfffffffc00f0c947 */ /* 0x001fea000383ffff */
[----:B------:R-:W-:Y:S05]  /*1cce0*/  BRA `(.L_x_859) ;  /* 0xfffffeb400e07947 */ /* 0x000fea000383ffff */
.L_x_591:
[----:B------:R-:W1:Y:S01]  /*1ccf0*/  S2R R5, SR_TID.X ;  /* 0x0000000000057919 */ /* 0x000e620000002100 */
[----:B------:R-:W-:Y:S01]  /*1cd00*/  BSSY B0, `(.L_x_860) ;  /* 0x000000c000007945 */ /* 0x000fe20003800000 */
[----:B------:R-:W-:Y:S02]  /*1cd10*/  IMAD.MOV.U32 R12, RZ, RZ, RZ ;  /* 0x000000ffff0c7224 */ /* 0x000fe400078e00ff */
[----:B------:R-:W-:Y:S02]  /*1cd20*/  IMAD.MOV.U32 R11, RZ, RZ, 0x1f ;  /* 0x0000001fff0b7424 */ /* 0x000fe400078e00ff */
[----:B------:R-:W-:Y:S02]  /*1cd30*/  IMAD.MOV.U32 R15, RZ, RZ, -0x1 ;  /* 0xffffffffff0f7424 */ /* 0x000fe400078e00ff */
[----:B-1----:R-:W-:-:S05]  /*1cd40*/  VIADD R5, R5, 0xffffff80 ;  /* 0xffffff8005057836 */ /* 0x002fca0000000000 */
[----:B------:R-:W-:-:S04]  /*1cd50*/  SHF.R.S32.HI R4, RZ, 0x1f, R5 ;  /* 0x0000001fff047819 */ /* 0x000fc80000011405 */
[----:B------:R-:W-:-:S04]  /*1cd60*/  LEA.HI R4, R4, R5, RZ, 0x7 ;  /* 0x0000000504047211 */ /* 0x000fc800078f38ff */
[----:B------:R-:W-:-:S04]  /*1cd70*/  SHF.R.S32.HI R4, RZ, 0x7, R4 ;  /* 0x00000007ff047819 */ /* 0x000fc80000011404 */
[----:B--2---:R-:W-:-:S07]  /*1cd80*/  MOV R13, R4 ;  /* 0x00000004000d7202 */ /* 0x004fce0000000f00 */
[----:B0----5:R-:W-:Y:S05]  /*1cd90*/  WARPSYNC.COLLECTIVE R15, `(.L_x_861) ;  /* 0x000000000f087348 */ /* 0x021fea0003c00000 */
[----:B------:R1:W2:Y:S02]  /*1cda0*/  SHFL.IDX P6, R14, R13, R12, R11 ;  /* 0x0000000c0d0e7389 */ /* 0x0002a400000c000b */
[----:B012--5:R-:W-:Y:S01]  /*1cdb0*/  ENDCOLLECTIVE ;  /* 0x000000000000791b */ /* 0x027fe20003800000 */
.L_x_861:
[----:B------:R-:W-:Y:S05]  /*1cdc0*/  BSYNC B0 ;  /* 0x0000000000007941 */ /* 0x000fea0003800000 */
.L_x_860:
[----:B------:R-:W-:Y:S01]  /*1cdd0*/  IMAD.MOV.U32 R195, RZ, RZ, R14 ;  /* 0x000000ffffc37224 */ /* 0x000fe200078e000e */
[----:B------:R-:W-:Y:S06]  /*1cde0*/  BRA `(.L_x_862) ;  /* 0xfffffec0009c7947 */ /* 0x000fec000383ffff */
.L_x_601:
[----:B------:R-:W-:Y:S01]  /*1cdf0*/  BSSY B1, `(.L_x_863) ;  /* 0x0000008000017945 */ /* 0x000fe20003800000 */
[----:B--2---:R-:W-:Y:S02]  /*1ce00*/  IMAD.MOV.U32 R13, RZ, RZ, R26 ;  /* 0x000000ffff0d7224 */ /* 0x004fe400078e001a */
[----:B------:R-:W-:Y:S02]  /*1ce10*/  IMAD.MOV.U32 R12, RZ, RZ, RZ ;  /* 0x000000ffff0c7224 */ /* 0x000fe400078e00ff */
[----:B------:R-:W-:Y:S02]  /*1ce20*/  IMAD.MOV.U32 R11, RZ, RZ, 0x181f ;  /* 0x0000181fff0b7424 */ /* 0x000fe400078e00ff */
[----:B------:R-:W-:-:S07]  /*1ce30*/  IMAD.MOV.U32 R15, RZ, RZ, -0x1 ;  /* 0xffffffffff0f7424 */ /* 0x000fce00078e00ff */
[----:B------:R-:W-:Y:S05]  /*1ce40*/  WARPSYNC.COLLECTIVE R15, `(.L_x_864) ;  /* 0x000000000f087348 */ /* 0x000fea0003c00000 */
[----:B------:R0:W1:Y:S02]  /*1ce50*/  SHFL.IDX P6, R14, R13, R12, R11 ;  /* 0x0000000c0d0e7389 */ /* 0x00006400000c000b */
[----:B01----:R-:W-:Y:S01]  /*1ce60*/  ENDCOLLECTIVE ;  /* 0x000000000000791b */ /* 0x003fe20003800000 */
.L_x_864:
[----:B------:R-:W-:Y:S05]  /*1ce70*/  BSYNC B1 ;  /* 0x0000000000017941 */ /* 0x000fea0003800000 */
.L_x_863:
[----:B------:R-:W-:Y:S01]  /*1ce80*/  IMAD.MOV.U32 R13, RZ, RZ, R24 ;  /* 0x000000ffff0d7224 */ /* 0x000fe200078e0018 */
[----:B------:R-:W-:Y:S01]  /*1ce90*/  MOV R15, 0xffffffff ;  /* 0xffffffff000f7802 */ /* 0x000fe20000000f00 */
[----:B------:R-:W-:Y:S02]  /*1cea0*/  IMAD.MOV.U32 R12, RZ, RZ, RZ ;  /* 0x000000ffff0c7224 */ /* 0x000fe400078e00ff */
[----:B------:R-:W-:Y:S02]  /*1ceb0*/  IMAD.MOV.U32 R11, RZ, RZ, 0x181f ;  /* 0x0000181fff0b7424 */ /* 0x000fe400078e00ff */
[----:B------:R-:W-:-:S07]  /*1cec0*/  IMAD.MOV.U32 R0, RZ, RZ, R14 ;  /* 0x000000ffff007224 */ /* 0x000fce00078e000e */
[----:B------:R-:W-:Y:S05]  /*1ced0*/  WARPSYNC.COLLECTIVE R15, `(.L_x_865) ;  /* 0x000000000f087348 */ /* 0x000fea0003c00000 */
[----:B------:R0:W1:Y:S02]  /*1cee0*/  SHFL.IDX P6, R14, R13, R12, R11 ;  /* 0x0000000c0d0e7389 */ /* 0x00006400000c000b */
[----:B01----:R-:W-:Y:S01]  /*1cef0*/  ENDCOLLECTIVE ;  /* 0x000000000000791b */ /* 0x003fe20003800000 */
.L_x_865:
[----:B------:R-:W-:Y:S02]  /*1cf00*/  IMAD.MOV.U32 R13, RZ, RZ, R28 ;  /* 0x000000ffff0d7224 */ /* 0x000fe400078e001c */
[----:B------:R-:W-:-:S07]  /*1cf10*/  IMAD.MOV.U32 R3, RZ, RZ, R14 ;  /* 0x000000ffff037224 */ /* 0x000fce00078e000e */
[----:B------:R-:W-:Y:S05]  /*1cf20*/  WARPSYNC.COLLECTIVE R15, `(.L_x_866) ;  /* 0x000000000f087348 */ /* 0x000fea0003c00000 */
[----:B------:R0:W1:Y:S02]  /*1cf30*/  SHFL.IDX P6, R14, R13, R12, R11 ;  /* 0x0000000c0d0e7389 */ /* 0x00006400000c000b */
[----:B01----:R-:W-:Y:S01]  /*1cf40*/  ENDCOLLECTIVE ;  /* 0x000000000000791b */ /* 0x003fe20003800000 */
.L_x_866:
[----:B------:R-:W-:Y:S02]  /*1cf50*/  IMAD.MOV.U32 R13, RZ, RZ, R27 ;  /* 0x000000ffff0d7224 */ /* 0x000fe400078e001b */
[----:B------:R-:W-:-:S07]  /*1cf60*/  IMAD.MOV.U32 R4, RZ, RZ, R14 ;  /* 0x000000ffff047224 */ /* 0x000fce00078e000e */
[----:B------:R-:W-:Y:S05]  /*1cf70*/  WARPSYNC.COLLECTIVE R15, `(.L_x_867) ;  /* 0x000000000f087348 */ /* 0x000fea0003c00000 */
[----:B------:R0:W1:Y:S02]  /*1cf80*/  SHFL.IDX P6, R14, R13, R12, R11 ;  /* 0x0000000c0d0e7389 */ /* 0x00006400000c000b */
[----:B01----:R-:W-:Y:S01]  /*1cf90*/  ENDCOLLECTIVE ;  /* 0x000000000000791b */ /* 0x003fe20003800000 */
.L_x_867:
[----:B------:R-:W-:Y:S05]  /*1cfa0*/  BRA `(.L_x_868) ;  /* 0xfffffec4009c7947 */ /* 0x000fea000383ffff */
.L_x_605:
[----:B0-----:R0:W1:Y:S02]  /*1cfb0*/  SYNCS.PHASECHK.TRANS64.TRYWAIT P0, [R156+URZ+0x28800], R5 ;  /* 0x028800059c0075a7 */ /* 0x001064000800017f */
[----:B-1----:R-:W-:Y:S05]  /*1cfc0*/  @!P0 NANOSLEEP.SYNCS 0x989680 ;  /* 0x009896800000895d */ /* 0x002fea0003900000 */
[----:B------:R-:W1:Y:S02]  /*1cfd0*/  @!P0 SYNCS.PHASECHK.TRANS64 P0, [R156+URZ+0x28800], R5 ;  /* 0x028800059c0085a7 */ /* 0x000e64000800007f */
[----:B-1----:R-:W-:Y:S05]  /*1cfe0*/  @!P0 BRA `(.L_x_605) ;  /* 0xfffffffc00f08947 */ /* 0x002fea000383ffff */
[----:B------:R-:W-:Y:S05]  /*1cff0*/  BRA `(.L_x_869) ;  /* 0xfffffec800807947 */ /* 0x000fea000383ffff */
.L_x_621:
        /* <DEDUP_REMOVED lines=8> */
.L_x_871:
[----:B------:R-:W-:Y:S05]  /*1d080*/  BSYNC B1 ;  /* 0x0000000000017941 */ /* 0x000fea0003800000 */
.L_x_870:
        /* <DEDUP_REMOVED lines=8> */
.L_x_872:
[----:B------:R-:W-:Y:S02]  /*1d110*/  IMAD.MOV.U32 R13, RZ, RZ, R28 ;  /* 0x000000ffff0d7224 */ /* 0x000fe400078e001c */
[----:B------:R-:W-:-:S07]  /*1d120*/  IMAD.MOV.U32 R3, RZ, RZ, R14 ;  /* 0x000000ffff037224 */ /* 0x000fce00078e000e */
[----:B------:R-:W-:Y:S05]  /*1d130*/  WARPSYNC.COLLECTIVE R15, `(.L_x_873) ;  /* 0x000000000f087348 */ /* 0x000fea0003c00000 */
[----:B------:R0:W1:Y:S02]  /*1d140*/  SHFL.IDX P6, R14, R13, R12, R11 ;  /* 0x0000000c0d0e7389 */ /* 0x00006400000c000b */
[----:B01----:R-:W-:Y:S01]  /*1d150*/  ENDCOLLECTIVE ;  /* 0x000000000000791b */ /* 0x003fe20003800000 */
.L_x_873:
[----:B------:R-:W-:Y:S02]  /*1d160*/  IMAD.MOV.U32 R13, RZ, RZ, R27 ;  /* 0x000000ffff0d7224 */ /* 0x000fe400078e001b */
[----:B------:R-:W-:-:S07]  /*1d170*/  IMAD.MOV.U32 R20, RZ, RZ, R14 ;  /* 0x000000ffff147224 */ /* 0x000fce00078e000e */
[----:B------:R-:W-:Y:S05]  /*1d180*/  WARPSYNC.COLLECTIVE R15, `(.L_x_874) ;  /* 0x000000000f087348 */ /* 0x000fea0003c00000 */
[----:B------:R0:W1:Y:S02]  /*1d190*/  SHFL.IDX P6, R14, R13, R12, R11 ;  /* 0x0000000c0d0e7389 */ /* 0x00006400000c000b */
[----:B01----:R-:W-:Y:S01]  /*1d1a0*/  ENDCOLLECTIVE ;  /* 0x000000000000791b */ /* 0x003fe20003800000 */
.L_x_874:
[----:B------:R-:W-:Y:S05]  /*1d1b0*/  BRA `(.L_x_875) ;  /* 0xfffffedc00b07947 */ /* 0x000fea000383ffff */
.L_x_625:
[----:B0-----:R0:W1:Y:S02]  /*1d1c0*/  SYNCS.PHASECHK.TRANS64.TRYWAIT P4, [R156+URZ+0x28800], R27 ;  /* 0x0288001b9c0075a7 */ /* 0x001064000808017f */
[----:B-1----:R-:W-:Y:S05]  /*1d1d0*/  @!P4 NANOSLEEP.SYNCS 0x989680 ;  /* 0x009896800000c95d */ /* 0x002fea0003900000 */
[----:B------:R-:W1:Y:S02]  /*1d1e0*/  @!P4 SYNCS.PHASECHK.TRANS64 P4, [R156+URZ+0x28800], R27 ;  /* 0x0288001b9c00c5a7 */ /* 0x000e64000808007f */
[----:B-1----:R-:W-:Y:S05]  /*1d1f0*/  @!P4 BRA `(.L_x_625) ;  /* 0xfffffffc00f0c947 */ /* 0x002fea000383ffff */
[----:B------:R-:W-:Y:S05]  /*1d200*/  BRA `(.L_x_876) ;  /* 0xfffffee000a07947 */ /* 0x000fea000383ffff */
.L_x_635:
[----:B---3--:R3:W4:Y:S02]  /*1d210*/  SYNCS.PHASECHK.TRANS64.TRYWAIT P1, [R3+URZ+0x28830], R0 ;  /* 0x02883000030075a7 */ /* 0x008724000802017f */
[----:B----4-:R-:W-:Y:S05]  /*1d220*/  @!P1 NANOSLEEP.SYNCS 0x989680 ;  /* 0x009896800000995d */ /* 0x010fea0003900000 */
[----:B------:R-:W4:Y:S02]  /*1d230*/  @!P1 SYNCS.PHASECHK.TRANS64 P1, [R3+URZ+0x28830], R0 ;  /* 0x02883000030095a7 */ /* 0x000f24000802007f */
[----:B----4-:R-:W-:Y:S05]  /*1d240*/  @!P1 BRA `(.L_x_635) ;  /* 0xfffffffc00f09947 */ /* 0x010fea000383ffff */
[----:B------:R-:W-:Y:S05]  /*1d250*/  BRA `(.L_x_634) ;  /* 0xfffffef800847947 */ /* 0x000fea000383ffff */
.L_x_642:
[----:B-1----:R1:W2:Y:S02]  /*1d260*/  SYNCS.PHASECHK.TRANS64.TRYWAIT P2, [R7+URZ+0x28830], R4 ;  /* 0x02883004070075a7 */ /* 0x0022a4000804017f */
[----:B--2---:R-:W-:Y:S05]  /*1d270*/  @!P2 NANOSLEEP.SYNCS 0x989680 ;  /* 0x009896800000a95d */ /* 0x004fea0003900000 */
[----:B------:R-:W2:Y:S02]  /*1d280*/  @!P2 SYNCS.PHASECHK.TRANS64 P2, [R7+URZ+0x28830], R4 ;  /* 0x028830040700a5a7 */ /* 0x000ea4000804007f */
[----:B--2---:R-:W-:Y:S05]  /*1d290*/  @!P2 BRA `(.L_x_642) ;  /* 0xfffffffc00f0a947 */ /* 0x004fea000383ffff */
[----:B------:R-:W-:Y:S05]  /*1d2a0*/  BRA `(.L_x_641) ;  /* 0xffffff2000087947 */ /* 0x000fea000383ffff */
.L_x_646:
[----:B-1----:R1:W2:Y:S02]  /*1d2b0*/  SYNCS.PHASECHK.TRANS64.TRYWAIT P1, [R5+URZ+0x28850], R4 ;  /* 0x02885004050075a7 */ /* 0x0022a4000802017f */
[----:B--2---:R-:W-:Y:S05]  /*1d2c0*/  @!P1 NANOSLEEP.SYNCS 0x989680 ;  /* 0x009896800000995d */ /* 0x004fea0003900000 */
[----:B------:R-:W2:Y:S02]  /*1d2d0*/  @!P1 SYNCS.PHASECHK.TRANS64 P1, [R5+URZ+0x28850], R4 ;  /* 0x02885004050095a7 */ /* 0x000ea4000802007f */
[----:B--2---:R-:W-:Y:S05]  /*1d2e0*/  @!P1 BRA `(.L_x_646) ;  /* 0xfffffffc00f09947 */ /* 0x004fea000383ffff */
[----:B------:R-:W-:Y:S05]  /*1d2f0*/  BRA `(.L_x_643) ;  /* 0xffffff2400147947 */ /* 0x000fea000383ffff */
.L_x_653:
[----:B-1----:R1:W2:Y:S02]  /*1d300*/  SYNCS.PHASECHK.TRANS64.TRYWAIT P1, [R15+URZ+0x28850], R0 ;  /* 0x028850000f0075a7 */ /* 0x0022a4000802017f */
[----:B--2---:R-:W-:Y:S05]  /*1d310*/  @!P1 NANOSLEEP.SYNCS 0x989680 ;  /* 0x009896800000995d */ /* 0x004fea0003900000 */
[----:B------:R-:W2:Y:S02]  /*1d320*/  @!P1 SYNCS.PHASECHK.TRANS64 P1, [R15+URZ+0x28850], R0 ;  /* 0x028850000f0095a7 */ /* 0x000ea4000802007f */
[----:B--2---:R-:W-:Y:S05]  /*1d330*/  @!P1 BRA `(.L_x_653) ;  /* 0xfffffffc00f09947 */ /* 0x004fea000383ffff */
[----:B------:R-:W-:Y:S05]  /*1d340*/  BRA `(.L_x_652) ;  /* 0xffffff40005c7947 */ /* 0x000fea000383ffff */
.L_x_659:
[----:B------:R-:W-:Y:S02]  /*1d350*/  IMAD.MOV.U32 R13, RZ, RZ, R2 ;  /* 0x000000ffff0d7224 */ /* 0x000fe400078e0002 */
[----:B------:R-:W-:Y:S02]  /*1d360*/  IMAD.MOV.U32 R12, RZ, RZ, RZ ;  /* 0x000000ffff0c7224 */ /* 0x000fe400078e00ff */
[----:B------:R-:W-:Y:S02]  /*1d370*/  IMAD.MOV.U32 R11, RZ, RZ, 0x181f ;  /* 0x0000181fff0b7424 */ /* 0x000fe400078e00ff */
[----:B------:R-:W-:-:S07]  /*1d380*/  IMAD.MOV.U32 R15, RZ, RZ, -0x1 ;  /* 0xffffffffff0f7424 */ /* 0x000fce00078e00ff */
[----:B-----5:R-:W-:Y:S05]  /*1d390*/  WARPSYNC.COLLECTIVE R15, `(.L_x_877) ;  /* 0x000000000f087348 */ /* 0x020fea0003c00000 */
[----:B------:R0:W1:Y:S02]  /*1d3a0*/  SHFL.IDX P6, R14, R13, R12, R11 ;  /* 0x0000000c0d0e7389 */ /* 0x00006400000c000b */
[----:B01---5:R-:W-:Y:S01]  /*1d3b0*/  ENDCOLLECTIVE ;  /* 0x000000000000791b */ /* 0x023fe20003800000 */
.L_x_877:
[----:B------:R-:W-:Y:S02]  /*1d3c0*/  IMAD.MOV.U32 R13, RZ, RZ, R0 ;  /* 0x000000ffff0d7224 */ /* 0x000fe400078e0000 */
[----:B------:R-:W-:-:S07]  /*1d3d0*/  IMAD.MOV.U32 R3, RZ, RZ, R14 ;  /* 0x000000ffff037224 */ /* 0x000fce00078e000e */
[----:B------:R-:W-:Y:S05]  /*1d3e0*/  WARPSYNC.COLLECTIVE R15, `(.L_x_878) ;  /* 0x000000000f087348 */ /* 0x000fea0003c00000 */
[----:B------:R0:W1:Y:S02]  /*1d3f0*/  SHFL.IDX P6, R14, R13, R12, R11 ;  /* 0x0000000c0d0e7389 */ /* 0x00006400000c000b */
[----:B01----:R-:W-:Y:S01]  /*1d400*/  ENDCOLLECTIVE ;  /* 0x000000000000791b */ /* 0x003fe20003800000 */
.L_x_878:
[----:B------:R-:W-:Y:S05]  /*1d410*/  BRA `(.L_x_879) ;  /* 0xffffff5c00347947 */ /* 0x000fea000383ffff */
.L_x_662:
[----:B------:R-:W-:Y:S01]  /*1d420*/  BSSY B1, `(.L_x_880) ;  /* 0x0000008000017945 */ /* 0x000fe20003800000 */
[----:B------:R-:W-:Y:S01]  /*1d430*/  IMAD.MOV.U32 R13, RZ, RZ, R2 ;  /* 0x000000ffff0d7224 */ /* 0x000fe200078e0002 */
[----:B---3--:R-:W-:Y:S01]  /*1d440*/  MOV R11, 0x181f ;  /* 0x0000181f000b7802 */ /* 0x008fe20000000f00 */
[----:B------:R-:W-:Y:S02]  /*1d450*/  IMAD.MOV.U32 R12, RZ, RZ, 0x1 ;  /* 0x00000001ff0c7424 */ /* 0x000fe400078e00ff */
[----:B------:R-:W-:-:S07]  /*1d460*/  IMAD.MOV.U32 R15, RZ, RZ, -0x1 ;  /* 0xffffffffff0f7424 */ /* 0x000fce00078e00ff */
[----:B012--5:R-:W-:Y:S05]  /*1d470*/  WARPSYNC.COLLECTIVE R15, `(.L_x_881) ;  /* 0x000000000f087348 */ /* 0x027fea0003c00000 */
[----:B--2---:R2:W3:Y:S02]  /*1d480*/  SHFL.IDX P6, R14, R13, R12, R11 ;  /* 0x0000000c0d0e7389 */ /* 0x0044e400000c000b */
[----:B0123-5:R-:W-:Y:S01]  /*1d490*/  ENDCOLLECTIVE ;  /* 0x000000000000791b */ /* 0x02ffe20003800000 */
.L_x_881:
[----:B------:R-:W-:Y:S05]  /*1d4a0*/  BSYNC B1 ;  /* 0x0000000000017941 */ /* 0x000fea0003800000 */
.L_x_880:
        /* <DEDUP_REMOVED lines=8> */
.L_x_882:
[----:B------:R-:W-:Y:S05]  /*1d530*/  BRA `(.L_x_883) ;  /* 0xffffff5c00307947 */ /* 0x000fea000383ffff */
.L_x_665:
[----:B------:R-:W-:Y:S01]  /*1d540*/  BSSY B1, `(.L_x_884) ;  /* 0x0000008000017945 */ /* 0x000fe20003800000 */
[----:B------:R-:W-:Y:S02]  /*1d550*/  IMAD.MOV.U32 R13, RZ, RZ, R2 ;  /* 0x000000ffff0d7224 */ /* 0x000fe400078e0002 */
[----:B------:R-:W-:Y:S02]  /*1d560*/  IMAD.MOV.U32 R12, RZ, RZ, 0x2 ;  /* 0x00000002ff0c7424 */ /* 0x000fe400078e00ff */
[----:B------:R-:W-:Y:S02]  /*1d570*/  IMAD.MOV.U32 R11, RZ, RZ, 0x181f ;  /* 0x0000181fff0b7424 */ /* 0x000fe400078e00ff */
[----:B---3--:R-:W-:-:S07]  /*1d580*/  IMAD.MOV.U32 R15, RZ, RZ, -0x1 ;  /* 0xffffffffff0f7424 */ /* 0x008fce00078e00ff */
[----:B012-4-:R-:W-:Y:S05]  /*1d590*/  WARPSYNC.COLLECTIVE R15, `(.L_x_885) ;  /* 0x000000000f087348 */ /* 0x017fea0003c00000 */
[----:B--2---:R2:W3:Y:S02]  /*1d5a0*/  SHFL.IDX P6, R14, R13, R12, R11 ;  /* 0x0000000c0d0e7389 */ /* 0x0044e400000c000b */
[----:B01234-:R-:W-:Y:S01]  /*1d5b0*/  ENDCOLLECTIVE ;  /* 0x000000000000791b */ /* 0x01ffe20003800000 */
.L_x_885:
[----:B------:R-:W-:Y:S05]  /*1d5c0*/  BSYNC B1 ;  /* 0x0000000000017941 */ /* 0x000fea0003800000 */
.L_x_884:
        /* <DEDUP_REMOVED lines=8> */
.L_x_886:
[----:B------:R-:W-:Y:S05]  /*1d650*/  BRA `(.L_x_887) ;  /* 0xffffff5c00307947 */ /* 0x000fea000383ffff */
.L_x_668:
        /* <DEDUP_REMOVED lines=8> */
.L_x_889:
[----:B------:R-:W-:Y:S05]  /*1d6e0*/  BSYNC B1 ;  /* 0x0000000000017941 */ /* 0x000fea0003800000 */
.L_x_888:
        /* <DEDUP_REMOVED lines=8> */
.L_x_890:
[----:B------:R-:W-:Y:S05]  /*1d770*/  BRA `(.L_x_891) ;  /* 0xffffff5c00307947 */ /* 0x000fea000383ffff */
.L_x_670:
[----:B------:R-:W-:Y:S01]  /*1d780*/  IMAD.MOV.U32 R13, RZ, RZ, R2 ;  /* 0x000000ffff0d7224 */ /* 0x000fe200078e0002 */
[----:B------:R-:W-:Y:S01]  /*1d790*/  MOV R12, RZ ;  /* 0x000000ff000c7202 */ /* 0x000fe20000000f00 */
[----:B------:R-:W-:Y:S02]  /*1d7a0*/  IMAD.MOV.U32 R11, RZ, RZ, 0x1c1f ;  /* 0x00001c1fff0b7424 */ /* 0x000fe400078e00ff */
[----:B------:R-:W-:-:S07]  /*1d7b0*/  IMAD.MOV.U32 R15, RZ, RZ, -0x1 ;  /* 0xffffffffff0f7424 */ /* 0x000fce00078e00ff */
[----:B------:R-:W-:Y:S05]  /*1d7c0*/  WARPSYNC.COLLECTIVE R15, `(.L_x_892) ;  /* 0x000000000f087348 */ /* 0x000fea0003c00000 */
[----:B------:R0:W1:Y:S02]  /*1d7d0*/  SHFL.IDX P6, R14, R13, R12, R11 ;  /* 0x0000000c0d0e7389 */ /* 0x00006400000c000b */
[----:B01----:R-:W-:Y:S01]  /*1d7e0*/  ENDCOLLECTIVE ;  /* 0x000000000000791b */ /* 0x003fe20003800000 */
.L_x_892:
[----:B------:R-:W-:Y:S02]  /*1d7f0*/  IMAD.MOV.U32 R13, RZ, RZ, R0 ;  /* 0x000000ffff0d7224 */ /* 0x000fe400078e0000 */
[----:B------:R-:W-:-:S07]  /*1d800*/  IMAD.MOV.U32 R3, RZ, RZ, R14 ;  /* 0x000000ffff037224 */ /* 0x000fce00078e000e */
[----:B------:R-:W-:Y:S05]  /*1d810*/  WARPSYNC.COLLECTIVE R15, `(.L_x_893) ;  /* 0x000000000f087348 */ /* 0x000fea0003c00000 */
[----:B------:R0:W1:Y:S02]  /*1d820*/  SHFL.IDX P6, R14, R13, R12, R11 ;  /* 0x0000000c0d0e7389 */ /* 0x00006400000c000b */
[----:B01----:R-:W-:Y:S01]  /*1d830*/  ENDCOLLECTIVE ;  /* 0x000000000000791b */ /* 0x003fe20003800000 */
.L_x_893:
[----:B------:R-:W-:Y:S05]  /*1d840*/  BRA `(.L_x_894) ;  /* 0xffffff6000307947 */ /* 0x000fea000383ffff */
.L_x_673:
[----:B------:R-:W-:Y:S01]  /*1d850*/  BSSY B1, `(.L_x_895) ;  /* 0x0000008000017945 */ /* 0x000fe20003800000 */
[----:B--2---:R-:W-:Y:S02]  /*1d860*/  IMAD.MOV.U32 R13, RZ, RZ, R2 ;  /* 0x000000ffff0d7224 */ /* 0x004fe400078e0002 */
[----:B------:R-:W-:Y:S02]  /*1d870*/  IMAD.MOV.U32 R12, RZ, RZ, 0x1 ;  /* 0x00000001ff0c7424 */ /* 0x000fe400078e00ff */
[----:B------:R-:W-:Y:S02]  /*1d880*/  IMAD.MOV.U32 R11, RZ, RZ, 0x1c1f ;  /* 0x00001c1fff0b7424 */ /* 0x000fe400078e00ff */
[----:B------:R-:W-:-:S07]  /*1d890*/  IMAD.MOV.U32 R15, RZ, RZ, -0x1 ;  /* 0xffffffffff0f7424 */ /* 0x000fce00078e00ff */
[----:B01----:R-:W-:Y:S05]  /*1d8a0*/  WARPSYNC.COLLECTIVE R15, `(.L_x_896) ;  /* 0x000000000f087348 */ /* 0x003fea0003c00000 */
[----:B------:R2:W3:Y:S02]  /*1d8b0*/  SHFL.IDX P6, R14, R13, R12, R11 ;  /* 0x0000000c0d0e7389 */ /* 0x0004e400000c000b */
[----:B0123--:R-:W-:Y:S01]  /*1d8c0*/  ENDCOLLECTIVE ;  /* 0x000000000000791b */ /* 0x00ffe20003800000 */
.L_x_896:
[----:B------:R-:W-:Y:S05]  /*1d8d0*/  BSYNC B1 ;  /* 0x0000000000017941 */ /* 0x000fea0003800000 */
.L_x_895:
        /* <DEDUP_REMOVED lines=8> */
.L_x_897:
[----:B------:R-:W-:Y:S05]  /*1d960*/  BRA `(.L_x_898) ;  /* 0xffffff64000c7947 */ /* 0x000fea000383ffff */
.L_x_677:
[----:B------:R-:W-:Y:S02]  /*1d970*/  IMAD.MOV.U32 R13, RZ, RZ, R2 ;  /* 0x000000ffff0d7224 */ /* 0x000fe400078e0002 */
[----:B------:R-:W-:Y:S02]  /*1d980*/  IMAD.MOV.U32 R12, RZ, RZ, RZ ;  /* 0x000000ffff0c7224 */ /* 0x000fe400078e00ff */
[----:B------:R-:W-:Y:S02]  /*1d990*/  IMAD.MOV.U32 R11, RZ, RZ, 0x181f ;  /* 0x0000181fff0b7424 */ /* 0x000fe400078e00ff */
[----:B------:R-:W-:-:S07]  /*1d9a0*/  IMAD.MOV.U32 R15, RZ, RZ, -0x1 ;  /* 0xffffffffff0f7424 */ /* 0x000fce00078e00ff */
[----:B-1-3--:R-:W-:Y:S05]  /*1d9b0*/  WARPSYNC.COLLECTIVE R15, `(.L_x_899) ;  /* 0x000000000f087348 */ /* 0x00afea0003c00000 */
[----:B------:R0:W2:Y:S02]  /*1d9c0*/  SHFL.IDX P6, R14, R13, R12, R11 ;  /* 0x0000000c0d0e7389 */ /* 0x0000a400000c000b */
[----:B0123--:R-:W-:Y:S01]  /*1d9d0*/  ENDCOLLECTIVE ;  /* 0x000000000000791b */ /* 0x00ffe20003800000 */
.L_x_899:
[----:B------:R-:W-:Y:S02]  /*1d9e0*/  IMAD.MOV.U32 R13, RZ, RZ, R0 ;  /* 0x000000ffff0d7224 */ /* 0x000fe400078e0000 */
[----:B------:R-:W-:-:S07]  /*1d9f0*/  IMAD.MOV.U32 R3, RZ, RZ, R14 ;  /* 0x000000ffff037224 */ /* 0x000fce00078e000e */
[----:B------:R-:W-:Y:S05]  /*1da00*/  WARPSYNC.COLLECTIVE R15, `(.L_x_900) ;  /* 0x000000000f087348 */ /* 0x000fea0003c00000 */
[----:B------:R0:W1:Y:S02]  /*1da10*/  SHFL.IDX P6, R14, R13, R12, R11 ;  /* 0x0000000c0d0e7389 */ /* 0x00006400000c000b */
[----:B01----:R-:W-:Y:S01]  /*1da20*/  ENDCOLLECTIVE ;  /* 0x000000000000791b */ /* 0x003fe20003800000 */
.L_x_900:
[----:B------:R-:W-:Y:S05]  /*1da30*/  BRA `(.L_x_901) ;  /* 0xffffff6c00e87947 */ /* 0x000fea000383ffff */
.L_x_680:
[----:B------:R-:W-:Y:S01]  /*1da40*/  BSSY B1, `(.L_x_902) ;  /* 0x0000008000017945 */ /* 0x000fe20003800000 */
[----:B------:R-:W-:Y:S02]  /*1da50*/  IMAD.MOV.U32 R13, RZ, RZ, R2 ;  /* 0x000000ffff0d7224 */ /* 0x000fe400078e0002 */
[----:B------:R-:W-:Y:S02]  /*1da60*/  IMAD.MOV.U32 R12, RZ, RZ, 0x1 ;  /* 0x00000001ff0c7424 */ /* 0x000fe400078e00ff */
[----:B------:R-:W-:Y:S02]  /*1da70*/  IMAD.MOV.U32 R11, RZ, RZ, 0x181f ;  /* 0x0000181fff0b7424 */ /* 0x000fe400078e00ff */
[----:B--2---:R-:W-:-:S07]  /*1da80*/  IMAD.MOV.U32 R15, RZ, RZ, -0x1 ;  /* 0xffffffffff0f7424 */ /* 0x004fce00078e00ff */
[----:B01-34-:R-:W-:Y:S05]  /*1da90*/  WARPSYNC.COLLECTIVE R15, `(.L_x_903) ;  /* 0x000000000f087348 */ /* 0x01bfea0003c00000 */
[----:B----4-:R2:W4:Y:S02]  /*1daa0*/  SHFL.IDX P6, R14, R13, R12, R11 ;  /* 0x0000000c0d0e7389 */ /* 0x01052400000c000b */
[----:B01234-:R-:W-:Y:S01]  /*1dab0*/  ENDCOLLECTIVE ;  /* 0x000000000000791b */ /* 0x01ffe20003800000 */
.L_x_903:
[----:B------:R-:W-:Y:S05]  /*1dac0*/  BSYNC B1 ;  /* 0x0000000000017941 */ /* 0x000fea0003800000 */
.L_x_902:
        /* <DEDUP_REMOVED lines=8> */
.L_x_904:
[----:B------:R-:W-:Y:S05]  /*1db50*/  BRA `(.L_x_905) ;  /* 0xffffff6c00e87947 */ /* 0x000fea000383ffff */
.L_x_683:
[----:B------:R-:W-:Y:S01]  /*1db60*/  BSSY B1, `(.L_x_906) ;  /* 0x0000008000017945 */ /* 0x000fe20003800000 */
[----:B------:R-:W-:Y:S02]  /*1db70*/  IMAD.MOV.U32 R13, RZ, RZ, R2 ;  /* 0x000000ffff0d7224 */ /* 0x000fe400078e0002 */
[----:B------:R-:W-:Y:S02]  /*1db80*/  IMAD.MOV.U32 R12, RZ, RZ, 0x2 ;  /* 0x00000002ff0c7424 */ /* 0x000fe400078e00ff */
[----:B------:R-:W-:Y:S02]  /*1db90*/  IMAD.MOV.U32 R11, RZ, RZ, 0x181f ;  /* 0x0000181fff0b7424 */ /* 0x000fe400078e00ff */
[----:B0-----:R-:W-:-:S07]  /*1dba0*/  IMAD.MOV.U32 R15, RZ, RZ, -0x1 ;  /* 0xffffffffff0f7424 */ /* 0x001fce00078e00ff */
[----:B-1234-:R-:W-:Y:S05]  /*1dbb0*/  WARPSYNC.COLLECTIVE R15, `(.L_x_907) ;  /* 0x000000000f087348 */ /* 0x01efea0003c00000 */
[----:B----4-:R0:W4:Y:S02]  /*1dbc0*/  SHFL.IDX P6, R14, R13, R12, R11 ;  /* 0x0000000c0d0e7389 */ /* 0x01012400000c000b */
[----:B01234-:R-:W-:Y:S01]  /*1dbd0*/  ENDCOLLECTIVE ;  /* 0x000000000000791b */ /* 0x01ffe20003800000 */
.L_x_907:
[----:B------:R-:W-:Y:S05]  /*1dbe0*/  BSYNC B1 ;  /* 0x0000000000017941 */ /* 0x000fea0003800000 */
.L_x_906:
        /* <DEDUP_REMOVED lines=8> */
.L_x_908:
[----:B------:R-:W-:Y:S05]  /*1dc70*/  BRA `(.L_x_909) ;  /* 0xffffff6c00e87947 */ /* 0x000fea000383ffff */
.L_x_686:
[----:B------:R-:W-:Y:S01]  /*1dc80*/  BSSY B1, `(.L_x_910) ;  /* 0x0000008000017945 */ /* 0x000fe20003800000 */
[----:B------:R-:W-:Y:S01]  /*1dc90*/  IMAD.MOV.U32 R13, RZ, RZ, R2 ;  /* 0x000000ffff0d7224 */ /* 0x000fe200078e0002 */
[----:B------:R-:W-:Y:S01]  /*1dca0*/  MOV R12, 0x3 ;  /* 0x00000003000c7802 */ /* 0x000fe20000000f00 */
[----:B------:R-:W-:Y:S02]  /*1dcb0*/  IMAD.MOV.U32 R11, RZ, RZ, 0x181f ;  /* 0x0000181fff0b7424 */ /* 0x000fe400078e00ff */
[----:B0-----:R-:W-:-:S07]  /*1dcc0*/  IMAD.MOV.U32 R15, RZ, RZ, -0x1 ;  /* 0xffffffffff0f7424 */ /* 0x001fce00078e00ff */
[----:B-1234-:R-:W-:Y:S05]  /*1dcd0*/  WARPSYNC.COLLECTIVE R15, `(.L_x_911) ;  /* 0x000000000f087348 */ /* 0x01efea0003c00000 */
[----:B------:R0:W0:Y:S02]  /*1dce0*/  SHFL.IDX P6, R14, R13, R12, R11 ;  /* 0x0000000c0d0e7389 */ /* 0x00002400000c000b */
[----:B01234-:R-:W-:Y:S01]  /*1dcf0*/  ENDCOLLECTIVE ;  /* 0x000000000000791b */ /* 0x01ffe20003800000 */
.L_x_911:
[----:B------:R-:W-:Y:S05]  /*1dd00*/  BSYNC B1 ;  /* 0x0000000000017941 */ /* 0x000fea0003800000 */
.L_x_910:
        /* <DEDUP_REMOVED lines=8> */
.L_x_912:
[----:B------:R-:W-:Y:S05]  /*1dd90*/  BRA `(.L_x_913) ;  /* 0xffffff6c00e87947 */ /* 0x000fea000383ffff */
.L_x_703:
        /* <DEDUP_REMOVED lines=8> */
[----:B------:R-:W-:Y:S05]  /*1de20*/  WARPSYNC.COLLECTIVE R15, `(.L_x_915) ;  /* 0x000000000f087348 */ /* 0x000fea0003c00000 */
[----:B------:R0:W1:Y:S02]  /*1de30*/  SHFL.IDX P6, R14, R13, R12, R11 ;  /* 0x0000000c0d0e7389 */ /* 0x00006400000c000b */
[----:B01----:R-:W-:Y:S01]  /*1de40*/  ENDCOLLECTIVE ;  /* 0x000000000000791b */ /* 0x003fe20003800000 */
.L_x_915:
[----:B------:R-:W-:Y:S05]  /*1de50*/  BSYNC B1 ;  /* 0x0000000000017941 */ /* 0x000fea0003800000 */
.L_x_914:
[----:B------:R-:W-:Y:S05]  /*1de60*/  BRA `(.L_x_916) ;  /* 0xffffff8400947947 */ /* 0x000fea000383ffff */
.L_x_705:
[----:B------:R-:W-:Y:S01]  /*1de70*/  BSSY B1, `(.L_x_917) ;  /* 0x0000006000017945 */ /* 0x000fe20003800000 */
[----:B------:R-:W-:-:S07]  /*1de80*/  IMAD.MOV.U32 R15, RZ, RZ, -0x1 ;  /* 0xffffffffff0f7424 */ /* 0x000fce00078e00ff */
[----:B0-----:R-:W-:Y:S05]  /*1de90*/  WARPSYNC.COLLECTIVE R15, `(.L_x_918) ;  /* 0x000000000f0c7348 */ /* 0x001fea0003c00000 */
[----:B------:R-:W-:Y:S02]  /*1dea0*/  ELECT P6, UR62, PT ;  /* 0x00000000003e782f */ /* 0x000fe400038c0000 */
[----:B------:R-:W-:Y:S01]  /*1deb0*/  MOV R14, UR62 ;  /* 0x0000003e000e7c02 */ /* 0x000fe20008000f00 */
[----:B0-----:R-:W-:Y:S10]  /*1dec0*/  ENDCOLLECTIVE ;  /* 0x000000000000791b */ /* 0x001ff40003800000 */
.L_x_918:
[----:B------:R-:W-:Y:S05]  /*1ded0*/  BSYNC B1 ;  /* 0x0000000000017941 */ /* 0x000fea0003800000 */
.L_x_917:
[----:B------:R-:W-:Y:S05]  /*1dee0*/  BRA `(.L_x_704) ;  /* 0xffffff84008c7947 */ /* 0x000fea000383ffff */
.L_x_707:
[----:B0-----:R0:W1:Y:S02]  /*1def0*/  SYNCS.PHASECHK.TRANS64.TRYWAIT P0, [R22+URZ+0x28820], R7 ;  /* 0x02882007160075a7 */ /* 0x001064000800017f */
[----:B-1----:R-:W-:Y:S05]  /*1df00*/  @!P0 NANOSLEEP.SYNCS 0x989680 ;  /* 0x009896800000895d */ /* 0x002fea0003900000 */
[----:B------:R-:W1:Y:S02]  /*1df10*/  @!P0 SYNCS.PHASECHK.TRANS64 P0, [R22+URZ+0x28820], R7 ;  /* 0x02882007160085a7 */ /* 0x000e64000800007f */
[----:B-1----:R-:W-:Y:S05]  /*1df20*/  @!P0 BRA `(.L_x_707) ;  /* 0xfffffffc00f08947 */ /* 0x002fea000383ffff */
[----:B------:R-:W-:Y:S05]  /*1df30*/  BRA `(.L_x_919) ;  /* 0xffffff84009c7947 */ /* 0x000fea000383ffff */
.L_x_711:
[----:B-1----:R1:W2:Y:S02]  /*1df40*/  SYNCS.PHASECHK.TRANS64.TRYWAIT P0, [R10+URZ+0x288a0], R9 ;  /* 0x0288a0090a0075a7 */ /* 0x0022a4000800017f */
[----:B--2---:R-:W-:Y:S05]  /*1df50*/  @!P0 NANOSLEEP.SYNCS 0x989680 ;  /* 0x009896800000895d */ /* 0x004fea0003900000 */
[----:B------:R-:W2:Y:S02]  /*1df60*/  @!P0 SYNCS.PHASECHK.TRANS64 P0, [R10+URZ+0x288a0], R9 ;  /* 0x0288a0090a0085a7 */ /* 0x000ea4000800007f */
[----:B--2---:R-:W-:Y:S05]  /*1df70*/  @!P0 BRA `(.L_x_711) ;  /* 0xfffffffc00f08947 */ /* 0x004fea000383ffff */
[----:B------:R-:W-:Y:S05]  /*1df80*/  BRA `(.L_x_920) ;  /* 0xffffff8400b47947 */ /* 0x000fea000383ffff */
.L_x_717:
[----:B0-----:R0:W2:Y:S02]  /*1df90*/  SYNCS.PHASECHK.TRANS64.TRYWAIT P0, [R10+URZ+0x288c0], R9 ;  /* 0x0288c0090a0075a7 */ /* 0x0010a4000800017f */
[----:B--2---:R-:W-:Y:S05]  /*1dfa0*/  @!P0 NANOSLEEP.SYNCS 0x989680 ;  /* 0x009896800000895d */ /* 0x004fea0003900000 */
[----:B------:R-:W2:Y:S02]  /*1dfb0*/  @!P0 SYNCS.PHASECHK.TRANS64 P0, [R10+URZ+0x288c0], R9 ;  /* 0x0288c0090a0085a7 */ /* 0x000ea4000800007f */
[----:B--2---:R-:W-:Y:S05]  /*1dfc0*/  @!P0 BRA `(.L_x_717) ;  /* 0xfffffffc00f08947 */ /* 0x004fea000383ffff */
[----:B------:R-:W-:Y:S05]  /*1dfd0*/  BRA `(.L_x_921) ;  /* 0xffffff8800747947 */ /* 0x000fea000383ffff */
.L_x_725:
[----:B-1----:R1:W2:Y:S02]  /*1dfe0*/  SYNCS.PHASECHK.TRANS64.TRYWAIT P2, [R10+URZ+0x288a0], R9 ;  /* 0x0288a0090a0075a7 */ /* 0x0022a4000804017f */
[----:B--2---:R-:W-:Y:S05]  /*1dff0*/  @!P2 NANOSLEEP.SYNCS 0x989680 ;  /* 0x009896800000a95d */ /* 0x004fea0003900000 */
[----:B------:R-:W2:Y:S02]  /*1e000*/  @!P2 SYNCS.PHASECHK.TRANS64 P2, [R10+URZ+0x288a0], R9 ;  /* 0x0288a0090a00a5a7 */ /* 0x000ea4000804007f */
[----:B--2---:R-:W-:Y:S05]  /*1e010*/  @!P2 BRA `(.L_x_725) ;  /* 0xfffffffc00f0a947 */ /* 0x004fea000383ffff */
[----:B------:R-:W-:Y:S05]  /*1e020*/  BRA `(.L_x_922) ;  /* 0xffffff8c00707947 */ /* 0x000fea000383ffff */
.L_x_731:
[----:B0-----:R0:W2:Y:S02]  /*1e030*/  SYNCS.PHASECHK.TRANS64.TRYWAIT P2, [R10+URZ+0x288c0], R9 ;  /* 0x0288c0090a0075a7 */ /* 0x0010a4000804017f */
[----:B--2---:R-:W-:Y:S05]  /*1e040*/  @!P2 NANOSLEEP.SYNCS 0x989680 ;  /* 0x009896800000a95d */ /* 0x004fea0003900000 */
[----:B------:R-:W2:Y:S02]  /*1e050*/  @!P2 SYNCS.PHASECHK.TRANS64 P2, [R10+URZ+0x288c0], R9 ;  /* 0x0288c0090a00a5a7 */ /* 0x000ea4000804007f */
[----:B--2---:R-:W-:Y:S05]  /*1e060*/  @!P2 BRA `(.L_x_731) ;  /* 0xfffffffc00f0a947 */ /* 0x004fea000383ffff */
[----:B------:R-:W-:Y:S05]  /*1e070*/  BRA `(.L_x_923) ;  /* 0xffffff9000287947 */ /* 0x000fea000383ffff */
.L_x_747:
[----:B-1----:R-:W0:Y:S01]  /*1e080*/  S2R R9, SR_TID.X ;  /* 0x0000000000097919 */ /* 0x002e220000002100 */
[----:B------:R-:W-:Y:S01]  /*1e090*/  BSSY B0, `(.L_x_924) ;  /* 0x000000a000007945 */ /* 0x000fe20003800000 */
[----:B------:R-:W-:Y:S02]  /*1e0a0*/  IMAD.MOV.U32 R12, RZ, RZ, RZ ;  /* 0x000000ffff0c7224 */ /* 0x000fe400078e00ff */
[----:B------:R-:W-:Y:S02]  /*1e0b0*/  IMAD.MOV.U32 R11, RZ, RZ, 0x1f ;  /* 0x0000001fff0b7424 */ /* 0x000fe400078e00ff */
[----:B------:R-:W-:Y:S01]  /*1e0c0*/  IMAD.MOV.U32 R15, RZ, RZ, -0x1 ;  /* 0xffffffffff0f7424 */ /* 0x000fe200078e00ff */
[----:B0-----:R-:W-:-:S04]  /*1e0d0*/  SHF.R.U32.HI R9, RZ, 0x5, R9 ;  /* 0x00000005ff097819 */ /* 0x001fc80000011609 */
[----:B------:R-:W-:-:S04]  /*1e0e0*/  LOP3.LUT R9, R9, 0x3, RZ, 0xc0, !PT ;  /* 0x0000000309097812 */ /* 0x000fc800078ec0ff */
[----:B------:R-:W-:-:S07]  /*1e0f0*/  MOV R13, R9 ;  /* 0x00000009000d7202 */ /* 0x000fce0000000f00 */
[----:B-----5:R-:W-:Y:S05]  /*1e100*/  WARPSYNC.COLLECTIVE R15, `(.L_x_925) ;  /* 0x000000000f087348 */ /* 0x020fea0003c00000 */
[----:B------:R0:W1:Y:S02]  /*1e110*/  SHFL.IDX P6, R14, R13, R12, R11 ;  /* 0x0000000c0d0e7389 */ /* 0x00006400000c000b */
[----:B01---5:R-:W-:Y:S01]  /*1e120*/  ENDCOLLECTIVE ;  /* 0x000000000000791b */ /* 0x023fe20003800000 */
.L_x_925:
[----:B------:R-:W-:Y:S05]  /*1e130*/  BSYNC B0 ;  /* 0x0000000000007941 */ /* 0x000fea0003800000 */
.L_x_924:
[----:B------:R-:W-:Y:S05]  /*1e140*/  BRA `(.L_x_926) ;  /* 0xffffff9c00747947 */ /* 0x000fea000383ffff */
.L_x_750:
[----:B0-----:R0:W1:Y:S02]  /*1e150*/  SYNCS.PHASECHK.TRANS64.TRYWAIT P0, [R7+URZ+0x28840], R2 ;  /* 0x02884002070075a7 */ /* 0x001064000800017f */
[----:B-1----:R-:W-:Y:S05]  /*1e160*/  @!P0 NANOSLEEP.SYNCS 0x989680 ;  /* 0x009896800000895d */ /* 0x002fea0003900000 */
[----:B------:R-:W1:Y:S02]  /*1e170*/  @!P0 SYNCS.PHASECHK.TRANS64 P0, [R7+URZ+0x28840], R2 ;  /* 0x02884002070085a7 */ /* 0x000e64000800007f */
[----:B-1----:R-:W-:Y:S05]  /*1e180*/  @!P0 BRA `(.L_x_750) ;  /* 0xfffffffc00f08947 */ /* 0x002fea000383ffff */
[----:B------:R-:W-:Y:S05]  /*1e190*/  BRA `(.L_x_927) ;  /* 0xffffff9c00c47947 */ /* 0x000fea000383ffff */
.L_x_751:
        /* <DEDUP_REMOVED lines=8> */
.L_x_929:
[----:B------:R-:W-:Y:S05]  /*1e220*/  BSYNC B0 ;  /* 0x0000000000007941 */ /* 0x000fea0003800000 */
.L_x_928:
        /* <DEDUP_REMOVED lines=9> */
.L_x_930:
[----:B------:R-:W-:Y:S02]  /*1e2c0*/  IMAD.MOV.U32 R13, RZ, RZ, R0 ;  /* 0x000000ffff0d7224 */ /* 0x000fe400078e0000 */
[----:B------:R-:W-:Y:S01]  /*1e2d0*/  IMAD.MOV.U32 R12, RZ, RZ, 0x1 ;  /* 0x00000001ff0c7424 */ /* 0x000fe200078e00ff */
[----:B------:R-:W-:-:S07]  /*1e2e0*/  MOV R3, R14 ;  /* 0x0000000e00037202 */ /* 0x000fce0000000f00 */
[----:B------:R-:W-:Y:S05]  /*1e2f0*/  WARPSYNC.COLLECTIVE R15, `(.L_x_931) ;  /* 0x000000000f087348 */ /* 0x000fea0003c00000 */
[----:B------:R0:W1:Y:S02]  /*1e300*/  SHFL.IDX P6, R14, R13, R12, R11 ;  /* 0x0000000c0d0e7389 */ /* 0x00006400000c000b */
[----:B01----:R-:W-:Y:S01]  /*1e310*/  ENDCOLLECTIVE ;  /* 0x000000000000791b */ /* 0x003fe20003800000 */
.L_x_931:
        /* <DEDUP_REMOVED lines=16> */
.L_x_932:
[----:B------:R-:W-:Y:S02]  /*1e420*/  @P0 IMAD R8, R5, 0x2, R22 ;  /* 0x0000000205080824 */ /* 0x000fe400078e0216 */
[----:B------:R-:W-:Y:S02]  /*1e430*/  IMAD.MOV.U32 R13, RZ, RZ, R0 ;  /* 0x000000ffff0d7224 */ /* 0x000fe400078e0000 */
[----:B------:R-:W-:Y:S02]  /*1e440*/  IMAD.MOV.U32 R12, RZ, RZ, 0x2 ;  /* 0x00000002ff0c7424 */ /* 0x000fe400078e00ff */
[----:B------:R-:W-:-:S07]  /*1e450*/  IMAD.MOV.U32 R3, RZ, RZ, R14 ;  /* 0x000000ffff037224 */ /* 0x000fce00078e000e */
[----:B------:R-:W-:Y:S05]  /*1e460*/  WARPSYNC.COLLECTIVE R15, `(.L_x_933) ;  /* 0x000000000f087348 */ /* 0x000fea0003c00000 */
[----:B------:R0:W1:Y:S02]  /*1e470*/  SHFL.IDX P6, R14, R13, R12, R11 ;  /* 0x0000000c0d0e7389 */ /* 0x00006400000c000b */
[----:B01----:R-:W-:Y:S01]  /*1e480*/  ENDCOLLECTIVE ;  /* 0x000000000000791b */ /* 0x003fe20003800000 */
.L_x_933:
[----:B------:R-:W-:-:S05]  /*1e490*/  @P0 LEA R3, P1, R31, R3, 0x1 ;  /* 0x000000031f030211 */ /* 0x000fca00078208ff */
[----:B------:R-:W-:-:S05]  /*1e4a0*/  @P0 IMAD.X R2, RZ, RZ, R2, P1 ;  /* 0x000000ffff020224 */ /* 0x000fca00008e0602 */
[----:B------:R-:W-:Y:S02]  /*1e4b0*/  @P0 LOP3.LUT R3, R3, R2, RZ, 0x3c, !PT ;  /* 0x0000000203030212 */ /* 0x000fe400078e3cff */
[----:B------:R-:W-:Y:S02]  /*1e4c0*/  MOV R13, R4 ;  /* 0x00000004000d7202 */ /* 0x000fe40000000f00 */
        /* <DEDUP_REMOVED lines=12> */
.L_x_934:
[----:B------:R-:W-:Y:S02]  /*1e590*/  @P0 IMAD R8, R5, 0x2, R22 ;  /* 0x0000000205080824 */ /* 0x000fe400078e0216 */
[----:B------:R-:W-:Y:S02]  /*1e5a0*/  IMAD.MOV.U32 R13, RZ, RZ, R0 ;  /* 0x000000ffff0d7224 */ /* 0x000fe400078e0000 */
[----:B------:R-:W-:Y:S02]  /*1e5b0*/  IMAD.MOV.U32 R12, RZ, RZ, 0x3 ;  /* 0x00000003ff0c7424 */ /* 0x000fe400078e00ff */
[----:B------:R-:W-:-:S07]  /*1e5c0*/  IMAD.MOV.U32 R3, RZ, RZ, R14 ;  /* 0x000000ffff037224 */ /* 0x000fce00078e000e */
[----:B------:R-:W-:Y:S05]  /*1e5d0*/  WARPSYNC.COLLECTIVE R15, `(.L_x_935) ;  /* 0x000000000f087348 */ /* 0x000fea0003c00000 */
[----:B------:R0:W1:Y:S02]  /*1e5e0*/  SHFL.IDX P6, R14, R13, R12, R11 ;  /* 0x0000000c0d0e7389 */ /* 0x00006400000c000b */
[----:B01----:R-:W-:Y:S01]  /*1e5f0*/  ENDCOLLECTIVE ;  /* 0x000000000000791b */ /* 0x003fe20003800000 */
.L_x_935:
        /* <DEDUP_REMOVED lines=16> */
.L_x_936:
[----:B------:R-:W-:Y:S02]  /*1e700*/  @P0 IMAD R8, R5, 0x2, R22 ;  /* 0x0000000205080824 */ /* 0x000fe400078e0216 */
[----:B------:R-:W-:Y:S02]  /*1e710*/  IMAD.MOV.U32 R13, RZ, RZ, R0 ;  /* 0x000000ffff0d7224 */ /* 0x000fe400078e0000 */
[----:B------:R-:W-:Y:S02]  /*1e720*/  IMAD.MOV.U32 R12, RZ, RZ, 0x4 ;  /* 0x00000004ff0c7424 */ /* 0x000fe400078e00ff */
[----:B------:R-:W-:-:S07]  /*1e730*/  IMAD.MOV.U32 R3, RZ, RZ, R14 ;  /* 0x000000ffff037224 */ /* 0x000fce00078e000e */
[----:B------:R-:W-:Y:S05]  /*1e740*/  WARPSYNC.COLLECTIVE R15, `(.L_x_937) ;  /* 0x000000000f087348 */ /* 0x000fea0003c00000 */
[----:B------:R0:W1:Y:S02]  /*1e750*/  SHFL.IDX P6, R14, R13, R12, R11 ;  /* 0x0000000c0d0e7389 */ /* 0x00006400000c000b */
[----:B01----:R-:W-:Y:S01]  /*1e760*/  ENDCOLLECTIVE ;  /* 0x000000000000791b */ /* 0x003fe20003800000 */
.L_x_937:
        /* <DEDUP_REMOVED lines=16> */
.L_x_938:
[----:B------:R-:W-:Y:S02]  /*1e870*/  @P0 IMAD R8, R5, 0x2, R22 ;  /* 0x0000000205080824 */ /* 0x000fe400078e0216 */
[----:B------:R-:W-:Y:S02]  /*1e880*/  IMAD.MOV.U32 R13, RZ, RZ, R0 ;  /* 0x000000ffff0d7224 */ /* 0x000fe400078e0000 */
[----:B------:R-:W-:Y:S02]  /*1e890*/  IMAD.MOV.U32 R12, RZ, RZ, 0x5 ;  /* 0x00000005ff0c7424 */ /* 0x000fe400078e00ff */
[----:B------:R-:W-:-:S07]  /*1e8a0*/  IMAD.MOV.U32 R3, RZ, RZ, R14 ;  /* 0x000000ffff037224 */ /* 0x000fce00078e000e */
[----:B------:R-:W-:Y:S05]  /*1e8b0*/  WARPSYNC.COLLECTIVE R15, `(.L_x_939) ;  /* 0x000000000f087348 */ /* 0x000fea0003c00000 */
[----:B------:R0:W1:Y:S02]  /*1e8c0*/  SHFL.IDX P6, R14, R13, R12, R11 ;  /* 0x0000000c0d0e7389 */ /* 0x00006400000c000b */
[----:B01----:R-:W-:Y:S01]  /*1e8d0*/  ENDCOLLECTIVE ;  /* 0x000000000000791b */ /* 0x003fe20003800000 */
.L_x_939:
        /* <DEDUP_REMOVED lines=16> */
.L_x_940:
[----:B------:R-:W-:Y:S02]  /*1e9e0*/  @P0 IMAD R8, R5, 0x2, R22 ;  /* 0x0000000205080824 */ /* 0x000fe400078e0216 */
[----:B------:R-:W-:Y:S01]  /*1e9f0*/  IMAD.MOV.U32 R13, RZ, RZ, R0 ;  /* 0x000000ffff0d7224 */ /* 0x000fe200078e0000 */
[----:B------:R-:W-:Y:S01]  /*1ea00*/  MOV R12, 0x6 ;  /* 0x00000006000c7802 */ /* 0x000fe20000000f00 */
[----:B------:R-:W-:-:S07]  /*1ea10*/  IMAD.MOV.U32 R3, RZ, RZ, R14 ;  /* 0x000000ffff037224 */ /* 0x000fce00078e000e */
[----:B------:R-:W-:Y:S05]  /*1ea20*/  WARPSYNC.COLLECTIVE R15, `(.L_x_941) ;  /* 0x000000000f087348 */ /* 0x000fea0003c00000 */
[----:B------:R0:W1:Y:S02]  /*1ea30*/  SHFL.IDX P6, R14, R13, R12, R11 ;  /* 0x0000000c0d0e7389 */ /* 0x00006400000c000b */
[----:B01----:R-:W-:Y:S01]  /*1ea40*/  ENDCOLLECTIVE ;  /* 0x000000000000791b */ /* 0x003fe20003800000 */
.L_x_941:
        /* <DEDUP_REMOVED lines=16> */
.L_x_942:
[----:B------:R-:W-:Y:S02]  /*1eb50*/  @P0 IMAD R8, R5, 0x2, R22 ;  /* 0x0000000205080824 */ /* 0x000fe400078e0216 */
[----:B------:R-:W-:Y:S02]  /*1eb60*/  IMAD.MOV.U32 R13, RZ, RZ, R0 ;  /* 0x000000ffff0d7224 */ /* 0x000fe400078e0000 */
[----:B------:R-:W-:Y:S02]  /*1eb70*/  IMAD.MOV.U32 R12, RZ, RZ, 0x7 ;  /* 0x00000007ff0c7424 */ /* 0x000fe400078e00ff */
[----:B------:R-:W-:-:S07]  /*1eb80*/  IMAD.MOV.U32 R3, RZ, RZ, R14 ;  /* 0x000000ffff037224 */ /* 0x000fce00078e000e */
[----:B------:R-:W-:Y:S05]  /*1eb90*/  WARPSYNC.COLLECTIVE R15, `(.L_x_943) ;  /* 0x000000000f087348 */ /* 0x000fea0003c00000 */
[----:B------:R0:W1:Y:S02]  /*1eba0*/  SHFL.IDX P6, R14, R13, R12, R11 ;  /* 0x0000000c0d0e7389 */ /* 0x00006400000c000b */
[----:B01----:R-:W-:Y:S01]  /*1ebb0*/  ENDCOLLECTIVE ;  /* 0x000000000000791b */ /* 0x003fe20003800000 */
.L_x_943:
        /* <DEDUP_REMOVED lines=10> */
.L_x_944:
[----:B------:R-:W-:Y:S01]  /*1ec60*/  @!PT LDS RZ, [RZ] ;  /* 0x00000000fffff984 */ /* 0x000fe20000000800 */
[----:B------:R-:W-:Y:S01]  /*1ec70*/  @!PT LDS RZ, [RZ] ;  /* 0x00000000fffff984 */ /* 0x000fe20000000800 */
[----:B------:R-:W-:Y:S01]  /*1ec80*/  @!PT LDS RZ, [RZ] ;  /* 0x00000000fffff984 */ /* 0x000fe20000000800 */
[----:B------:R-:W-:Y:S04]  /*1ec90*/  @P0 LDGSTS.E.BYPASS.LTC128B.128 [R8+0x1b400], desc[UR42][R2.64], !P3 ;  /* 0x1b40000002080fae */ /* 0x000fe8000d901d6a */
[----:B------:R0:W-:Y:S02]  /*1eca0*/  @P0 LDGSTS.E.BYPASS.LTC128B.128 [R8+0x1f400], desc[UR42][R2.64+0x80], !P2 ;  /* 0x1f40008002080fae */ /* 0x0001e4000d101d6a */
[----:B0-----:R-:W-:Y:S01]  /*1ecb0*/  IMAD.MOV.U32 R2, RZ, RZ, R14 ;  /* 0x000000ffff027224 */ /* 0x001fe200078e000e */
[----:B------:R-:W-:Y:S06]  /*1ecc0*/  BRA `(.L_x_945) ;  /* 0xffffff9800a47947 */ /* 0x000fec000383ffff */
.L_x_756:
[----:B------:R-:W-:Y:S01]  /*1ecd0*/  IMAD.MOV.U32 R13, RZ, RZ, R5 ;  /* 0x000000ffff0d7224 */ /* 0x000fe200078e0005 */
[----:B------:R-:W-:Y:S01]  /*1ece0*/  MOV R11, 0x181f ;  /* 0x0000181f000b7802 */ /* 0x000fe20000000f00 */
[----:B------:R-:W-:Y:S02]  /*1ecf0*/  IMAD.MOV.U32 R12, RZ, RZ, RZ ;  /* 0x000000ffff0c7224 */ /* 0x000fe400078e00ff */
[----:B------:R-:W-:Y:S02]  /*1ed00*/  IMAD.MOV.U32 R15, RZ, RZ, -0x1 ;  /* 0xffffffffff0f7424 */ /* 0x000fe400078e00ff */
[----:B-----5:R-:W-:Y:S02]  /*1ed10*/  IMAD R6, R20, R7, RZ ;  /* 0x0000000714067224 */ /* 0x020fe400078e02ff */
[----:B------:R-:W-:-:S07]  /*1ed20*/  IMAD.IADD R4, R10, 0x1, R4 ;  /* 0x000000010a047824 */ /* 0x000fce00078e0204 */
[----:B------:R-:W-:Y:S05]  /*1ed30*/  WARPSYNC.COLLECTIVE R15, `(.L_x_946) ;  /* 0x000000000f087348 */ /* 0x000fea0003c00000 */
[----:B------:R0:W1:Y:S02]  /*1ed40*/  SHFL.IDX P6, R14, R13, R12, R11 ;  /* 0x0000000c0d0e7389 */ /* 0x00006400000c000b */
[----:B01----:R-:W-:Y:S01]  /*1ed50*/  ENDCOLLECTIVE ;  /* 0x000000000000791b */ /* 0x003fe20003800000 */
.L_x_946:
[C---:B------:R-:W-:Y:S01]  /*1ed60*/  VIADD R7, R4.reuse, 0x10 ;  /* 0x0000001004077836 */ /* 0x040fe20000000000 */
[----:B------:R-:W-:Y:S01]  /*1ed70*/  ISETP.GE.AND P3, PT, R4, R6, PT ;  /* 0x000000060400720c */ /* 0x000fe20003f66270 */
[----:B------:R-:W-:Y:S02]  /*1ed80*/  IMAD.MOV.U32 R13, RZ, RZ, R0 ;  /* 0x000000ffff0d7224 */ /* 0x000fe400078e0000 */
[----:B------:R-:W-:-:S10]  /*1ed90*/  IMAD.MOV.U32 R2, RZ, RZ, R14 ;  /* 0x000000ffff027224 */ /* 0x000fd400078e000e */
[----:B------:R-:W-:Y:S05]  /*1eda0*/  WARPSYNC.COLLECTIVE R15, `(.L_x_947) ;  /* 0x000000000f087348 */ /* 0x000fea0003c00000 */
[----:B------:R0:W1:Y:S02]  /*1edb0*/  SHFL.IDX P6, R14, R13, R12, R11 ;  /* 0x0000000c0d0e7389 */ /* 0x00006400000c000b */
[----:B01----:R-:W-:Y:S01]  /*1edc0*/  ENDCOLLECTIVE ;  /* 0x000000000000791b */ /* 0x003fe20003800000 */
.L_x_947:
        /* <DEDUP_REMOVED lines=8> */
.L_x_948:
        /* <DEDUP_REMOVED lines=11> */
.L_x_949:
        /* <DEDUP_REMOVED lines=8> */
.L_x_950:
        /* <DEDUP_REMOVED lines=13> */
.L_x_951:
        /* <DEDUP_REMOVED lines=8> */
.L_x_952:
        /* <DEDUP_REMOVED lines=8> */
[----:B------:R-:W-:Y:S01]  /*1f150*/  IMAD.MOV.U32 R13, RZ, RZ, R0 ;  /* 0x000000ffff0d7224 */ /* 0x000fe200078e0000 */
[----:B0-----:R-:W-:-:S11]  /*1f160*/  MOV R2, R14 ;  /* 0x0000000e00027202 */ /* 0x001fd60000000f00 */
[----:B------:R-:W-:Y:S05]  /*1f170*/  WARPSYNC.COLLECTIVE R15, `(.L_x_953) ;  /* 0x000000000f087348 */ /* 0x000fea0003c00000 */
[----:B------:R0:W1:Y:S02]  /*1f180*/  SHFL.IDX P6, R14, R13, R12, R11 ;  /* 0x0000000c0d0e7389 */ /* 0x00006400000c000b */
[----:B01----:R-:W-:Y:S01]  /*1f190*/  ENDCOLLECTIVE ;  /* 0x000000000000791b */ /* 0x003fe20003800000 */
.L_x_953:
        /* <DEDUP_REMOVED lines=8> */
.L_x_954:
        /* <DEDUP_REMOVED lines=13> */
.L_x_955:
        /* <DEDUP_REMOVED lines=8> */
.L_x_956:
[----:B------:R-:W-:Y:S01]  /*1f370*/  @!P3 IMAD.MOV.U32 R3, RZ, RZ, R7 ;  /* 0x000000ffff03b224 */ /* 0x000fe200078e0007 */
[----:B------:R-:W-:-:S04]  /*1f380*/  IADD3 R7, R4, 0x50, RZ ;  /* 0x0000005004077810 */ /* 0x000fc80007ffe0ff */
        /* <DEDUP_REMOVED lines=11> */
.L_x_957:
        /* <DEDUP_REMOVED lines=8> */
.L_x_958:
[----:B------:R-:W-:-:S05]  /*1f4c0*/  @!P3 IMAD.MOV.U32 R3, RZ, RZ, R7 ;  /* 0x000000ffff03b224 */ /* 0x000fca00078e0007 */
[----:B------:R-:W-:Y:S01]  /*1f4d0*/  @!PT LDS RZ, [RZ] ;  /* 0x00000000fffff984 */ /* 0x000fe20000000800 */
[----:B------:R-:W-:Y:S01]  /*1f4e0*/  @!PT LDS RZ, [RZ] ;  /* 0x00000000fffff984 */ /* 0x000fe20000000800 */
[----:B------:R-:W-:Y:S01]  /*1f4f0*/  @!PT LDS RZ, [RZ] ;  /* 0x00000000fffff984 */ /* 0x000fe20000000800 */
[----:B------:R-:W-:Y:S04]  /*1f500*/  @!P3 LDGSTS.E.BYPASS.LTC128B.128 [R9+0x12c00], desc[UR42][R2.64], !P0 ;  /* 0x12c000000209bfae */ /* 0x000fe8000c101d6a */
[----:B------:R0:W-:Y:S01]  /*1f510*/  @!P3 LDGSTS.E.BYPASS.LTC128B.128 [R9+0x16c00], desc[UR42][R2.64+0x80], !P1 ;  /* 0x16c000800209bfae */ /* 0x0001e2000c901d6a */
[----:B------:R-:W-:Y:S02]  /*1f520*/  IMAD.MOV.U32 R13, RZ, RZ, R0 ;  /* 0x000000ffff0d7224 */ /* 0x000fe400078e0000 */
[----:B0-----:R-:W-:Y:S02]  /*1f530*/  VIADD R3, R4, 0x60 ;  /* 0x0000006004037836 */ /* 0x001fe40000000000 */
[----:B------:R-:W-:-:S07]  /*1f540*/  IMAD.MOV.U32 R2, RZ, RZ, R14 ;  /* 0x000000ffff027224 */ /* 0x000fce00078e000e */
[----:B------:R-:W-:Y:S05]  /*1f550*/  WARPSYNC.COLLECTIVE R15, `(.L_x_959) ;  /* 0x000000000f087348 */ /* 0x000fea0003c00000 */
[----:B------:R0:W1:Y:S02]  /*1f560*/  SHFL.IDX P6, R14, R13, R12, R11 ;  /* 0x0000000c0d0e7389 */ /* 0x00006400000c000b */
[----:B01----:R-:W-:Y:S01]  /*1f570*/  ENDCOLLECTIVE ;  /* 0x000000000000791b */ /* 0x003fe20003800000 */
.L_x_959:
[----:B------:R-:W-:Y:S01]  /*1f580*/  ISETP.GE.AND P3, PT, R3, R6, PT ;  /* 0x000000060300720c */ /* 0x000fe20003f66270 */
[----:B------:R-:W-:Y:S02]  /*1f590*/  IMAD.MOV.U32 R13, RZ, RZ, R5 ;  /* 0x000000ffff0d7224 */ /* 0x000fe400078e0005 */
[----:B------:R-:W-:-:S10]  /*1f5a0*/  IMAD.MOV.U32 R12, RZ, RZ, 0x7 ;  /* 0x00000007ff0c7424 */ /* 0x000fd400078e00ff */
[----:B------:R-:W-:-:S04]  /*1f5b0*/  @!P3 LEA R14, P2, R31, R14, 0x1 ;  /* 0x0000000e1f0eb211 */ /* 0x000fc800078408ff */
[----:B------:R-:W-:Y:S01]  /*1f5c0*/  @!P3 IADD3.X R7, RZ, R2, RZ, P2, !PT ;  /* 0x00000002ff07b210 */ /* 0x000fe200017fe4ff */
[----:B------:R-:W-:-:S08]  /*1f5d0*/  @!P3 IMAD.MOV.U32 R2, RZ, RZ, R14 ;  /* 0x000000ffff02b224 */ /* 0x000fd000078e000e */
[----:B------:R-:W-:Y:S05]  /*1f5e0*/  WARPSYNC.COLLECTIVE R15, `(.L_x_960) ;  /* 0x000000000f087348 */ /* 0x000fea0003c00000 */
[----:B------:R0:W1:Y:S02]  /*1f5f0*/  SHFL.IDX P6, R14, R13, R12, R11 ;  /* 0x0000000c0d0e7389 */ /* 0x00006400000c000b */
[----:B01----:R-:W-:Y:S01]  /*1f600*/  ENDCOLLECTIVE ;  /* 0x000000000000791b */ /* 0x003fe20003800000 */
.L_x_960:
        /* <DEDUP_REMOVED lines=11> */
.L_x_961:
[----:B------:R-:W-:Y:S05]  /*1f6c0*/  BRA `(.L_x_962) ;  /* 0xffffff9c00087947 */ /* 0x000fea000383ffff */
.L_x_761:
[----:B0-----:R0:W1:Y:S02]  /*1f6d0*/  SYNCS.PHASECHK.TRANS64.TRYWAIT P0, [R22+URZ+0x28820], R3 ;  /* 0x02882003160075a7 */ /* 0x001064000800017f */
[----:B-1----:R-:W-:Y:S05]  /*1f6e0*/  @!P0 NANOSLEEP.SYNCS 0x989680 ;  /* 0x009896800000895d */ /* 0x002fea0003900000 */
[----:B------:R-:W1:Y:S02]  /*1f6f0*/  @!P0 SYNCS.PHASECHK.TRANS64 P0, [R22+URZ+0x28820], R3 ;  /* 0x02882003160085a7 */ /* 0x000e64000800007f */
[----:B-1----:R-:W-:Y:S05]  /*1f700*/  @!P0 BRA `(.L_x_761) ;  /* 0xfffffffc00f08947 */ /* 0x002fea000383ffff */
[----:B------:R-:W-:Y:S05]  /*1f710*/  BRA `(.L_x_963) ;  /* 0xffffff9c00807947 */ /* 0x000fea000383ffff */
.L_x_766:
[----:B0-----:R0:W1:Y:S02]  /*1f720*/  SYNCS.PHASECHK.TRANS64.TRYWAIT P0, [R6+URZ+0x28840], R3 ;  /* 0x02884003060075a7 */ /* 0x001064000800017f */
[----:B-1----:R-:W-:Y:S05]  /*1f730*/  @!P0 NANOSLEEP.SYNCS 0x989680 ;  /* 0x009896800000895d */ /* 0x002fea0003900000 */
[----:B------:R-:W1:Y:S02]  /*1f740*/  @!P0 SYNCS.PHASECHK.TRANS64 P0, [R6+URZ+0x28840], R3 ;  /* 0x02884003060085a7 */ /* 0x000e64000800007f */
[----:B-1----:R-:W-:Y:S05]  /*1f750*/  @!P0 BRA `(.L_x_766) ;  /* 0xfffffffc00f08947 */ /* 0x002fea000383ffff */
[----:B------:R-:W-:Y:S05]  /*1f760*/  BRA `(.L_x_964) ;  /* 0xffffffa000487947 */ /* 0x000fea000383ffff */
.L_x_767:
[----:B------:R-:W-:Y:S01]  /*1f770*/  BSSY B1, `(.L_x_965) ;  /* 0x0000008000017945 */ /* 0x000fe20003800000 */
[----:B------:R-:W-:Y:S02]  /*1f780*/  IMAD.MOV.U32 R13, RZ, RZ, R9 ;  /* 0x000000ffff0d7224 */ /* 0x000fe400078e0009 */
[----:B------:R-:W-:Y:S02]  /*1f790*/  IMAD.MOV.U32 R12, RZ, RZ, RZ ;  /* 0x000000ffff0c7224 */ /* 0x000fe400078e00ff */
[----:B------:R-:W-:Y:S02]  /*1f7a0*/  IMAD.MOV.U32 R11, RZ, RZ, 0x181f ;  /* 0x0000181fff0b7424 */ /* 0x000fe400078e00ff */
[----:B------:R-:W-:-:S07]  /*1f7b0*/  IMAD.MOV.U32 R15, RZ, RZ, -0x1 ;  /* 0xffffffffff0f7424 */ /* 0x000fce00078e00ff */
[----:B--2---:R-:W-:Y:S05]  /*1f7c0*/  WARPSYNC.COLLECTIVE R15, `(.L_x_966) ;  /* 0x000000000f087348 */ /* 0x004fea0003c00000 */
[----:B--2---:R0:W1:Y:S02]  /*1f7d0*/  SHFL.IDX P6, R14, R13, R12, R11 ;  /* 0x0000000c0d0e7389 */ /* 0x00406400000c000b */
[----:B01----:R-:W-:Y:S01]  /*1f7e0*/  ENDCOLLECTIVE ;  /* 0x000000000000791b */ /* 0x003fe20003800000 */
.L_x_966:
[----:B------:R-:W-:Y:S05]  /*1f7f0*/  BSYNC B1 ;  /* 0x0000000000017941 */ /* 0x000fea0003800000 */
.L_x_965:
[----:B------:R-:W-:Y:S01]  /*1f800*/  IMAD.MOV.U32 R13, RZ, RZ, R7 ;  /* 0x000000ffff0d7224 */ /* 0x000fe200078e0007 */
[----:B------:R-:W-:Y:S01]  /*1f810*/  MOV R12, RZ ;  /* 0x000000ff000c7202 */ /* 0x000fe20000000f00 */
[----:B------:R-:W-:Y:S02]  /*1f820*/  IMAD.MOV.U32 R11, RZ, RZ, 0x181f ;  /* 0x0000181fff0b7424 */ /* 0x000fe400078e00ff */
[----:B------:R-:W-:Y:S02]  /*1f830*/  IMAD.MOV.U32 R15, RZ, RZ, -0x1 ;  /* 0xffffffffff0f7424 */ /* 0x000fe400078e00ff */
[----:B------:R-:W-:Y:S02]  /*1f840*/  IMAD.MOV.U32 R3, RZ, RZ, R14 ;  /* 0x000000ffff037224 */ /* 0x000fe400078e000e */
[----:B------:R-:W-:-:S07]  /*1f850*/  IMAD.SHL.U32 R5, R31, 0x2, RZ ;  /* 0x000000021f057824 */ /* 0x000fce00078e00ff */
[----:B------:R-:W-:Y:S05]  /*1f860*/  WARPSYNC.COLLECTIVE R15, `(.L_x_967) ;  /* 0x000000000f087348 */ /* 0x000fea0003c00000 */
[----:B------:R0:W1:Y:S02]  /*1f870*/  SHFL.IDX P6, R14, R13, R12, R11 ;  /* 0x0000000c0d0e7389 */ /* 0x00006400000c000b */
[----:B01----:R-:W-:Y:S01]  /*1f880*/  ENDCOLLECTIVE ;  /* 0x000000000000791b */ /* 0x003fe20003800000 */
.L_x_967:
[----:B------:R-:W-:Y:S02]  /*1f890*/  IMAD R8, R8, 0x2, R22 ;  /* 0x0000000208087824 */ /* 0x000fe400078e0216 */
[----:B------:R-:W-:Y:S02]  /*1f8a0*/  IMAD.MOV.U32 R13, RZ, RZ, R9 ;  /* 0x000000ffff0d7224 */ /* 0x000fe400078e0009 */
[----:B------:R-:W-:Y:S02]  /*1f8b0*/  IMAD.MOV.U32 R12, RZ, RZ, 0x1 ;  /* 0x00000001ff0c7424 */ /* 0x000fe400078e00ff */
[----:B------:R-:W-:-:S07]  /*1f8c0*/  IMAD.MOV.U32 R2, RZ, RZ, R14 ;  /* 0x000000ffff027224 */ /* 0x000fce00078e000e */
[----:B------:R-:W-:Y:S05]  /*1f8d0*/  WARPSYNC.COLLECTIVE R15, `(.L_x_968) ;  /* 0x000000000f087348 */ /* 0x000fea0003c00000 */
[----:B------:R0:W1:Y:S02]  /*1f8e0*/  SHFL.IDX P6, R14, R13, R12, R11 ;  /* 0x0000000c0d0e7389 */ /* 0x00006400000c000b */
[----:B01----:R-:W-:Y:S01]  /*1f8f0*/  ENDCOLLECTIVE ;  /* 0x000000000000791b */ /* 0x003fe20003800000 */
.L_x_968:
        /* <DEDUP_REMOVED lines=12> */
.L_x_969:
[----:B------:R-:W-:Y:S01]  /*1f9c0*/  MOV R13, R9 ;  /* 0x00000009000d7202 */ /* 0x000fe20000000f00 */
[----:B------:R-:W-:Y:S02]  /*1f9d0*/  IMAD.MOV.U32 R12, RZ, RZ, 0x2 ;  /* 0x00000002ff0c7424 */ /* 0x000fe400078e00ff */
[----:B------:R-:W-:-:S07]  /*1f9e0*/  IMAD.MOV.U32 R2, RZ, RZ, R14 ;  /* 0x000000ffff027224 */ /* 0x000fce00078e000e */
[----:B------:R-:W-:Y:S05]  /*1f9f0*/  WARPSYNC.COLLECTIVE R15, `(.L_x_970) ;  /* 0x000000000f087348 */ /* 0x000fea0003c00000 */
[----:B------:R0:W1:Y:S02]  /*1fa00*/  SHFL.IDX P6, R14, R13, R12, R11 ;  /* 0x0000000c0d0e7389 */ /* 0x00006400000c000b */
[----:B01----:R-:W-:Y:S01]  /*1fa10*/  ENDCOLLECTIVE ;  /* 0x000000000000791b */ /* 0x003fe20003800000 */
.L_x_970:
        /* <DEDUP_REMOVED lines=12> */
.L_x_971:
[----:B------:R-:W-:Y:S02]  /*1fae0*/  IMAD.MOV.U32 R13, RZ, RZ, R9 ;  /* 0x000000ffff0d7224 */ /* 0x000fe400078e0009 */
[----:B------:R-:W-:Y:S02]  /*1faf0*/  IMAD.MOV.U32 R12, RZ, RZ, 0x3 ;  /* 0x00000003ff0c7424 */ /* 0x000fe400078e00ff */
[----:B------:R-:W-:-:S07]  /*1fb00*/  IMAD.MOV.U32 R2, RZ, RZ, R14 ;  /* 0x000000ffff027224 */ /* 0x000fce00078e000e */
[----:B------:R-:W-:Y:S05]  /*1fb10*/  WARPSYNC.COLLECTIVE R15, `(.L_x_972) ;  /* 0x000000000f087348 */ /* 0x000fea0003c00000 */
[----:B------:R0:W1:Y:S02]  /*1fb20*/  SHFL.IDX P6, R14, R13, R12, R11 ;  /* 0x0000000c0d0e7389 */ /* 0x00006400000c000b */
[----:B01----:R-:W-:Y:S01]  /*1fb30*/  ENDCOLLECTIVE ;  /* 0x000000000000791b */ /* 0x003fe20003800000 */
.L_x_972:
        /* <DEDUP_REMOVED lines=12> */
.L_x_973:
[----:B------:R-:W-:Y:S01]  /*1fc00*/  IMAD.MOV.U32 R13, RZ, RZ, R9 ;  /* 0x000000ffff0d7224 */ /* 0x000fe200078e0009 */
[----:B------:R-:W-:Y:S01]  /*1fc10*/  MOV R12, 0x4 ;  /* 0x00000004000c7802 */ /* 0x000fe20000000f00 */
[----:B------:R-:W-:-:S07]  /*1fc20*/  IMAD.MOV.U32 R2, RZ, RZ, R14 ;  /* 0x000000ffff027224 */ /* 0x000fce00078e000e */
[----:B------:R-:W-:Y:S05]  /*1fc30*/  WARPSYNC.COLLECTIVE R15, `(.L_x_974) ;  /* 0x000000000f087348 */ /* 0x000fea0003c00000 */
[----:B------:R0:W1:Y:S02]  /*1fc40*/  SHFL.IDX P6, R14, R13, R12, R11 ;  /* 0x0000000c0d0e7389 */ /* 0x00006400000c000b */
[----:B01----:R-:W-:Y:S01]  /*1fc50*/  ENDCOLLECTIVE ;  /* 0x000000000000791b */ /* 0x003fe20003800000 */
.L_x_974:
        /* <DEDUP_REMOVED lines=12> */
.L_x_975:
[----:B------:R-:W-:Y:S02]  /*1fd20*/  IMAD.MOV.U32 R13, RZ, RZ, R9 ;  /* 0x000000ffff0d7224 */ /* 0x000fe400078e0009 */
[----:B------:R-:W-:Y:S02]  /*1fd30*/  IMAD.MOV.U32 R12, RZ, RZ, 0x5 ;  /* 0x00000005ff0c7424 */ /* 0x000fe400078e00ff */
[----:B------:R-:W-:-:S07]  /*1fd40*/  IMAD.MOV.U32 R2, RZ, RZ, R14 ;  /* 0x000000ffff027224 */ /* 0x000fce00078e000e */
[----:B------:R-:W-:Y:S05]  /*1fd50*/  WARPSYNC.COLLECTIVE R15, `(.L_x_976) ;  /* 0x000000000f087348 */ /* 0x000fea0003c00000 */
[----:B------:R0:W1:Y:S02]  /*1fd60*/  SHFL.IDX P6, R14, R13, R12, R11 ;  /* 0x0000000c0d0e7389 */ /* 0x00006400000c000b */
[----:B01----:R-:W-:Y:S01]  /*1fd70*/  ENDCOLLECTIVE ;  /* 0x000000000000791b */ /* 0x003fe20003800000 */
.L_x_976:
        /* <DEDUP_REMOVED lines=12> */
.L_x_977:
[----:B------:R-:W-:Y:S02]  /*1fe40*/  IMAD.MOV.U32 R13, RZ, RZ, R9 ;  /* 0x000000ffff0d7224 */ /* 0x000fe400078e0009 */
[----:B------:R-:W-:Y:S02]  /*1fe50*/  IMAD.MOV.U32 R12, RZ, RZ, 0x6 ;  /* 0x00000006ff0c7424 */ /* 0x000fe400078e00ff */
[----:B------:R-:W-:-:S07]  /*1fe60*/  IMAD.MOV.U32 R2, RZ, RZ, R14 ;  /* 0x000000ffff027224 */ /* 0x000fce00078e000e */
[----:B------:R-:W-:Y:S05]  /*1fe70*/  WARPSYNC.COLLECTIVE R15, `(.L_x_978) ;  /* 0x000000000f087348 */ /* 0x000fea0003c00000 */
[----:B------:R0:W1:Y:S02]  /*1fe80*/  SHFL.IDX P6, R14, R13, R12, R11 ;  /* 0x0000000c0d0e7389 */ /* 0x00006400000c000b */
[----:B01----:R-:W-:Y:S01]  /*1fe90*/  ENDCOLLECTIVE ;  /* 0x000000000000791b */ /* 0x003fe20003800000 */
.L_x_978:
        /* <DEDUP_REMOVED lines=8> */
[----:B0-----:R-:W-:-:S07]  /*1ff20*/  MOV R3, R14 ;  /* 0x0000000e00037202 */ /* 0x001fce0000000f00 */
[----:B------:R-:W-:Y:S05]  /*1ff30*/  WARPSYNC.COLLECTIVE R15, `(.L_x_979) ;  /* 0x000000000f087348 */ /* 0x000fea0003c00000 */
[----:B------:R0:W1:Y:S02]  /*1ff40*/  SHFL.IDX P6, R14, R13, R12, R11 ;  /* 0x0000000c0d0e7389 */ /* 0x00006400000c000b */
[----:B01----:R-:W-:Y:S01]  /*1ff50*/  ENDCOLLECTIVE ;  /* 0x000000000000791b */ /* 0x003fe20003800000 */
.L_x_979:
[----:B------:R-:W-:Y:S02]  /*1ff60*/  IMAD.MOV.U32 R13, RZ, RZ, R9 ;  /* 0x000000ffff0d7224 */ /* 0x000fe400078e0009 */
[----:B------:R-:W-:Y:S02]  /*1ff70*/  IMAD.MOV.U32 R12, RZ, RZ, 0x7 ;  /* 0x00000007ff0c7424 */ /* 0x000fe400078e00ff */
[----:B------:R-:W-:-:S07]  /*1ff80*/  IMAD.MOV.U32 R2, RZ, RZ, R14 ;  /* 0x000000ffff027224 */ /* 0x000fce00078e000e */
[----:B------:R-:W-:Y:S05]  /*1ff90*/  WARPSYNC.COLLECTIVE R15, `(.L_x_980) ;  /* 0x000000000f087348 */ /* 0x000fea0003c00000 */
[----:B------:R0:W1:Y:S02]  /*1ffa0*/  SHFL.IDX P6, R14, R13, R12, R11 ;  /* 0x0000000c0d0e7389 */ /* 0x00006400000c000b */
[----:B01----:R-:W-:Y:S01]  /*1ffb0*/  ENDCOLLECTIVE ;  /* 0x000000000000791b */ /* 0x003fe20003800000 */
.L_x_980:
        /* <DEDUP_REMOVED lines=12> */
.L_x_981:
[----:B------:R-:W-:Y:S01]  /*20080*/  IMAD.MOV.U32 R2, RZ, RZ, R14 ;  /* 0x000000ffff027224 */ /* 0x000fe200078e000e */
[----:B------:R-:W-:Y:S06]  /*20090*/  BRA `(.L_x_982) ;  /* 0xffffff9c00187947 */ /* 0x000fec000383ffff */
.L_x_772:
[----:B-1----:R1:W3:Y:S02]  /*200a0*/  SYNCS.PHASECHK.TRANS64.TRYWAIT P0, [R6+URZ+0x28860], R3 ;  /* 0x02886003060075a7 */ /* 0x0022e4000800017f */
[----:B---3--:R-:W-:Y:S05]  /*200b0*/  @!P0 NANOSLEEP.SYNCS 0x989680 ;  /* 0x009896800000895d */ /* 0x008fea0003900000 */
[----:B------:R-:W3:Y:S02]  /*200c0*/  @!P0 SYNCS.PHASECHK.TRANS64 P0, [R6+URZ+0x28860], R3 ;  /* 0x02886003060085a7 */ /* 0x000ee4000800007f */
[----:B---3--:R-:W-:Y:S05]  /*200d0*/  @!P0 BRA `(.L_x_772) ;  /* 0xfffffffc00f08947 */ /* 0x008fea000383ffff */
[----:B------:R-:W-:Y:S05]  /*200e0*/  BRA `(.L_x_983) ;  /* 0xffffff9c00747947 */ /* 0x000fea000383ffff */
.L_x_773:
        /* <DEDUP_REMOVED lines=8> */
.L_x_985:
[----:B------:R-:W-:Y:S05]  /*20170*/  BSYNC B1 ;  /* 0x0000000000017941 */ /* 0x000fea0003800000 */
.L_x_984:
[----:B------:R-:W-:Y:S01]  /*20180*/  IMAD.MOV.U32 R13, RZ, RZ, R23 ;  /* 0x000000ffff0d7224 */ /* 0x000fe200078e0017 */
        /* <DEDUP_REMOVED lines=8> */
.L_x_986:
[----:B------:R-:W-:Y:S02]  /*20210*/  IMAD.MOV.U32 R13, RZ, RZ, R24 ;  /* 0x000000ffff0d7224 */ /* 0x000fe400078e0018 */
[----:B------:R-:W-:Y:S02]  /*20220*/  IMAD.MOV.U32 R12, RZ, RZ, 0x1 ;  /* 0x00000001ff0c7424 */ /* 0x000fe400078e00ff */
[----:B------:R-:W-:-:S07]  /*20230*/  IMAD.MOV.U32 R2, RZ, RZ, R14 ;  /* 0x000000ffff027224 */ /* 0x000fce00078e000e */
[----:B------:R-:W-:Y:S05]  /*20240*/  WARPSYNC.COLLECTIVE R15, `(.L_x_987) ;  /* 0x000000000f087348 */ /* 0x000fea0003c00000 */
[----:B------:R0:W1:Y:S02]  /*20250*/  SHFL.IDX P6, R14, R13, R12, R11 ;  /* 0x0000000c0d0e7389 */ /* 0x00006400000c000b */
[----:B01----:R-:W-:Y:S01]  /*20260*/  ENDCOLLECTIVE ;  /* 0x000000000000791b */ /* 0x003fe20003800000 */
.L_x_987:
        /* <DEDUP_REMOVED lines=14> */
.L_x_988:
[----:B------:R-:W-:Y:S02]  /*20350*/  IMAD.MOV.U32 R13, RZ, RZ, R24 ;  /* 0x000000ffff0d7224 */ /* 0x000fe400078e0018 */
[----:B------:R-:W-:Y:S02]  /*20360*/  IMAD.MOV.U32 R12, RZ, RZ, 0x2 ;  /* 0x00000002ff0c7424 */ /* 0x000fe400078e00ff */
[----:B------:R-:W-:-:S07]  /*20370*/  IMAD.MOV.U32 R2, RZ, RZ, R14 ;  /* 0x000000ffff027224 */ /* 0x000fce00078e000e */
[----:B------:R-:W-:Y:S05]  /*20380*/  WARPSYNC.COLLECTIVE R15, `(.L_x_989) ;  /* 0x000000000f087348 */ /* 0x000fea0003c00000 */
[----:B------:R0:W1:Y:S02]  /*20390*/  SHFL.IDX P6, R14, R13, R12, R11 ;  /* 0x0000000c0d0e7389 */ /* 0x00006400000c000b */
[----:B01----:R-:W-:Y:S01]  /*203a0*/  ENDCOLLECTIVE ;  /* 0x000000000000791b */ /* 0x003fe20003800000 */
.L_x_989:
        /* <DEDUP_REMOVED lines=14> */
.L_x_990:
[----:B------:R-:W-:Y:S02]  /*20490*/  IMAD.MOV.U32 R13, RZ, RZ, R24 ;  /* 0x000000ffff0d7224 */ /* 0x000fe400078e0018 */
[----:B------:R-:W-:Y:S02]  /*204a0*/  IMAD.MOV.U32 R12, RZ, RZ, 0x3 ;  /* 0x00000003ff0c7424 */ /* 0x000fe400078e00ff */
[----:B------:R-:W-:-:S07]  /*204b0*/  IMAD.MOV.U32 R2, RZ, RZ, R14 ;  /* 0x000000ffff027224 */ /* 0x000fce00078e000e */
[----:B------:R-:W-:Y:S05]  /*204c0*/  WARPSYNC.COLLECTIVE R15, `(.L_x_991) ;  /* 0x000000000f087348 */ /* 0x000fea0003c00000 */
[----:B------:R0:W1:Y:S02]  /*204d0*/  SHFL.IDX P6, R14, R13, R12, R11 ;  /* 0x0000000c0d0e7389 */ /* 0x00006400000c000b */
[----:B01----:R-:W-:Y:S01]  /*204e0*/  ENDCOLLECTIVE ;  /* 0x000000000000791b */ /* 0x003fe20003800000 */
.L_x_991:
        /* <DEDUP_REMOVED lines=14> */
.L_x_992:
[----:B------:R-:W-:Y:S01]  /*205d0*/  MOV R13, R24 ;  /* 0x00000018000d7202 */ /* 0x000fe20000000f00 */
[----:B------:R-:W-:Y:S02]  /*205e0*/  IMAD.MOV.U32 R12, RZ, RZ, 0x4 ;  /* 0x00000004ff0c7424 */ /* 0x000fe400078e00ff */
[----:B------:R-:W-:-:S07]  /*205f0*/  IMAD.MOV.U32 R2, RZ, RZ, R14 ;  /* 0x000000ffff027224 */ /* 0x000fce00078e000e */
[----:B------:R-:W-:Y:S05]  /*20600*/  WARPSYNC.COLLECTIVE R15, `(.L_x_993) ;  /* 0x000000000f087348 */ /* 0x000fea0003c00000 */
[----:B------:R0:W1:Y:S02]  /*20610*/  SHFL.IDX P6, R14, R13, R12, R11 ;  /* 0x0000000c0d0e7389 */ /* 0x00006400000c000b */
[----:B01----:R-:W-:Y:S01]  /*20620*/  ENDCOLLECTIVE ;  /* 0x000000000000791b */ /* 0x003fe20003800000 */
.L_x_993:
        /* <DEDUP_REMOVED lines=14> */
.L_x_994:
[----:B------:R-:W-:Y:S02]  /*20710*/  IMAD.MOV.U32 R13, RZ, RZ, R24 ;  /* 0x000000ffff0d7224 */ /* 0x000fe400078e0018 */
[----:B------:R-:W-:Y:S02]  /*20720*/  IMAD.MOV.U32 R12, RZ, RZ, 0x5 ;  /* 0x00000005ff0c7424 */ /* 0x000fe400078e00ff */
[----:B------:R-:W-:-:S07]  /*20730*/  IMAD.MOV.U32 R2, RZ, RZ, R14 ;  /* 0x000000ffff027224 */ /* 0x000fce00078e000e */
[----:B------:R-:W-:Y:S05]  /*20740*/  WARPSYNC.COLLECTIVE R15, `(.L_x_995) ;  /* 0x000000000f087348 */ /* 0x000fea0003c00000 */
[----:B------:R0:W1:Y:S02]  /*20750*/  SHFL.IDX P6, R14, R13, R12, R11 ;  /* 0x0000000c0d0e7389 */ /* 0x00006400000c000b */
[----:B01----:R-:W-:Y:S01]  /*20760*/  ENDCOLLECTIVE ;  /* 0x000000000000791b */ /* 0x003fe20003800000 */
.L_x_995:
        /* <DEDUP_REMOVED lines=14> */
.L_x_996:
[----:B------:R-:W-:Y:S01]  /*20850*/  IMAD.MOV.U32 R13, RZ, RZ, R24 ;  /* 0x000000ffff0d7224 */ /* 0x000fe200078e0018 */
[----:B------:R-:W-:Y:S01]  /*20860*/  MOV R12, 0x6 ;  /* 0x00000006000c7802 */ /* 0x000fe20000000f00 */
[----:B------:R-:W-:-:S07]  /*20870*/  IMAD.MOV.U32 R2, RZ, RZ, R14 ;  /* 0x000000ffff027224 */ /* 0x000fce00078e000e */
[----:B------:R-:W-:Y:S05]  /*20880*/  WARPSYNC.COLLECTIVE R15, `(.L_x_997) ;  /* 0x000000000f087348 */ /* 0x000fea0003c00000 */
[----:B------:R0:W1:Y:S02]  /*20890*/  SHFL.IDX P6, R14, R13, R12, R11 ;  /* 0x0000000c0d0e7389 */ /* 0x00006400000c000b */
[----:B01----:R-:W-:Y:S01]  /*208a0*/  ENDCOLLECTIVE ;  /* 0x000000000000791b */ /* 0x003fe20003800000 */
.L_x_997:
        /* <DEDUP_REMOVED lines=14> */
.L_x_998:
[----:B------:R-:W-:Y:S02]  /*20990*/  IMAD.MOV.U32 R13, RZ, RZ, R24 ;  /* 0x000000ffff0d7224 */ /* 0x000fe400078e0018 */
[----:B------:R-:W-:Y:S02]  /*209a0*/  IMAD.MOV.U32 R12, RZ, RZ, 0x7 ;  /* 0x00000007ff0c7424 */ /* 0x000fe400078e00ff */
[----:B------:R-:W-:-:S07]  /*209b0*/  IMAD.MOV.U32 R2, RZ, RZ, R14 ;  /* 0x000000ffff027224 */ /* 0x000fce00078e000e */
[----:B------:R-:W-:Y:S05]  /*209c0*/  WARPSYNC.COLLECTIVE R15, `(.L_x_999) ;  /* 0x000000000f087348 */ /* 0x000fea0003c00000 */
[----:B------:R0:W1:Y:S02]  /*209d0*/  SHFL.IDX P6, R14, R13, R12, R11 ;  /* 0x0000000c0d0e7389 */ /* 0x00006400000c000b */
[----:B01----:R-:W-:Y:S01]  /*209e0*/  ENDCOLLECTIVE ;  /* 0x000000000000791b */ /* 0x003fe20003800000 */
.L_x_999:
        /* <DEDUP_REMOVED lines=13> */
.L_x_1000:
[----:B------:R-:W-:Y:S01]  /*20ac0*/  @!PT LDS RZ, [RZ] ;  /* 0x00000000fffff984 */ /* 0x000fe20000000800 */
[----:B------:R-:W-:Y:S01]  /*20ad0*/  @!PT LDS RZ, [RZ] ;  /* 0x00000000fffff984 */ /* 0x000fe20000000800 */
[----:B------:R-:W-:Y:S01]  /*20ae0*/  @!PT LDS RZ, [RZ] ;  /* 0x00000000fffff984 */ /* 0x000fe20000000800 */
[----:B------:R1:W-:Y:S01]  /*20af0*/  LDGSTS.E.BYPASS.LTC128B.128 [R7+0x7400], desc[UR42][R2.64+0x80], !P0 ;  /* 0x0740008002077fae */ /* 0x0003e2000c101d6a */
[----:B------:R-:W-:Y:S05]  /*20b00*/  BRA `(.L_x_1001) ;  /* 0xffffff9400fc7947 */ /* 0x000fea000383ffff */
.L_x_781:
[----:B0-----:R0:W1:Y:S02]  /*20b10*/  SYNCS.PHASECHK.TRANS64.TRYWAIT P0, [R0+URZ+0x28860], R3 ;  /* 0x02886003000075a7 */ /* 0x001064000800017f */
[----:B-1----:R-:W-:Y:S05]  /*20b20*/  @!P0 NANOSLEEP.SYNCS 0x989680 ;  /* 0x009896800000895d */ /* 0x002fea0003900000 */
[----:B------:R-:W1:Y:S02]  /*20b30*/  @!P0 SYNCS.PHASECHK.TRANS64 P0, [R0+URZ+0x28860], R3 ;  /* 0x02886003000085a7 */ /* 0x000e64000800007f */
[----:B-1----:R-:W-:Y:S05]  /*20b40*/  @!P0 BRA `(.L_x_781) ;  /* 0xfffffffc00f08947 */ /* 0x002fea000383ffff */
[----:B------:R-:W-:Y:S05]  /*20b50*/  BRA `(.L_x_1002) ;  /* 0xffffff9c00107947 */ /* 0x000fea000383ffff */
.L_x_782:
[----:B------:R-:W-:Y:S01]  /*20b60*/  BSSY B0, `(.L_x_1003) ;  /* 0x0000008000007945 */ /* 0x000fe20003800000 */
[----:B------:R-:W-:Y:S02]  /*20b70*/  IMAD.MOV.U32 R13, RZ, RZ, R24 ;  /* 0x000000ffff0d7224 */ /* 0x000fe400078e0018 */
[----:B------:R-:W-:Y:S02]  /*20b80*/  IMAD.MOV.U32 R12, RZ, RZ, RZ ;  /* 0x000000ffff0c7224 */ /* 0x000fe400078e00ff */
[----:B------:R-:W-:Y:S02]  /*20b90*/  IMAD.MOV.U32 R11, RZ, RZ, 0x181f ;  /* 0x0000181fff0b7424 */ /* 0x000fe400078e00ff */
[----:B------:R-:W-:-:S07]  /*20ba0*/  IMAD.MOV.U32 R15, RZ, RZ, -0x1 ;  /* 0xffffffffff0f7424 */ /* 0x000fce00078e00ff */
[----:B0-2---:R-:W-:Y:S05]  /*20bb0*/  WARPSYNC.COLLECTIVE R15, `(.L_x_1004) ;  /* 0x000000000f087348 */ /* 0x005fea0003c00000 */
[----:B--2---:R1:W2:Y:S02]  /*20bc0*/  SHFL.IDX P6, R14, R13, R12, R11 ;  /* 0x0000000c0d0e7389 */ /* 0x0042a400000c000b */
[----:B012---:R-:W-:Y:S01]  /*20bd0*/  ENDCOLLECTIVE ;  /* 0x000000000000791b */ /* 0x007fe20003800000 */
.L_x_1004:
[----:B------:R-:W-:Y:S05]  /*20be0*/  BSYNC B0 ;  /* 0x0000000000007941 */ /* 0x000fea0003800000 */
.L_x_1003:
[----:B------:R-:W-:Y:S01]  /*20bf0*/  IMAD.MOV.U32 R13, RZ, RZ, R23 ;  /* 0x000000ffff0d7224 */ /* 0x000fe200078e0017 */
[----:B------:R-:W-:Y:S01]  /*20c00*/  MOV R3, R14 ;  /* 0x0000000e00037202 */ /* 0x000fe20000000f00 */
[----:B------:R-:W-:Y:S02]  /*20c10*/  IMAD.MOV.U32 R12, RZ, RZ, RZ ;  /* 0x000000ffff0c7224 */ /* 0x000fe400078e00ff */
[----:B------:R-:W-:Y:S02]  /*20c20*/  IMAD.MOV.U32 R11, RZ, RZ, 0x181f ;  /* 0x0000181fff0b7424 */ /* 0x000fe400078e00ff */
[----:B------:R-:W-:Y:S02]  /*20c30*/  IMAD.MOV.U32 R15, RZ, RZ, -0x1 ;  /* 0xffffffffff0f7424 */ /* 0x000fe400078e00ff */
[----:B------:R-:W-:Y:S02]  /*20c40*/  IMAD.SHL.U32 R5, R31, 0x2, RZ ;  /* 0x000000021f057824 */ /* 0x000fe400078e00ff */
[----:B------:R-:W-:-:S07]  /*20c50*/  IMAD R4, R9, 0x2, R22 ;  /* 0x0000000209047824 */ /* 0x000fce00078e0216 */
[----:B------:R-:W-:Y:S05]  /*20c60*/  WARPSYNC.COLLECTIVE R15, `(.L_x_1005) ;  /* 0x000000000f087348 */ /* 0x000fea0003c00000 */
[----:B------:R0:W1:Y:S02]  /*20c70*/  SHFL.IDX P6, R14, R13, R12, R11 ;  /* 0x0000000c0d0e7389 */ /* 0x00006400000c000b */
[----:B01----:R-:W-:Y:S01]  /*20c80*/  ENDCOLLECTIVE ;  /* 0x000000000000791b */ /* 0x003fe20003800000 */
.L_x_1005:
[----:B------:R-:W-:Y:S02]  /*20c90*/  ULDC UR4, c[0x0][0x2f4] ;  /* 0x0000bd0000047ab9 */ /* 0x000fe40000000800 */
        /* <DEDUP_REMOVED lines=10> */
.L_x_1006:
        /* <DEDUP_REMOVED lines=13> */
.L_x_1007:
[----:B------:R-:W-:Y:S02]  /*20e10*/  IMAD.MOV.U32 R13, RZ, RZ, R24 ;  /* 0x000000ffff0d7224 */ /* 0x000fe400078e0018 */
[----:B------:R-:W-:Y:S02]  /*20e20*/  IMAD.MOV.U32 R12, RZ, RZ, 0x2 ;  /* 0x00000002ff0c7424 */ /* 0x000fe400078e00ff */
[----:B------:R-:W-:-:S07]  /*20e30*/  IMAD.MOV.U32 R10, RZ, RZ, R14 ;  /* 0x000000ffff0a7224 */ /* 0x000fce00078e000e */
[----:B------:R-:W-:Y:S05]  /*20e40*/  WARPSYNC.COLLECTIVE R15, `(.L_x_1008) ;  /* 0x000000000f087348 */ /* 0x000fea0003c00000 */
[----:B------:R0:W1:Y:S02]  /*20e50*/  SHFL.IDX P6, R14, R13, R12, R11 ;  /* 0x0000000c0d0e7389 */ /* 0x00006400000c000b */
[----:B01----:R-:W-:Y:S01]  /*20e60*/  ENDCOLLECTIVE ;  /* 0x000000000000791b */ /* 0x003fe20003800000 */
.L_x_1008:
[----:B------:R-:W-:-:S04]  /*20e70*/  IADD3 R2, P2, R10, R5, RZ ;  /* 0x000000050a027210 */ /* 0x000fc80007f5e0ff */
[----:B------:R-:W-:-:S05]  /*20e80*/  IADD3.X R3, RZ, R7, RZ, P2, !PT ;  /* 0x00000007ff037210 */ /* 0x000fca00017fe4ff */
        /* <DEDUP_REMOVED lines=12> */
.L_x_1009:
[----:B------:R-:W-:Y:S02]  /*20f50*/  IMAD.MOV.U32 R13, RZ, RZ, R24 ;  /* 0x000000ffff0d7224 */ /* 0x000fe400078e0018 */
[----:B------:R-:W-:Y:S01]  /*20f60*/  IMAD.MOV.U32 R12, RZ, RZ, 0x3 ;  /* 0x00000003ff0c7424 */ /* 0x000fe200078e00ff */
[----:B------:R-:W-:-:S13]  /*20f70*/  IADD3 R2, P2, R14, R5, RZ ;  /* 0x000000050e027210 */ /* 0x000fda0007f5e0ff */
[----:B------:R-:W-:Y:S05]  /*20f80*/  WARPSYNC.COLLECTIVE R15, `(.L_x_1010) ;  /* 0x000000000f087348 */ /* 0x000fea0003c00000 */
[----:B------:R0:W1:Y:S02]  /*20f90*/  SHFL.IDX P6, R14, R13, R12, R11 ;  /* 0x0000000c0d0e7389 */ /* 0x00006400000c000b */
[----:B01----:R-:W-:Y:S01]  /*20fa0*/  ENDCOLLECTIVE ;  /* 0x000000000000791b */ /* 0x003fe20003800000 */
.L_x_1010:
        /* <DEDUP_REMOVED lines=13> */
.L_x_1011:
[----:B------:R-:W-:Y:S02]  /*21080*/  IMAD.MOV.U32 R13, RZ, RZ, R24 ;  /* 0x000000ffff0d7224 */ /* 0x000fe400078e0018 */
[----:B------:R-:W-:Y:S01]  /*21090*/  IMAD.MOV.U32 R12, RZ, RZ, 0x4 ;  /* 0x00000004ff0c7424 */ /* 0x000fe200078e00ff */
[----:B------:R-:W-:-:S13]  /*210a0*/  IADD3 R2, P2, R14, R5, RZ ;  /* 0x000000050e027210 */ /* 0x000fda0007f5e0ff */
[----:B------:R-:W-:Y:S05]  /*210b0*/  WARPSYNC.COLLECTIVE R15, `(.L_x_1012) ;  /* 0x000000000f087348 */ /* 0x000fea0003c00000 */
[----:B------:R0:W1:Y:S02]  /*210c0*/  SHFL.IDX P6, R14, R13, R12, R11 ;  /* 0x0000000c0d0e7389 */ /* 0x00006400000c000b */
[----:B01----:R-:W-:Y:S01]  /*210d0*/  ENDCOLLECTIVE ;  /* 0x000000000000791b */ /* 0x003fe20003800000 */
.L_x_1012:
        /* <DEDUP_REMOVED lines=8> */
[----:B------:R-:W-:Y:S01]  /*21160*/  IMAD.MOV.U32 R13, RZ, RZ, R23 ;  /* 0x000000ffff0d7224 */ /* 0x000fe200078e0017 */
[----:B------:R-:W-:-:S11]  /*21170*/  MOV R8, R14 ;  /* 0x0000000e00087202 */ /* 0x000fd60000000f00 */
[----:B0-----:R-:W-:Y:S05]  /*21180*/  WARPSYNC.COLLECTIVE R15, `(.L_x_1013) ;  /* 0x000000000f087348 */ /* 0x001fea0003c00000 */
[----:B------:R1:W2:Y:S02]  /*21190*/  SHFL.IDX P6, R14, R13, R12, R11 ;  /* 0x0000000c0d0e7389 */ /* 0x0002a400000c000b */
[----:B012---:R-:W-:Y:S01]  /*211a0*/  ENDCOLLECTIVE ;  /* 0x000000000000791b */ /* 0x007fe20003800000 */
.L_x_1013:
[----:B------:R-:W-:Y:S02]  /*211b0*/  IMAD.MOV.U32 R13, RZ, RZ, R24 ;  /* 0x000000ffff0d7224 */ /* 0x000fe400078e0018 */
[----:B------:R-:W-:Y:S02]  /*211c0*/  IMAD.MOV.U32 R12, RZ, RZ, 0x5 ;  /* 0x00000005ff0c7424 */ /* 0x000fe400078e00ff */
[----:B------:R-:W-:-:S07]  /*211d0*/  IMAD.MOV.U32 R10, RZ, RZ, R14 ;  /* 0x000000ffff0a7224 */ /* 0x000fce00078e000e */
[----:B------:R-:W-:Y:S05]  /*211e0*/  WARPSYNC.COLLECTIVE R15, `(.L_x_1014) ;  /* 0x000000000f087348 */ /* 0x000fea0003c00000 */
[----:B------:R0:W1:Y:S02]  /*211f0*/  SHFL.IDX P6, R14, R13, R12, R11 ;  /* 0x0000000c0d0e7389 */ /* 0x00006400000c000b */
[----:B01----:R-:W-:Y:S01]  /*21200*/  ENDCOLLECTIVE ;  /* 0x000000000000791b */ /* 0x003fe20003800000 */
.L_x_1014:
        /* <DEDUP_REMOVED lines=14> */
.L_x_1015:
[----:B------:R-:W-:Y:S02]  /*212f0*/  IMAD.MOV.U32 R13, RZ, RZ, R24 ;  /* 0x000000ffff0d7224 */ /* 0x000fe400078e0018 */
[----:B------:R-:W-:Y:S01]  /*21300*/  IMAD.MOV.U32 R12, RZ, RZ, 0x6 ;  /* 0x00000006ff0c7424 */ /* 0x000fe200078e00ff */
[----:B------:R-:W-:-:S13]  /*21310*/  IADD3 R2, P2, R14, R5, RZ ;  /* 0x000000050e027210 */ /* 0x000fda0007f5e0ff */
[----:B------:R-:W-:Y:S05]  /*21320*/  WARPSYNC.COLLECTIVE R15, `(.L_x_1016) ;  /* 0x000000000f087348 */ /* 0x000fea0003c00000 */
[----:B------:R0:W1:Y:S02]  /*21330*/  SHFL.IDX P6, R14, R13, R12, R11 ;  /* 0x0000000c0d0e7389 */ /* 0x00006400000c000b */
[----:B01----:R-:W-:Y:S01]  /*21340*/  ENDCOLLECTIVE ;  /* 0x000000000000791b */ /* 0x003fe20003800000 */
.L_x_1016:
        /* <DEDUP_REMOVED lines=13> */
.L_x_1017:
[----:B------:R-:W-:Y:S02]  /*21420*/  IMAD.MOV.U32 R13, RZ, RZ, R24 ;  /* 0x000000ffff0d7224 */ /* 0x000fe400078e0018 */
[----:B------:R-:W-:Y:S01]  /*21430*/  IMAD.MOV.U32 R12, RZ, RZ, 0x7 ;  /* 0x00000007ff0c7424 */ /* 0x000fe200078e00ff */
[----:B------:R-:W-:-:S07]  /*21440*/  MOV R10, R14 ;  /* 0x0000000e000a7202 */ /* 0x000fce0000000f00 */
[----:B------:R-:W-:Y:S05]  /*21450*/  WARPSYNC.COLLECTIVE R15, `(.L_x_1018) ;  /* 0x000000000f087348 */ /* 0x000fea0003c00000 */
[----:B------:R0:W1:Y:S02]  /*21460*/  SHFL.IDX P6, R14, R13, R12, R11 ;  /* 0x0000000c0d0e7389 */ /* 0x00006400000c000b */
[----:B01----:R-:W-:Y:S01]  /*21470*/  ENDCOLLECTIVE ;  /* 0x000000000000791b */ /* 0x003fe20003800000 */
.L_x_1018:
        /* <DEDUP_REMOVED lines=12> */
.L_x_1019:
[----:B------:R-:W-:Y:S05]  /*21540*/  BRA `(.L_x_1020) ;  /* 0xffffff9400b07947 */ /* 0x000fea000383ffff */
.L_x_787:
[----:B------:R-:W-:Y:S01]  /*21550*/  BSSY B0, `(.L_x_1021) ;  /* 0x0000008000007945 */ /* 0x000fe20003800000 */
[----:B------:R-:W-:Y:S02]  /*21560*/  IMAD.MOV.U32 R13, RZ, RZ, R16 ;  /* 0x000000ffff0d7224 */ /* 0x000fe400078e0010 */
[----:B------:R-:W-:Y:S02]  /*21570*/  IMAD.MOV.U32 R12, RZ, RZ, RZ ;  /* 0x000000ffff0c7224 */ /* 0x000fe400078e00ff */
[----:B------:R-:W-:Y:S02]  /*21580*/  IMAD.MOV.U32 R11, RZ, RZ, 0x1f ;  /* 0x0000001fff0b7424 */ /* 0x000fe400078e00ff */
[----:B------:R-:W-:-:S07]  /*21590*/  IMAD.MOV.U32 R15, RZ, RZ, -0x1 ;  /* 0xffffffffff0f7424 */ /* 0x000fce00078e00ff */
[----:B0-----:R-:W-:Y:S05]  /*215a0*/  WARPSYNC.COLLECTIVE R15, `(.L_x_1022) ;  /* 0x000000000f087348 */ /* 0x001fea0003c00000 */
[----:B------:R1:W2:Y:S02]  /*215b0*/  SHFL.IDX P6, R14, R13, R12, R11 ;  /* 0x0000000c0d0e7389 */ /* 0x0002a400000c000b */
[----:B012---:R-:W-:Y:S01]  /*215c0*/  ENDCOLLECTIVE ;  /* 0x000000000000791b */ /* 0x007fe20003800000 */
.L_x_1022:
[----:B------:R-:W-:Y:S05]  /*215d0*/  BSYNC B0 ;  /* 0x0000000000007941 */ /* 0x000fea0003800000 */
.L_x_1021:
[----:B------:R-:W-:Y:S01]  /*215e0*/  IMAD.MOV.U32 R13, RZ, RZ, R16 ;  /* 0x000000ffff0d7224 */ /* 0x000fe200078e0010 */
[----:B------:R-:W-:Y:S01]  /*215f0*/  MOV R11, 0x1f ;  /* 0x0000001f000b7802 */ /* 0x000fe20000000f00 */
[----:B------:R-:W-:Y:S02]  /*21600*/  IMAD.MOV.U32 R12, RZ, RZ, 0x1 ;  /* 0x00000001ff0c7424 */ /* 0x000fe400078e00ff */
[----:B------:R-:W-:Y:S02]  /*21610*/  IMAD.MOV.U32 R15, RZ, RZ, -0x1 ;  /* 0xffffffffff0f7424 */ /* 0x000fe400078e00ff */
[----:B------:R-:W-:Y:S02]  /*21620*/  IMAD.IADD R7, R19, 0x1, R9 ;  /* 0x0000000113077824 */ /* 0x000fe400078e0209 */
[----:B------:R-:W-:-:S07]  /*21630*/  IMAD.MOV.U32 R0, RZ, RZ, R14 ;  /* 0x000000ffff007224 */ /* 0x000fce00078e000e */
[----:B------:R-:W-:Y:S05]  /*21640*/  WARPSYNC.COLLECTIVE R15, `(.L_x_1023) ;  /* 0x000000000f087348 */ /* 0x000fea0003c00000 */
[----:B------:R0:W1:Y:S02]  /*21650*/  SHFL.IDX P6, R14, R13, R12, R11 ;  /* 0x0000000c0d0e7389 */ /* 0x00006400000c000b */
[----:B01----:R-:W-:Y:S01]  /*21660*/  ENDCOLLECTIVE ;  /* 0x000000000000791b */ /* 0x003fe20003800000 */
.L_x_1023:
        /* <DEDUP_REMOVED lines=15> */
[----:B------:R-:W-:Y:S01]  /*21760*/  ISETP.GE.U32.AND P5, PT, R9, 0x10, PT ;  /* 0x000000100900780c */ /* 0x000fe20003fa6070 */
[----:B--2---:R-:W-:Y:S02]  /*21770*/  @!P1 IMAD.MOV.U32 R7, RZ, RZ, R6 ;  /* 0x000000ffff079224 */ /* 0x004fe400078e0006 */
[----:B------:R-:W-:-:S02]  /*21780*/  IMAD.MOV.U32 R6, RZ, RZ, RZ ;  /* 0x000000ffff067224 */ /* 0x000fc400078e00ff */
[----:B---3--:R-:W-:Y:S01]  /*21790*/  @!P1 IMAD.MOV.U32 R4, RZ, RZ, R5 ;  /* 0x000000ffff049224 */ /* 0x008fe200078e0005 */
[----:B------:R-:W-:-:S03]  /*217a0*/  ISETP.NE.AND P1, PT, R9, RZ, PT ;  /* 0x000000ff0900720c */ /* 0x000fc60003f25270 */
[----:B------:R-:W-:-:S10]  /*217b0*/  IMAD R13, R4, R7, RZ ;  /* 0x00000007040d7224 */ /* 0x000fd400078e02ff */
[----:B------:R-:W-:Y:S05]  /*217c0*/  WARPSYNC.COLLECTIVE R15, `(.L_x_1024) ;  /* 0x000000000f087348 */ /* 0x000fea0003c00000 */
[----:B------:R0:W1:Y:S02]  /*217d0*/  SHFL.UP P6, R14, R13, R12, R11 ;  /* 0x0400000c0d0e7389 */ /* 0x00006400000c000b */
[----:B01----:R-:W-:Y:S01]  /*217e0*/  ENDCOLLECTIVE ;  /* 0x000000000000791b */ /* 0x003fe20003800000 */
.L_x_1024:
[----:B------:R-:W-:Y:S01]  /*217f0*/  IMAD.MOV.U32 R12, RZ, RZ, 0x2 ;  /* 0x00000002ff0c7424 */ /* 0x000fe200078e00ff */
[----:B------:R-:W-:-:S05]  /*21800*/  SEL R14, R14, RZ, P1 ;  /* 0x000000ff0e0e7207 */ /* 0x000fca0000800000 */
[----:B------:R-:W-:-:S04]  /*21810*/  IMAD.IADD R5, R13, 0x1, R14 ;  /* 0x000000010d057824 */ /* 0x000fc800078e020e */
[----:B------:R-:W-:-:S07]  /*21820*/  IMAD.MOV.U32 R13, RZ, RZ, R5 ;  /* 0x000000ffff0d7224 */ /* 0x000fce00078e0005 */
[----:B------:R-:W-:Y:S05]  /*21830*/  WARPSYNC.COLLECTIVE R15, `(.L_x_1025) ;  /* 0x000000000f087348 */ /* 0x000fea0003c00000 */
[----:B------:R0:W1:Y:S02]  /*21840*/  SHFL.UP P6, R14, R13, R12, R11 ;  /* 0x0400000c0d0e7389 */ /* 0x00006400000c000b */
[----:B01----:R-:W-:Y:S01]  /*21850*/  ENDCOLLECTIVE ;  /* 0x000000000000791b */ /* 0x003fe20003800000 */
.L_x_1025:
[----:B------:R-:W-:Y:S01]  /*21860*/  IMAD.MOV.U32 R12, RZ, RZ, 0x4 ;  /* 0x00000004ff0c7424 */ /* 0x000fe200078e00ff */
[----:B------:R-:W-:-:S05]  /*21870*/  SEL R2, R14, RZ, P2 ;  /* 0x000000ff0e027207 */ /* 0x000fca0001000000 */
[----:B------:R-:W-:-:S05]  /*21880*/  IMAD.IADD R2, R5, 0x1, R2 ;  /* 0x0000000105027824 */ /* 0x000fca00078e0202 */
[----:B------:R-:W-:-:S07]  /*21890*/  MOV R13, R2 ;  /* 0x00000002000d7202 */ /* 0x000fce0000000f00 */
[----:B------:R-:W-:Y:S05]  /*218a0*/  WARPSYNC.COLLECTIVE R15, `(.L_x_1026) ;  /* 0x000000000f087348 */ /* 0x000fea0003c00000 */
[----:B------:R0:W1:Y:S02]  /*218b0*/  SHFL.UP P6, R14, R13, R12, R11 ;  /* 0x0400000c0d0e7389 */ /* 0x00006400000c000b */
[----:B01----:R-:W-:Y:S01]  /*218c0*/  ENDCOLLECTIVE ;  /* 0x000000000000791b */ /* 0x003fe20003800000 */
.L_x_1026:
[----:B------:R-:W-:Y:S01]  /*218d0*/  IMAD.MOV.U32 R12, RZ, RZ, 0x8 ;  /* 0x00000008ff0c7424 */ /* 0x000fe200078e00ff */
[----:B------:R-:W-:-:S05]  /*218e0*/  SEL R3, R14, RZ, P3 ;  /* 0x000000ff0e037207 */ /* 0x000fca0001800000 */
[----:B------:R-:W-:-:S04]  /*218f0*/  IMAD.IADD R3, R2, 0x1, R3 ;  /* 0x0000000102037824 */ /* 0x000fc800078e0203 */
[----:B------:R-:W-:-:S07]  /*21900*/  IMAD.MOV.U32 R13, RZ, RZ, R3 ;  /* 0x000000ffff0d7224 */ /* 0x000fce00078e0003 */
[----:B------:R-:W-:Y:S05]  /*21910*/  WARPSYNC.COLLECTIVE R15, `(.L_x_1027) ;  /* 0x000000000f087348 */ /* 0x000fea0003c00000 */
[----:B------:R0:W1:Y:S02]  /*21920*/  SHFL.UP P6, R14, R13, R12, R11 ;  /* 0x0400000c0d0e7389 */ /* 0x00006400000c000b */
[----:B01----:R-:W-:Y:S01]  /*21930*/  ENDCOLLECTIVE ;  /* 0x000000000000791b */ /* 0x003fe20003800000 */
.L_x_1027:
[----:B------:R-:W-:Y:S01]  /*21940*/  IMAD.MOV.U32 R12, RZ, RZ, 0x10 ;  /* 0x00000010ff0c7424 */ /* 0x000fe200078e00ff */
[----:B------:R-:W-:-:S05]  /*21950*/  SEL R14, R14, RZ, P4 ;  /* 0x000000ff0e0e7207 */ /* 0x000fca0002000000 */
[----:B------:R-:W-:-:S04]  /*21960*/  IMAD.IADD R5, R3, 0x1, R14 ;  /* 0x0000000103057824 */ /* 0x000fc800078e020e */
[----:B------:R-:W-:-:S07]  /*21970*/  IMAD.MOV.U32 R13, RZ, RZ, R5 ;  /* 0x000000ffff0d7224 */ /* 0x000fce00078e0005 */
[----:B------:R-:W-:Y:S05]  /*21980*/  WARPSYNC.COLLECTIVE R15, `(.L_x_1028) ;  /* 0x000000000f087348 */ /* 0x000fea0003c00000 */
[----:B------:R0:W1:Y:S02]  /*21990*/  SHFL.UP P6, R14, R13, R12, R11 ;  /* 0x0400000c0d0e7389 */ /* 0x00006400000c000b */
[----:B01----:R-:W-:Y:S01]  /*219a0*/  ENDCOLLECTIVE ;  /* 0x000000000000791b */ /* 0x003fe20003800000 */
.L_x_1028:
        /* <DEDUP_REMOVED lines=8> */
.L_x_1029:
[----:B------:R-:W-:Y:S05]  /*21a30*/  BRA `(.L_x_1030) ;  /* 0xffffff9400c47947 */ /* 0x000fea000383ffff */
.L_x_790:
[----:B------:R-:W-:Y:S01]  /*21a40*/  BSSY B0, `(.L_x_1031) ;  /* 0x0000007000007945 */ /* 0x000fe20003800000 */
[----:B------:R-:W-:Y:S01]  /*21a50*/  MOV R12, 0x1 ;  /* 0x00000001000c7802 */ /* 0x000fe20000000f00 */
[----:B------:R-:W-:Y:S02]  /*21a60*/  IMAD.MOV.U32 R11, RZ, RZ, RZ ;  /* 0x000000ffff0b7224 */ /* 0x000fe400078e00ff */
[----:B------:R-:W-:-:S07]  /*21a70*/  IMAD.MOV.U32 R15, RZ, RZ, -0x1 ;  /* 0xffffffffff0f7424 */ /* 0x000fce00078e00ff */
[----:B------:R-:W-:Y:S05]  /*21a80*/  WARPSYNC.COLLECTIVE R15, `(.L_x_1032) ;  /* 0x000000000f087348 */ /* 0x000fea0003c00000 */
[----:B------:R0:W1:Y:S02]  /*21a90*/  SHFL.UP P6, R14, R13, R12, R11 ;  /* 0x0400000c0d0e7389 */ /* 0x00006400000c000b */
[----:B01----:R-:W-:Y:S01]  /*21aa0*/  ENDCOLLECTIVE ;  /* 0x000000000000791b */ /* 0x003fe20003800000 */
.L_x_1032:
[----:B------:R-:W-:Y:S05]  /*21ab0*/  BSYNC B0 ;  /* 0x0000000000007941 */ /* 0x000fea0003800000 */
.L_x_1031:
        /* <DEDUP_REMOVED lines=8> */
.L_x_1033:
[----:B------:R-:W-:Y:S01]  /*21b40*/  IMAD.MOV.U32 R12, RZ, RZ, 0x4 ;  /* 0x00000004ff0c7424 */ /* 0x000fe200078e00ff */
[----:B------:R-:W-:-:S05]  /*21b50*/  SEL R2, R14, RZ, P2 ;  /* 0x000000ff0e027207 */ /* 0x000fca0001000000 */
[----:B------:R-:W-:-:S04]  /*21b60*/  IMAD.IADD R2, R13, 0x1, R2 ;  /* 0x000000010d027824 */ /* 0x000fc800078e0202 */
[----:B------:R-:W-:-:S07]  /*21b70*/  IMAD.MOV.U32 R13, RZ, RZ, R2 ;  /* 0x000000ffff0d7224 */ /* 0x000fce00078e0002 */
[----:B------:R-:W-:Y:S05]  /*21b80*/  WARPSYNC.COLLECTIVE R15, `(.L_x_1034) ;  /* 0x000000000f087348 */ /* 0x000fea0003c00000 */
[----:B------:R0:W1:Y:S02]  /*21b90*/  SHFL.UP P6, R14, R13, R12, R11 ;  /* 0x0400000c0d0e7389 */ /* 0x00006400000c000b */
[----:B01----:R-:W-:Y:S01]  /*21ba0*/  ENDCOLLECTIVE ;  /* 0x000000000000791b */ /* 0x003fe20003800000 */
.L_x_1034:
[----:B------:R-:W-:Y:S01]  /*21bb0*/  IMAD.MOV.U32 R12, RZ, RZ, 0x8 ;  /* 0x00000008ff0c7424 */ /* 0x000fe200078e00ff */
[----:B------:R-:W-:-:S05]  /*21bc0*/  SEL R3, R14, RZ, P3 ;  /* 0x000000ff0e037207 */ /* 0x000fca0001800000 */
[----:B------:R-:W-:-:S04]  /*21bd0*/  IMAD.IADD R3, R2, 0x1, R3 ;  /* 0x0000000102037824 */ /* 0x000fc800078e0203 */
[----:B------:R-:W-:-:S07]  /*21be0*/  IMAD.MOV.U32 R13, RZ, RZ, R3 ;  /* 0x000000ffff0d7224 */ /* 0x000fce00078e0003 */
[----:B------:R-:W-:Y:S05]  /*21bf0*/  WARPSYNC.COLLECTIVE R15, `(.L_x_1035) ;  /* 0x000000000f087348 */ /* 0x000fea0003c00000 */
[----:B------:R0:W1:Y:S02]  /*21c00*/  SHFL.UP P6, R14, R13, R12, R11 ;  /* 0x0400000c0d0e7389 */ /* 0x00006400000c000b */
[----:B01----:R-:W-:Y:S01]  /*21c10*/  ENDCOLLECTIVE ;  /* 0x000000000000791b */ /* 0x003fe20003800000 */
.L_x_1035:
[----:B------:R-:W-:Y:S01]  /*21c20*/  IMAD.MOV.U32 R12, RZ, RZ, 0x10 ;  /* 0x00000010ff0c7424 */ /* 0x000fe200078e00ff */
[----:B------:R-:W-:-:S04]  /*21c30*/  SEL R14, R14, RZ, P4 ;  /* 0x000000ff0e0e7207 */ /* 0x000fc80002000000 */
[----:B------:R-:W-:-:S05]  /*21c40*/  IADD3 R5, R3, R14, RZ ;  /* 0x0000000e03057210 */ /* 0x000fca0007ffe0ff */
[----:B------:R-:W-:-:S07]  /*21c50*/  IMAD.MOV.U32 R13, RZ, RZ, R5 ;  /* 0x000000ffff0d7224 */ /* 0x000fce00078e0005 */
[----:B------:R-:W-:Y:S05]  /*21c60*/  WARPSYNC.COLLECTIVE R15, `(.L_x_1036) ;  /* 0x000000000f087348 */ /* 0x000fea0003c00000 */
[----:B------:R0:W1:Y:S02]  /*21c70*/  SHFL.UP P6, R14, R13, R12, R11 ;  /* 0x0400000c0d0e7389 */ /* 0x00006400000c000b */
[----:B01----:R-:W-:Y:S01]  /*21c80*/  ENDCOLLECTIVE ;  /* 0x000000000000791b */ /* 0x003fe20003800000 */
.L_x_1036:
        /* <DEDUP_REMOVED lines=8> */
.L_x_1037:
[----:B------:R-:W-:Y:S05]  /*21d10*/  BRA `(.L_x_1038) ;  /* 0xffffff9400b07947 */ /* 0x000fea000383ffff */
.L_x_792:
[----:B------:R-:W-:Y:S01]  /*21d20*/  BSSY B0, `(.L_x_1039) ;  /* 0x0000006000007945 */ /* 0x000fe20003800000 */
[----:B------:R-:W-:Y:S01]  /*21d30*/  PLOP3.LUT P6, PT, P6, PT, PT, 0x8, 0x0 ;  /* 0x000000000000781c */ /* 0x000fe200037ce170 */
[----:B------:R-:W-:-:S12]  /*21d40*/  IMAD.MOV.U32 R15, RZ, RZ, -0x1 ;  /* 0xffffffffff0f7424 */ /* 0x000fd800078e00ff */
[----:B0-----:R-:W-:Y:S05]  /*21d50*/  WARPSYNC.COLLECTIVE R15, `(.L_x_1040) ;  /* 0x000000000f087348 */ /* 0x001fea0003c00000 */
[----:B------:R-:W-:Y:S01]  /*21d60*/  VOTE.ANY R14, PT, P6 ;  /* 0x00000000000e7806 */ /* 0x000fe200030e0100 */
[----:B0-----:R-:W-:Y:S06]  /*21d70*/  ENDCOLLECTIVE ;  /* 0x000000000000791b */ /* 0x001fec0003800000 */
.L_x_1040:
[----:B------:R-:W-:Y:S05]  /*21d80*/  BSYNC B0 ;  /* 0x0000000000007941 */ /* 0x000fea0003800000 */
.L_x_1039:
[----:B------:R-:W-:Y:S02]  /*21d90*/  IMAD.MOV.U32 R3, RZ, RZ, R14 ;  /* 0x000000ffff037224 */ /* 0x000fe400078e000e */
[----:B------:R-:W-:Y:S02]  /*21da0*/  IMAD.MOV.U32 R13, RZ, RZ, R7 ;  /* 0x000000ffff0d7224 */ /* 0x000fe400078e0007 */
[----:B------:R-:W0:Y:S01]  /*21db0*/  POPC R8, R3 ;  /* 0x0000000300087309 */ /* 0x000e220000000000 */
[----:B------:R-:W-:Y:S02]  /*21dc0*/  IMAD.MOV.U32 R11, RZ, RZ, 0x1f ;  /* 0x0000001fff0b7424 */ /* 0x000fe400078e00ff */
[----:B------:R-:W-:Y:S02]  /*21dd0*/  IMAD.MOV.U32 R15, RZ, RZ, -0x1 ;  /* 0xffffffffff0f7424 */ /* 0x000fe400078e00ff */
[----:B0-----:R-:W-:-:S07]  /*21de0*/  IMAD.MOV.U32 R12, RZ, RZ, R8 ;  /* 0x000000ffff0c7224 */ /* 0x001fce00078e0008 */
[----:B------:R-:W-:Y:S05]  /*21df0*/  WARPSYNC.COLLECTIVE R15, `(.L_x_1041) ;  /* 0x000000000f087348 */ /* 0x000fea0003c00000 */
[----:B------:R0:W1:Y:S02]  /*21e00*/  SHFL.IDX P6, R14, R13, R12, R11 ;  /* 0x0000000c0d0e7389 */ /* 0x00006400000c000b */
[----:B01----:R-:W-:Y:S01]  /*21e10*/  ENDCOLLECTIVE ;  /* 0x000000000000791b */ /* 0x003fe20003800000 */
.L_x_1041:
[----:B------:R-:W-:Y:S01]  /*21e20*/  IMAD.MOV.U32 R13, RZ, RZ, R4 ;  /* 0x000000ffff0d7224 */ /* 0x000fe200078e0004 */
[----:B------:R-:W-:-:S07]  /*21e30*/  MOV R7, R14 ;  /* 0x0000000e00077202 */ /* 0x000fce0000000f00 */
[----:B------:R-:W-:Y:S05]  /*21e40*/  WARPSYNC.COLLECTIVE R15, `(.L_x_1042) ;  /* 0x000000000f087348 */ /* 0x000fea0003c00000 */
[----:B------:R0:W1:Y:S02]  /*21e50*/  SHFL.IDX P6, R14, R13, R12, R11 ;  /* 0x0000000c0d0e7389 */ /* 0x00006400000c000b */
[----:B01----:R-:W-:Y:S01]  /*21e60*/  ENDCOLLECTIVE ;  /* 0x000000000000791b */ /* 0x003fe20003800000 */
.L_x_1042:
[----:B------:R-:W-:Y:S01]  /*21e70*/  IMAD.MOV.U32 R4, RZ, RZ, R14 ;  /* 0x000000ffff047224 */ /* 0x000fe200078e000e */
[----:B------:R-:W-:Y:S06]  /*21e80*/  BRA `(.L_x_1043) ;  /* 0xffffff9400907947 */ /* 0x000fec000383ffff */
.L_x_794:
[----:B------:R-:W-:Y:S01]  /*21e90*/  BSSY B0, `(.L_x_1044) ;  /* 0x0000007000007945 */ /* 0x000fe20003800000 */
[----:B------:R-:W-:Y:S02]  /*21ea0*/  IMAD.MOV.U32 R13, RZ, RZ, R2 ;  /* 0x000000ffff0d7224 */ /* 0x000fe400078e0002 */
[----:B------:R-:W-:Y:S02]  /*21eb0*/  IMAD.MOV.U32 R11, RZ, RZ, 0x1f ;  /* 0x0000001fff0b7424 */ /* 0x000fe400078e00ff */
[----:B------:R-:W-:-:S07]  /*21ec0*/  IMAD.MOV.U32 R15, RZ, RZ, -0x1 ;  /* 0xffffffffff0f7424 */ /* 0x000fce00078e00ff */
[----:B0123--:R-:W-:Y:S05]  /*21ed0*/  WARPSYNC.COLLECTIVE R15, `(.L_x_1045) ;  /* 0x000000000f087348 */ /* 0x00ffea0003c00000 */
[----:B------:R4:W0:Y:S02]  /*21ee0*/  SHFL.IDX P6, R14, R13, R12, R11 ;  /* 0x0000000c0d0e7389 */ /* 0x00082400000c000b */
[----:B01234-:R-:W-:Y:S01]  /*21ef0*/  ENDCOLLECTIVE ;  /* 0x000000000000791b */ /* 0x01ffe20003800000 */
.L_x_1045:
[----:B------:R-:W-:Y:S05]  /*21f00*/  BSYNC B0 ;  /* 0x0000000000007941 */ /* 0x000fea0003800000 */
.L_x_1044:
[----:B------:R-:W-:Y:S01]  /*21f10*/  IMAD.MOV.U32 R6, RZ, RZ, R14 ;  /* 0x000000ffff067224 */ /* 0x000fe200078e000e */
[----:B------:R-:W-:Y:S06]  /*21f20*/  BRA `(.L_x_793) ;  /* 0xffffff9400807947 */ /* 0x000fec000383ffff */
.L_x_798:
[----:B0-----:R0:W1:Y:S02]  /*21f30*/  SYNCS.PHASECHK.TRANS64.TRYWAIT P0, [R4+URZ+0x28820], R0 ;  /* 0x02882000040075a7 */ /* 0x001064000800017f */
[----:B-1----:R-:W-:Y:S05]  /*21f40*/  @!P0 NANOSLEEP.SYNCS 0x989680 ;  /* 0x009896800000895d */ /* 0x002fea0003900000 */
[----:B------:R-:W1:Y:S02]  /*21f50*/  @!P0 SYNCS.PHASECHK.TRANS64 P0, [R4+URZ+0x28820], R0 ;  /* 0x02882000040085a7 */ /* 0x000e64000800007f */
[----:B-1----:R-:W-:Y:S05]  /*21f60*/  @!P0 BRA `(.L_x_798) ;  /* 0xfffffffc00f08947 */ /* 0x002fea000383ffff */
[----:B------:R-:W-:Y:S05]  /*21f70*/  BRA `(.L_x_1046) ;  /* 0xffffff9800d87947 */ /* 0x000fea000383ffff */
.L_x_799:
[----:B------:R-:W1:Y:S01]  /*21f80*/  S2R R2, SR_TID.X ;  /* 0x0000000000027919 */ /* 0x000e620000002100 */
[----:B------:R-:W-:Y:S01]  /*21f90*/  BSSY B0, `(.L_x_1047) ;  /* 0x000000a000007945 */ /* 0x000fe20003800000 */
[----:B------:R-:W-:Y:S02]  /*21fa0*/  IMAD.MOV.U32 R12, RZ, RZ, RZ ;  /* 0x000000ffff0c7224 */ /* 0x000fe400078e00ff */
[----:B------:R-:W-:Y:S02]  /*21fb0*/  IMAD.MOV.U32 R11, RZ, RZ, 0x1f ;  /* 0x0000001fff0b7424 */ /* 0x000fe400078e00ff */
[----:B------:R-:W-:Y:S01]  /*21fc0*/  IMAD.MOV.U32 R15, RZ, RZ, -0x1 ;  /* 0xffffffffff0f7424 */ /* 0x000fe200078e00ff */
[----:B-1----:R-:W-:-:S04]  /*21fd0*/  SHF.R.U32.HI R2, RZ, 0x5, R2 ;  /* 0x00000005ff027819 */ /* 0x002fc80000011602 */
[----:B------:R-:W-:-:S05]  /*21fe0*/  LOP3.LUT R2, R2, 0x3, RZ, 0xc0, !PT ;  /* 0x0000000302027812 */ /* 0x000fca00078ec0ff */
[----:B------:R-:W-:-:S07]  /*21ff0*/  IMAD.MOV.U32 R13, RZ, RZ, R2 ;  /* 0x000000ffff0d7224 */ /* 0x000fce00078e0002 */
[----:B0-2---:R-:W-:Y:S05]  /*22000*/  WARPSYNC.COLLECTIVE R15, `(.L_x_1048) ;  /* 0x000000000f087348 */ /* 0x005fea0003c00000 */
[----:B------:R1:W3:Y:S02]  /*22010*/  SHFL.IDX P6, R14, R13, R12, R11 ;  /* 0x0000000c0d0e7389 */ /* 0x0002e400000c000b */
[----:B0123--:R-:W-:Y:S01]  /*22020*/  ENDCOLLECTIVE ;  /* 0x000000000000791b */ /* 0x00ffe20003800000 */
.L_x_1048:
[----:B------:R-:W-:Y:S05]  /*22030*/  BSYNC B0 ;  /* 0x0000000000007941 */ /* 0x000fea0003800000 */
.L_x_1047:
[----:B------:R-:W-:Y:S05]  /*22040*/  BRA `(.L_x_1049) ;  /* 0xffffff9800c07947 */ /* 0x000fea000383ffff */
.L_x_800:
[----:B------:R-:W-:Y:S01]  /*22050*/  BSSY B0, `(.L_x_1050) ;  /* 0x0000006000007945 */ /* 0x000fe20003800000 */
[----:B------:R-:W-:-:S07]  /*22060*/  IMAD.MOV.U32 R15, RZ, RZ, -0x1 ;  /* 0xffffffffff0f7424 */ /* 0x000fce00078e00ff */
[----:B0-2---:R-:W-:Y:S05]  /*22070*/  WARPSYNC.COLLECTIVE R15, `(.L_x_1051) ;  /* 0x000000000f0c7348 */ /* 0x005fea0003c00000 */
[----:B------:R-:W-:Y:S02]  /*22080*/  ELECT P6, UR62, PT ;  /* 0x00000000003e782f */ /* 0x000fe400038c0000 */
[----:B------:R-:W-:Y:S01]  /*22090*/  MOV R14, UR62 ;  /* 0x0000003e000e7c02 */ /* 0x000fe20008000f00 */
[----:B0-2---:R-:W-:Y:S10]  /*220a0*/  ENDCOLLECTIVE ;  /* 0x000000000000791b */ /* 0x005ff40003800000 */
.L_x_1051:
[----:B------:R-:W-:Y:S05]  /*220b0*/  BSYNC B0 ;  /* 0x0000000000007941 */ /* 0x000fea0003800000 */
.L_x_1050:
[----:B------:R-:W-:Y:S05]  /*220c0*/  BRA `(.L_x_1052) ;  /* 0xffffff9800b47947 */ /* 0x000fea000383ffff */
.L_x_802:
[----:B0-----:R0:W1:Y:S02]  /*220d0*/  SYNCS.PHASECHK.TRANS64.TRYWAIT P1, [R5+URZ+0x28840], R0 ;  /* 0x02884000050075a7 */ /* 0x001064000802017f */
[----:B-1----:R-:W-:Y:S05]  /*220e0*/  @!P1 NANOSLEEP.SYNCS 0x989680 ;  /* 0x009896800000995d */ /* 0x002fea0003900000 */
[----:B------:R-:W1:Y:S02]  /*220f0*/  @!P1 SYNCS.PHASECHK.TRANS64 P1, [R5+URZ+0x28840], R0 ;  /* 0x02884000050095a7 */ /* 0x000e64000802007f */
[----:B-1----:R-:W-:Y:S05]  /*22100*/  @!P1 BRA `(.L_x_802) ;  /* 0xfffffffc00f09947 */ /* 0x002fea000383ffff */
[----:B------:R-:W-:Y:S05]  /*22110*/  BRA `(.L_x_1053) ;  /* 0xffffff9800d47947 */ /* 0x000fea000383ffff */
.L_x_804:
[----:B-1----:R1:W3:Y:S02]  /*22120*/  SYNCS.PHASECHK.TRANS64.TRYWAIT P1, [R25+URZ+0x28840], R2 ;  /* 0x02884002190075a7 */ /* 0x0022e4000802017f */
[----:B---3--:R-:W-:Y:S05]  /*22130*/  @!P1 NANOSLEEP.SYNCS 0x989680 ;  /* 0x009896800000995d */ /* 0x008fea0003900000 */
[----:B------:R-:W3:Y:S02]  /*22140*/  @!P1 SYNCS.PHASECHK.TRANS64 P1, [R25+URZ+0x28840], R2 ;  /* 0x02884002190095a7 */ /* 0x000ee4000802007f */
[----:B---3--:R-:W-:Y:S05]  /*22150*/  @!P1 BRA `(.L_x_804) ;  /* 0xfffffffc00f09947 */ /* 0x008fea000383ffff */
[----:B------:R-:W-:Y:S05]  /*22160*/  BRA `(.L_x_1054) ;  /* 0xffffff9800e07947 */ /* 0x000fea000383ffff */
.L_x_806:
[----:B---3--:R3:W4:Y:S02]  /*22170*/  SYNCS.PHASECHK.TRANS64.TRYWAIT P1, [R5+URZ+0x28860], R0 ;  /* 0x02886000050075a7 */ /* 0x008724000802017f */
[----:B----4-:R-:W-:Y:S05]  /*22180*/  @!P1 NANOSLEEP.SYNCS 0x989680 ;  /* 0x009896800000995d */ /* 0x010fea0003900000 */
[----:B------:R-:W4:Y:S02]  /*22190*/  @!P1 SYNCS.PHASECHK.TRANS64 P1, [R5+URZ+0x28860], R0 ;  /* 0x02886000050095a7 */ /* 0x000f24000802007f */
[----:B----4-:R-:W-:Y:S05]  /*221a0*/  @!P1 BRA `(.L_x_806) ;  /* 0xfffffffc00f09947 */ /* 0x010fea000383ffff */
[----:B------:R-:W-:Y:S05]  /*221b0*/  BRA `(.L_x_1055) ;  /* 0xffffff9800dc7947 */ /* 0x000fea000383ffff */
.L_x_1056:
        /* <DEDUP_REMOVED lines=12> */
.L_x_3544:


//--------------------- .text._ZN7cutlass13device_kernelIN5flash11enable_sm90INS1_16FlashAttnFwdSm90INS1_25CollectiveMainloopFwdSm90ILi2EN4cute5tupleIJNS5_1CILi1EEES8_S8_EEENS6_IJNS7_ILi128EEESA_SA_EEELi128ENS_10bfloat16_tEfNS_4arch4Sm90ELb0ELb1ELb0ELb0ELb1ELb0ELb0ELb1ELb1ELb1ELb1ELb0EEENS1_21CollectiveEpilogueFwdISB_S9_SC_SE_Li256ELb0ELb1ELb1ELb0EEENS1_19SingleTileSchedulerILb0ELb1ELb1ELi128EEEEEEEEEvNT_6ParamsE --------------------------
	.section	.text._ZN7cutlass13device_kernelIN5flash11enable_sm90INS1_16FlashAttnFwdSm90INS1_25CollectiveMainloopFwdSm90ILi2EN4cute5tupleIJNS5_1CILi1EEES8_S8_EEENS6_IJNS7_ILi128EEESA_SA_EEELi128ENS_10bfloat16_tEfNS_4arch4Sm90ELb0ELb1ELb0ELb0ELb1ELb0ELb0ELb1ELb1ELb1ELb1ELb0EEENS1_21CollectiveEpilogueFwdISB_S9_SC_SE_Li256ELb0ELb1ELb1ELb0EEENS1_19SingleTileSchedulerILb0ELb1ELb1ELi128EEEEEEEEEvNT_6ParamsE,"ax",@progbits
	.align	128
.text._ZN7cutlass13device_kernelIN5flash11enable_sm90INS1_16FlashAttnFwdSm90INS1_25CollectiveMainloopFwdSm90ILi2EN4cute5tupleIJNS5_1CILi1EEES8_S8_EEENS6_IJNS7_ILi128EEESA_SA_EEELi128ENS_10bfloat16_tEfNS_4arch4Sm90ELb0ELb1ELb0ELb0ELb1ELb0ELb0ELb1ELb1ELb1ELb1ELb0EEENS1_21CollectiveEpilogueFwdISB_S9_SC_SE_Li256ELb0ELb1ELb1ELb0EEENS1_19SingleTileSchedulerILb0ELb1ELb1ELi128EEEEEEEEEvNT_6ParamsE:
        .type           _ZN7cutlass13device_kernelIN5flash11enable_sm90INS1_16FlashAttnFwdSm90INS1_25CollectiveMainloopFwdSm90ILi2EN4cute5tupleIJNS5_1CILi1EEES8_S8_EEENS6_IJNS7_ILi128EEESA_SA_EEELi128ENS_10bfloat16_tEfNS_4arch4Sm90ELb0ELb1ELb0ELb0ELb1ELb0ELb0ELb1ELb1ELb1ELb1ELb0EEENS1_21CollectiveEpilogueFwdISB_S9_SC_SE_Li256ELb0ELb1ELb1ELb0EEENS1_19SingleTileSchedulerILb0ELb1ELb1ELi128EEEEEEEEEvNT_6ParamsE,@function
        .size           _ZN7cutlass13device_kernelIN5flash11enable_sm90INS1_16FlashAttnFwdSm90INS1_25CollectiveMainloopFwdSm90ILi2EN4cute5tupleIJNS5_1CILi1EEES8_S8_EEENS6_IJNS7_ILi128EEESA_SA_EEELi128ENS_10bfloat16_tEfNS_4arch4Sm90ELb0ELb1ELb0ELb0ELb1ELb0ELb0ELb1ELb1ELb1ELb1ELb0EEENS1_21CollectiveEpilogueFwdISB_S9_SC_SE_Li256ELb0ELb1ELb1ELb0EEENS1_19SingleTileSchedulerILb0ELb1ELb1ELi128EEEEEEEEEvNT_6ParamsE,(.L_x_3545 - _ZN7cutlass13device_kernelIN5flash11enable_sm90INS1_16FlashAttnFwdSm90INS1_25CollectiveMainloopFwdSm90ILi2EN4cute5tupleIJNS5_1CILi1EEES8_S8_EEENS6_IJNS7_ILi128EEESA_SA_EEELi128ENS_10bfloat16_tEfNS_4arch4Sm90ELb0ELb1ELb0ELb0ELb1ELb0ELb0ELb1ELb1ELb1ELb1ELb0EEENS1_21CollectiveEpilogueFwdISB_S9_SC_SE_Li256ELb0ELb1ELb1ELb0EEENS1_19SingleTileSchedulerILb0ELb1ELb1ELi128EEEEEEEEEvNT_6ParamsE)
        .other          _ZN7cutlass13device_kernelIN5flash11enable_sm90INS1_16FlashAttnFwdSm90INS1_25CollectiveMainloopFwdSm90ILi2EN4cute5tupleIJNS5_1CILi1EEES8_S8_EEENS6_IJNS7_ILi128EEESA_SA_EEELi128ENS_10bfloat16_tEfNS_4arch4Sm90ELb0ELb1ELb0ELb0ELb1ELb0ELb0ELb1ELb1ELb1ELb1ELb0EEENS1_21CollectiveEpilogueFwdISB_S9_SC_SE_Li256ELb0ELb1ELb1ELb0EEENS1_19SingleTileSchedulerILb0ELb1ELb1ELi128EEEEEEEEEvNT_6ParamsE,@"STO_CUDA_ENTRY STV_DEFAULT"
_ZN7cutlass13device_kernelIN5flash11enable_sm90INS1_16FlashAttnFwdSm90INS1_25CollectiveMainloopFwdSm90ILi2EN4cute5tupleIJNS5_1CILi1EEES8_S8_EEENS6_IJNS7_ILi128EEESA_SA_EEELi128ENS_10bfloat16_tEfNS_4arch4Sm90ELb0ELb1ELb0ELb0ELb1ELb0ELb0ELb1ELb1ELb1ELb1ELb0EEENS1_21CollectiveEpilogueFwdISB_S9_SC_SE_Li256ELb0ELb1ELb1ELb0EEENS1_19SingleTileSchedulerILb0ELb1ELb1ELi128EEEEEEEEEvNT_6ParamsE:
        /* <DEDUP_REMOVED lines=44> */
.L_x_1057:
        /* <DEDUP_REMOVED lines=22> */
.L_x_1058:
        /* <DEDUP_REMOVED lines=18> */
.L_x_1059:
        /* <DEDUP_REMOVED lines=22> */
.L_x_1060:
        /* <DEDUP_REMOVED lines=23> */
.L_x_1061:
        /* <DEDUP_REMOVED lines=9> */
.L_x_1064:
        /* <DEDUP_REMOVED lines=21> */
[----:B------:R-:W0:Y:S01]  /*09f0*/  LDC.64 R8, c[0x0][0x418] ;  /* 0x00010600ff087b82 */ /* 0x000e220000000a00 */
[----:B------:R-:W-:Y:S01]  /*0a00*/  ULDC UR4, c[0x0][0x448] ;  /* 0x0001120000047ab9 */ /* 0x000fe20000000800 */
[----:B------:R-:W-:Y:S01]  /*0a10*/  VIADD R19, R19, 0xffffff80 ;  /* 0xffffff8013137836 */ /* 0x000fe20000000000 */
[----:B------:R-:W-:-:S03]  /*0a20*/  UISETP.NE.AND UP0, UPT, UR4, 0x1, UPT ;  /* 0x000000010400788c */ /* 0x000fc6000bf05270 */
[----:B------:R-:W-:Y:S01]  /*0a30*/  ULDC.64 UR4, c[0x0][0x9e0] ;  /* 0x0002780000047ab9 */ /* 0x000fe20000000a00 */
[----:B------:R-:W-:Y:S01]  /*0a40*/  UP2UR UR42, UPR, URZ, 0x1 ;  /* 0x000000013f2a7883 */ /* 0x000fe20008000000 */
[----:B------:R-:W1:Y:S06]  /*0a50*/  LDC R5, c[0x0][0x288] ;  /* 0x0000a200ff057b82 */ /* 0x000e6c0000000800 */
[----:B------:R-:W-:Y:S01]  /*0a60*/  @UP0 ULDC UR9, c[0x0][0x44c] ;  /* 0x0001130000090ab9 */ /* 0x000fe20000000800 */
[----:B------:R-:W-:Y:S01]  /*0a70*/  @UP0 ULDC UR11, c[0x0][0x450] ;  /* 0x00011400000b0ab9 */ /* 0x000fe20000000800 */
[----:B------:R-:W2:Y:S08]  /*0a80*/  LDC R2, c[0x0][0x424] ;  /* 0x00010900ff027b82 */ /* 0x000eb00000000800 */
[----:B------:R-:W3:Y:S01]  /*0a90*/  S2UR UR45, SR_CTAID.X ;  /* 0x00000000002d79c3 */ /* 0x000ee20000002500 */
[----:B0-----:R-:W-:-:S04]  /*0aa0*/  ISETP.NE.U32.AND P0, PT, R8, RZ, PT ;  /* 0x000000ff0800720c */ /* 0x001fc80003f05070 */
[----:B------:R-:W-:-:S03]  /*0ab0*/  ISETP.NE.AND.EX P0, PT, R9, RZ, PT, P0 ;  /* 0x000000ff0900720c */ /* 0x000fc60003f05300 */
[----:B------:R-:W0:Y:S01]  /*0ac0*/  LDC R7, c[0x0][0x2f0] ;  /* 0x0000bc00ff077b82 */ /* 0x000e220000000800 */
[----:B-1----:R-:W-:Y:S02]  /*0ad0*/  IADD3 R3, -R5, 0x1, RZ ;  /* 0x0000000105037810 */ /* 0x002fe40007ffe1ff */
[----:B--2---:R-:W-:Y:S01]  /*0ae0*/  SEL R2, R2, 0x1, P0 ;  /* 0x0000000102027807 */ /* 0x004fe20000000000 */
[----:B---3--:R-:W-:-:S04]  /*0af0*/  USHF.L.U32 UR45, UR45, 0x7, URZ ;  /* 0x000000072d2d7899 */ /* 0x008fc8000800063f */
[----:B------:R-:W-:Y:S02]  /*0b00*/  @UP0 UIADD3 UR8, UR45, 0x7f, URZ ;  /* 0x0000007f2d080890 */ /* 0x000fe4000fffe03f */
[----:B------:R-:W-:Y:S01]  /*0b10*/  UIADD3 UR7, UR45, 0x7f, URZ ;  /* 0x0000007f2d077890 */ /* 0x000fe2000fffe03f */
[----:B0-----:R-:W-:Y:S01]  /*0b20*/  IMAD R3, R2, R7, R3 ;  /* 0x0000000702037224 */ /* 0x001fe200078e0203 */
[----:B------:R-:W-:-:S04]  /*0b30*/  UIMAD.WIDE.U32 UR8, UR8, UR9, URZ ;  /* 0x00000009080872a5 */ /* 0x000fc8000f8e003f */
[----:B------:R-:W-:Y:S01]  /*0b40*/  R2UR UR10, R3 ;  /* 0x00000000030a72ca */ /* 0x000fe200000e0000 */
[----:B------:R-:W-:Y:S02]  /*0b50*/  @UP0 USHF.R.U32.HI UR7, URZ, UR11, UR9 ;  /* 0x0000000b3f070299 */ /* 0x000fe40008011609 */
[----:B------:R-:W-:-:S04]  /*0b60*/  UISETP.GE.AND UP0, UPT, UR5, 0x1, UPT ;  /* 0x000000010500788c */ /* 0x000fc8000bf06270 */
[----:B------:R-:W-:Y:S02]  /*0b70*/  UP2UR UR41, UPR, URZ, 0x1 ;  /* 0x000000013f297883 */ /* 0x000fe40008000000 */
[----:B------:R-:W-:-:S04]  /*0b80*/  PLOP3.LUT P0, PT, PT, PT, UP0, 0x40, 0x0 ;  /* 0x000000000000781c */ /* 0x000fc80003f0e808 */
[----:B------:R-:W-:-:S04]  /*0b90*/  UIADD3 UR7, UR10, UR7, URZ ;  /* 0x000000070a077290 */ /* 0x000fc8000fffe03f */
[----:B------:R-:W-:-:S06]  /*0ba0*/  UIADD3 UR4, UR7, UR4, URZ ;  /* 0x0000000407047290 */ /* 0x000fcc000fffe03f */
[----:B------:R-:W-:Y:S01]  /*0bb0*/  IMAD.U32 R0, RZ, RZ, UR4 ;  /* 0x00000004ff007e24 */ /* 0x000fe2000f8e00ff */
[----:B------:R-:W-:Y:S06]  /*0bc0*/  @P0 BRA `(.L_x_1066) ;  /* 0x0000000000400947 */ /* 0x000fec0003800000 */
[----:B------:R-:W-:Y:S01]  /*0bd0*/  ISETP.LT.AND P0, PT, RZ, UR7, PT ;  /* 0x00000007ff007c0c */ /* 0x000fe2000bf01270 */
[----:B------:R-:W-:-:S12]  /*0be0*/  UIADD3 UR4, UR7, -0x1, URZ ;  /* 0xffffffff07047890 */ /* 0x000fd8000fffe03f */
[----:B------:R-:W-:Y:S05]  /*0bf0*/  @P0 BRA `(.L_x_1067) ;  /* 0x00000000001c0947 */ /* 0x000fea0003800000 */
[----:B------:R-:W-:Y:S02]  /*0c00*/  UISETP.NE.AND UP0, UPT, UR5, 0x1, UPT ;  /* 0x000000010500788c */ /* 0x000fe4000bf05270 */
[----:B------:R-:W-:-:S09]  /*0c10*/  UIADD3 UR4, -UR7, URZ, URZ ;  /* 0x0000003f07047290 */ /* 0x000fd2000fffe13f */
[----:B------:R-:W-:Y:S02]  /*0c20*/  @UP0 ULDC.64 UR10, c[0x0][0x9e8] ;  /* 0x00027a00000a0ab9 */ /* 0x000fe40000000a00 */
[----:B------:R-:W-:-:S04]  /*0c30*/  UIMAD.WIDE.U32 UR8, UR4, UR10, URZ ;  /* 0x0000000a040872a5 */ /* 0x000fc8000f8e003f */
[----:B------:R-:W-:-:S04]  /*0c40*/  @UP0 USHF.R.U32.HI UR4, URZ, UR11, UR9 ;  /* 0x0000000b3f040299 */ /* 0x000fc80008011609 */
[----:B------:R-:W-:Y:S01]  /*0c50*/  ULOP3.LUT UR4, URZ, UR4, URZ, 0x33, !UPT ;  /* 0x000000043f047292 */ /* 0x000fe2000f8e333f */
[----:B------:R-:W-:Y:S11]  /*0c60*/  BRA `(.L_x_1068) ;  /* 0x0000000000107947 */ /* 0x000ff60003800000 */
.L_x_1067:
[----:B------:R-:W-:-:S11]  /*0c70*/  UISETP.NE.AND UP0, UPT, UR5, 0x1, UPT ;  /* 0x000000010500788c */ /* 0x000fd6000bf05270 */
[----:B------:R-:W-:Y:S02]  /*0c80*/  @UP0 ULDC.64 UR10, c[0x0][0x9e8] ;  /* 0x00027a00000a0ab9 */ /* 0x000fe40000000a00 */
[----:B------:R-:W-:-:S04]  /*0c90*/  UIMAD.WIDE.U32 UR8, UR4, UR10, URZ ;  /* 0x0000000a040872a5 */ /* 0x000fc8000f8e003f */
[----:B------:R-:W-:-:S12]  /*0ca0*/  @UP0 USHF.R.U32.HI UR4, URZ, UR11, UR9 ;  /* 0x0000000b3f040299 */ /* 0x000fd80008011609 */
.L_x_1068:
[----:B------:R-:W-:-:S06]  /*0cb0*/  UIMAD UR4, UR4, UR5, UR5 ;  /* 0x00000005040472a4 */ /* 0x000fcc000f8e0205 */
[----:B------:R-:W-:-:S07]  /*0cc0*/  VIMNMX R0, R0, UR4, PT ;  /* 0x0000000400007c48 */ /* 0x000fce000bfe0100 */
.L_x_1066:
[----:B------:R-:W-:Y:S01]  /*0cd0*/  UISETP.NE.AND UP0, UPT, UR42, URZ, UPT ;  /* 0x0000003f2a00728c */ /* 0x000fe2000bf05270 */
[-C--:B------:R-:W-:Y:S01]  /*0ce0*/  IMAD R18, R2, R7.reuse, -R5 ;  /* 0x0000000702127224 */ /* 0x080fe200078e0a05 */
[----:B------:R-:W-:Y:S01]  /*0cf0*/  UMOV UR4, UR45 ;  /* 0x0000002d00047c82 */ /* 0x000fe20008000000 */
[----:B------:R-:W-:Y:S02]  /*0d00*/  VIADD R4, R0, 0x7f ;  /* 0x0000007f00047836 */ /* 0x000fe40000000000 */
[----:B------:R-:W-:Y:S01]  /*0d10*/  IMAD R0, R2, R7, 0x7f ;  /* 0x0000007f02007424 */ /* 0x000fe200078e0207 */
[----:B------:R-:W-:Y:S02]  /*0d20*/  R2UR UR7, R18 ;  /* 0x00000000120772ca */ /* 0x000fe400000e0000 */
[----:B------:R-:W-:Y:S02]  /*0d30*/  SHF.R.S32.HI R5, RZ, 0x1f, R4 ;  /* 0x0000001fff057819 */ /* 0x000fe40000011404 */
[----:B------:R-:W-:Y:S01]  /*0d40*/  SHF.R.S32.HI R3, RZ, 0x1f, R0 ;  /* 0x0000001fff037819 */ /* 0x000fe20000011400 */
[----:B------:R-:W-:Y:S01]  /*0d50*/  @UP0 ULDC UR8, c[0x0][0x44c] ;  /* 0x0001130000080ab9 */ /* 0x000fe20000000800 */
[----:B------:R-:W-:Y:S01]  /*0d60*/  @UP0 ULDC UR10, c[0x0][0x450] ;  /* 0x00011400000a0ab9 */ /* 0x000fe20000000800 */
[----:B------:R-:W-:Y:S01]  /*0d70*/  UIMAD.WIDE.U32 UR8, UR45, UR8, URZ ;  /* 0x000000082d0872a5 */ /* 0x000fe2000f8e003f */
[----:B------:R-:W-:-:S02]  /*0d80*/  LEA.HI R5, R5, R4, RZ, 0x7 ;  /* 0x0000000405057211 */ /* 0x000fc400078f38ff */
[----:B------:R-:W-:Y:S01]  /*0d90*/  LEA.HI R3, R3, R0, RZ, 0x7 ;  /* 0x0000000003037211 */ /* 0x000fe200078f38ff */
[----:B------:R-:W-:Y:S01]  /*0da0*/  @UP0 USHF.R.U32.HI UR4, URZ, UR10, UR9 ;  /* 0x0000000a3f040299 */ /* 0x000fe20008011609 */
[----:B------:R-:W-:Y:S01]  /*0db0*/  SHF.R.S32.HI R0, RZ, 0x7, R5 ;  /* 0x00000007ff007819 */ /* 0x000fe20000011405 */
[----:B------:R-:W-:Y:S01]  /*0dc0*/  UISETP.GE.AND UP0, UPT, UR5, 0x1, UPT ;  /* 0x000000010500788c */ /* 0x000fe2000bf06270 */
[----:B------:R-:W-:Y:S01]  /*0dd0*/  SHF.R.S32.HI R3, RZ, 0x7, R3 ;  /* 0x00000007ff037819 */ /* 0x000fe20000011403 */
[----:B------:R-:W-:-:S03]  /*0de0*/  UIADD3 UR4, UR7, UR4, URZ ;  /* 0x0000000407047290 */ /* 0x000fc6000fffe03f */
[----:B------:R-:W-:Y:S01]  /*0df0*/  ULDC UR7, c[0x0][0x9dc] ;  /* 0x0002770000077ab9 */ /* 0x000fe20000000800 */
[----:B------:R-:W-:Y:S01]  /*0e00*/  PLOP3.LUT P0, PT, PT, PT, UP0, 0x40, 0x0 ;  /* 0x000000000000781c */ /* 0x000fe20003f0e808 */
[----:B------:R-:W-:Y:S01]  /*0e10*/  UIADD3 UR7, UR4, -UR7, URZ ;  /* 0x8000000704077290 */ /* 0x000fe2000fffe03f */
[----:B------:R-:W-:-:S11]  /*0e20*/  VIMNMX R17, R3, R0, PT ;  /* 0x0000000003117248 */ /* 0x000fd60003fe0100 */
[----:B------:R-:W-:Y:S05]  /*0e30*/  @P0 BRA `(.L_x_1069) ;  /* 0x0000000000440947 */ /* 0x000fea0003800000 */
[----:B------:R-:W-:-:S06]  /*0e40*/  UISETP.GT.AND UP0, UPT, UR4, -0x1, UPT ;  /* 0xffffffff0400788c */ /* 0x000fcc000bf04270 */
[----:B------:R-:W-:-:S13]  /*0e50*/  PLOP3.LUT P0, PT, PT, PT, UP0, 0x80, 0x0 ;  /* 0x000000000000781c */ /* 0x000fda0003f0f008 */
[----:B------:R-:W-:Y:S05]  /*0e60*/  @P0 BRA `(.L_x_1070) ;  /* 0x00000000001c0947 */ /* 0x000fea0003800000 */
[----:B------:R-:W-:Y:S02]  /*0e70*/  UISETP.NE.AND UP0, UPT, UR5, 0x1, UPT ;  /* 0x000000010500788c */ /* 0x000fe4000bf05270 */
[----:B------:R-:W-:-:S09]  /*0e80*/  ULOP3.LUT UR4, URZ, UR4, URZ, 0x33, !UPT ;  /* 0x000000043f047292 */ /* 0x000fd2000f8e333f */
[----:B------:R-:W-:Y:S02]  /*0e90*/  @UP0 ULDC.64 UR10, c[0x0][0x9e8] ;  /* 0x00027a00000a0ab9 */ /* 0x000fe40000000a00 */
[----:B------:R-:W-:-:S04]  /*0ea0*/  UIMAD.WIDE.U32 UR8, UR4, UR10, URZ ;  /* 0x0000000a040872a5 */ /* 0x000fc8000f8e003f */
[----:B------:R-:W-:-:S04]  /*0eb0*/  @UP0 USHF.R.U32.HI UR4, URZ, UR11, UR9 ;  /* 0x0000000b3f040299 */ /* 0x000fc80008011609 */
[----:B------:R-:W-:Y:S01]  /*0ec0*/  ULOP3.LUT UR4, URZ, UR4, URZ, 0x33, !UPT ;  /* 0x000000043f047292 */ /* 0x000fe2000f8e333f */
[----:B------:R-:W-:Y:S11]  /*0ed0*/  BRA `(.L_x_1071) ;  /* 0x0000000000107947 */ /* 0x000ff60003800000 */
.L_x_1070:
[----:B------:R-:W-:-:S11]  /*0ee0*/  UISETP.NE.AND UP0, UPT, UR5, 0x1, UPT ;  /* 0x000000010500788c */ /* 0x000fd6000bf05270 */
[----:B------:R-:W-:Y:S02]  /*0ef0*/  @UP0 ULDC.64 UR10, c[0x0][0x9e8] ;  /* 0x00027a00000a0ab9 */ /* 0x000fe40000000a00 */
[----:B------:R-:W-:-:S04]  /*0f00*/  UIMAD.WIDE.U32 UR8, UR4, UR10, URZ ;  /* 0x0000000a040872a5 */ /* 0x000fc8000f8e003f */
[----:B------:R-:W-:-:S12]  /*0f10*/  @UP0 USHF.R.U32.HI UR4, URZ, UR11, UR9 ;  /* 0x0000000b3f040299 */ /* 0x000fd80008011609 */
.L_x_1071:
[----:B------:R-:W-:-:S04]  /*0f20*/  UIMAD UR4, UR4, UR5, URZ ;  /* 0x00000005040472a4 */ /* 0x000fc8000f8e023f */
[----:B------:R-:W-:-:S04]  /*0f30*/  UISETP.LT.AND UP0, UPT, UR7, UR4, UPT ;  /* 0x000000040700728c */ /* 0x000fc8000bf01270 */
[----:B------:R-:W-:-:S12]  /*0f40*/  USEL UR7, UR7, UR4, !UP0 ;  /* 0x0000000407077287 */ /* 0x000fd8000c000000 */
.L_x_1069:
[----:B------:R-:W-:Y:S02]  /*0f50*/  USHF.R.S32.HI UR4, URZ, 0x1f, UR7 ;  /* 0x0000001f3f047899 */ /* 0x000fe40008011407 */
[----:B------:R-:W-:Y:S02]  /*0f60*/  USHF.R.U32.HI UR10, URZ, 0x10, UR6 ;  /* 0x000000103f0a7899 */ /* 0x000fe40008011606 */
[----:B------:R-:W-:Y:S02]  /*0f70*/  ULEA.HI UR4, UR4, UR7, URZ, 0x7 ;  /* 0x0000000704047291 */ /* 0x000fe4000f8f383f */
[----:B------:R-:W-:Y:S02]  /*0f80*/  ULOP3.LUT UR38, UR6, 0xffff, URZ, 0xc0, !UPT ;  /* 0x0000ffff06267892 */ /* 0x000fe4000f8ec03f */
[----:B------:R-:W-:-:S04]  /*0f90*/  USHF.R.S32.HI UR4, URZ, 0x7, UR4 ;  /* 0x000000073f047899 */ /* 0x000fc80008011404 */
[----:B------:R-:W-:-:S04]  /*0fa0*/  UISETP.LT.AND UP0, UPT, URZ, UR4, UPT ;  /* 0x000000043f00728c */ /* 0x000fc8000bf01270 */
[----:B------:R-:W-:Y:S02]  /*0fb0*/  USEL UR9, URZ, UR4, !UP0 ;  /* 0x000000043f097287 */ /* 0x000fe4000c000000 */
[----:B------:R-:W-:Y:S01]  /*0fc0*/  UISETP.NE.AND UP0, UPT, UR10, URZ, UPT ;  /* 0x0000003f0a00728c */ /* 0x000fe2000bf05270 */
[----:B------:R-:W-:-:S03]  /*0fd0*/  UMOV UR4, URZ ;  /* 0x0000003f00047c82 */ /* 0x000fc60008000000 */
[----:B------:R-:W-:-:S07]  /*0fe0*/  ISETP.GT.AND P0, PT, R17, UR9, PT ;  /* 0x0000000911007c0c */ /* 0x000fce000bf04270 */
[----:B------:R-:W-:-:S06]  /*0ff0*/  @!UP0 ULDC UR10, c[0x0][0x9f0] ;  /* 0x00027c00000a8ab9 */ /* 0x000fcc0000000800 */
[----:B------:R-:W-:Y:S05]  /*1000*/  @!P0 BRA `(.L_x_1072) ;  /* 0x00000000008c8947 */ /* 0x000fea0003800000 */
[----:B------:R-:W-:Y:S01]  /*1010*/  IMAD.U32 R6, RZ, RZ, UR10 ;  /* 0x0000000aff067e24 */ /* 0x000fe2000f8e00ff */
[----:B------:R-:W-:-:S04]  /*1020*/  UMOV UR4, URZ ;  /* 0x0000003f00047c82 */ /* 0x000fc80008000000 */
[----:B------:R-:W-:-:S04]  /*1030*/  IABS R0, R6 ;  /* 0x0000000600007213 */ /* 0x000fc80000000000 */
[----:B------:R-:W-:Y:S02]  /*1040*/  R2UR UR11, R0 ;  /* 0x00000000000b72ca */ /* 0x000fe400000e0000 */
[----:B------:R-:W-:Y:S02]  /*1050*/  IADD3 R0, R6, -0x1, R17 ;  /* 0xffffffff06007810 */ /* 0x000fe40007ffe011 */
[----:B------:R-:W-:Y:S02]  /*1060*/  IABS R6, R6 ;  /* 0x0000000600067213 */ /* 0x000fe40000000000 */
[----:B------:R-:W-:-:S03]  /*1070*/  R2UR UR6, R0 ;  /* 0x00000000000672ca */ /* 0x000fc600000e0000 */
[----:B------:R-:W-:-:S04]  /*1080*/  IMAD.MOV R6, RZ, RZ, -R6 ;  /* 0x000000ffff067224 */ /* 0x000fc800078e0a06 */
[----:B------:R-:W0:Y:S06]  /*1090*/  I2F.RP R3, UR11 ;  /* 0x0000000b00037d06 */ /* 0x000e2c0008209400 */
[----:B------:R-:W-:-:S06]  /*10a0*/  UIADD3 UR6, -UR9, UR6, URZ ;  /* 0x0000000609067290 */ /* 0x000fcc000fffe13f */
[----:B------:R-:W-:Y:S01]  /*10b0*/  IMAD.U32 R0, RZ, RZ, UR6 ;  /* 0x00000006ff007e24 */ /* 0x000fe2000f8e00ff */
[----:B------:R-:W-:Y:S01]  /*10c0*/  ULOP3.LUT UR6, UR6, UR10, URZ, 0x3c, !UPT ;  /* 0x0000000a06067292 */ /* 0x000fe2000f8e3c3f */
[----:B0-----:R-:W0:Y:S03]  /*10d0*/  MUFU.RCP R3, R3 ;  /* 0x0000000300037308 */ /* 0x001e260000001000 */
[----:B------:R-:W-:-:S04]  /*10e0*/  IABS R0, R0 ;  /* 0x0000000000007213 */ /* 0x000fc80000000000 */
[----:B------:R-:W-:Y:S01]  /*10f0*/  R2UR UR8, R0 ;  /* 0x00000000000872ca */ /* 0x000fe200000e0000 */
[----:B------:R-:W-:Y:S02]  /*1100*/  IMAD.MOV.U32 R0, RZ, RZ, R6 ;  /* 0x000000ffff007224 */ /* 0x000fe400078e0006 */
[----:B0-----:R-:W-:-:S06]  /*1110*/  VIADD R4, R3, 0xffffffe ;  /* 0x0ffffffe03047836 */ /* 0x001fcc0000000000 */
        /* <DEDUP_REMOVED lines=14> */
[----:B------:R-:W-:-:S05]  /*1200*/  UISETP.NE.AND UP1, UPT, UR10, URZ, UPT ;  /* 0x0000003f0a00728c */ /* 0x000fca000bf25270 */
[----:B------:R-:W-:Y:S02]  /*1210*/  UMOV UR4, UR5 ;  /* 0x0000000500047c82 */ /* 0x000fe40008000000 */
[----:B------:R-:W-:-:S04]  /*1220*/  @!UP0 UIADD3 UR4, -UR4, URZ, URZ ;  /* 0x0000003f04048290 */ /* 0x000fc8000fffe13f */
[----:B------:R-:W-:-:S12]  /*1230*/  @!UP1 ULOP3.LUT UR4, URZ, UR10, URZ, 0x33, !UPT ;  /* 0x0000000a3f049292 */ /* 0x000fd8000f8e333f */
.L_x_1072:
[----:B------:R-:W-:Y:S02]  /*1240*/  UIMAD UR38, UR38, UR4, UR9 ;  /* 0x00000004262672a4 */ /* 0x000fe4000f8e0209 */
[----:B------:R-:W-:Y:S01]  /*1250*/  IMAD.U32 R4, RZ, RZ, UR4 ;  /* 0x00000004ff047e24 */ /* 0x000fe2000f8e00ff */
[----:B------:R-:W-:Y:S01]  /*1260*/  PLOP3.LUT P0, PT, PT, PT, PT, 0x80, 0x0 ;  /* 0x000000000000781c */ /* 0x000fe20003f0f070 */
[----:B------:R-:W-:Y:S01]  /*1270*/  IMAD.MOV.U32 R0, RZ, RZ, RZ ;  /* 0x000000ffff007224 */ /* 0x000fe200078e00ff */
[----:B------:R-:W-:Y:S01]  /*1280*/  CS2R R150, SRZ ;  /* 0x0000000000967805 */ /* 0x000fe2000001ff00 */
[----:B------:R-:W-:Y:S01]  /*1290*/  IMAD.MOV.U32 R3, RZ, RZ, RZ ;  /* 0x000000ffff037224 */ /* 0x000fe200078e00ff */
[----:B------:R-:W-:Y:S02]  /*12a0*/  VIADDMNMX R17, R4, UR38, R17, PT ;  /* 0x0000002604117c46 */ /* 0x000fe4000b800111 */
[----:B------:R-:W-:Y:S02]  /*12b0*/  CS2R R148, SRZ ;  /* 0x0000000000947805 */ /* 0x000fe4000001ff00 */
[----:B------:R-:W-:-:S02]  /*12c0*/  CS2R R146, SRZ ;  /* 0x0000000000927805 */ /* 0x000fc4000001ff00 */
[----:B------:R-:W-:Y:S02]  /*12d0*/  CS2R R144, SRZ ;  /* 0x0000000000907805 */ /* 0x000fe4000001ff00 */
[----:B------:R-:W-:Y:S02]  /*12e0*/  ISETP.GT.AND P1, PT, R17, UR38, PT ;  /* 0x0000002611007c0c */ /* 0x000fe4000bf24270 */
        /* <DEDUP_REMOVED lines=27> */
[----:B------:R-:W-:Y:S01]  /*14a0*/  CS2R R88, SRZ ;  /* 0x0000000000587805 */ /* 0x000fe2000001ff00 */
[----:B------:R-:W-:Y:S06]  /*14b0*/  @!P1 BRA `(.L_x_1073) ;  /* 0x000000c400c89947 */ /* 0x000fec0003800000 */
[----:B------:R-:W-:Y:S01]  /*14c0*/  SHF.R.S32.HI R22, RZ, 0x1f, R19 ;  /* 0x0000001fff167819 */ /* 0x000fe20000011413 */
[----:B------:R-:W0:Y:S01]  /*14d0*/  S2UR UR5, SR_CgaCtaId ;  /* 0x00000000000579c3 */ /* 0x000e220000008800 */
[----:B------:R-:W-:Y:S02]  /*14e0*/  UMOV UR40, 0x400 ;  /* 0x0000040000287882 */ /* 0x000fe40000000000 */
[----:B------:R-:W-:-:S04]  /*14f0*/  LEA.HI R23, R22, R19, RZ, 0x7 ;  /* 0x0000001316177211 */ /* 0x000fc800078f38ff */
[----:B------:R-:W-:-:S05]  /*1500*/  SHF.R.S32.HI R88, RZ, 0x7, R23 ;  /* 0x00000007ff587819 */ /* 0x000fca0000011417 */
        /* <DEDUP_REMOVED lines=29> */
.L_x_1074:
[----:B------:R-:W-:-:S04]  /*16e0*/  SHF.L.U32 R0, RZ, 0x1f, RZ ;  /* 0x0000001fff007819 */ /* 0x000fc800000006ff */
[----:B------:R-:W0:Y:S02]  /*16f0*/  SYNCS.PHASECHK.TRANS64.TRYWAIT P0, [UR40+0x28800], R0 ;  /* 0x02880000ff0075a7 */ /* 0x000e240008000168 */
[----:B0-----:R-:W-:Y:S05]  /*1700*/  @!P0 BRA `(.L_x_1075) ;  /* 0x0000011c00588947 */ /* 0x001fea0003800000 */
.L_x_1208:
[----:B------:R-:W-:-:S06]  /*1710*/  ULOP3.LUT UR4, UR36, 0x1, URZ, 0xfc, !UPT ;  /* 0x0000000124047892 */ /* 0x000fcc000f8efc3f */
[----:B0-----:R-:W-:-:S05]  /*1720*/  IMAD.U32 R3, RZ, RZ, UR4 ;  /* 0x00000004ff037e24 */ /* 0x001fca000f8e00ff */
[----:B------:R-:W-:-:S13]  /*1730*/  ISETP.NE.AND P0, PT, R3, 0x3, PT ;  /* 0x000000030300780c */ /* 0x000fda0003f05270 */
[----:B------:R-:W-:Y:S05]  /*1740*/  @!P0 BRA `(.L_x_1076) ;  /* 0x0000000000048947 */ /* 0x000fea0003800000 */
[----:B------:R-:W-:Y:S01]  /*1750*/  BPT.TRAP 0x1 ;  /* 0x000000040000795c */ /* 0x000fe20000300000 */
.L_x_1076:
[----:B------:R0:W1:Y:S01]  /*1760*/  SYNCS.PHASECHK.TRANS64.TRYWAIT P1, [UR40+0x28830], R0 ;  /* 0x02883000ff0075a7 */ /* 0x0000620008020168 */
[----:B------:R-:W-:Y:S05]  /*1770*/  @!P0 BRA `(.L_x_1077) ;  /* 0x0000000000048947 */ /* 0x000fea0003800000 */
[----:B------:R-:W-:Y:S01]  /*1780*/  BPT.TRAP 0x1 ;  /* 0x000000040000795c */ /* 0x000fe20000300000 */
.L_x_1077:
[----:B------:R-:W-:-:S05]  /*1790*/  IMAD.U32 R10, RZ, RZ, UR43 ;  /* 0x0000002bff0a7e24 */ /* 0x000fca000f8e00ff */
[----:B------:R-:W-:Y:S01]  /*17a0*/  LOP3.LUT R10, R10, 0x10000, RZ, 0xfc, !PT ;  /* 0x000100000a0a7812 */ /* 0x000fe200078efcff */
[----:B-1----:R-:W-:Y:S06]  /*17b0*/  @P1 BRA `(.L_x_1078) ;  /* 0x0000000000081947 */ /* 0x002fec0003800000 */
[----:B------:R-:W1:Y:S02]  /*17c0*/  SYNCS.PHASECHK.TRANS64.TRYWAIT P1, [UR40+0x28830], R0 ;  /* 0x02883000ff0075a7 */ /* 0x000e640008020168 */
[----:B-1----:R-:W-:Y:S05]  /*17d0*/  @!P1 BRA `(.L_x_1079) ;  /* 0x0000011c003c9947 */ /* 0x002fea0003800000 */
.L_x_1078:
[----:B------:R-:W-:Y:S05]  /*17e0*/  WARPSYNC.ALL ;  /* 0x0000000000007948 */ /* 0x000fea0003800000 */
[----:B------:R-:W-:Y:S01]  /*17f0*/  IMAD.MOV.U32 R11, RZ, RZ, 0x40000040 ;  /* 0x40000040ff0b7424 */ /* 0x000fe200078e00ff */
[----:B------:R-:W-:Y:S01]  /*1800*/  UIADD3 UR4, UR40, 0x18400, URZ ;  /* 0x0001840028047890 */ /* 0x000fe2000fffe03f */
[C---:B------:R-:W-:Y:S01]  /*1810*/  R2UR UR8, R10.reuse ;  /* 0x000000000a0872ca */ /* 0x040fe200000e0000 */
[----:B------:R-:W-:Y:S02]  /*1820*/  WARPGROUP.ARRIVE ;  /* 0x00000000000079c5 */ /* 0x000fe40000000000 */
[----:B------:R-:W-:Y:S01]  /*1830*/  R2UR UR9, R11 ;  /* 0x000000000b0972ca */ /* 0x000fe200000e0000 */
[----:B------:R-:W-:Y:S01]  /*1840*/  USHF.R.U32.HI UR4, URZ, 0x4, UR4 ;  /* 0x000000043f047899 */ /* 0x000fe20008011604 */
[----:B------:R-:W-:Y:S01]  /*1850*/  R2UR UR6, R10 ;  /* 0x000000000a0672ca */ /* 0x000fe200000e0000 */
[----:B------:R-:W-:Y:S01]  /*1860*/  UMOV UR11, 0x40000040 ;  /* 0x40000040000b7882 */ /* 0x000fe20000000000 */
[----:B------:R-:W-:Y:S01]  /*1870*/  UMOV UR5, 0x40000040 ;  /* 0x4000004000057882 */ /* 0x000fe20000000000 */
[----:B------:R-:W-:Y:S01]  /*1880*/  ULOP3.LUT UR4, UR4, 0x3fff, URZ, 0xc0, !UPT ;  /* 0x00003fff04047892 */ /* 0x000fe2000f8ec03f */
[----:B------:R-:W2:Y:S01]  /*1890*/  S2UR UR43, SR_CgaCtaId ;  /* 0x00000000002b79c3 */ /* 0x000ea20000008800 */
        /* <DEDUP_REMOVED lines=10> */
[----:B------:R-:W-:-:S03]  /*1940*/  UIADD3 UR10, UR44, 0x2, URZ ;  /* 0x000000022c0a7890 */ /* 0x000fc6000fffe03f */
[----:B------:R-:W-:Y:S01]  /*1950*/  UMOV UR8, UR4 ;  /* 0x0000000400087c82 */ /* 0x000fe20008000000 */
[----:B------:R-:W-:Y:S01]  /*1960*/  UMOV UR9, UR5 ;  /* 0x0000000500097c82 */ /* 0x000fe20008000000 */
[----:B------:R-:W-:Y:S01]  /*1970*/  UMOV UR11, 0x40000040 ;  /* 0x40000040000b7882 */ /* 0x000fe20000000000 */
[----:B------:R-:W-:Y:S02]  /*1980*/  UIADD3 UR16, UR6, 0x400, URZ ;  /* 0x0000040006107890 */ /* 0x000fe4000fffe03f */
[----:B------:R-:W-:Y:S02]  /*1990*/  UIADD3 UR18, UR44, 0x400, URZ ;  /* 0x000004002c127890 */ /* 0x000fe4000fffe03f */
        /* <DEDUP_REMOVED lines=12> */
[----:B------:R-:W-:Y:S02]  /*1a60*/  WARPGROUP.DEPBAR.LE gsb0, 0x0 ;  /* 0x00008000000079c5 */ /* 0x000fe40000010000 */
[----:B------:R-:W-:-:S06]  /*1a70*/  WARPGROUP.ARRIVE ;  /* 0x00000000000079c5 */ /* 0x000fcc0000000000 */
[----:B------:R-:W-:Y:S01]  /*1a80*/  HGMMA.64x128x16.F32.BF16 R24, gdesc[UR8], R24, gsb0 ;  /* 0x01e00000081879f0 */ /* 0x000fe20008001818 */
[----:B------:R-:W-:Y:S02]  /*1a90*/  UIADD3 UR8, UR6, 0x4, URZ ;  /* 0x0000000406087890 */ /* 0x000fe4000fffe03f */
        /* <DEDUP_REMOVED lines=22> */
[----:B--2---:R-:W-:Y:S05]  /*1c00*/  @!P0 BRA `(.L_x_1080) ;  /* 0x0000000000048947 */ /* 0x004fea0003800000 */
[----:B------:R-:W-:Y:S01]  /*1c10*/  BPT.TRAP 0x1 ;  /* 0x000000040000795c */ /* 0x000fe20000300000 */
.L_x_1080:
[----:B01----:R-:W-:Y:S01]  /*1c20*/  LOP3.LUT R0, R23, 0xffffff80, RZ, 0xc0, !PT ;  /* 0xffffff8017007812 */ /* 0x003fe200078ec0ff */
[----:B------:R-:W-:Y:S01]  /*1c30*/  UISETP.NE.AND UP1, UPT, UR42, URZ, UPT ;  /* 0x0000003f2a00728c */ /* 0x000fe2000bf25270 */
[----:B------:R-:W-:Y:S01]  /*1c40*/  LEA.HI R22, R22, R19, RZ, 0x2 ;  /* 0x0000001316167211 */ /* 0x000fe200078f10ff */
[----:B------:R-:W-:Y:S01]  /*1c50*/  UISETP.NE.AND UP0, UPT, UR41, URZ, UPT ;  /* 0x0000003f2900728c */ /* 0x000fe2000bf05270 */
[----:B------:R-:W-:Y:S01]  /*1c60*/  LEA.HI R6, R88, R88, RZ, 0x1 ;  /* 0x0000005858067211 */ /* 0x000fe200078f08ff */
[C---:B------:R-:W-:Y:S01]  /*1c70*/  IMAD.IADD R3, R19.reuse, 0x1, -R0 ;  /* 0x0000000113037824 */ /* 0x040fe200078e0a00 */
[----:B------:R-:W-:Y:S01]  /*1c80*/  LOP3.LUT R22, R22, 0xfffffffc, RZ, 0xc0, !PT ;  /* 0xfffffffc16167812 */ /* 0x000fe200078ec0ff */
[----:B------:R-:W-:Y:S01]  /*1c90*/  ULDC UR51, c[0x0][0x2f0] ;  /* 0x0000bc0000337ab9 */ /* 0x000fe20000000800 */
[----:B------:R-:W-:Y:S01]  /*1ca0*/  LOP3.LUT R9, R6, 0x3fffffe, RZ, 0xc0, !PT ;  /* 0x03fffffe06097812 */ /* 0x000fe200078ec0ff */
[----:B------:R-:W-:Y:S01]  /*1cb0*/  ULDC UR47, c[0x0][0x9dc] ;  /* 0x00027700002f7ab9 */ /* 0x000fe20000000800 */
[----:B------:R-:W-:Y:S01]  /*1cc0*/  SHF.R.S32.HI R0, RZ, 0x1f, R3 ;  /* 0x0000001fff007819 */ /* 0x000fe20000011403 */
[----:B------:R-:W-:Y:S01]  /*1cd0*/  IMAD.IADD R22, R19, 0x1, -R22 ;  /* 0x0000000113167824 */ /* 0x000fe200078e0a16 */
[----:B------:R-:W-:Y:S01]  /*1ce0*/  PLOP3.LUT P1, PT, PT, PT, UP1, 0x80, 0x0 ;  /* 0x000000000000781c */ /* 0x000fe20003f2f018 */
[----:B------:R-:W-:Y:S01]  /*1cf0*/  IMAD.IADD R9, R88, 0x1, -R9 ;  /* 0x0000000158097824 */ /* 0x000fe200078e0a09 */
[CC--:B------:R-:W-:Y:S01]  /*1d00*/  LEA.HI R4, R0.reuse, R3.reuse, RZ, 0x2 ;  /* 0x0000000300047211 */ /* 0x0c0fe200078f10ff */
[----:B------:R-:W-:Y:S01]  /*1d10*/  @UP1 ULDC UR6, c[0x0][0x44c] ;  /* 0x0001130000061ab9 */ /* 0x000fe20000000800 */
[----:B------:R-:W-:Y:S01]  /*1d20*/  LEA.HI R5, R0, R3, RZ, 0x5 ;  /* 0x0000000300057211 */ /* 0x000fe200078f28ff */
[----:B------:R-:W-:Y:S01]  /*1d30*/  @UP1 ULDC UR7, c[0x0][0x450] ;  /* 0x0001140000071ab9 */ /* 0x000fe20000000800 */
[--C-:B------:R-:W-:Y:S01]  /*1d40*/  SHF.R.S32.HI R0, RZ, 0x2, R4.reuse ;  /* 0x00000002ff007819 */ /* 0x100fe20000011404 */
[----:B------:R-:W-:Y:S01]  /*1d50*/  ULOP3.LUT UR47, URZ, UR47, URZ, 0x33, !UPT ;  /* 0x0000002f3f2f7292 */ /* 0x000fe2000f8e333f */
[----:B------:R-:W-:Y:S01]  /*1d60*/  SHF.R.S32.HI R7, RZ, 0x1f, R4 ;  /* 0x0000001fff077819 */ /* 0x000fe20000011404 */
[----:B------:R-:W-:Y:S01]  /*1d70*/  ULDC UR10, c[0x0][0x9e0] ;  /* 0x00027800000a7ab9 */ /* 0x000fe20000000800 */
[----:B------:R-:W-:-:S02]  /*1d80*/  SHF.R.S32.HI R5, RZ, 0x5, R5 ;  /* 0x00000005ff057819 */ /* 0x000fc40000011405 */
[----:B------:R-:W-:Y:S02]  /*1d90*/  LEA.HI R7, R7, R0, RZ, 0x3 ;  /* 0x0000000007077211 */ /* 0x000fe400078f18ff */
[----:B------:R-:W-:Y:S02]  /*1da0*/  LEA.HI R6, R22, R22, RZ, 0x1 ;  /* 0x0000001616067211 */ /* 0x000fe400078f08ff */
[----:B------:R-:W-:Y:S02]  /*1db0*/  LEA R8, R5, UR45, 0x4 ;  /* 0x0000002d05087c11 */ /* 0x000fe4000f8e20ff */
[----:B------:R-:W-:Y:S02]  /*1dc0*/  LOP3.LUT R7, R7, 0xfffffff8, RZ, 0xc0, !PT ;  /* 0xfffffff807077812 */ /* 0x000fe400078ec0ff */
[----:B------:R-:W-:Y:S02]  /*1dd0*/  LOP3.LUT R5, R6, 0x1ffffffe, RZ, 0xc0, !PT ;  /* 0x1ffffffe06057812 */ /* 0x000fe400078ec0ff */
[----:B------:R-:W-:-:S02]  /*1de0*/  IADD3 R8, R8, R0, -R7 ;  /* 0x0000000008087210 */ /* 0x000fc40007ffe807 */
[----:B------:R-:W-:Y:S01]  /*1df0*/  PLOP3.LUT P2, PT, PT, PT, UP1, 0x80, 0x0 ;  /* 0x000000000000781c */ /* 0x000fe20003f4f018 */
[----:B------:R-:W-:Y:S01]  /*1e00*/  IMAD.IADD R0, R22, 0x1, -R5 ;  /* 0x0000000116007824 */ /* 0x000fe200078e0a05 */
[----:B------:R-:W-:Y:S01]  /*1e10*/  LOP3.LUT R4, R4, 0x7ffffffc, RZ, 0xc0, !PT ;  /* 0x7ffffffc04047812 */ /* 0x000fe200078ec0ff */
[----:B------:R-:W-:Y:S01]  /*1e20*/  IMAD R9, R9, 0x40, R8 ;  /* 0x0000004009097824 */ /* 0x000fe200078e0208 */
[C---:B------:R-:W-:Y:S01]  /*1e30*/  LEA R14, R17.reuse, 0xffffff80, 0x7 ;  /* 0xffffff80110e7811 */ /* 0x040fe200078e38ff */
[----:B------:R-:W-:Y:S02]  /*1e40*/  IMAD.MOV.U32 R8, RZ, RZ, -0x80 ;  /* 0xffffff80ff087424 */ /* 0x000fe400078e00ff */
[----:B------:R-:W-:Y:S02]  /*1e50*/  IMAD R0, R0, 0x8, R9 ;  /* 0x0000000800007824 */ /* 0x000fe400078e0209 */
[----:B------:R-:W-:Y:S02]  /*1e60*/  IMAD R23, R17, R8, 0x80 ;  /* 0x0000008011177424 */ /* 0x000fe400078e0208 */
[----:B------:R-:W-:Y:S01]  /*1e70*/  @P1 IMAD.HI.U32 R5, R0, UR6, RZ ;  /* 0x0000000600051c27 */ /* 0x000fe2000f8e00ff */
[----:B------:R-:W-:Y:S01]  /*1e80*/  UIADD3 UR6, UR40, 0x28840, URZ ;  /* 0x0002884028067890 */ /* 0x000fe2000fffe03f */
[----:B------:R-:W-:-:S02]  /*1e90*/  PLOP3.LUT P1, PT, PT, PT, UP0, 0x40, 0x0 ;  /* 0x000000000000781c */ /* 0x000fc40003f2e808 */
[----:B------:R-:W-:Y:S01]  /*1ea0*/  IMAD.MOV.U32 R6, RZ, RZ, R0 ;  /* 0x000000ffff067224 */ /* 0x000fe200078e0000 */
[----:B------:R-:W-:Y:S01]  /*1eb0*/  @P2 SHF.R.U32.HI R6, RZ, UR7, R5 ;  /* 0x00000007ff062c19 */ /* 0x000fe20008011605 */
[----:B------:R-:W-:Y:S01]  /*1ec0*/  UPRMT UR6, UR43, 0x654, UR6 ;  /* 0x000006542b067896 */ /* 0x000fe20008000006 */
[----:B------:R-:W-:Y:S02]  /*1ed0*/  IMAD.IADD R3, R3, 0x1, -R4 ;  /* 0x0000000103037824 */ /* 0x000fe400078e0a04 */
[----:B------:R-:W-:Y:S01]  /*1ee0*/  VIADD R4, R23, 0x1 ;  /* 0x0000000117047836 */ /* 0x000fe20000000000 */
[----:B------:R-:W0:Y:S03]  /*1ef0*/  SHFL.IDX PT, R9, R6, RZ, 0x1c1f ;  /* 0x001c1fff06097589 */ /* 0x000e2600000e0000 */
[----:B------:R-:W-:Y:S02]  /*1f00*/  IMAD R5, R3, -0x2, R4 ;  /* 0xfffffffe03057824 */ /* 0x000fe400078e0204 */
[----:B------:R-:W-:Y:S01]  /*1f10*/  SYNCS.ARRIVE.TRANS64.RED.A1T0 RZ, [UR6], RZ ;  /* 0x000000ffffff79a7 */ /* 0x000fe20008100406 */
[----:B------:R-:W-:Y:S01]  /*1f20*/  ULDC UR6, c[0x0][0x288] ;  /* 0x0000a20000067ab9 */ /* 0x000fe20000000800 */
[----:B------:R-:W-:-:S02]  /*1f30*/  IMAD R5, R2, UR51, R5 ;  /* 0x0000003302057c24 */ /* 0x000fc4000f8e0205 */
[----:B------:R-:W-:Y:S02]  /*1f40*/  IMAD.U32 R8, RZ, RZ, UR6 ;  /* 0x00000006ff087e24 */ /* 0x000fe4000f8e00ff */
[----:B------:R-:W-:Y:S02]  /*1f50*/  IMAD R4, R2, UR51, R23 ;  /* 0x0000003302047c24 */ /* 0x000fe4000f8e0217 */
[----:B------:R-:W-:Y:S02]  /*1f60*/  IMAD.IADD R5, R5, 0x1, -R8 ;  /* 0x0000000105057824 */ /* 0x000fe400078e0a08 */
[----:B------:R-:W-:Y:S02]  /*1f70*/  IMAD R20, R3, -0x2, R4 ;  /* 0xfffffffe03147824 */ /* 0x000fe400078e0204 */
[C---:B------:R-:W-:Y:S02]  /*1f80*/  VIADD R89, R5.reuse, UR10 ;  /* 0x0000000a05597c36 */ /* 0x040fe40008000000 */
[----:B------:R-:W-:-:S03]  /*1f90*/  VIADD R22, R5, UR47 ;  /* 0x0000002f05167c36 */ /* 0x000fc60008000000 */
[----:B0-----:R-:W-:Y:S01]  /*1fa0*/  VIADDMNMX R4, R9, R89, R20, PT ;  /* 0x0000005909047246 */ /* 0x001fe20003800114 */
[----:B------:R-:W-:Y:S01]  /*1fb0*/  IMAD.IADD R7, R22, 0x1, R9 ;  /* 0x0000000116077824 */ /* 0x000fe200078e0209 */
[----:B------:R-:W-:Y:S06]  /*1fc0*/  @P1 BRA `(.L_x_1081) ;  /* 0x0000000000641947 */ /* 0x000fec0003800000 */
[----:B------:R-:W-:Y:S01]  /*1fd0*/  IMAD R5, R2, UR51, R9 ;  /* 0x0000003302057c24 */ /* 0x000fe2000f8e0209 */
[----:B------:R-:W-:Y:S03]  /*1fe0*/  BSSY B0, `(.L_x_1082) ;  /* 0x0000013000007945 */ /* 0x000fe60003800000 */
[----:B------:R-:W-:-:S05]  /*1ff0*/  IMAD.IADD R5, R5, 0x1, -R8 ;  /* 0x0000000105057824 */ /* 0x000fca00078e0a08 */
[----:B------:R-:W-:-:S13]  /*2000*/  ISETP.GT.AND P1, PT, R5, -0x1, PT ;  /* 0xffffffff0500780c */ /* 0x000fda0003f24270 */
[----:B------:R-:W-:Y:S05]  /*2010*/  @P1 BRA `(.L_x_1083) ;  /* 0x0000000000241947 */ /* 0x000fea0003800000 */
[----:B------:R-:W-:Y:S01]  /*2020*/  ULDC UR6, c[0x0][0x9e4] ;  /* 0x0002790000067ab9 */ /* 0x000fe20000000800 */
[----:B------:R-:W-:Y:S01]  /*2030*/  LOP3.LUT R5, RZ, R5, RZ, 0x33, !PT ;  /* 0x00000005ff057212 */ /* 0x000fe200078e33ff */
[----:B------:R-:W-:-:S05]  /*2040*/  IMAD.U32 R9, RZ, RZ, UR6 ;  /* 0x00000006ff097e24 */ /* 0x000fca000f8e00ff */
[----:B------:R-:W-:-:S13]  /*2050*/  ISETP.NE.AND P1, PT, R9, 0x1, PT ;  /* 0x000000010900780c */ /* 0x000fda0003f25270 */
[----:B------:R-:W0:Y:S02]  /*2060*/  @P1 LDC.64 R12, c[0x0][0x9e8] ;  /* 0x00027a00ff0c1b82 */ /* 0x000e240000000a00 */
[----:B0-----:R-:W-:-:S05]  /*2070*/  @P1 IMAD.HI.U32 R12, R5, R12, RZ ;  /* 0x0000000c050c1227 */ /* 0x001fca00078e00ff */
[----:B------:R-:W-:-:S04]  /*2080*/  @P1 SHF.R.U32.HI R5, RZ, R13, R12 ;  /* 0x0000000dff051219 */ /* 0x000fc8000001160c */
[----:B------:R-:W-:Y:S01]  /*2090*/  LOP3.LUT R5, RZ, R5, RZ, 0x33, !PT ;  /* 0x00000005ff057212 */ /* 0x000fe200078e33ff */
[----:B------:R-:W-:Y:S06]  /*20a0*/  BRA `(.L_x_1084) ;  /* 0x0000000000187947 */ /* 0x000fec0003800000 */
.L_x_1083:
[----:B------:R-:W-:Y:S02]  /*20b0*/  ULDC UR6, c[0x0][0x9e4] ;  /* 0x0002790000067ab9 */ /* 0x000fe40000000800 */
[----:B------:R-:W-:-:S05]  /*20c0*/  IMAD.U32 R9, RZ, RZ, UR6 ;  /* 0x00000006ff097e24 */ /* 0x000fca000f8e00ff */
[----:B------:R-:W-:-:S13]  /*20d0*/  ISETP.NE.AND P1, PT, R9, 0x1, PT ;  /* 0x000000010900780c */ /* 0x000fda0003f25270 */
[----:B------:R-:W0:Y:S02]  /*20e0*/  @P1 LDC.64 R12, c[0x0][0x9e8] ;  /* 0x00027a00ff0c1b82 */ /* 0x000e240000000a00 */
[----:B0-----:R-:W-:-:S05]  /*20f0*/  @P1 IMAD.HI.U32 R12, R5, R12, RZ ;  /* 0x0000000c050c1227 */ /* 0x001fca00078e00ff */
[----:B------:R-:W-:-:S07]  /*2100*/  @P1 SHF.R.U32.HI R5, RZ, R13, R12 ;  /* 0x0000000dff051219 */ /* 0x000fce000001160c */
.L_x_1084:
[----:B------:R-:W-:Y:S05]  /*2110*/  BSYNC B0 ;  /* 0x0000000000007941 */ /* 0x000fea0003800000 */
.L_x_1082:
[----:B------:R-:W-:-:S04]  /*2120*/  IMAD R12, R5, R9, -R14 ;  /* 0x00000009050c7224 */ /* 0x000fc800078e0a0e */
[----:B------:R-:W-:-:S05]  /*2130*/  IMAD R12, R3, -0x2, R12 ;  /* 0xfffffffe030c7824 */ /* 0x000fca00078e020c */
[----:B------:R-:W-:Y:S02]  /*2140*/  VIADDMNMX R4, R12, R9, R4, PT ;  /* 0x000000090c047246 */ /* 0x000fe40003800104 */
[----:B------:R-:W-:-:S07]  /*2150*/  VIMNMX R7, R7, R12, !PT ;  /* 0x0000000c07077248 */ /* 0x000fce0007fe0100 */
.L_x_1081:
[C---:B------:R-:W-:Y:S01]  /*2160*/  ISETP.GE.AND P2, PT, R23.reuse, 0x9, PT ;  /* 0x000000091700780c */ /* 0x040fe20003f46270 */
[----:B------:R-:W-:Y:S01]  /*2170*/  UISETP.NE.AND UP0, UPT, UR41, URZ, UPT ;  /* 0x0000003f2900728c */ /* 0x000fe2000bf05270 */
[----:B------:R-:W-:Y:S02]  /*2180*/  ISETP.GE.AND P1, PT, R23, 0x2, PT ;  /* 0x000000021700780c */ /* 0x000fe40003f26270 */
[C---:B------:R-:W-:Y:S02]  /*2190*/  ISETP.GT.AND P3, PT, R7.reuse, 0x8, !P2 ;  /* 0x000000080700780c */ /* 0x040fe40005764270 */
[----:B------:R-:W-:Y:S02]  /*21a0*/  ISETP.GT.AND P4, PT, R7, 0x1, !P1 ;  /* 0x000000010700780c */ /* 0x000fe40004f84270 */
[----:B------:R-:W-:Y:S02]  /*21b0*/  ISETP.LT.OR P3, PT, R4, 0x9, P3 ;  /* 0x000000090400780c */ /* 0x000fe40001f61670 */
[----:B------:R-:W-:-:S02]  /*21c0*/  ISETP.GE.AND P5, PT, R23, 0x11, PT ;  /* 0x000000111700780c */ /* 0x000fc40003fa6270 */
[----:B------:R-:W-:Y:S02]  /*21d0*/  FSEL R97, R28, -INF , !P3 ;  /* 0xff8000001c617808 */ /* 0x000fe40005800000 */
[----:B------:R-:W-:Y:S02]  /*21e0*/  ISETP.LT.OR P4, PT, R4, 0x2, P4 ;  /* 0x000000020400780c */ /* 0x000fe40002781670 */
[----:B------:R-:W-:Y:S02]  /*21f0*/  ISETP.GT.AND P3, PT, R7, 0x10, !P5 ;  /* 0x000000100700780c */ /* 0x000fe40006f64270 */
[----:B------:R-:W-:Y:S02]  /*2200*/  ISETP.GE.AND P6, PT, R23, 0xa, PT ;  /* 0x0000000a1700780c */ /* 0x000fe40003fc6270 */
[----:B------:R-:W-:Y:S02]  /*2210*/  FSEL R95, R25, -INF , !P4 ;  /* 0xff800000195f7808 */ /* 0x000fe40006000000 */
[----:B------:R-:W-:-:S02]  /*2220*/  P2R R88, PR, RZ, 0x20 ;  /* 0x00000020ff587803 */ /* 0x000fc40000000000 */
[----:B------:R-:W-:Y:S02]  /*2230*/  ISETP.LT.OR P3, PT, R4, 0x11, P3 ;  /* 0x000000110400780c */ /* 0x000fe40001f61670 */
[----:B------:R-:W-:Y:S02]  /*2240*/  ISETP.GT.AND P4, PT, R7, 0x9, !P6 ;  /* 0x000000090700780c */ /* 0x000fe40007784270 */
[----:B------:R-:W-:Y:S02]  /*2250*/  ISETP.GE.AND P5, PT, R23, 0x12, PT ;  /* 0x000000121700780c */ /* 0x000fe40003fa6270 */
[----:B------:R-:W-:Y:S02]  /*2260*/  FSEL R127, R32, -INF , !P3 ;  /* 0xff800000207f7808 */ /* 0x000fe40005800000 */
[----:B------:R-:W-:Y:S02]  /*2270*/  ISETP.LT.OR P4, PT, R4, 0xa, P4 ;  /* 0x0000000a0400780c */ /* 0x000fe40002781670 */
[----:B------:R-:W-:-:S02]  /*2280*/  ISETP.GT.AND P3, PT, R7, 0x11, !P5 ;  /* 0x000000110700780c */ /* 0x000fc40006f64270 */
[----:B------:R-:W-:Y:S02]  /*2290*/  FSEL R125, R29, -INF , !P4 ;  /* 0xff8000001d7d7808 */ /* 0x000fe40006000000 */
[----:B------:R-:W-:Y:S02]  /*22a0*/  ISETP.LT.OR P3, PT, R4, 0x12, P3 ;  /* 0x000000120400780c */ /* 0x000fe40001f61670 */
[----:B------:R-:W-:Y:S02]  /*22b0*/  ISETP.GE.AND P4, PT, R23, 0x19, PT ;  /* 0x000000191700780c */ /* 0x000fe40003f86270 */
[----:B------:R-:W-:Y:S02]  /*22c0*/  FSEL R129, R33, -INF , !P3 ;  /* 0xff80000021817808 */ /* 0x000fe40005800000 */
[----:B------:R-:W-:Y:S02]  /*22d0*/  ISETP.GT.AND P3, PT, R7, 0x18, !P4 ;  /* 0x000000180700780c */ /* 0x000fe40006764270 */
[----:B------:R-:W-:-:S02]  /*22e0*/  P2R R32, PR, RZ, 0x10 ;  /* 0x00000010ff207803 */ /* 0x000fc40000000000 */
[----:B------:R-:W-:Y:S02]  /*22f0*/  ISETP.LT.OR P3, PT, R4, 0x19, P3 ;  /* 0x000000190400780c */ /* 0x000fe40001f61670 */
[----:B------:R-:W-:Y:S02]  /*2300*/  ISETP.GE.AND P4, PT, R23, 0x1a, PT ;  /* 0x0000001a1700780c */ /* 0x000fe40003f86270 */
[----:B------:R-:W-:Y:S02]  /*2310*/  FSEL R123, R36, -INF , !P3 ;  /* 0xff800000247b7808 */ /* 0x000fe40005800000 */
[----:B------:R-:W-:Y:S02]  /*2320*/  ISETP.GT.AND P3, PT, R7, 0x19, !P4 ;  /* 0x000000190700780c */ /* 0x000fe40006764270 */
[----:B------:R-:W-:Y:S02]  /*2330*/  P2R R33, PR, RZ, 0x10 ;  /* 0x00000010ff217803 */ /* 0x000fe40000000000 */
[----:B------:R-:W-:-:S02]  /*2340*/  ISETP.LT.OR P3, PT, R4, 0x1a, P3 ;  /* 0x0000001a0400780c */ /* 0x000fc40001f61670 */
[----:B------:R-:W-:Y:S02]  /*2350*/  ISETP.GE.AND P4, PT, R23, 0x21, PT ;  /* 0x000000211700780c */ /* 0x000fe40003f86270 */
[----:B------:R-:W-:Y:S02]  /*2360*/  FSEL R99, R37, -INF , !P3 ;  /* 0xff80000025637808 */ /* 0x000fe40005800000 */
[----:B------:R-:W-:Y:S02]  /*2370*/  ISETP.GT.AND P3, PT, R7, 0x20, !P4 ;  /* 0x000000200700780c */ /* 0x000fe40006764270 */
[----:B------:R-:W-:Y:S02]  /*2380*/  P2R R36, PR, RZ, 0x10 ;  /* 0x00000010ff247803 */ /* 0x000fe40000000000 */
[----:B------:R-:W-:Y:S02]  /*2390*/  ISETP.LT.OR P3, PT, R4, 0x21, P3 ;  /* 0x000000210400780c */ /* 0x000fe40001f61670 */
[----:B------:R-:W-:-:S02]  /*23a0*/  ISETP.GE.AND P4, PT, R23, 0x22, PT ;  /* 0x000000221700780c */ /* 0x000fc40003f86270 */
[----:B------:R-:W-:Y:S02]  /*23b0*/  FSEL R121, R40, -INF , !P3 ;  /* 0xff80000028797808 */ /* 0x000fe40005800000 */
[----:B------:R-:W-:Y:S02]  /*23c0*/  ISETP.GT.AND P3, PT, R7, 0x21, !P4 ;  /* 0x000000210700780c */ /* 0x000fe40006764270 */
[----:B------:R-:W-:Y:S02]  /*23d0*/  P2R R37, PR, RZ, 0x10 ;  /* 0x00000010ff257803 */ /* 0x000fe40000000000 */
[----:B------:R-:W-:Y:S02]  /*23e0*/  ISETP.LT.OR P3, PT, R4, 0x22, P3 ;  /* 0x000000220400780c */ /* 0x000fe40001f61670 */
[----:B------:R-:W-:Y:S02]  /*23f0*/  ISETP.GE.AND P4, PT, R23, 0x29, PT ;  /* 0x000000291700780c */ /* 0x000fe40003f86270 */
[----:B------:R-:W-:-:S02]  /*2400*/  FSEL R101, R41, -INF , !P3 ;  /* 0xff80000029657808 */ /* 0x000fc40005800000 */
[----:B------:R-:W-:Y:S02]  /*2410*/  ISETP.GT.AND P3, PT, R7, 0x28, !P4 ;  /* 0x000000280700780c */ /* 0x000fe40006764270 */
[----:B------:R-:W-:Y:S02]  /*2420*/  P2R R40, PR, RZ, 0x10 ;  /* 0x00000010ff287803 */ /* 0x000fe40000000000 */
[----:B------:R-:W-:Y:S02]  /*2430*/  ISETP.LT.OR P3, PT, R4, 0x29, P3 ;  /* 0x000000290400780c */ /* 0x000fe40001f61670 */
[----:B------:R-:W-:Y:S02]  /*2440*/  ISETP.GE.AND P4, PT, R23, 0x2a, PT ;  /* 0x0000002a1700780c */ /* 0x000fe40003f86270 */
[----:B------:R-:W-:Y:S02]  /*2450*/  FSEL R119, R44, -INF , !P3 ;  /* 0xff8000002c777808 */ /* 0x000fe40005800000 */
[----:B------:R-:W-:-:S02]  /*2460*/  ISETP.GT.AND P3, PT, R7, 0x29, !P4 ;  /* 0x000000290700780c */ /* 0x000fc40006764270 */
[----:B------:R-:W-:Y:S02]  /*2470*/  P2R R41, PR, RZ, 0x10 ;  /* 0x00000010ff297803 */ /* 0x000fe40000000000 */
        /* <DEDUP_REMOVED lines=81> */
[----:B------:R-:W-:Y:S02]  /*2990*/  P2R R29, PR, RZ, 0x20 ;  /* 0x00000020ff1d7803 */ /* 0x000fe40000000000 */
[----:B------:R-:W-:-:S02]  /*29a0*/  FSEL R77, R77, -INF , !P3 ;  /* 0xff8000004d4d7808 */ /* 0x000fc40005800000 */
[----:B------:R-:W-:Y:S02]  /*29b0*/  ISETP.GE.AND P3, PT, R23, 0x71, PT ;  /* 0x000000711700780c */ /* 0x000fe40003f66270 */
[----:B------:R-:W-:Y:S02]  /*29c0*/  P2R R25, PR, RZ, 0x40 ;  /* 0x00000040ff197803 */ /* 0x000fe40000000000 */
[----:B------:R-:W-:-:S04]  /*29d0*/  ISETP.GT.AND P4, PT, R7, 0x70, !P3 ;  /* 0x000000700700780c */ /* 0x000fc80005f84270 */
[----:B------:R-:W-:-:S04]  /*29e0*/  ISETP.LT.OR P4, PT, R4, 0x71, P4 ;  /* 0x000000710400780c */ /* 0x000fc80002781670 */
[----:B------:R-:W-:Y:S02]  /*29f0*/  FSEL R19, R80, -INF , !P4 ;  /* 0xff80000050137808 */ /* 0x000fe40006000000 */
[----:B------:R-:W-:-:S04]  /*2a00*/  ISETP.GE.AND P4, PT, R23, 0x72, PT ;  /* 0x000000721700780c */ /* 0x000fc80003f86270 */
        /* <DEDUP_REMOVED lines=8> */
[----:B------:R-:W-:Y:S02]  /*2a90*/  P2R R28, PR, RZ, 0x40 ;  /* 0x00000040ff1c7803 */ /* 0x000fe40000000000 */
[----:B------:R-:W-:-:S04]  /*2aa0*/  ISETP.GT.AND P6, PT, R7, RZ, !P6 ;  /* 0x000000ff0700720c */ /* 0x000fc800077c4270 */
[----:B------:R-:W-:-:S04]  /*2ab0*/  ISETP.LT.OR P6, PT, R4, 0x1, P6 ;  /* 0x000000010400780c */ /* 0x000fc800037c1670 */
[----:B------:R-:W-:Y:S02]  /*2ac0*/  FSEL R93, R24, -INF , !P6 ;  /* 0xff800000185d7808 */ /* 0x000fe40007000000 */
[----:B------:R-:W-:-:S04]  /*2ad0*/  ISETP.GE.AND P6, PT, R23, 0x7a, PT ;  /* 0x0000007a1700780c */ /* 0x000fc80003fc6270 */
[----:B------:R-:W-:Y:S02]  /*2ae0*/  P2R R24, PR, RZ, 0x40 ;  /* 0x00000040ff187803 */ /* 0x000fe40000000000 */
[----:B------:R-:W-:Y:S02]  /*2af0*/  ISETP.GT.AND P6, PT, R7, 0x79, !P6 ;  /* 0x000000790700780c */ /* 0x000fe400077c4270 */
[----:B------:R-:W0:Y:S02]  /*2b00*/  SHFL.IDX PT, R7, R6, 0x1, 0x1c1f ;  /* 0x003c1f0006077f89 */ /* 0x000e2400000e0000 */
[----:B------:R-:W-:-:S04]  /*2b10*/  ISETP.LT.OR P6, PT, R4, 0x7a, P6 ;  /* 0x0000007a0400780c */ /* 0x000fc800037c1670 */
[----:B------:R-:W-:Y:S02]  /*2b20*/  FSEL R85, R85, -INF , !P6 ;  /* 0xff80000055557808 */ /* 0x000fe40007000000 */
[----:B------:R-:W-:Y:S02]  /*2b30*/  PLOP3.LUT P6, PT, PT, PT, UP0, 0x40, 0x0 ;  /* 0x000000000000781c */ /* 0x000fe40003fce808 */
[----:B0-----:R-:W-:Y:S01]  /*2b40*/  VIADDMNMX R4, R7, R89, R20, PT ;  /* 0x0000005907047246 */ /* 0x001fe20003800114 */
[----:B------:R-:W-:-:S10]  /*2b50*/  IMAD.IADD R12, R22, 0x1, R7 ;  /* 0x00000001160c7824 */ /* 0x000fd400078e0207 */
[----:B------:R-:W-:Y:S05]  /*2b60*/  @P6 BRA `(.L_x_1085) ;  /* 0x0000000000646947 */ /* 0x000fea0003800000 */
        /* <DEDUP_REMOVED lines=14> */
.L_x_1087:
[----:B------:R-:W-:Y:S02]  /*2c50*/  ULDC UR6, c[0x0][0x9e4] ;  /* 0x0002790000067ab9 */ /* 0x000fe40000000800 */
[----:B------:R-:W-:-:S05]  /*2c60*/  IMAD.U32 R20, RZ, RZ, UR6 ;  /* 0x00000006ff147e24 */ /* 0x000fca000f8e00ff */
[----:B------:R-:W-:-:S13]  /*2c70*/  ISETP.NE.AND P6, PT, R20, 0x1, PT ;  /* 0x000000011400780c */ /* 0x000fda0003fc5270 */
[----:B------:R-:W0:Y:S02]  /*2c80*/  @P6 LDC.64 R22, c[0x0][0x9e8] ;  /* 0x00027a00ff166b82 */ /* 0x000e240000000a00 */
[----:B0-----:R-:W-:-:S05]  /*2c90*/  @P6 IMAD.HI.U32 R6, R7, R22, RZ ;  /* 0x0000001607066227 */ /* 0x001fca00078e00ff */
[----:B------:R-:W-:-:S07]  /*2ca0*/  @P6 SHF.R.U32.HI R7, RZ, R23, R6 ;  /* 0x00000017ff076219 */ /* 0x000fce0000011606 */
.L_x_1088:
[----:B------:R-:W-:Y:S05]  /*2cb0*/  BSYNC B0 ;  /* 0x0000000000007941 */ /* 0x000fea0003800000 */
.L_x_1086:
[----:B------:R-:W-:-:S04]  /*2cc0*/  IMAD R6, R7, R20, -R14 ;  /* 0x0000001407067224 */ /* 0x000fc800078e0a0e */
[----:B------:R-:W-:-:S05]  /*2cd0*/  IMAD R7, R3, -0x2, R6 ;  /* 0xfffffffe03077824 */ /* 0x000fca00078e0206 */
[----:B------:R-:W-:Y:S02]  /*2ce0*/  VIADDMNMX R4, R7, R20, R4, PT ;  /* 0x0000001407047246 */ /* 0x000fe40003800104 */
[----:B------:R-:W-:-:S07]  /*2cf0*/  VIMNMX R12, R12, R7, !PT ;  /* 0x000000070c0c7248 */ /* 0x000fce0007fe0100 */
.L_x_1085:
[----:B------:R-:W-:Y:S01]  /*2d00*/  ISETP.GT.AND P1, PT, R12, 0x1, !P1 ;  /* 0x000000010c00780c */ /* 0x000fe20004f24270 */
[----:B------:R-:W-:Y:S01]  /*2d10*/  ULDC UR6, c[0x0][0x988] ;  /* 0x0002620000067ab9 */ /* 0x000fe20000000800 */
[----:B------:R-:W-:Y:S01]  /*2d20*/  ISETP.NE.AND P6, PT, R25, RZ, PT ;  /* 0x000000ff1900720c */ /* 0x000fe20003fc5270 */
[----:B------:R-:W-:Y:S01]  /*2d30*/  UISETP.NE.AND UP1, UPT, UR42, URZ, UPT ;  /* 0x0000003f2a00728c */ /* 0x000fe2000bf25270 */
[----:B------:R-:W-:Y:S01]  /*2d40*/  ISETP.LT.OR P1, PT, R4, 0x2, P1 ;  /* 0x000000020400780c */ /* 0x000fe20000f21670 */
[----:B------:R-:W-:Y:S01]  /*2d50*/  UISETP.NE.AND UP0, UPT, UR41, URZ, UPT ;  /* 0x0000003f2900728c */ /* 0x000fe2000bf05270 */
[----:B------:R-:W-:Y:S02]  /*2d60*/  FMNMX.FTZ R6, R93, R95, !PT ;  /* 0x0000005f5d067209 */ /* 0x000fe40007810000 */
[----:B------:R-:W-:Y:S02]  /*2d70*/  FSEL R27, R27, -INF , !P1 ;  /* 0xff8000001b1b7808 */ /* 0x000fe40004800000 */
[----:B------:R-:W-:-:S02]  /*2d80*/  ISETP.GT.AND P1, PT, R12, 0x9, !P6 ;  /* 0x000000090c00780c */ /* 0x000fc40007724270 */
[----:B------:R-:W-:Y:S02]  /*2d90*/  FMNMX.FTZ R6, R97, R6, !PT ;  /* 0x0000000661067209 */ /* 0x000fe40007810000 */
[----:B------:R-:W-:Y:S01]  /*2da0*/  ISETP.LT.OR P1, PT, R4, 0xa, P1 ;  /* 0x0000000a0400780c */ /* 0x000fe20000f21670 */
[----:B------:R-:W-:Y:S01]  /*2db0*/  @UP1 ULDC UR14, c[0x0][0x450] ;  /* 0x00011400000e1ab9 */ /* 0x000fe20000000800 */
[----:B------:R-:W-:Y:S02]  /*2dc0*/  FMNMX.FTZ R6, R125, R6, !PT ;  /* 0x000000067d067209 */ /* 0x000fe40007810000 */
[----:B------:R-:W-:Y:S02]  /*2dd0*/  FSEL R31, R31, -INF , !P1 ;  /* 0xff8000001f1f7808 */ /* 0x000fe40004800000 */
[----:B------:R-:W-:Y:S02]  /*2de0*/  ISETP.NE.AND P1, PT, R88, RZ, PT ;  /* 0x000000ff5800720c */ /* 0x000fe40003f25270 */
[----:B------:R-:W-:-:S02]  /*2df0*/  FMNMX.FTZ R6, R127, R6, !PT ;  /* 0x000000067f067209 */ /* 0x000fc40007810000 */
[----:B------:R-:W-:Y:S02]  /*2e00*/  ISETP.GT.AND P1, PT, R12, 0x10, !P1 ;  /* 0x000000100c00780c */ /* 0x000fe40004f24270 */
[----:B------:R-:W-:Y:S02]  /*2e10*/  FMNMX.FTZ R6, R129, R6, !PT ;  /* 0x0000000681067209 */ /* 0x000fe40007810000 */
[----:B------:R-:W-:Y:S02]  /*2e20*/  ISETP.LT.OR P1, PT, R4, 0x11, P1 ;  /* 0x000000110400780c */ /* 0x000fe40000f21670 */
[----:B------:R-:W-:Y:S02]  /*2e30*/  ISETP.GT.AND P2, PT, R12, 0x8, !P2 ;  /* 0x000000080c00780c */ /* 0x000fe40005744270 */
[----:B------:R-:W-:Y:S02]  /*2e40*/  FSEL R25, R34, -INF , !P1 ;  /* 0xff80000022197808 */ /* 0x000fe40004800000 */
[----:B------:R-:W-:-:S02]  /*2e50*/  ISETP.NE.AND P1, PT, R29, RZ, PT ;  /* 0x000000ff1d00720c */ /* 0x000fc40003f25270 */
[----:B------:R-:W-:Y:S02]  /*2e60*/  FMNMX.FTZ R6, R123, R6, !PT ;  /* 0x000000067b067209 */ /* 0x000fe40007810000 */
[----:B------:R-:W-:Y:S02]  /*2e70*/  ISETP.GT.AND P1, PT, R12, 0x11, !P1 ;  /* 0x000000110c00780c */ /* 0x000fe40004f24270 */
[C---:B------:R-:W-:Y:S02]  /*2e80*/  ISETP.LT.OR P2, PT, R4.reuse, 0x9, P2 ;  /* 0x000000090400780c */ /* 0x040fe40001741670 */
[----:B------:R-:W-:Y:S02]  /*2e90*/  ISETP.LT.OR P1, PT, R4, 0x12, P1 ;  /* 0x000000120400780c */ /* 0x000fe40000f21670 */
[----:B------:R-:W-:Y:S02]  /*2ea0*/  FMNMX.FTZ R6, R99, R6, !PT ;  /* 0x0000000663067209 */ /* 0x000fe40007810000 */
[----:B------:R-:W-:-:S02]  /*2eb0*/  FSEL R35, R35, -INF , !P1 ;  /* 0xff80000023237808 */ /* 0x000fc40004800000 */
[----:B------:R-:W-:Y:S02]  /*2ec0*/  ISETP.NE.AND P1, PT, R32, RZ, PT ;  /* 0x000000ff2000720c */ /* 0x000fe40003f25270 */
[----:B------:R-:W-:Y:S02]  /*2ed0*/  FSEL R23, R30, -INF , !P2 ;  /* 0xff8000001e177808 */ /* 0x000fe40005000000 */
[----:B------:R-:W-:Y:S02]  /*2ee0*/  ISETP.GT.AND P1, PT, R12, 0x18, !P1 ;  /* 0x000000180c00780c */ /* 0x000fe40004f24270 */
[----:B------:R-:W-:Y:S02]  /*2ef0*/  ISETP.NE.AND P2, PT, R45, RZ, PT ;  /* 0x000000ff2d00720c */ /* 0x000fe40003f45270 */
[----:B------:R-:W-:Y:S02]  /*2f00*/  ISETP.LT.OR P1, PT, R4, 0x19, P1 ;  /* 0x000000190400780c */ /* 0x000fe40000f21670 */
[----:B------:R-:W-:-:S02]  /*2f10*/  FMNMX.FTZ R6, R121, R6, !PT ;  /* 0x0000000679067209 */ /* 0x000fc40007810000 */
[----:B------:R-:W-:Y:S02]  /*2f20*/  FSEL R29, R38, -INF , !P1 ;  /* 0xff800000261d7808 */ /* 0x000fe40004800000 */
[----:B------:R-:W-:Y:S02]  /*2f30*/  ISETP.NE.AND P1, PT, R33, RZ, PT ;  /* 0x000000ff2100720c */ /* 0x000fe40003f25270 */
[----:B------:R-:W-:Y:S02]  /*2f40*/  FMNMX.FTZ R6, R101, R6, !PT ;  /* 0x0000000665067209 */ /* 0x000fe40007810000 */
[----:B------:R-:W-:Y:S02]  /*2f50*/  ISETP.GT.AND P1, PT, R12, 0x19, !P1 ;  /* 0x000000190c00780c */ /* 0x000fe40004f24270 */
[----:B------:R-:W-:Y:S02]  /*2f60*/  ISETP.NE.AND P6, PT, R48, RZ, PT ;  /* 0x000000ff3000720c */ /* 0x000fe40003fc5270 */
[----:B------:R-:W-:-:S02]  /*2f70*/  ISETP.LT.OR P1, PT, R4, 0x1a, P1 ;  /* 0x0000001a0400780c */ /* 0x000fc40000f21670 */
[----:B------:R-:W-:Y:S02]  /*2f80*/  FMNMX.FTZ R6, R119, R6, !PT ;  /* 0x0000000677067209 */ /* 0x000fe40007810000 */
[----:B------:R-:W-:Y:S02]  /*2f90*/  FSEL R39, R39, -INF , !P1 ;  /* 0xff80000027277808 */ /* 0x000fe40004800000 */
[----:B------:R-:W-:Y:S02]  /*2fa0*/  ISETP.NE.AND P1, PT, R36, RZ, PT ;  /* 0x000000ff2400720c */ /* 0x000fe40003f25270 */
[----:B------:R-:W-:Y:S02]  /*2fb0*/  FMNMX.FTZ R6, R103, R6, !PT ;  /* 0x0000000667067209 */ /* 0x000fe40007810000 */
[----:B------:R-:W-:Y:S02]  /*2fc0*/  ISETP.GT.AND P1, PT, R12, 0x20, !P1 ;  /* 0x000000200c00780c */ /* 0x000fe40004f24270 */
[----:B------:R-:W-:-:S02]  /*2fd0*/  FMNMX.FTZ R6, R117, R6, !PT ;  /* 0x0000000675067209 */ /* 0x000fc40007810000 */
[----:B------:R-:W-:Y:S02]  /*2fe0*/  ISETP.LT.OR P1, PT, R4, 0x21, P1 ;  /* 0x000000210400780c */ /* 0x000fe40000f21670 */
[----:B------:R-:W-:Y:S02]  /*2ff0*/  FMNMX.FTZ R6, R105, R6, !PT ;  /* 0x0000000669067209 */ /* 0x000fe40007810000 */
[----:B------:R-:W-:Y:S02]  /*3000*/  FSEL R33, R42, -INF , !P1 ;  /* 0xff8000002a217808 */ /* 0x000fe40004800000 */
[----:B------:R-:W-:Y:S02]  /*3010*/  ISETP.NE.AND P1, PT, R37, RZ, PT ;  /* 0x000000ff2500720c */ /* 0x000fe40003f25270 */
[----:B------:R-:W-:Y:S02]  /*3020*/  FMNMX.FTZ R6, R115, R6, !PT ;  /* 0x0000000673067209 */ /* 0x000fe40007810000 */
[----:B------:R-:W-:-:S02]  /*3030*/  ISETP.GT.AND P1, PT, R12, 0x21, !P1 ;  /* 0x000000210c00780c */ /* 0x000fc40004f24270 */
[----:B------:R-:W-:Y:S02]  /*3040*/  FMNMX.FTZ R6, R107, R6, !PT ;  /* 0x000000066b067209 */ /* 0x000fe40007810000 */
[----:B------:R-:W-:Y:S02]  /*3050*/  ISETP.LT.OR P1, PT, R4, 0x22, P1 ;  /* 0x000000220400780c */ /* 0x000fe40000f21670 */
[----:B------:R-:W-:Y:S02]  /*3060*/  FMNMX.FTZ R6, R113, R6, !PT ;  /* 0x0000000671067209 */ /* 0x000fe40007810000 */
[----:B------:R-:W-:Y:S02]  /*3070*/  FSEL R43, R43, -INF , !P1 ;  /* 0xff8000002b2b7808 */ /* 0x000fe40004800000 */
[----:B------:R-:W-:Y:S02]  /*3080*/  ISETP.NE.AND P1, PT, R40, RZ, PT ;  /* 0x000000ff2800720c */ /* 0x000fe40003f25270 */
[----:B------:R-:W-:-:S02]  /*3090*/  FMNMX.FTZ R6, R111, R6, !PT ;  /* 0x000000066f067209 */ /* 0x000fc40007810000 */
[----:B------:R-:W-:Y:S02]  /*30a0*/  ISETP.GT.AND P1, PT, R12, 0x28, !P1 ;  /* 0x000000280c00780c */ /* 0x000fe40004f24270 */
[----:B------:R-:W-:Y:S02]  /*30b0*/  FMNMX.FTZ R6, R109, R6, !PT ;  /* 0x000000066d067209 */ /* 0x000fe40007810000 */
[----:B------:R-:W-:Y:S02]  /*30c0*/  ISETP.LT.OR P1, PT, R4, 0x29, P1 ;  /* 0x000000290400780c */ /* 0x000fe40000f21670 */
[----:B------:R-:W-:Y:S02]  /*30d0*/  FMNMX.FTZ R6, R61, R6, !PT ;  /* 0x000000063d067209 */ /* 0x000fe40007810000 */
[----:B------:R-:W-:Y:S02]  /*30e0*/  FSEL R37, R46, -INF , !P1 ;  /* 0xff8000002e257808 */ /* 0x000fe40004800000 */
[----:B------:R-:W-:-:S02]  /*30f0*/  ISETP.NE.AND P1, PT, R41, RZ, PT ;  /* 0x000000ff2900720c */ /* 0x000fc40003f25270 */
[----:B------:R-:W-:Y:S02]  /*3100*/  FMNMX.FTZ R6, R5, R6, !PT ;  /* 0x0000000605067209 */ /* 0x000fe40007810000 */
[----:B------:R-:W-:Y:S02]  /*3110*/  ISETP.GT.AND P1, PT, R12, 0x29, !P1 ;  /* 0x000000290c00780c */ /* 0x000fe40004f24270 */
[----:B------:R-:W-:Y:S02]  /*3120*/  FMNMX.FTZ R6, R65, R6, !PT ;  /* 0x0000000641067209 */ /* 0x000fe40007810000 */
[----:B------:R-:W-:Y:S02]  /*3130*/  ISETP.LT.OR P1, PT, R4, 0x2a, P1 ;  /* 0x0000002a0400780c */ /* 0x000fe40000f21670 */
[----:B------:R-:W-:Y:S02]  /*3140*/  FMNMX.FTZ R6, R9, R6, !PT ;  /* 0x0000000609067209 */ /* 0x000fe40007810000 */
[----:B------:R-:W-:-:S02]  /*3150*/  FSEL R47, R47, -INF , !P1 ;  /* 0xff8000002f2f7808 */ /* 0x000fc40004800000 */
[----:B------:R-:W-:Y:S02]  /*3160*/  ISETP.NE.AND P1, PT, R44, RZ, PT ;  /* 0x000000ff2c00720c */ /* 0x000fe40003f25270 */
[----:B------:R-:W-:Y:S02]  /*3170*/  FMNMX.FTZ R6, R69, R6, !PT ;  /* 0x0000000645067209 */ /* 0x000fe40007810000 */
[----:B------:R-:W-:Y:S02]  /*3180*/  ISETP.GT.AND P1, PT, R12, 0x30, !P1 ;  /* 0x000000300c00780c */ /* 0x000fe40004f24270 */
[----:B------:R-:W-:Y:S02]  /*3190*/  FMNMX.FTZ R6, R13, R6, !PT ;  /* 0x000000060d067209 */ /* 0x000fe40007810000 */
[----:B------:R-:W-:Y:S02]  /*31a0*/  ISETP.LT.OR P1, PT, R4, 0x31, P1 ;  /* 0x000000310400780c */ /* 0x000fe40000f21670 */
[----:B------:R-:W-:-:S02]  /*31b0*/  FMNMX.FTZ R6, R73, R6, !PT ;  /* 0x0000000649067209 */ /* 0x000fc40007810000 */
[----:B------:R-:W-:Y:S02]  /*31c0*/  FSEL R41, R50, -INF , !P1 ;  /* 0xff80000032297808 */ /* 0x000fe40004800000 */
[----:B------:R-:W-:Y:S02]  /*31d0*/  ISETP.GT.AND P1, PT, R12, 0x31, !P2 ;  /* 0x000000310c00780c */ /* 0x000fe40005724270 */
[----:B------:R-:W-:Y:S02]  /*31e0*/  FMNMX.FTZ R6, R15, R6, !PT ;  /* 0x000000060f067209 */ /* 0x000fe40007810000 */
[----:B------:R-:W-:Y:S02]  /*31f0*/  ISETP.LT.OR P1, PT, R4, 0x32, P1 ;  /* 0x000000320400780c */ /* 0x000fe40000f21670 */
[----:B------:R-:W-:Y:S02]  /*3200*/  FMNMX.FTZ R6, R77, R6, !PT ;  /* 0x000000064d067209 */ /* 0x000fe40007810000 */
[----:B------:R-:W-:-:S02]  /*3210*/  FSEL R51, R51, -INF , !P1 ;  /* 0xff80000033337808 */ /* 0x000fc40004800000 */
        /* <DEDUP_REMOVED lines=8> */
[----:B------:R-:W-:Y:S01]  /*32a0*/  FMNMX.FTZ R14, R85, R6, !PT ;  /* 0x00000006550e7209 */ /* 0x000fe20007810000 */
[----:B------:R-:W-:Y:S01]  /*32b0*/  IMAD.U32 R6, RZ, RZ, UR6 ;  /* 0x00000006ff067e24 */ /* 0x000fe2000f8e00ff */
[----:B------:R-:W-:Y:S01]  /*32c0*/  ISETP.LT.OR P1, PT, R4, 0x3a, P1 ;  /* 0x0000003a0400780c */ /* 0x000fe20000f21670 */
[----:B------:R-:W-:Y:S01]  /*32d0*/  @UP1 ULDC UR6, c[0x0][0x44c] ;  /* 0x0001130000061ab9 */ /* 0x000fe20000000800 */
[----:B------:R-:W-:Y:S01]  /*32e0*/  ISETP.NE.AND P2, PT, R91, RZ, PT ;  /* 0x000000ff5b00720c */ /* 0x000fe20003f45270 */
[----:B------:R-:W0:Y:S01]  /*32f0*/  SHFL.BFLY PT, R7, R14, 0x2, 0x1f ;  /* 0x0c401f000e077f89 */ /* 0x000e2200000e0000 */
[----:B------:R-:W-:Y:S01]  /*3300*/  FSEL R55, R55, -INF , !P1 ;  /* 0xff80000037377808 */ /* 0x000fe20004800000 */
[----:B------:R-:W-:Y:S01]  /*3310*/  UIMAD.WIDE.U32 UR6, UR45, UR6, URZ ;  /* 0x000000062d0672a5 */ /* 0x000fe2000f8e003f */
[----:B------:R-:W-:-:S02]  /*3320*/  ISETP.NE.AND P1, PT, R52, RZ, PT ;  /* 0x000000ff3400720c */ /* 0x000fc40003f25270 */
[----:B------:R-:W-:Y:S01]  /*3330*/  ISETP.NE.AND P6, PT, R72, RZ, PT ;  /* 0x000000ff4800720c */ /* 0x000fe20003fc5270 */
[----:B------:R-:W-:Y:S01]  /*3340*/  @UP1 USHF.R.U32.HI UR45, URZ, UR14, UR7 ;  /* 0x0000000e3f2d1299 */ /* 0x000fe20008011607 */
[C---:B------:R-:W-:Y:S02]  /*3350*/  ISETP.GT.AND P1, PT, R12.reuse, 0x40, !P1 ;  /* 0x000000400c00780c */ /* 0x040fe40004f24270 */
[----:B------:R-:W-:Y:S02]  /*3360*/  ISETP.GT.AND P3, PT, R12, 0x70, !P3 ;  /* 0x000000700c00780c */ /* 0x000fe40005f64270 */
[----:B------:R-:W-:Y:S02]  /*3370*/  ISETP.LT.OR P1, PT, R4, 0x41, P1 ;  /* 0x000000410400780c */ /* 0x000fe40000f21670 */
[----:B------:R-:W-:Y:S02]  /*3380*/  ISETP.GT.AND P4, PT, R12, 0x71, !P4 ;  /* 0x000000710c00780c */ /* 0x000fe40006784270 */
[----:B------:R-:W-:-:S02]  /*3390*/  FSEL R49, R58, -INF , !P1 ;  /* 0xff8000003a317808 */ /* 0x000fc40004800000 */
[----:B------:R-:W-:Y:S02]  /*33a0*/  ISETP.NE.AND P1, PT, R53, RZ, PT ;  /* 0x000000ff3500720c */ /* 0x000fe40003f25270 */
[----:B------:R-:W-:Y:S02]  /*33b0*/  ISETP.LT.OR P3, PT, R4, 0x71, P3 ;  /* 0x000000710400780c */ /* 0x000fe40001f61670 */
[C---:B------:R-:W-:Y:S02]  /*33c0*/  ISETP.GT.AND P1, PT, R12.reuse, 0x41, !P1 ;  /* 0x000000410c00780c */ /* 0x040fe40004f24270 */
[----:B------:R-:W-:Y:S02]  /*33d0*/  ISETP.GT.AND P5, PT, R12, 0x78, !P5 ;  /* 0x000000780c00780c */ /* 0x000fe40006fa4270 */
[----:B------:R-:W-:Y:S02]  /*33e0*/  ISETP.LT.OR P1, PT, R4, 0x42, P1 ;  /* 0x000000420400780c */ /* 0x000fe40000f21670 */
[----:B0-----:R-:W-:-:S02]  /*33f0*/  FMNMX.FTZ R20, R14, R7, !PT ;  /* 0x000000070e147209 */ /* 0x001fc40007810000 */
[----:B------:R-:W-:Y:S02]  /*3400*/  FSEL R59, R59, -INF , !P1 ;  /* 0xff8000003b3b7808 */ /* 0x000fe40004800000 */
[----:B------:R-:W-:Y:S01]  /*3410*/  ISETP.NE.AND P1, PT, R56, RZ, PT ;  /* 0x000000ff3800720c */ /* 0x000fe20003f25270 */
[----:B------:R-:W0:Y:S01]  /*3420*/  SHFL.BFLY PT, R7, R20, 0x1, 0x1f ;  /* 0x0c201f0014077f89 */ /* 0x000e2200000e0000 */
[----:B------:R-:W-:Y:S02]  /*3430*/  ISETP.LT.OR P4, PT, R4, 0x72, P4 ;  /* 0x000000720400780c */ /* 0x000fe40002781670 */
[----:B------:R-:W-:Y:S02]  /*3440*/  ISETP.GT.AND P1, PT, R12, 0x48, !P1 ;  /* 0x000000480c00780c */ /* 0x000fe40004f24270 */
[C---:B------:R-:W-:Y:S02]  /*3450*/  ISETP.LT.OR P5, PT, R4.reuse, 0x79, P5 ;  /* 0x000000790400780c */ /* 0x040fe40002fa1670 */
[----:B------:R-:W-:-:S02]  /*3460*/  ISETP.LT.OR P1, PT, R4, 0x49, P1 ;  /* 0x000000490400780c */ /* 0x000fc40000f21670 */
[----:B------:R-:W-:Y:S02]  /*3470*/  FSEL R83, R83, -INF , !P4 ;  /* 0xff80000053537808 */ /* 0x000fe40006000000 */
[----:B------:R-:W-:Y:S02]  /*3480*/  FSEL R53, R62, -INF , !P1 ;  /* 0xff8000003e357808 */ /* 0x000fe40004800000 */
[----:B------:R-:W-:Y:S02]  /*3490*/  ISETP.NE.AND P1, PT, R57, RZ, PT ;  /* 0x000000ff3900720c */ /* 0x000fe40003f25270 */
[----:B------:R-:W-:Y:S02]  /*34a0*/  R2UR UR11, R18 ;  /* 0x00000000120b72ca */ /* 0x000fe400000e0000 */
[----:B------:R-:W-:-:S04]  /*34b0*/  ISETP.GT.AND P1, PT, R12, 0x49, !P1 ;  /* 0x000000490c00780c */ /* 0x000fc80004f24270 */
[----:B------:R-:W-:Y:S02]  /*34c0*/  ISETP.LT.OR P1, PT, R4, 0x4a, P1 ;  /* 0x0000004a0400780c */ /* 0x000fe40000f21670 */
[----:B0-----:R-:W-:Y:S02]  /*34d0*/  FMNMX.FTZ R7, R20, R7, !PT ;  /* 0x0000000714077209 */ /* 0x001fe40007810000 */
[----:B------:R-:W-:Y:S02]  /*34e0*/  FSEL R63, R63, -INF , !P1 ;  /* 0xff8000003f3f7808 */ /* 0x000fe40004800000 */
[----:B------:R-:W-:Y:S01]  /*34f0*/  ISETP.NE.AND P1, PT, R60, RZ, PT ;  /* 0x000000ff3c00720c */ /* 0x000fe20003f25270 */
[----:B------:R-:W-:Y:S01]  /*3500*/  FMUL.FTZ R22, R7, R6 ;  /* 0x0000000607167220 */ /* 0x000fe20000410000 */
[----:B------:R-:W-:Y:S02]  /*3510*/  UIADD3 UR45, UR11, UR45, URZ ;  /* 0x0000002d0b2d7290 */ /* 0x000fe4000fffe03f */
[----:B------:R-:W-:-:S02]  /*3520*/  ISETP.GT.AND P1, PT, R12, 0x50, !P1 ;  /* 0x000000500c00780c */ /* 0x000fc40004f24270 */
[----:B------:R-:W-:Y:S02]  /*3530*/  UIADD3 UR10, UR45, UR10, URZ ;  /* 0x0000000a2d0a7290 */ /* 0x000fe4000fffe03f */
[----:B------:R-:W-:-:S04]  /*3540*/  ISETP.LT.OR P1, PT, R4, 0x51, P1 ;  /* 0x000000510400780c */ /* 0x000fc80000f21670 */
[----:B------:R-:W-:Y:S02]  /*3550*/  FSEL R57, R66, -INF , !P1 ;  /* 0xff80000042397808 */ /* 0x000fe40004800000 */
[----:B------:R-:W-:-:S04]  /*3560*/  ISETP.NE.AND P1, PT, R64, RZ, PT ;  /* 0x000000ff4000720c */ /* 0x000fc80003f25270 */
[----:B------:R-:W-:-:S04]  /*3570*/  ISETP.GT.AND P1, PT, R12, 0x51, !P1 ;  /* 0x000000510c00780c */ /* 0x000fc80004f24270 */
        /* <DEDUP_REMOVED lines=10> */
[----:B------:R-:W-:Y:S02]  /*3620*/  ISETP.GT.AND P1, PT, R12, 0x60, !P2 ;  /* 0x000000600c00780c */ /* 0x000fe40005724270 */
[----:B------:R-:W-:Y:S02]  /*3630*/  ISETP.NE.AND P2, PT, R76, RZ, PT ;  /* 0x000000ff4c00720c */ /* 0x000fe40003f45270 */
[----:B------:R-:W-:Y:S02]  /*3640*/  ISETP.LT.OR P1, PT, R4, 0x61, P1 ;  /* 0x000000610400780c */ /* 0x000fe40000f21670 */
[----:B------:R-:W-:Y:S02]  /*3650*/  ISETP.GT.AND P2, PT, R12, 0x69, !P2 ;  /* 0x000000690c00780c */ /* 0x000fe40005744270 */
[----:B------:R-:W-:-:S02]  /*3660*/  FSEL R91, R74, -INF , !P1 ;  /* 0xff8000004a5b7808 */ /* 0x000fc40004800000 */
[----:B------:R-:W-:Y:S02]  /*3670*/  ISETP.GT.AND P1, PT, R12, 0x61, !P6 ;  /* 0x000000610c00780c */ /* 0x000fe40007724270 */
[----:B------:R-:W-:Y:S02]  /*3680*/  ISETP.NE.AND P6, PT, R28, RZ, PT ;  /* 0x000000ff1c00720c */ /* 0x000fe40003fc5270 */
[C---:B------:R-:W-:Y:S02]  /*3690*/  ISETP.LT.OR P1, PT, R4.reuse, 0x62, P1 ;  /* 0x000000620400780c */ /* 0x040fe40000f21670 */
[----:B------:R-:W-:Y:S02]  /*36a0*/  ISETP.LT.OR P2, PT, R4, 0x6a, P2 ;  /* 0x0000006a0400780c */ /* 0x000fe40001741670 */
[----:B------:R-:W-:Y:S02]  /*36b0*/  FSEL R75, R75, -INF , !P1 ;  /* 0xff8000004b4b7808 */ /* 0x000fe40004800000 */
[----:B------:R-:W-:-:S02]  /*36c0*/  FSETP.NEU.FTZ.AND P1, PT, R7, -INF , PT ;  /* 0xff8000000700780b */ /* 0x000fc40003f3d000 */
[----:B------:R-:W-:Y:S02]  /*36d0*/  FSEL R79, R79, -INF , !P2 ;  /* 0xff8000004f4f7808 */ /* 0x000fe40005000000 */
[----:B------:R-:W-:Y:S02]  /*36e0*/  FSEL R22, R22, RZ, P1 ;  /* 0x000000ff16167208 */ /* 0x000fe40000800000 */
[----:B------:R-:W-:Y:S02]  /*36f0*/  ISETP.GT.AND P1, PT, R12, RZ, !P6 ;  /* 0x000000ff0c00720c */ /* 0x000fe40007724270 */
[----:B------:R-:W-:Y:S01]  /*3700*/  ISETP.NE.AND P6, PT, R24, RZ, PT ;  /* 0x000000ff1800720c */ /* 0x000fe20003fc5270 */
[-CC-:B------:R-:W-:Y:S01]  /*3710*/  FFMA.FTZ R170, R115, R6.reuse, -R22.reuse ;  /* 0x0000000673aa7223 */ /* 0x180fe20000010816 */
[----:B------:R-:W-:Y:S01]  /*3720*/  ISETP.LT.OR P1, PT, R4, 0x1, P1 ;  /* 0x000000010400780c */ /* 0x000fe20000f21670 */
[-CC-:B------:R-:W-:Y:S01]  /*3730*/  FFMA.FTZ R164, R113, R6.reuse, -R22.reuse ;  /* 0x0000000671a47223 */ /* 0x180fe20000010816 */
[----:B------:R-:W-:Y:S01]  /*3740*/  FSEL R113, R82, -INF , !P3 ;  /* 0xff80000052717808 */ /* 0x000fe20005800000 */
[-CC-:B------:R-:W-:Y:S01]  /*3750*/  FFMA.FTZ R9, R9, R6.reuse, -R22.reuse ;  /* 0x0000000609097223 */ /* 0x180fe20000010816 */
[----:B------:R-:W-:Y:S01]  /*3760*/  FSEL R26, R26, -INF , !P1 ;  /* 0xff8000001a1a7808 */ /* 0x000fe20004800000 */
[-CC-:B------:R-:W-:Y:S01]  /*3770*/  FFMA.FTZ R180, R93, R6.reuse, -R22.reuse ;  /* 0x000000065db47223 */ /* 0x180fe20000010816 */
[----:B------:R-:W-:Y:S01]  /*3780*/  ISETP.NE.AND P1, PT, R92, RZ, PT ;  /* 0x000000ff5c00720c */ /* 0x000fe20003f25270 */
[-CC-:B------:R-:W-:Y:S01]  /*3790*/  FFMA.FTZ R93, R95, R6.reuse, -R22.reuse ;  /* 0x000000065f5d7223 */ /* 0x180fe20000010816 */
[----:B------:R-:W-:Y:S01]  /*37a0*/  FMNMX.FTZ R14, R26, R27, !PT ;  /* 0x0000001b1a0e7209 */ /* 0x000fe20007810000 */
[----:B------:R-:W-:Y:S01]  /*37b0*/  MUFU.EX2 R162, R9 ;  /* 0x0000000900a27308 */ /* 0x000fe20000000800 */
[----:B------:R-:W-:Y:S01]  /*37c0*/  ISETP.GT.AND P1, PT, R12, 0x68, !P1 ;  /* 0x000000680c00780c */ /* 0x000fe20004f24270 */
[--C-:B------:R-:W-:Y:S01]  /*37d0*/  FFMA.FTZ R182, R97, R6, -R22.reuse ;  /* 0x0000000661b67223 */ /* 0x100fe20000010816 */
[----:B------:R-:W-:Y:S01]  /*37e0*/  FMNMX.FTZ R14, R23, R14, !PT ;  /* 0x0000000e170e7209 */ /* 0x000fe20007810000 */
[-CC-:B------:R-:W-:Y:S01]  /*37f0*/  FFMA.FTZ R95, R125, R6.reuse, -R22.reuse ;  /* 0x000000067d5f7223 */ /* 0x180fe20000010816 */
[----:B------:R-:W-:Y:S01]  /*3800*/  ISETP.LT.OR P1, PT, R4, 0x69, P1 ;  /* 0x000000690400780c */ /* 0x000fe20000f21670 */
[--C-:B------:R-:W-:Y:S01]  /*3810*/  FFMA.FTZ R176, R127, R6, -R22.reuse ;  /* 0x000000067fb07223 */ /* 0x100fe20000010816 */
[----:B------:R-:W-:Y:S01]  /*3820*/  FMNMX.FTZ R14, R31, R14, !PT ;  /* 0x0000000e1f0e7209 */ /* 0x000fe20007810000 */
[----:B------:R-:W-:Y:S01]  /*3830*/  MUFU.EX2 R180, R180 ;  /* 0x000000b400b47308 */ /* 0x000fe20000000800 */
[----:B------:R-:W-:Y:S01]  /*3840*/  FSEL R115, R78, -INF , !P1 ;  /* 0xff8000004e737808 */ /* 0x000fe20004800000 */
[--C-:B------:R-:W-:Y:S01]  /*3850*/  FFMA.FTZ R97, R129, R6, -R22.reuse ;  /* 0x0000000681617223 */ /* 0x100fe20000010816 */
[----:B------:R-:W-:Y:S01]  /*3860*/  FMNMX.FTZ R14, R25, R14, !PT ;  /* 0x0000000e190e7209 */ /* 0x000fe20007810000 */
[-CC-:B------:R-:W-:Y:S01]  /*3870*/  FFMA.FTZ R178, R123, R6.reuse, -R22.reuse ;  /* 0x000000067bb27223 */ /* 0x180fe20000010816 */
[----:B------:R-:W-:Y:S01]  /*3880*/  ISETP.GT.AND P6, PT, R12, 0x79, !P6 ;  /* 0x000000790c00780c */ /* 0x000fe200077c4270 */
[--C-:B------:R-:W-:Y:S01]  /*3890*/  FFMA.FTZ R12, R111, R6, -R22.reuse ;  /* 0x000000066f0c7223 */ /* 0x100fe20000010816 */
[----:B------:R-:W-:Y:S01]  /*38a0*/  FMNMX.FTZ R14, R35, R14, !PT ;  /* 0x0000000e230e7209 */ /* 0x000fe20007810000 */
[----:B------:R-:W0:Y:S01]  /*38b0*/  MUFU.EX2 R93, R93 ;  /* 0x0000005d005d7308 */ /* 0x000e220000000800 */
[----:B------:R-:W-:Y:S01]  /*38c0*/  ISETP.LT.OR P6, PT, R4, 0x7a, P6 ;  /* 0x0000007a0400780c */ /* 0x000fe200037c1670 */
[--C-:B------:R-:W-:Y:S01]  /*38d0*/  FFMA.FTZ R4, R61, R6, -R22.reuse ;  /* 0x000000063d047223 */ /* 0x100fe20000010816 */
[----:B------:R-:W-:Y:S01]  /*38e0*/  FMNMX.FTZ R14, R29, R14, !PT ;  /* 0x0000000e1d0e7209 */ /* 0x000fe20007810000 */
[-CC-:B------:R-:W-:Y:S01]  /*38f0*/  FFMA.FTZ R168, R117, R6.reuse, -R22.reuse ;  /* 0x0000000675a87223 */ /* 0x180fe20000010816 */
[----:B------:R-:W-:Y:S01]  /*3900*/  FSEL R111, R86, -INF , !P5 ;  /* 0xff800000566f7808 */ /* 0x000fe20006800000 */
[--C-:B------:R-:W-:Y:S01]  /*3910*/  FFMA.FTZ R99, R99, R6, -R22.reuse ;  /* 0x0000000663637223 */ /* 0x100fe20000010816 */
[----:B------:R-:W-:Y:S01]  /*3920*/  FMNMX.FTZ R14, R39, R14, !PT ;  /* 0x0000000e270e7209 */ /* 0x000fe20007810000 */
[----:B------:R1:W-:Y:S01]  /*3930*/  MUFU.EX2 R166, R4 ;  /* 0x0000000400a67308 */ /* 0x0003e20000000800 */
[----:B------:R-:W-:Y:S01]  /*3940*/  FSEL R87, R87, -INF , !P6 ;  /* 0xff80000057577808 */ /* 0x000fe20007000000 */
        /* <DEDUP_REMOVED lines=14> */
[----:B------:R-:W3:Y:S01]  /*3a30*/  MUFU.EX2 R95, R95 ;  /* 0x0000005f005f7308 */ /* 0x000ee20000000800 */
[-CC-:B------:R-:W-:Y:S01]  /*3a40*/  FFMA.FTZ R69, R69, R6.reuse, -R22.reuse ;  /* 0x0000000645457223 */ /* 0x180fe20000010816 */
[--C-:B------:R-:W-:Y:S01]  /*3a50*/  FFMA.FTZ R13, R13, R6, -R22.reuse ;  /* 0x000000060d0d7223 */ /* 0x100fe20000010816 */
[----:B------:R-:W-:Y:S01]  /*3a60*/  FMNMX.FTZ R14, R41, R14, !PT ;  /* 0x0000000e290e7209 */ /* 0x000fe20007810000 */
[-CC-:B------:R-:W-:Y:S01]  /*3a70*/  FFMA.FTZ R73, R73, R6.reuse, -R22.reuse ;  /* 0x0000000649497223 */ /* 0x180fe20000010816 */
[-CC-:B------:R-:W-:Y:S01]  /*3a80*/  FFMA.FTZ R15, R15, R6.reuse, -R22.reuse ;  /* 0x000000060f0f7223 */ /* 0x180fe20000010816 */
[--C-:B------:R-:W-:Y:S01]  /*3a90*/  FFMA.FTZ R77, R77, R6, -R22.reuse ;  /* 0x000000064d4d7223 */ /* 0x100fe20000010816 */
[----:B------:R-:W-:Y:S01]  /*3aa0*/  FMNMX.FTZ R14, R51, R14, !PT ;  /* 0x0000000e330e7209 */ /* 0x000fe20007810000 */
[----:B------:R-:W4:Y:S01]  /*3ab0*/  MUFU.EX2 R176, R176 ;  /* 0x000000b000b07308 */ /* 0x000f220000000800 */
[-CC-:B------:R-:W-:Y:S01]  /*3ac0*/  FFMA.FTZ R19, R19, R6.reuse, -R22.reuse ;  /* 0x0000000613137223 */ /* 0x180fe20000010816 */
[--C-:B------:R-:W-:Y:S01]  /*3ad0*/  FFMA.FTZ R81, R81, R6, -R22.reuse ;  /* 0x0000000651517223 */ /* 0x100fe20000010816 */
[----:B------:R-:W-:Y:S01]  /*3ae0*/  FMNMX.FTZ R14, R45, R14, !PT ;  /* 0x0000000e2d0e7209 */ /* 0x000fe20007810000 */
[-CC-:B------:R-:W-:Y:S01]  /*3af0*/  FFMA.FTZ R21, R21, R6.reuse, -R22.reuse ;  /* 0x0000000615157223 */ /* 0x180fe20000010816 */
[----:B------:R-:W-:-:S02]  /*3b00*/  FFMA.FTZ R22, R85, R6, -R22 ;  /* 0x0000000655167223 */ /* 0x000fc40000010816 */
[----:B------:R-:W-:Y:S01]  /*3b10*/  FMNMX.FTZ R14, R55, R14, !PT ;  /* 0x0000000e370e7209 */ /* 0x000fe20007810000 */
[----:B------:R-:W-:Y:S03]  /*3b20*/  MUFU.EX2 R117, R12 ;  /* 0x0000000c00757308 */ /* 0x000fe60000000800 */
[----:B------:R-:W-:-:S04]  /*3b30*/  FMNMX.FTZ R14, R49, R14, !PT ;  /* 0x0000000e310e7209 */ /* 0x000fc80007810000 */
[----:B------:R-:W-:Y:S01]  /*3b40*/  FMNMX.FTZ R14, R59, R14, !PT ;  /* 0x0000000e3b0e7209 */ /* 0x000fe20007810000 */
[----:B------:R-:W5:Y:S03]  /*3b50*/  MUFU.EX2 R97, R97 ;  /* 0x0000006100617308 */ /* 0x000f660000000800 */
        /* <DEDUP_REMOVED lines=14> */
[----:B------:R-:W-:Y:S03]  /*3c40*/  MUFU.EX2 R174, R174 ;  /* 0x000000ae00ae7308 */ /* 0x000fe60000000800 */
[----:B------:R-:W-:-:S04]  /*3c50*/  FMNMX.FTZ R14, R113, R14, !PT ;  /* 0x0000000e710e7209 */ /* 0x000fc80007810000 */
[----:B------:R-:W-:Y:S01]  /*3c60*/  FMNMX.FTZ R14, R83, R14, !PT ;  /* 0x0000000e530e7209 */ /* 0x000fe20007810000 */
[----:B------:R-:W-:Y:S03]  /*3c70*/  MUFU.EX2 R103, R103 ;  /* 0x0000006700677308 */ /* 0x000fe60000000800 */
[----:B------:R-:W-:-:S04]  /*3c80*/  FMNMX.FTZ R14, R111, R14, !PT ;  /* 0x0000000e6f0e7209 */ /* 0x000fc80007810000 */
[----:B------:R-:W-:Y:S01]  /*3c90*/  FMNMX.FTZ R14, R87, R14, !PT ;  /* 0x0000000e570e7209 */ /* 0x000fe20007810000 */
[----:B------:R-:W-:Y:S04]  /*3ca0*/  MUFU.EX2 R168, R168 ;  /* 0x000000a800a87308 */ /* 0x000fe80000000800 */
[----:B------:R-:W0:Y:S04]  /*3cb0*/  SHFL.BFLY PT, R61, R14, 0x2, 0x1f ;  /* 0x0c401f000e3d7f89 */ /* 0x000e2800000e0000 */
[----:B------:R-:W-:Y:S08]  /*3cc0*/  MUFU.EX2 R105, R105 ;  /* 0x0000006900697308 */ /* 0x000ff00000000800 */
[----:B------:R-:W-:Y:S08]  /*3cd0*/  MUFU.EX2 R170, R170 ;  /* 0x000000aa00aa7308 */ /* 0x000ff00000000800 */
[----:B------:R-:W-:Y:S01]  /*3ce0*/  MUFU.EX2 R107, R107 ;  /* 0x0000006b006b7308 */ /* 0x000fe20000000800 */
[----:B0-----:R-:W-:-:S07]  /*3cf0*/  FMNMX.FTZ R61, R14, R61, !PT ;  /* 0x0000003d0e3d7209 */ /* 0x001fce0007810000 */
[----:B------:R-:W-:Y:S01]  /*3d00*/  MUFU.EX2 R164, R164 ;  /* 0x000000a400a47308 */ /* 0x000fe20000000800 */
[----:B-1----:R-:W0:Y:S07]  /*3d10*/  SHFL.BFLY PT, R4, R61, 0x1, 0x1f ;  /* 0x0c201f003d047f89 */ /* 0x002e2e00000e0000 */
[----:B------:R-:W-:Y:S08]  /*3d20*/  MUFU.EX2 R109, R109 ;  /* 0x0000006d006d7308 */ /* 0x000ff00000000800 */
[----:B------:R-:W-:Y:S08]  /*3d30*/  MUFU.EX2 R5, R5 ;  /* 0x0000000500057308 */ /* 0x000ff00000000800 */
[----:B------:R-:W-:Y:S01]  /*3d40*/  MUFU.EX2 R160, R65 ;  /* 0x0000004100a07308 */ /* 0x000fe20000000800 */
[----:B0-----:R-:W-:-:S04]  /*3d50*/  FMNMX.FTZ R9, R61, R4, !PT ;  /* 0x000000043d097209 */ /* 0x001fc80007810000 */
[C---:B------:R-:W-:Y:S01]  /*3d60*/  FSETP.NEU.FTZ.AND P1, PT, R9.reuse, -INF , PT ;  /* 0xff8000000900780b */ /* 0x040fe20003f3d000 */
[----:B------:R-:W-:Y:S02]  /*3d70*/  FMUL.FTZ R4, R9, R6 ;  /* 0x0000000609047220 */ /* 0x000fe40000410000 */
[----:B------:R-:W-:Y:S03]  /*3d80*/  MUFU.EX2 R69, R69 ;  /* 0x0000004500457308 */ /* 0x000fe60000000800 */
[----:B------:R-:W-:Y:S02]  /*3d90*/  FSEL R4, R4, RZ, P1 ;  /* 0x000000ff04047208 */ /* 0x000fe40000800000 */
[----:B------:R-:W-:-:S03]  /*3da0*/  PLOP3.LUT P1, PT, PT, PT, UP0, 0x40, 0x0 ;  /* 0x000000000000781c */ /* 0x000fc60003f2e808 */
        /* <DEDUP_REMOVED lines=28> */
[----:B------:R-:W1:Y:S01]  /*3f70*/  MUFU.EX2 R23, R23 ;  /* 0x0000001700177308 */ /* 0x000e620000000800 */
[----:B-----5:R-:W-:Y:S01]  /*3f80*/  FADD.FTZ R31, R97, R34 ;  /* 0x00000022611f7221 */ /* 0x020fe20000010000 */
[-CC-:B------:R-:W-:Y:S01]  /*3f90*/  FFMA.FTZ R67, R67, R6.reuse, -R4.reuse ;  /* 0x0000000643437223 */ /* 0x180fe20000010804 */
[-CC-:B------:R-:W-:Y:S01]  /*3fa0*/  FFMA.FTZ R89, R89, R6.reuse, -R4.reuse ;  /* 0x0000000659597223 */ /* 0x180fe20000010804 */
[-CC-:B------:R-:W-:Y:S01]  /*3fb0*/  FFMA.FTZ R71, R71, R6.reuse, -R4.reuse ;  /* 0x0000000647477223 */ /* 0x180fe20000010804 */
[----:B------:R-:W-:Y:S01]  /*3fc0*/  FADD.FTZ R34, R178, R31 ;  /* 0x0000001fb2227221 */ /* 0x000fe20000010000 */
[-CC-:B------:R-:W-:Y:S01]  /*3fd0*/  FFMA.FTZ R91, R91, R6.reuse, -R4.reuse ;  /* 0x000000065b5b7223 */ /* 0x180fe20000010804 */
[-C--:B------:R-:W-:Y:S01]  /*3fe0*/  FFMA.FTZ R75, R75, R6.reuse, -R4 ;  /* 0x000000064b4b7223 */ /* 0x080fe20000010804 */
[----:B------:R-:W2:Y:S01]  /*3ff0*/  MUFU.EX2 R25, R25 ;  /* 0x0000001900197308 */ /* 0x000ea20000000800 */
[----:B------:R-:W-:Y:S01]  /*4000*/  FADD.FTZ R31, R99, R34 ;  /* 0x00000022631f7221 */ /* 0x000fe20000010000 */
[-CC-:B------:R-:W-:Y:S01]  /*4010*/  FFMA.FTZ R115, R115, R6.reuse, -R4.reuse ;  /* 0x0000000673737223 */ /* 0x180fe20000010804 */
[-CC-:B------:R-:W-:Y:S01]  /*4020*/  FFMA.FTZ R79, R79, R6.reuse, -R4.reuse ;  /* 0x000000064f4f7223 */ /* 0x180fe20000010804 */
[-CC-:B------:R-:W-:Y:S01]  /*4030*/  FFMA.FTZ R113, R113, R6.reuse, -R4.reuse ;  /* 0x0000000671717223 */ /* 0x180fe20000010804 */
[----:B------:R-:W-:Y:S01]  /*4040*/  FADD.FTZ R36, R172, R31 ;  /* 0x0000001fac247221 */ /* 0x000fe20000010000 */
[-CC-:B------:R-:W-:Y:S01]  /*4050*/  FFMA.FTZ R83, R83, R6.reuse, -R4.reuse ;  /* 0x0000000653537223 */ /* 0x180fe20000010804 */
[-C--:B------:R-:W-:Y:S01]  /*4060*/  FFMA.FTZ R111, R111, R6.reuse, -R4 ;  /* 0x000000066f6f7223 */ /* 0x080fe20000010804 */
[----:B------:R3:W4:Y:S01]  /*4070*/  MUFU.EX2 R14, R35 ;  /* 0x00000023000e7308 */ /* 0x0007220000000800 */
[----:B------:R-:W-:Y:S01]  /*4080*/  FADD.FTZ R31, R101, R36 ;  /* 0x00000024651f7221 */ /* 0x000fe20000010000 */
[----:B0-----:R-:W-:Y:S01]  /*4090*/  FADD.FTZ R36, R26, R27 ;  /* 0x0000001b1a247221 */ /* 0x001fe20000010000 */
[----:B------:R-:W-:Y:S01]  /*40a0*/  FFMA.FTZ R87, R87, R6, -R4 ;  /* 0x0000000657577223 */ /* 0x000fe20000010804 */
[----:B------:R-:W-:Y:S01]  /*40b0*/  F2FP.BF16.F32.PACK_AB R181, R27, R26 ;  /* 0x0000001a1bb5723e */ /* 0x000fe200000010ff */
[----:B------:R-:W-:Y:S01]  /*40c0*/  FADD.FTZ R38, R174, R31 ;  /* 0x0000001fae267221 */ /* 0x000fe20000010000 */
[----:B-1----:R-:W-:Y:S01]  /*40d0*/  FADD.FTZ R31, R23, R36 ;  /* 0x00000024171f7221 */ /* 0x002fe20000010000 */
[C---:B------:R-:W-:Y:S01]  /*40e0*/  F2FP.BF16.F32.PACK_AB R183, R12.reuse, R23 ;  /* 0x000000170cb7723e */ /* 0x040fe200000010ff */
[----:B------:R-:W0:Y:S01]  /*40f0*/  MUFU.EX2 R29, R29 ;  /* 0x0000001d001d7308 */ /* 0x000e220000000800 */
[----:B---3--:R-:W-:Y:S01]  /*4100*/  FADD.FTZ R35, R103, R38 ;  /* 0x0000002667237221 */ /* 0x008fe20000010000 */
[----:B------:R-:W-:Y:S01]  /*4110*/  FADD.FTZ R38, R12, R31 ;  /* 0x0000001f0c267221 */ /* 0x000fe20000010000 */
[----:B------:R-:W-:-:S02]  /*4120*/  F2FP.BF16.F32.PACK_AB R180, R93, R180 ;  /* 0x000000b45db4723e */ /* 0x000fc400000010ff */
[----:B------:R-:W-:Y:S01]  /*4130*/  FADD.FTZ R40, R168, R35 ;  /* 0x00000023a8287221 */ /* 0x000fe20000010000 */
[----:B--2---:R-:W-:Y:S01]  /*4140*/  FADD.FTZ R31, R25, R38 ;  /* 0x00000026191f7221 */ /* 0x004fe20000010000 */
[----:B------:R-:W-:Y:S01]  /*4150*/  F2FP.BF16.F32.PACK_AB R182, R95, R182 ;  /* 0x000000b65fb6723e */ /* 0x000fe200000010ff */
[----:B------:R-:W1:Y:S01]  /*4160*/  MUFU.EX2 R20, R39 ;  /* 0x0000002700147308 */ /* 0x000e620000000800 */
[----:B------:R-:W-:Y:S01]  /*4170*/  FADD.FTZ R35, R105, R40 ;  /* 0x0000002869237221 */ /* 0x000fe20000010000 */
[C---:B----4-:R-:W-:Y:S01]  /*4180*/  FADD.FTZ R18, R14.reuse, R31 ;  /* 0x0000001f0e127221 */ /* 0x050fe20000010000 */
[----:B------:R-:W-:Y:S02]  /*4190*/  F2FP.BF16.F32.PACK_AB R177, R14, R25 ;  /* 0x000000190eb1723e */ /* 0x000fe400000010ff */
[----:B------:R-:W-:Y:S01]  /*41a0*/  FADD.FTZ R38, R170, R35 ;  /* 0x00000023aa267221 */ /* 0x000fe20000010000 */
[----:B------:R-:W-:Y:S02]  /*41b0*/  F2FP.BF16.F32.PACK_AB R176, R97, R176 ;  /* 0x000000b061b0723e */ /* 0x000fe400000010ff */
[----:B------:R-:W2:Y:S01]  /*41c0*/  MUFU.EX2 R33, R33 ;  /* 0x0000002100217308 */ /* 0x000ea20000000800 */
[----:B0-----:R-:W-:Y:S01]  /*41d0*/  FADD.FTZ R31, R29, R18 ;  /* 0x000000121d1f7221 */ /* 0x001fe20000010000 */
[----:B------:R-:W-:Y:S01]  /*41e0*/  FADD.FTZ R35, R107, R38 ;  /* 0x000000266b237221 */ /* 0x000fe20000010000 */
[----:B------:R-:W-:-:S02]  /*41f0*/  F2FP.BF16.F32.PACK_AB R178, R99, R178 ;  /* 0x000000b263b2723e */ /* 0x000fc400000010ff */
[----:B------:R-:W-:Y:S01]  /*4200*/  F2FP.BF16.F32.PACK_AB R172, R101, R172 ;  /* 0x000000ac65ac723e */ /* 0x000fe200000010ff */
[----:B------:R-:W-:Y:S01]  /*4210*/  FADD.FTZ R40, R164, R35 ;  /* 0x00000023a4287221 */ /* 0x000fe20000010000 */
[----:B------:R-:W-:Y:S01]  /*4220*/  F2FP.BF16.F32.PACK_AB R174, R103, R174 ;  /* 0x000000ae67ae723e */ /* 0x000fe200000010ff */
[----:B------:R-:W0:Y:S01]  /*4230*/  MUFU.EX2 R24, R43 ;  /* 0x0000002b00187308 */ /* 0x000e220000000800 */
[----:B-1----:R-:W-:Y:S01]  /*4240*/  FADD.FTZ R38, R20, R31 ;  /* 0x0000001f14267221 */ /* 0x002fe20000010000 */
[----:B------:R-:W-:Y:S01]  /*4250*/  FADD.FTZ R40, R117, R40 ;  /* 0x0000002875287221 */ /* 0x000fe20000010000 */
[----:B------:R-:W-:Y:S02]  /*4260*/  F2FP.BF16.F32.PACK_AB R168, R105, R168 ;  /* 0x000000a869a8723e */ /* 0x000fe400000010ff */
[----:B------:R-:W-:Y:S01]  /*4270*/  F2FP.BF16.F32.PACK_AB R170, R107, R170 ;  /* 0x000000aa6baa723e */ /* 0x000fe200000010ff */
[----:B------:R-:W-:Y:S01]  /*4280*/  FADD.FTZ R35, R109, R40 ;  /* 0x000000286d237221 */ /* 0x000fe20000010000 */
[----:B------:R-:W-:Y:S01]  /*4290*/  F2FP.BF16.F32.PACK_AB R164, R117, R164 ;  /* 0x000000a475a4723e */ /* 0x000fe200000010ff */
[----:B------:R-:W1:Y:S01]  /*42a0*/  MUFU.EX2 R37, R37 ;  /* 0x0000002500257308 */ /* 0x000e620000000800 */
[----:B--2---:R-:W-:Y:S01]  /*42b0*/  FADD.FTZ R31, R33, R38 ;  /* 0x00000026211f7221 */ /* 0x004fe20000010000 */
[C---:B------:R-:W-:Y:S01]  /*42c0*/  FADD.FTZ R42, R166.reuse, R35 ;  /* 0x00000023a62a7221 */ /* 0x040fe20000010000 */
[----:B------:R-:W-:-:S02]  /*42d0*/  F2FP.BF16.F32.PACK_AB R166, R166, R109 ;  /* 0x0000006da6a6723e */ /* 0x000fc400000010ff */
[----:B------:R-:W-:Y:S01]  /*42e0*/  F2FP.BF16.F32.PACK_AB R179, R20, R29 ;  /* 0x0000001d14b3723e */ /* 0x000fe200000010ff */
[----:B------:R-:W-:Y:S02]  /*42f0*/  FADD.FTZ R35, R5, R42 ;  /* 0x0000002a05237221 */ /* 0x000fe40000010000 */
[----:B------:R-:W2:Y:S01]  /*4300*/  MUFU.EX2 R28, R47 ;  /* 0x0000002f001c7308 */ /* 0x000ea20000000800 */
[----:B0-----:R-:W-:Y:S01]  /*4310*/  FADD.FTZ R38, R24, R31 ;  /* 0x0000001f18267221 */ /* 0x001fe20000010000 */
[C---:B------:R-:W-:Y:S01]  /*4320*/  FADD.FTZ R35, R160.reuse, R35 ;  /* 0x00000023a0237221 */ /* 0x040fe20000010000 */
[----:B------:R-:W-:Y:S02]  /*4330*/  F2FP.BF16.F32.PACK_AB R160, R160, R5 ;  /* 0x00000005a0a0723e */ /* 0x000fe400000010ff */
[----:B------:R-:W-:-:S03]  /*4340*/  F2FP.BF16.F32.PACK_AB R173, R24, R33 ;  /* 0x0000002118ad723e */ /* 0x000fc600000010ff */
[----:B------:R-:W0:Y:S01]  /*4350*/  MUFU.EX2 R41, R41 ;  /* 0x0000002900297308 */ /* 0x000e220000000800 */
[----:B-1----:R-:W-:-:S07]  /*4360*/  FADD.FTZ R31, R37, R38 ;  /* 0x00000026251f7221 */ /* 0x002fce0000010000 */
[----:B------:R-:W1:Y:S01]  /*4370*/  MUFU.EX2 R30, R51 ;  /* 0x00000033001e7308 */ /* 0x000e620000000800 */
[C---:B--2---:R-:W-:Y:S01]  /*4380*/  FADD.FTZ R40, R28.reuse, R31 ;  /* 0x0000001f1c287221 */ /* 0x044fe20000010000 */
[----:B------:R-:W-:-:S06]  /*4390*/  F2FP.BF16.F32.PACK_AB R175, R28, R37 ;  /* 0x000000251caf723e */ /* 0x000fcc00000010ff */
[----:B------:R-:W2:Y:S01]  /*43a0*/  MUFU.EX2 R45, R45 ;  /* 0x0000002d002d7308 */ /* 0x000ea20000000800 */
[----:B0-----:R-:W-:Y:S01]  /*43b0*/  FADD.FTZ R31, R41, R40 ;  /* 0x00000028291f7221 */ /* 0x001fe20000010000 */
[----:B------:R-:W-:Y:S01]  /*43c0*/  FADD.FTZ R40, R162, R35 ;  /* 0x00000023a2287221 */ /* 0x000fe20000010000 */
[----:B------:R-:W-:-:S03]  /*43d0*/  F2FP.BF16.F32.PACK_AB R162, R69, R162 ;  /* 0x000000a245a2723e */ /* 0x000fc600000010ff */
[----:B------:R-:W-:Y:S02]  /*43e0*/  FADD.FTZ R42, R69, R40 ;  /* 0x00000028452a7221 */ /* 0x000fe40000010000 */
        /* <DEDUP_REMOVED lines=62> */
[----:B------:R-:W-:-:S03]  /*47d0*/  F2FP.BF16.F32.PACK_AB R153, R22, R113 ;  /* 0x000000711699723e */ /* 0x000fc600000010ff */
[----:B--2---:R-:W-:Y:S01]  /*47e0*/  FADD.FTZ R13, R111, R14 ;  /* 0x0000000e6f0d7221 */ /* 0x004fe20000010000 */
[----:B------:R-:W-:-:S03]  /*47f0*/  VIADD R14, R17, 0xfffffffe ;  /* 0xfffffffe110e7836 */ /* 0x000fc60000000000 */
[C---:B0-----:R-:W-:Y:S01]  /*4800*/  FADD.FTZ R4, R12.reuse, R13 ;  /* 0x0000000d0c047221 */ /* 0x041fe20000010000 */
[----:B------:R-:W-:Y:S01]  /*4810*/  F2FP.BF16.F32.PACK_AB R155, R12, R111 ;  /* 0x0000006f0c9b723e */ /* 0x000fe200000010ff */
[----:B------:R-:W-:Y:S06]  /*4820*/  @P1 BRA `(.L_x_1089) ;  /* 0x00000000004c1947 */ /* 0x000fec0003800000 */
[----:B------:R-:W-:Y:S01]  /*4830*/  ISETP.LT.AND P1, PT, RZ, UR45, PT ;  /* 0x0000002dff007c0c */ /* 0x000fe2000bf21270 */
[----:B------:R-:W-:-:S12]  /*4840*/  UIADD3 UR11, UR45, -0x1, URZ ;  /* 0xffffffff2d0b7890 */ /* 0x000fd8000fffe03f */
[----:B------:R-:W-:Y:S05]  /*4850*/  @P1 BRA `(.L_x_1090) ;  /* 0x0000000000201947 */ /* 0x000fea0003800000 */
[----:B------:R-:W-:Y:S01]  /*4860*/  ULDC UR14, c[0x0][0x9e4] ;  /* 0x00027900000e7ab9 */ /* 0x000fe20000000800 */
[----:B------:R-:W-:Y:S02]  /*4870*/  UIADD3 UR11, -UR45, URZ, URZ ;  /* 0x0000003f2d0b7290 */ /* 0x000fe4000fffe13f */
[----:B------:R-:W-:-:S11]  /*4880*/  UISETP.NE.AND UP0, UPT, UR14, 0x1, UPT ;  /* 0x000000010e00788c */ /* 0x000fd6000bf05270 */
[----:B------:R-:W-:Y:S02]  /*4890*/  @UP0 ULDC.64 UR18, c[0x0][0x9e8] ;  /* 0x00027a0000120ab9 */ /* 0x000fe40000000a00 */
[----:B------:R-:W-:-:S04]  /*48a0*/  UIMAD.WIDE.U32 UR6, UR11, UR18, URZ ;  /* 0x000000120b0672a5 */ /* 0x000fc8000f8e003f */
[----:B------:R-:W-:-:S04]  /*48b0*/  @UP0 USHF.R.U32.HI UR11, URZ, UR19, UR7 ;  /* 0x000000133f0b0299 */ /* 0x000fc80008011607 */
[----:B------:R-:W-:Y:S01]  /*48c0*/  ULOP3.LUT UR11, URZ, UR11, URZ, 0x33, !UPT ;  /* 0x0000000b3f0b7292 */ /* 0x000fe2000f8e333f */
[----:B------:R-:W-:Y:S11]  /*48d0*/  BRA `(.L_x_1091) ;  /* 0x0000000000147947 */ /* 0x000ff60003800000 */
.L_x_1090:
[----:B------:R-:W-:Y:S02]  /*48e0*/  ULDC UR14, c[0x0][0x9e4] ;  /* 0x00027900000e7ab9 */ /* 0x000fe40000000800 */
[----:B------:R-:W-:-:S11]  /*48f0*/  UISETP.NE.AND UP0, UPT, UR14, 0x1, UPT ;  /* 0x000000010e00788c */ /* 0x000fd6000bf05270 */
[----:B------:R-:W-:Y:S02]  /*4900*/  @UP0 ULDC.64 UR18, c[0x0][0x9e8] ;  /* 0x00027a0000120ab9 */ /* 0x000fe40000000a00 */
[----:B------:R-:W-:-:S04]  /*4910*/  UIMAD.WIDE.U32 UR6, UR11, UR18, URZ ;  /* 0x000000120b0672a5 */ /* 0x000fc8000f8e003f */
[----:B------:R-:W-:-:S12]  /*4920*/  @UP0 USHF.R.U32.HI UR11, URZ, UR19, UR7 ;  /* 0x000000133f0b0299 */ /* 0x000fd80008011607 */
.L_x_1091:
[----:B------:R-:W-:-:S04]  /*4930*/  UIMAD UR11, UR11, UR14, UR14 ;  /* 0x0000000e0b0b72a4 */ /* 0x000fc8000f8e020e */
[----:B------:R-:W-:-:S04]  /*4940*/  UISETP.LT.AND UP0, UPT, UR10, UR11, UPT ;  /* 0x0000000b0a00728c */ /* 0x000fc8000bf01270 */
[----:B------:R-:W-:-:S12]  /*4950*/  USEL UR10, UR10, UR11, UP0 ;  /* 0x0000000b0a0a7287 */ /* 0x000fd80008000000 */
.L_x_1089:
[----:B------:R-:W-:Y:S01]  /*4960*/  USHF.R.S32.HI UR6, URZ, 0x1f, UR10 ;  /* 0x0000001f3f067899 */ /* 0x000fe2000801140a */
[----:B------:R-:W-:Y:S01]  /*4970*/  CS2R R150, SRZ ;  /* 0x0000000000967805 */ /* 0x000fe2000001ff00 */
[----:B------:R-:W-:Y:S01]  /*4980*/  UMOV UR46, URZ ;  /* 0x0000003f002e7c82 */ /* 0x000fe20008000000 */
[----:B------:R-:W-:Y:S01]  /*4990*/  UMOV UR45, URZ ;  /* 0x0000003f002d7c82 */ /* 0x000fe20008000000 */
[----:B------:R-:W-:Y:S01]  /*49a0*/  ULEA.HI UR6, UR6, UR10, URZ, 0x7 ;  /* 0x0000000a06067291 */ /* 0x000fe2000f8f383f */
[----:B------:R-:W-:Y:S02]  /*49b0*/  CS2R R148, SRZ ;  /* 0x0000000000947805 */ /* 0x000fe4000001ff00 */
[----:B------:R-:W-:Y:S02]  /*49c0*/  CS2R R146, SRZ ;  /* 0x0000000000927805 */ /* 0x000fe4000001ff00 */
[----:B------:R-:W-:Y:S01]  /*49d0*/  CS2R R144, SRZ ;  /* 0x0000000000907805 */ /* 0x000fe2000001ff00 */
[----:B------:R-:W-:Y:S01]  /*49e0*/  USHF.R.S32.HI UR6, URZ, 0x7, UR6 ;  /* 0x000000073f067899 */ /* 0x000fe20008011406 */
[----:B------:R-:W-:-:S02]  /*49f0*/  CS2R R142, SRZ ;  /* 0x00000000008e7805 */ /* 0x000fc4000001ff00 */
[----:B------:R-:W-:Y:S02]  /*4a00*/  CS2R R140, SRZ ;  /* 0x00000000008c7805 */ /* 0x000fe4000001ff00 */
[----:B------:R-:W-:Y:S01]  /*4a10*/  CS2R R138, SRZ ;  /* 0x00000000008a7805 */ /* 0x000fe2000001ff00 */
[----:B------:R-:W-:Y:S01]  /*4a20*/  UISETP.LT.AND UP0, UPT, UR38, UR6, UPT ;  /* 0x000000062600728c */ /* 0x000fe2000bf01270 */
[----:B------:R-:W-:Y:S02]  /*4a30*/  CS2R R136, SRZ ;  /* 0x0000000000887805 */ /* 0x000fe4000001ff00 */
[----:B------:R-:W-:Y:S02]  /*4a40*/  CS2R R134, SRZ ;  /* 0x0000000000867805 */ /* 0x000fe4000001ff00 */
[----:B------:R-:W-:Y:S01]  /*4a50*/  CS2R R132, SRZ ;  /* 0x0000000000847805 */ /* 0x000fe2000001ff00 */
[----:B------:R-:W-:Y:S01]  /*4a60*/  USEL UR53, UR38, UR6, !UP0 ;  /* 0x0000000626357287 */ /* 0x000fe2000c000000 */
[----:B------:R-:W-:-:S02]  /*4a70*/  CS2R R130, SRZ ;  /* 0x0000000000827805 */ /* 0x000fc4000001ff00 */
[----:B------:R-:W-:Y:S02]  /*4a80*/  CS2R R128, SRZ ;  /* 0x0000000000807805 */ /* 0x000fe4000001ff00 */
[----:B------:R-:W-:Y:S02]  /*4a90*/  CS2R R126, SRZ ;  /* 0x00000000007e7805 */ /* 0x000fe4000001ff00 */
[----:B------:R-:W-:Y:S02]  /*4aa0*/  CS2R R124, SRZ ;  /* 0x00000000007c7805 */ /* 0x000fe4000001ff00 */
[----:B------:R-:W-:Y:S02]  /*4ab0*/  CS2R R122, SRZ ;  /* 0x00000000007a7805 */ /* 0x000fe4000001ff00 */
[----:B------:R-:W-:Y:S02]  /*4ac0*/  ISETP.GE.AND P1, PT, R14, UR53, PT ;  /* 0x000000350e007c0c */ /* 0x000fe4000bf26270 */
        /* <DEDUP_REMOVED lines=16> */
[----:B------:R-:W-:Y:S01]  /*4bd0*/  CS2R R88, SRZ ;  /* 0x0000000000587805 */ /* 0x000fe2000001ff00 */
[----:B------:R-:W-:Y:S06]  /*4be0*/  @!P1 BRA `(.L_x_1092) ;  /* 0x0000003000689947 */ /* 0x000fec0003800000 */
[----:B------:R-:W-:Y:S01]  /*4bf0*/  IMAD.MOV.U32 R13, RZ, RZ, R9 ;  /* 0x000000ffff0d7224 */ /* 0x000fe200078e0009 */
[----:B------:R-:W-:Y:S01]  /*4c00*/  UMOV UR55, URZ ;  /* 0x0000003f00377c82 */ /* 0x000fe20008000000 */
[----:B------:R-:W-:Y:S01]  /*4c10*/  IMAD.MOV.U32 R12, RZ, RZ, R7 ;  /* 0x000000ffff0c7224 */ /* 0x000fe200078e0007 */
[----:B------:R-:W-:Y:S01]  /*4c20*/  UMOV UR54, URZ ;  /* 0x0000003f00367c82 */ /* 0x000fe20008000000 */
[----:B------:R-:W-:Y:S01]  /*4c30*/  IMAD.MOV.U32 R151, RZ, RZ, RZ ;  /* 0x000000ffff977224 */ /* 0x000fe200078e00ff */
[----:B------:R-:W-:Y:S01]  /*4c40*/  ULDC UR50, c[0x0][0x9e4] ;  /* 0x0002790000327ab9 */ /* 0x000fe20000000800 */
[----:B------:R-:W-:Y:S01]  /*4c50*/  ULDC UR51, c[0x0][0x2f0] ;  /* 0x0000bc0000337ab9 */ /* 0x000fe20000000800 */
[----:B------:R-:W-:-:S05]  /*4c60*/  ULDC UR52, c[0x0][0x9e0] ;  /* 0x0002780000347ab9 */ /* 0x000fca0000000800 */
.L_x_1111:
[----:B------:R-:W-:Y:S01]  /*4c70*/  ISETP.NE.AND P2, PT, RZ, UR39, PT ;  /* 0x00000027ff007c0c */ /* 0x000fe2000bf45270 */
[----:B------:R-:W-:-:S04]  /*4c80*/  UISETP.NE.AND UP0, UPT, UR54, 0x1, UPT ;  /* 0x000000013600788c */ /* 0x000fc8000bf05270 */
[----:B------:R-:W-:-:S04]  /*4c90*/  USEL UR45, URZ, 0x1, UP0 ;  /* 0x000000013f2d7887 */ /* 0x000fc80008000000 */
[----:B------:R-:W-:-:S04]  /*4ca0*/  ULOP3.LUT UR45, UR55, UR45, URZ, 0x3c, !UPT ;  /* 0x0000002d372d7292 */ /* 0x000fc8000f8e3c3f */
[----:B------:R-:W-:Y:S08]  /*4cb0*/  @P2 BRA `(.L_x_1093) ;  /* 0x0000000000382947 */ /* 0x000ff00003800000 */
[----:B------:R-:W-:Y:S05]  /*4cc0*/  @!P0 BRA `(.L_x_1094) ;  /* 0x0000000000048947 */ /* 0x000fea0003800000 */
[----:B------:R-:W-:Y:S01]  /*4cd0*/  BPT.TRAP 0x1 ;  /* 0x000000040000795c */ /* 0x000fe20000300000 */
.L_x_1094:
        /* <DEDUP_REMOVED lines=9> */
.L_x_1095:
[----:B-1----:R-:W-:Y:S05]  /*4d70*/  @P1 BRA `(.L_x_1093) ;  /* 0x0000000000081947 */ /* 0x002fea0003800000 */
[----:B------:R-:W1:Y:S02]  /*4d80*/  SYNCS.PHASECHK.TRANS64.TRYWAIT P1, [UR6+0x28830], R6 ;  /* 0x02883006ff0075a7 */ /* 0x000e640008020146 */
[----:B-1----:R-:W-:Y:S05]  /*4d90*/  @!P1 BRA `(.L_x_1096) ;  /* 0x000000e400e49947 */ /* 0x002fea0003800000 */
.L_x_1093:
        /* <DEDUP_REMOVED lines=13> */
[----:B------:R-:W-:Y:S02]  /*4e70*/  UIADD3 UR6, UR34, 0x2, URZ ;  /* 0x0000000222067890 */ /* 0x000fe4000fffe03f */
        /* <DEDUP_REMOVED lines=36> */
.L_x_1098:
[----:B------:R-:W-:Y:S01]  /*50c0*/  ULEA UR6, UR54, UR40, 0x3 ;  /* 0x0000002836067291 */ /* 0x000fe2000f8e183f */
[----:B------:R-:W-:-:S05]  /*50d0*/  IMAD.U32 R6, RZ, RZ, UR55 ;  /* 0x00000037ff067e24 */ /* 0x000fca000f8e00ff */
[----:B------:R-:W-:-:S04]  /*50e0*/  SHF.L.U32 R6, R6, 0x1f, RZ ;  /* 0x0000001f06067819 */ /* 0x000fc800000006ff */
[----:B------:R0:W1:Y:S01]  /*50f0*/  SYNCS.PHASECHK.TRANS64.TRYWAIT P1, [UR6+0x28850], R6 ;  /* 0x02885006ff0075a7 */ /* 0x0000620008020146 */
[----:B------:R-:W-:Y:S05]  /*5100*/  @!P0 BRA `(.L_x_1099) ;  /* 0x0000000000048947 */ /* 0x000fea0003800000 */
[----:B------:R-:W-:Y:S01]  /*5110*/  BPT.TRAP 0x1 ;  /* 0x000000040000795c */ /* 0x000fe20000300000 */
.L_x_1099:
[----:B-1----:R-:W-:Y:S05]  /*5120*/  @P1 BRA `(.L_x_1097) ;  /* 0x0000000000081947 */ /* 0x002fea0003800000 */
[----:B------:R-:W1:Y:S02]  /*5130*/  SYNCS.PHASECHK.TRANS64.TRYWAIT P1, [UR6+0x28850], R6 ;  /* 0x02885006ff0075a7 */ /* 0x000e640008020146 */
[----:B-1----:R-:W-:Y:S05]  /*5140*/  @!P1 BRA `(.L_x_1100) ;  /* 0x000000e400109947 */ /* 0x002fea0003800000 */
.L_x_1097:
        /* <DEDUP_REMOVED lines=49> */
.L_x_1101:
[----:B------:R-:W-:Y:S01]  /*5460*/  UISETP.NE.AND UP1, UPT, UR42, URZ, UPT ;  /* 0x0000003f2a00728c */ /* 0x000fe2000bf25270 */
[----:B------:R-:W1:Y:S01]  /*5470*/  LDC R8, c[0x0][0x288] ;  /* 0x0000a200ff087b82 */ /* 0x000e620000000800 */
[----:B0-----:R-:W-:Y:S01]  /*5480*/  IMAD.MOV.U32 R6, RZ, RZ, R0 ;  /* 0x000000ffff067224 */ /* 0x001fe200078e0000 */
[----:B------:R-:W-:Y:S01]  /*5490*/  UISETP.NE.AND UP0, UPT, UR41, URZ, UPT ;  /* 0x0000003f2900728c */ /* 0x000fe2000bf05270 */
[----:B------:R-:W-:Y:S01]  /*54a0*/  IMAD.SHL.U32 R22, R14, 0x80, RZ ;  /* 0x000000800e167824 */ /* 0x000fe200078e00ff */
[----:B------:R-:W-:Y:S01]  /*54b0*/  ULEA UR6, UR46, UR40, 0x3 ;  /* 0x000000282e067291 */ /* 0x000fe2000f8e183f */
[----:B------:R-:W-:Y:S02]  /*54c0*/  PLOP3.LUT P1, PT, PT, PT, UP1, 0x80, 0x0 ;  /* 0x000000000000781c */ /* 0x000fe40003f2f018 */
[----:B------:R-:W-:Y:S01]  /*54d0*/  PLOP3.LUT P2, PT, PT, PT, UP1, 0x80, 0x0 ;  /* 0x000000000000781c */ /* 0x000fe20003f4f018 */
[----:B------:R-:W-:Y:S01]  /*54e0*/  UIADD3 UR6, UR6, 0x28840, URZ ;  /* 0x0002884006067890 */ /* 0x000fe2000fffe03f */
[----:B------:R-:W-:Y:S01]  /*54f0*/  IADD3 R18, -R22, 0x1, RZ ;  /* 0x0000000116127810 */ /* 0x000fe20007ffe1ff */
[----:B------:R-:W-:Y:S01]  /*5500*/  @UP1 ULDC UR7, c[0x0][0x44c] ;  /* 0x0001130000071ab9 */ /* 0x000fe20000000800 */
[----:B------:R-:W-:Y:S01]  /*5510*/  @UP1 ULDC UR10, c[0x0][0x450] ;  /* 0x00011400000a1ab9 */ /* 0x000fe20000000800 */
[----:B------:R-:W-:-:S06]  /*5520*/  UPRMT UR6, UR43, 0x654, UR6 ;  /* 0x000006542b067896 */ /* 0x000fcc0008000006 */
[----:B------:R-:W-:Y:S01]  /*5530*/  @P1 IMAD.HI.U32 R7, R0, UR7, RZ ;  /* 0x0000000700071c27 */ /* 0x000fe2000f8e00ff */
[----:B------:R-:W-:Y:S02]  /*5540*/  PLOP3.LUT P1, PT, PT, PT, UP0, 0x40, 0x0 ;  /* 0x000000000000781c */ /* 0x000fe40003f2e808 */
[----:B------:R-:W-:Y:S02]  /*5550*/  SYNCS.ARRIVE.TRANS64.RED.A1T0 RZ, [UR6], RZ ;  /* 0x000000ffffff79a7 */ /* 0x000fe40008100406 */
[----:B------:R-:W-:Y:S01]  /*5560*/  @P2 SHF.R.U32.HI R6, RZ, UR10, R7 ;  /* 0x0000000aff062c19 */ /* 0x000fe20008011607 */
[----:B------:R-:W-:-:S04]  /*5570*/  IMAD R7, R3, -0x2, R18 ;  /* 0xfffffffe03077824 */ /* 0x000fc800078e0212 */
[----:B------:R-:W0:Y:S01]  /*5580*/  SHFL.IDX PT, R9, R6, RZ, 0x1c1f ;  /* 0x001c1fff06097589 */ /* 0x000e2200000e0000 */
[----:B------:R-:W-:-:S04]  /*5590*/  IMAD R7, R2, UR51, R7 ;  /* 0x0000003302077c24 */ /* 0x000fc8000f8e0207 */
[----:B-1----:R-:W-:-:S04]  /*55a0*/  IMAD.IADD R7, R7, 0x1, -R8 ;  /* 0x0000000107077824 */ /* 0x002fc800078e0a08 */
[C---:B------:R-:W-:Y:S02]  /*55b0*/  VIADD R152, R7.reuse, UR52 ;  /* 0x0000003407987c36 */ /* 0x040fe40008000000 */
[----:B------:R-:W-:Y:S02]  /*55c0*/  VIADD R154, R7, UR47 ;  /* 0x0000002f079a7c36 */ /* 0x000fe40008000000 */
[--C-:B0-----:R-:W-:Y:S02]  /*55d0*/  IMAD.IADD R7, R152, 0x1, R9.reuse ;  /* 0x0000000198077824 */ /* 0x101fe400078e0209 */
[----:B------:R-:W-:Y:S01]  /*55e0*/  IMAD.IADD R18, R154, 0x1, R9 ;  /* 0x000000019a127824 */ /* 0x000fe200078e0209 */
[----:B------:R-:W-:Y:S06]  /*55f0*/  @P1 BRA `(.L_x_1102) ;  /* 0x00000000005c1947 */ /* 0x000fec0003800000 */
[----:B------:R-:W-:Y:S01]  /*5600*/  IMAD R9, R2, UR51, R9 ;  /* 0x0000003302097c24 */ /* 0x000fe2000f8e0209 */
[----:B------:R-:W-:Y:S03]  /*5610*/  BSSY B0, `(.L_x_1103) ;  /* 0x0000011000007945 */ /* 0x000fe60003800000 */
[----:B------:R-:W-:-:S05]  /*5620*/  IMAD.IADD R9, R9, 0x1, -R8 ;  /* 0x0000000109097824 */ /* 0x000fca00078e0a08 */
[----:B------:R-:W-:-:S13]  /*5630*/  ISETP.GT.AND P1, PT, R9, -0x1, PT ;  /* 0xffffffff0900780c */ /* 0x000fda0003f24270 */
[----:B------:R-:W-:Y:S05]  /*5640*/  @P1 BRA `(.L_x_1104) ;  /* 0x0000000000201947 */ /* 0x000fea0003800000 */
[----:B------:R-:W-:Y:S01]  /*5650*/  IMAD.U32 R15, RZ, RZ, UR50 ;  /* 0x00000032ff0f7e24 */ /* 0x000fe2000f8e00ff */
[----:B------:R-:W-:-:S04]  /*5660*/  LOP3.LUT R9, RZ, R9, RZ, 0x33, !PT ;  /* 0x00000009ff097212 */ /* 0x000fc800078e33ff */
[----:B------:R-:W-:-:S13]  /*5670*/  ISETP.NE.AND P1, PT, R15, 0x1, PT ;  /* 0x000000010f00780c */ /* 0x000fda0003f25270 */
[----:B------:R-:W0:Y:S02]  /*5680*/  @P1 LDC.64 R20, c[0x0][0x9e8] ;  /* 0x00027a00ff141b82 */ /* 0x000e240000000a00 */
[----:B0-----:R-:W-:-:S05]  /*5690*/  @P1 IMAD.HI.U32 R20, R9, R20, RZ ;  /* 0x0000001409141227 */ /* 0x001fca00078e00ff */
[----:B------:R-:W-:-:S04]  /*56a0*/  @P1 SHF.R.U32.HI R9, RZ, R21, R20 ;  /* 0x00000015ff091219 */ /* 0x000fc80000011614 */
[----:B------:R-:W-:Y:S01]  /*56b0*/  LOP3.LUT R9, RZ, R9, RZ, 0x33, !PT ;  /* 0x00000009ff097212 */ /* 0x000fe200078e33ff */
[----:B------:R-:W-:Y:S06]  /*56c0*/  BRA `(.L_x_1105) ;  /* 0x0000000000147947 */ /* 0x000fec0003800000 */
.L_x_1104:
[----:B------:R-:W-:-:S05]  /*56d0*/  IMAD.U32 R15, RZ, RZ, UR50 ;  /* 0x00000032ff0f7e24 */ /* 0x000fca000f8e00ff */
[----:B------:R-:W-:-:S13]  /*56e0*/  ISETP.NE.AND P1, PT, R15, 0x1, PT ;  /* 0x000000010f00780c */ /* 0x000fda0003f25270 */
[----:B------:R-:W0:Y:S02]  /*56f0*/  @P1 LDC.64 R20, c[0x0][0x9e8] ;  /* 0x00027a00ff141b82 */ /* 0x000e240000000a00 */
[----:B0-----:R-:W-:-:S05]  /*5700*/  @P1 IMAD.HI.U32 R20, R9, R20, RZ ;  /* 0x0000001409141227 */ /* 0x001fca00078e00ff */
[----:B------:R-:W-:-:S07]  /*5710*/  @P1 SHF.R.U32.HI R9, RZ, R21, R20 ;  /* 0x00000015ff091219 */ /* 0x000fce0000011614 */
.L_x_1105:
[----:B------:R-:W-:Y:S05]  /*5720*/  BSYNC B0 ;  /* 0x0000000000007941 */ /* 0x000fea0003800000 */
.L_x_1103:
[----:B------:R-:W-:-:S04]  /*5730*/  IMAD R20, R9, R15, -R22 ;  /* 0x0000000f09147224 */ /* 0x000fc800078e0a16 */
[----:B------:R-:W-:-:S05]  /*5740*/  IMAD R20, R3, -0x2, R20 ;  /* 0xfffffffe03147824 */ /* 0x000fca00078e0214 */
[----:B------:R-:W-:Y:S02]  /*5750*/  VIADDMNMX R7, R20, R15, R7, PT ;  /* 0x0000000f14077246 */ /* 0x000fe40003800107 */
[----:B------:R-:W-:-:S07]  /*5760*/  VIMNMX R18, R18, R20, !PT ;  /* 0x0000001412127248 */ /* 0x000fce0007fe0100 */
.L_x_1102:
[----:B------:R-:W-:Y:S01]  /*5770*/  ISETP.GT.AND P1, PT, R14, -0x1, PT ;  /* 0xffffffff0e00780c */ /* 0x000fe20003f24270 */
[----:B------:R-:W0:Y:S01]  /*5780*/  SHFL.IDX PT, R159, R6, 0x1, 0x1c1f ;  /* 0x003c1f00069f7f89 */ /* 0x000e2200000e0000 */
[----:B------:R-:W-:Y:S02]  /*5790*/  UISETP.NE.AND UP0, UPT, UR41, URZ, UPT ;  /* 0x0000003f2900728c */ /* 0x000fe4000bf05270 */
[C---:B------:R-:W-:Y:S02]  /*57a0*/  ISETP.GT.AND P2, PT, R18.reuse, 0x1, P1 ;  /* 0x000000011200780c */ /* 0x040fe40000f44270 */
[----:B------:R-:W-:Y:S02]  /*57b0*/  ISETP.GT.AND P3, PT, R18, 0x8, P1 ;  /* 0x000000081200780c */ /* 0x000fe40000f64270 */
[C---:B------:R-:W-:Y:S02]  /*57c0*/  ISETP.LT.OR P2, PT, R7.reuse, 0x2, P2 ;  /* 0x000000020700780c */ /* 0x040fe40001741670 */
[----:B------:R-:W-:-:S02]  /*57d0*/  ISETP.LT.OR P3, PT, R7, 0x9, P3 ;  /* 0x000000090700780c */ /* 0x000fc40001f61670 */
[C---:B------:R-:W-:Y:S02]  /*57e0*/  ISETP.GT.AND P6, PT, R18.reuse, RZ, P1 ;  /* 0x000000ff1200720c */ /* 0x040fe40000fc4270 */
[----:B------:R-:W-:Y:S02]  /*57f0*/  FSEL R15, R25, -INF , !P2 ;  /* 0xff800000190f7808 */ /* 0x000fe40005000000 */
[----:B------:R-:W-:Y:S02]  /*5800*/  ISETP.GT.AND P2, PT, R18, 0x18, P1 ;  /* 0x000000181200780c */ /* 0x000fe40000f44270 */
[----:B------:R-:W-:Y:S02]  /*5810*/  FSEL R173, R28, -INF , !P3 ;  /* 0xff8000001cad7808 */ /* 0x000fe40005800000 */
[----:B------:R-:W-:Y:S02]  /*5820*/  ISETP.GT.AND P3, PT, R18, 0x19, P1 ;  /* 0x000000191200780c */ /* 0x000fe40000f64270 */
[----:B------:R-:W-:-:S02]  /*5830*/  ISETP.LT.OR P6, PT, R7, 0x1, P6 ;  /* 0x000000010700780c */ /* 0x000fc400037c1670 */
[C---:B------:R-:W-:Y:S01]  /*5840*/  ISETP.LT.OR P2, PT, R7.reuse, 0x19, P2 ;  /* 0x000000190700780c */ /* 0x040fe20001741670 */
[----:B0-----:R-:W-:Y:S01]  /*5850*/  IMAD.IADD R20, R154, 0x1, R159 ;  /* 0x000000019a147824 */ /* 0x001fe200078e029f */
[----:B------:R-:W-:Y:S02]  /*5860*/  ISETP.LT.OR P3, PT, R7, 0x1a, P3 ;  /* 0x0000001a0700780c */ /* 0x000fe40001f61670 */
[----:B------:R-:W-:Y:S02]  /*5870*/  FSEL R167, R24, -INF , !P6 ;  /* 0xff80000018a77808 */ /* 0x000fe40007000000 */
[C---:B------:R-:W-:Y:S02]  /*5880*/  ISETP.GT.AND P5, PT, R18.reuse, 0x9, P1 ;  /* 0x000000091200780c */ /* 0x040fe40000fa4270 */
[C---:B------:R-:W-:Y:S02]  /*5890*/  ISETP.GT.AND P4, PT, R18.reuse, 0x10, P1 ;  /* 0x000000101200780c */ /* 0x040fe40000f84270 */
[----:B------:R-:W-:-:S02]  /*58a0*/  ISETP.GT.AND P6, PT, R18, 0x11, P1 ;  /* 0x000000111200780c */ /* 0x000fc40000fc4270 */
[----:B------:R-:W-:Y:S02]  /*58b0*/  FSEL R177, R36, -INF , !P2 ;  /* 0xff80000024b17808 */ /* 0x000fe40005000000 */
[C---:B------:R-:W-:Y:S02]  /*58c0*/  ISETP.GT.AND P2, PT, R18.reuse, 0x29, P1 ;  /* 0x000000291200780c */ /* 0x040fe40000f44270 */
[----:B------:R-:W-:Y:S02]  /*58d0*/  FSEL R175, R37, -INF , !P3 ;  /* 0xff80000025af7808 */ /* 0x000fe40005800000 */
[----:B------:R-:W-:Y:S02]  /*58e0*/  ISETP.GT.AND P3, PT, R18, 0x30, P1 ;  /* 0x000000301200780c */ /* 0x000fe40000f64270 */
[C---:B------:R-:W-:Y:S02]  /*58f0*/  ISETP.LT.OR P5, PT, R7.reuse, 0xa, P5 ;  /* 0x0000000a0700780c */ /* 0x040fe40002fa1670 */
[----:B------:R-:W-:-:S02]  /*5900*/  ISETP.LT.OR P4, PT, R7, 0x11, P4 ;  /* 0x000000110700780c */ /* 0x000fc40002781670 */
[C---:B------:R-:W-:Y:S02]  /*5910*/  ISETP.LT.OR P6, PT, R7.reuse, 0x12, P6 ;  /* 0x000000120700780c */ /* 0x040fe400037c1670 */
[C---:B------:R-:W-:Y:S02]  /*5920*/  ISETP.LT.OR P2, PT, R7.reuse, 0x2a, P2 ;  /* 0x0000002a0700780c */ /* 0x040fe40001741670 */
[----:B------:R-:W-:Y:S02]  /*5930*/  ISETP.LT.OR P3, PT, R7, 0x31, P3 ;  /* 0x000000310700780c */ /* 0x000fe40001f61670 */
[----:B------:R-:W-:Y:S02]  /*5940*/  FSEL R23, R29, -INF , !P5 ;  /* 0xff8000001d177808 */ /* 0x000fe40006800000 */
[----:B------:R-:W-:Y:S02]  /*5950*/  FSEL R179, R32, -INF , !P4 ;  /* 0xff80000020b37808 */ /* 0x000fe40006000000 */
[----:B------:R-:W-:-:S02]  /*5960*/  FSEL R181, R33, -INF , !P6 ;  /* 0xff80000021b57808 */ /* 0x000fc40007000000 */
[C---:B------:R-:W-:Y:S02]  /*5970*/  ISETP.GT.AND P5, PT, R18.reuse, 0x20, P1 ;  /* 0x000000201200780c */ /* 0x040fe40000fa4270 */
[C---:B------:R-:W-:Y:S02]  /*5980*/  ISETP.GT.AND P4, PT, R18.reuse, 0x21, P1 ;  /* 0x000000211200780c */ /* 0x040fe40000f84270 */
[----:B------:R-:W-:Y:S02]  /*5990*/  ISETP.GT.AND P6, PT, R18, 0x28, P1 ;  /* 0x000000281200780c */ /* 0x000fe40000fc4270 */
[----:B------:R-:W-:Y:S02]  /*59a0*/  FSEL R153, R45, -INF , !P2 ;  /* 0xff8000002d997808 */ /* 0x000fe40005000000 */
[----:B------:R-:W-:Y:S02]  /*59b0*/  FSEL R45, R48, -INF , !P3 ;  /* 0xff800000302d7808 */ /* 0x000fe40005800000 */
[----:B------:R-:W-:-:S02]  /*59c0*/  ISETP.GT.AND P3, PT, R18, 0x41, P1 ;  /* 0x000000411200780c */ /* 0x000fc40000f64270 */
[C---:B------:R-:W-:Y:S02]  /*59d0*/  ISETP.LT.OR P5, PT, R7.reuse, 0x21, P5 ;  /* 0x000000210700780c */ /* 0x040fe40002fa1670 */
[C---:B------:R-:W-:Y:S02]  /*59e0*/  ISETP.LT.OR P4, PT, R7.reuse, 0x22, P4 ;  /* 0x000000220700780c */ /* 0x040fe40002781670 */
[C---:B------:R-:W-:Y:S02]  /*59f0*/  ISETP.LT.OR P6, PT, R7.reuse, 0x29, P6 ;  /* 0x000000290700780c */ /* 0x040fe400037c1670 */
[----:B------:R-:W-:Y:S02]  /*5a00*/  ISETP.LT.OR P3, PT, R7, 0x42, P3 ;  /* 0x000000420700780c */ /* 0x000fe40001f61670 */
[----:B------:R-:W-:Y:S02]  /*5a10*/  FSEL R165, R40, -INF , !P5 ;  /* 0xff80000028a57808 */ /* 0x000fe40006800000 */
[----:B------:R-:W-:-:S02]  /*5a20*/  FSEL R157, R41, -INF , !P4 ;  /* 0xff800000299d7808 */ /* 0x000fc40006000000 */
[----:B------:R-:W-:Y:S02]  /*5a30*/  FSEL R155, R44, -INF , !P6 ;  /* 0xff8000002c9b7808 */ /* 0x000fe40007000000 */
[C---:B------:R-:W-:Y:S02]  /*5a40*/  ISETP.GT.AND P5, PT, R18.reuse, 0x31, P1 ;  /* 0x000000311200780c */ /* 0x040fe40000fa4270 */
[C---:B------:R-:W-:Y:S02]  /*5a50*/  ISETP.GT.AND P4, PT, R18.reuse, 0x38, P1 ;  /* 0x000000381200780c */ /* 0x040fe40000f84270 */
[C---:B------:R-:W-:Y:S02]  /*5a60*/  ISETP.GT.AND P6, PT, R18.reuse, 0x39, P1 ;  /* 0x000000391200780c */ /* 0x040fe40000fc4270 */
[----:B------:R-:W-:Y:S02]  /*5a70*/  ISETP.GT.AND P2, PT, R18, 0x40, P1 ;  /* 0x000000401200780c */ /* 0x000fe40000f44270 */
[----:B------:R-:W-:-:S02]  /*5a80*/  FSEL R57, R57, -INF , !P3 ;  /* 0xff80000039397808 */ /* 0x000fc40005800000 */
[----:B------:R-:W-:Y:S02]  /*5a90*/  ISETP.GT.AND P3, PT, R18, 0x58, P1 ;  /* 0x000000581200780c */ /* 0x000fe40000f64270 */
[C---:B------:R-:W-:Y:S02]  /*5aa0*/  ISETP.LT.OR P5, PT, R7.reuse, 0x32, P5 ;  /* 0x000000320700780c */ /* 0x040fe40002fa1670 */
[C---:B------:R-:W-:Y:S02]  /*5ab0*/  ISETP.LT.OR P4, PT, R7.reuse, 0x39, P4 ;  /* 0x000000390700780c */ /* 0x040fe40002781670 */
[C---:B------:R-:W-:Y:S02]  /*5ac0*/  ISETP.LT.OR P6, PT, R7.reuse, 0x3a, P6 ;  /* 0x0000003a0700780c */ /* 0x040fe400037c1670 */
[C---:B------:R-:W-:Y:S02]  /*5ad0*/  ISETP.LT.OR P2, PT, R7.reuse, 0x41, P2 ;  /* 0x000000410700780c */ /* 0x040fe40001741670 */
[----:B------:R-:W-:-:S02]  /*5ae0*/  ISETP.LT.OR P3, PT, R7, 0x59, P3 ;  /* 0x000000590700780c */ /* 0x000fc40001f61670 */
[----:B------:R-:W-:Y:S02]  /*5af0*/  FSEL R49, R49, -INF , !P5 ;  /* 0xff80000031317808 */ /* 0x000fe40006800000 */
[----:B------:R-:W-:Y:S02]  /*5b00*/  FSEL R41, R52, -INF , !P4 ;  /* 0xff80000034297808 */ /* 0x000fe40006000000 */
[----:B------:R-:W-:Y:S02]  /*5b10*/  FSEL R53, R53, -INF , !P6 ;  /* 0xff80000035357808 */ /* 0x000fe40007000000 */
[----:B------:R-:W-:Y:S02]  /*5b20*/  FSEL R37, R56, -INF , !P2 ;  /* 0xff80000038257808 */ /* 0x000fe40005000000 */
[C---:B------:R-:W-:Y:S02]  /*5b30*/  ISETP.GT.AND P5, PT, R18.reuse, 0x48, P1 ;  /* 0x000000481200780c */ /* 0x040fe40000fa4270 */
[----:B------:R-:W-:-:S02]  /*5b40*/  ISETP.GT.AND P4, PT, R18, 0x49, P1 ;  /* 0x000000491200780c */ /* 0x000fc40000f84270 */
[C---:B------:R-:W-:Y:S02]  /*5b50*/  ISETP.GT.AND P6, PT, R18.reuse, 0x50, P1 ;  /* 0x000000501200780c */ /* 0x040fe40000fc4270 */
[----:B------:R-:W-:Y:S02]  /*5b60*/  ISETP.GT.AND P2, PT, R18, 0x51, P1 ;  /* 0x000000511200780c */ /* 0x000fe40000f44270 */
        /* <DEDUP_REMOVED lines=16> */
[----:B------:R-:W-:Y:S02]  /*5c70*/  PLOP3.LUT P3, PT, PT, PT, UP0, 0x40, 0x0 ;  /* 0x000000000000781c */ /* 0x000fe40003f6e808 */
[C---:B------:R-:W-:Y:S02]  /*5c80*/  ISETP.LT.OR P5, PT, R7.reuse, 0x5a, P5 ;  /* 0x0000005a0700780c */ /* 0x040fe40002fa1670 */
[C---:B------:R-:W-:Y:S02]  /*5c90*/  ISETP.LT.OR P4, PT, R7.reuse, 0x61, P4 ;  /* 0x000000610700780c */ /* 0x040fe40002781670 */
[C---:B------:R-:W-:Y:S02]  /*5ca0*/  ISETP.LT.OR P6, PT, R7.reuse, 0x62, P6 ;  /* 0x000000620700780c */ /* 0x040fe400037c1670 */
[----:B------:R-:W-:Y:S02]  /*5cb0*/  ISETP.LT.OR P2, PT, R7, 0x69, P2 ;  /* 0x000000690700780c */ /* 0x000fe40001741670 */
[----:B------:R-:W-:-:S02]  /*5cc0*/  FSEL R69, R69, -INF , !P5 ;  /* 0xff80000045457808 */ /* 0x000fc40006800000 */
[----:B------:R-:W-:Y:S02]  /*5cd0*/  FSEL R21, R72, -INF , !P4 ;  /* 0xff80000048157808 */ /* 0x000fe40006000000 */
[----:B------:R-:W-:Y:S02]  /*5ce0*/  FSEL R73, R73, -INF , !P6 ;  /* 0xff80000049497808 */ /* 0x000fe40007000000 */
[----:B------:R-:W-:Y:S02]  /*5cf0*/  FSEL R9, R76, -INF , !P2 ;  /* 0xff8000004c097808 */ /* 0x000fe40005000000 */
[C---:B------:R-:W-:Y:S02]  /*5d00*/  ISETP.GT.AND P5, PT, R18.reuse, 0x70, P1 ;  /* 0x000000701200780c */ /* 0x040fe40000fa4270 */
[C---:B------:R-:W-:Y:S02]  /*5d10*/  ISETP.GT.AND P4, PT, R18.reuse, 0x71, P1 ;  /* 0x000000711200780c */ /* 0x040fe40000f84270 */
[----:B------:R-:W-:-:S02]  /*5d20*/  ISETP.GT.AND P6, PT, R18, 0x78, P1 ;  /* 0x000000781200780c */ /* 0x000fc40000fc4270 */
[----:B------:R-:W-:Y:S01]  /*5d30*/  ISETP.GT.AND P2, PT, R18, 0x79, P1 ;  /* 0x000000791200780c */ /* 0x000fe20000f44270 */
[----:B------:R-:W-:Y:S01]  /*5d40*/  IMAD.IADD R18, R152, 0x1, R159 ;  /* 0x0000000198127824 */ /* 0x000fe200078e029f */
[C---:B------:R-:W-:Y:S02]  /*5d50*/  ISETP.LT.OR P5, PT, R7.reuse, 0x71, P5 ;  /* 0x000000710700780c */ /* 0x040fe40002fa1670 */
[C---:B------:R-:W-:Y:S02]  /*5d60*/  ISETP.LT.OR P4, PT, R7.reuse, 0x72, P4 ;  /* 0x000000720700780c */ /* 0x040fe40002781670 */
[C---:B------:R-:W-:Y:S02]  /*5d70*/  ISETP.LT.OR P6, PT, R7.reuse, 0x79, P6 ;  /* 0x000000790700780c */ /* 0x040fe400037c1670 */
[----:B------:R-:W-:Y:S02]  /*5d80*/  ISETP.LT.OR P2, PT, R7, 0x7a, P2 ;  /* 0x0000007a0700780c */ /* 0x000fe40001741670 */
[----:B------:R-:W-:-:S02]  /*5d90*/  FSEL R33, R80, -INF , !P5 ;  /* 0xff80000050217808 */ /* 0x000fc40006800000 */
[----:B------:R-:W-:Y:S02]  /*5da0*/  FSEL R81, R81, -INF , !P4 ;  /* 0xff80000051517808 */ /* 0x000fe40006000000 */
[----:B------:R-:W-:Y:S02]  /*5db0*/  FSEL R29, R84, -INF , !P6 ;  /* 0xff800000541d7808 */ /* 0x000fe40007000000 */
[----:B------:R-:W-:Y:S01]  /*5dc0*/  FSEL R85, R85, -INF , !P2 ;  /* 0xff80000055557808 */ /* 0x000fe20005000000 */
        /* <DEDUP_REMOVED lines=14> */
.L_x_1108:
[----:B------:R-:W-:-:S05]  /*5eb0*/  IMAD.U32 R24, RZ, RZ, UR50 ;  /* 0x00000032ff187e24 */ /* 0x000fca000f8e00ff */
[----:B------:R-:W-:-:S13]  /*5ec0*/  ISETP.NE.AND P2, PT, R24, 0x1, PT ;  /* 0x000000011800780c */ /* 0x000fda0003f45270 */
[----:B------:R-:W0:Y:S02]  /*5ed0*/  @P2 LDC.64 R158, c[0x0][0x9e8] ;  /* 0x00027a00ff9e2b82 */ /* 0x000e240000000a00 */
[----:B0-----:R-:W-:-:S05]  /*5ee0*/  @P2 IMAD.HI.U32 R6, R7, R158, RZ ;  /* 0x0000009e07062227 */ /* 0x001fca00078e00ff */
[----:B------:R-:W-:-:S07]  /*5ef0*/  @P2 SHF.R.U32.HI R7, RZ, R159, R6 ;  /* 0x0000009fff072219 */ /* 0x000fce0000011606 */
.L_x_1109:
[----:B------:R-:W-:Y:S05]  /*5f00*/  BSYNC B0 ;  /* 0x0000000000007941 */ /* 0x000fea0003800000 */
.L_x_1107:
[----:B------:R-:W-:-:S04]  /*5f10*/  IMAD R6, R7, R24, -R22 ;  /* 0x0000001807067224 */ /* 0x000fc800078e0a16 */
[----:B------:R-:W-:-:S05]  /*5f20*/  IMAD R7, R3, -0x2, R6 ;  /* 0xfffffffe03077824 */ /* 0x000fca00078e0206 */
[----:B------:R-:W-:Y:S02]  /*5f30*/  VIADDMNMX R18, R7, R24, R18, PT ;  /* 0x0000001807127246 */ /* 0x000fe40003800112 */
[----:B------:R-:W-:-:S07]  /*5f40*/  VIMNMX R20, R20, R7, !PT ;  /* 0x0000000714147248 */ /* 0x000fce0007fe0100 */
.L_x_1106:
[----:B------:R-:W-:Y:S02]  /*5f50*/  FMNMX.FTZ R6, R167, R12, !PT ;  /* 0x0000000ca7067209 */ /* 0x000fe40007810000 */
[----:B------:R-:W-:Y:S02]  /*5f60*/  ISETP.GT.AND P5, PT, R20, 0x10, P1 ;  /* 0x000000101400780c */ /* 0x000fe40000fa4270 */
[----:B------:R-:W-:Y:S02]  /*5f70*/  FMNMX.FTZ R6, R15, R6, !PT ;  /* 0x000000060f067209 */ /* 0x000fe40007810000 */
[----:B------:R-:W-:Y:S02]  /*5f80*/  ISETP.LT.OR P5, PT, R18, 0x11, P5 ;  /* 0x000000111200780c */ /* 0x000fe40002fa1670 */
[----:B------:R-:W-:Y:S02]  /*5f90*/  FMNMX.FTZ R6, R173, R6, !PT ;  /* 0x00000006ad067209 */ /* 0x000fe40007810000 */
[----:B------:R-:W-:-:S02]  /*5fa0*/  FSEL R163, R34, -INF , !P5 ;  /* 0xff80000022a37808 */ /* 0x000fc40006800000 */
[----:B------:R-:W-:Y:S02]  /*5fb0*/  FMNMX.FTZ R6, R23, R6, !PT ;  /* 0x0000000617067209 */ /* 0x000fe40007810000 */
[----:B------:R-:W-:Y:S02]  /*5fc0*/  ISETP.GT.AND P5, PT, R20, 0x20, P1 ;  /* 0x000000201400780c */ /* 0x000fe40000fa4270 */
[----:B------:R-:W-:Y:S02]  /*5fd0*/  FMNMX.FTZ R6, R179, R6, !PT ;  /* 0x00000006b3067209 */ /* 0x000fe40007810000 */
[----:B------:R-:W-:Y:S02]  /*5fe0*/  ISETP.LT.OR P5, PT, R18, 0x21, P5 ;  /* 0x000000211200780c */ /* 0x000fe40002fa1670 */
[----:B------:R-:W-:Y:S02]  /*5ff0*/  FMNMX.FTZ R6, R181, R6, !PT ;  /* 0x00000006b5067209 */ /* 0x000fe40007810000 */
[----:B------:R-:W-:-:S02]  /*6000*/  FSEL R171, R42, -INF , !P5 ;  /* 0xff8000002aab7808 */ /* 0x000fc40006800000 */
[----:B------:R-:W-:Y:S02]  /*6010*/  FMNMX.FTZ R6, R177, R6, !PT ;  /* 0x00000006b1067209 */ /* 0x000fe40007810000 */
[C---:B------:R-:W-:Y:S02]  /*6020*/  ISETP.GT.AND P5, PT, R20.reuse, RZ, P1 ;  /* 0x000000ff1400720c */ /* 0x040fe40000fa4270 */
[----:B------:R-:W-:Y:S02]  /*6030*/  FMNMX.FTZ R6, R175, R6, !PT ;  /* 0x00000006af067209 */ /* 0x000fe40007810000 */
[----:B------:R-:W-:Y:S02]  /*6040*/  ISETP.GT.AND P6, PT, R20, 0x1, P1 ;  /* 0x000000011400780c */ /* 0x000fe40000fc4270 */
[----:B------:R-:W-:Y:S02]  /*6050*/  FMNMX.FTZ R6, R165, R6, !PT ;  /* 0x00000006a5067209 */ /* 0x000fe40007810000 */
[----:B------:R-:W-:-:S02]  /*6060*/  ISETP.LT.OR P5, PT, R18, 0x1, P5 ;  /* 0x000000011200780c */ /* 0x000fc40002fa1670 */
        /* <DEDUP_REMOVED lines=13> */
[----:B------:R-:W-:Y:S02]  /*6140*/  ISETP.LT.OR P4, PT, R18, 0xa, P4 ;  /* 0x0000000a1200780c */ /* 0x000fe40002781670 */
[----:B------:R-:W-:Y:S02]  /*6150*/  FMNMX.FTZ R6, R37, R6, !PT ;  /* 0x0000000625067209 */ /* 0x000fe40007810000 */
[----:B------:R-:W-:Y:S02]  /*6160*/  FSEL R161, R30, -INF , !P3 ;  /* 0xff8000001ea17808 */ /* 0x000fe40005800000 */
[----:B------:R-:W-:Y:S02]  /*6170*/  FMNMX.FTZ R6, R57, R6, !PT ;  /* 0x0000000639067209 */ /* 0x000fe40007810000 */
[----:B------:R-:W-:-:S02]  /*6180*/  ISETP.GT.AND P2, PT, R20, 0x11, P1 ;  /* 0x000000111400780c */ /* 0x000fc40000f44270 */
[----:B------:R-:W-:Y:S02]  /*6190*/  FMNMX.FTZ R6, R25, R6, !PT ;  /* 0x0000000619067209 */ /* 0x000fe40007810000 */
[----:B------:R-:W-:Y:S02]  /*61a0*/  FSEL R31, R31, -INF , !P4 ;  /* 0xff8000001f1f7808 */ /* 0x000fe40006000000 */
[----:B------:R-:W-:Y:S02]  /*61b0*/  FMNMX.FTZ R6, R61, R6, !PT ;  /* 0x000000063d067209 */ /* 0x000fe40007810000 */
[----:B------:R-:W-:Y:S02]  /*61c0*/  ISETP.GT.AND P3, PT, R20, 0x18, P1 ;  /* 0x000000181400780c */ /* 0x000fe40000f64270 */
[----:B------:R-:W-:Y:S02]  /*61d0*/  FMNMX.FTZ R6, R17, R6, !PT ;  /* 0x0000000611067209 */ /* 0x000fe40007810000 */
[----:B------:R-:W-:-:S02]  /*61e0*/  ISETP.LT.OR P2, PT, R18, 0x12, P2 ;  /* 0x000000121200780c */ /* 0x000fc40001741670 */
[----:B------:R-:W-:Y:S02]  /*61f0*/  FMNMX.FTZ R6, R65, R6, !PT ;  /* 0x0000000641067209 */ /* 0x000fe40007810000 */
[----:B------:R-:W-:Y:S02]  /*6200*/  ISETP.GT.AND P4, PT, R20, 0x19, P1 ;  /* 0x000000191400780c */ /* 0x000fe40000f84270 */
[----:B------:R-:W-:Y:S02]  /*6210*/  FMNMX.FTZ R6, R19, R6, !PT ;  /* 0x0000000613067209 */ /* 0x000fe40007810000 */
[C---:B------:R-:W-:Y:S02]  /*6220*/  ISETP.LT.OR P3, PT, R18.reuse, 0x19, P3 ;  /* 0x000000191200780c */ /* 0x040fe40001f61670 */
[----:B------:R-:W-:Y:S02]  /*6230*/  FMNMX.FTZ R6, R69, R6, !PT ;  /* 0x0000000645067209 */ /* 0x000fe40007810000 */
[----:B------:R-:W-:-:S02]  /*6240*/  ISETP.LT.OR P4, PT, R18, 0x1a, P4 ;  /* 0x0000001a1200780c */ /* 0x000fc40002781670 */
[----:B------:R-:W-:Y:S02]  /*6250*/  FMNMX.FTZ R6, R21, R6, !PT ;  /* 0x0000000615067209 */ /* 0x000fe40007810000 */
[----:B------:R-:W-:Y:S02]  /*6260*/  FSEL R169, R38, -INF , !P3 ;  /* 0xff80000026a97808 */ /* 0x000fe40005800000 */
[----:B------:R-:W-:Y:S02]  /*6270*/  FMNMX.FTZ R6, R73, R6, !PT ;  /* 0x0000000649067209 */ /* 0x000fe40007810000 */
[----:B------:R-:W-:Y:S02]  /*6280*/  FSEL R39, R39, -INF , !P4 ;  /* 0xff80000027277808 */ /* 0x000fe40006000000 */
[----:B------:R-:W-:Y:S02]  /*6290*/  FMNMX.FTZ R6, R9, R6, !PT ;  /* 0x0000000609067209 */ /* 0x000fe40007810000 */
[----:B------:R-:W-:-:S02]  /*62a0*/  ISETP.GT.AND P3, PT, R20, 0x28, P1 ;  /* 0x000000281400780c */ /* 0x000fc40000f64270 */
        /* <DEDUP_REMOVED lines=9> */
[----:B------:R-:W0:Y:S01]  /*6340*/  LDC R6, c[0x0][0x988] ;  /* 0x00026200ff067b82 */ /* 0x000e220000000800 */
[C---:B------:R-:W-:Y:S02]  /*6350*/  ISETP.GT.AND P5, PT, R20.reuse, 0x38, P1 ;  /* 0x000000381400780c */ /* 0x040fe40000fa4270 */
[----:B------:R-:W1:Y:S01]  /*6360*/  SHFL.BFLY PT, R7, R22, 0x2, 0x1f ;  /* 0x0c401f0016077f89 */ /* 0x000e6200000e0000 */
[----:B------:R-:W-:-:S02]  /*6370*/  ISETP.GT.AND P4, PT, R20, 0x39, P1 ;  /* 0x000000391400780c */ /* 0x000fc40000f84270 */
[C---:B------:R-:W-:Y:S02]  /*6380*/  ISETP.LT.OR P5, PT, R18.reuse, 0x39, P5 ;  /* 0x000000391200780c */ /* 0x040fe40002fa1670 */
[----:B------:R-:W-:Y:S02]  /*6390*/  ISETP.LT.OR P4, PT, R18, 0x3a, P4 ;  /* 0x0000003a1200780c */ /* 0x000fe40002781670 */
[----:B-1----:R-:W-:-:S05]  /*63a0*/  FMNMX.FTZ R24, R22, R7, !PT ;  /* 0x0000000716187209 */ /* 0x002fca0007810000 */
[----:B------:R-:W1:Y:S02]  /*63b0*/  SHFL.BFLY PT, R7, R24, 0x1, 0x1f ;  /* 0x0c201f0018077f89 */ /* 0x000e6400000e0000 */
[----:B-1----:R-:W-:Y:S02]  /*63c0*/  FMNMX.FTZ R7, R24, R7, !PT ;  /* 0x0000000718077209 */ /* 0x002fe40007810000 */
[----:B------:R-:W-:Y:S02]  /*63d0*/  FMNMX.FTZ R24, R26, R13, !PT ;  /* 0x0000000d1a187209 */ /* 0x000fe40007810000 */
[C---:B------:R-:W-:Y:S01]  /*63e0*/  FSETP.NEU.FTZ.AND P6, PT, R7.reuse, -INF , PT ;  /* 0xff8000000700780b */ /* 0x040fe20003fdd000 */
[----:B0-----:R-:W-:Y:S01]  /*63f0*/  FMUL.FTZ R22, R7, R6 ;  /* 0x0000000607167220 */ /* 0x001fe20000410000 */
[----:B------:R-:W-:-:S04]  /*6400*/  FMNMX.FTZ R24, R159, R24, !PT ;  /* 0x000000189f187209 */ /* 0x000fc80007810000 */
[----:B------:R-:W-:Y:S02]  /*6410*/  FMNMX.FTZ R24, R161, R24, !PT ;  /* 0x00000018a1187209 */ /* 0x000fe40007810000 */
[----:B------:R-:W-:Y:S02]  /*6420*/  FSEL R22, R22, RZ, P6 ;  /* 0x000000ff16167208 */ /* 0x000fe40003000000 */
[----:B------:R-:W-:-:S03]  /*6430*/  FMNMX.FTZ R24, R31, R24, !PT ;  /* 0x000000181f187209 */ /* 0x000fc60007810000 */
[-CC-:B------:R-:W-:Y:S01]  /*6440*/  FFMA.FTZ R180, R167, R6.reuse, -R22.reuse ;  /* 0x00000006a7b47223 */ /* 0x180fe20000010816 */
[----:B------:R-:W-:Y:S01]  /*6450*/  FSEL R167, R35, -INF , !P2 ;  /* 0xff80000023a77808 */ /* 0x000fe20005000000 */
[--C-:B------:R-:W-:Y:S01]  /*6460*/  FFMA.FTZ R182, R173, R6, -R22.reuse ;  /* 0x00000006adb67223 */ /* 0x100fe20000010816 */
[----:B------:R-:W-:Y:S01]  /*6470*/  FMNMX.FTZ R24, R163, R24, !PT ;  /* 0x00000018a3187209 */ /* 0x000fe20007810000 */
[-CC-:B------:R-:W-:Y:S01]  /*6480*/  FFMA.FTZ R176, R179, R6.reuse, -R22.reuse ;  /* 0x00000006b3b07223 */ /* 0x180fe20000010816 */
[----:B------:R-:W-:Y:S01]  /*6490*/  ISETP.GT.AND P2, PT, R20, 0x21, P1 ;  /* 0x000000211400780c */ /* 0x000fe20000f44270 */
[--C-:B------:R-:W-:Y:S01]  /*64a0*/  FFMA.FTZ R27, R181, R6, -R22.reuse ;  /* 0x00000006b51b7223 */ /* 0x100fe20000010816 */
[----:B------:R-:W-:Y:S01]  /*64b0*/  FMNMX.FTZ R24, R167, R24, !PT ;  /* 0x00000018a7187209 */ /* 0x000fe20007810000 */
[-CC-:B------:R-:W-:Y:S01]  /*64c0*/  FFMA.FTZ R178, R177, R6.reuse, -R22.reuse ;  /* 0x00000006b1b27223 */ /* 0x180fe20000010816 */
[----:B------:R-:W-:Y:S01]  /*64d0*/  ISETP.LT.OR P2, PT, R18, 0x22, P2 ;  /* 0x000000221200780c */ /* 0x000fe20001741670 */
[--C-:B------:R-:W-:Y:S01]  /*64e0*/  FFMA.FTZ R35, R175, R6, -R22.reuse ;  /* 0x00000006af237223 */ /* 0x100fe20000010816 */
[----:B------:R-:W-:Y:S01]  /*64f0*/  FMNMX.FTZ R24, R169, R24, !PT ;  /* 0x00000018a9187209 */ /* 0x000fe20007810000 */
        /* <DEDUP_REMOVED lines=14> */
[-CC-:B------:R-:W-:Y:S01]  /*65e0*/  FFMA.FTZ R37, R57, R6.reuse, -R22.reuse ;  /* 0x0000000639257223 */ /* 0x180fe20000010816 */
[----:B------:R-:W-:Y:S01]  /*65f0*/  ISETP.LT.OR P2, PT, R18, 0x31, P2 ;  /* 0x000000311200780c */ /* 0x000fe20001741670 */
[--C-:B------:R-:W-:Y:S01]  /*6600*/  FFMA.FTZ R166, R25, R6, -R22.reuse ;  /* 0x0000000619a67223 */ /* 0x100fe20000010816 */
[----:B------:R-:W-:Y:S01]  /*6610*/  FMNMX.FTZ R24, R173, R24, !PT ;  /* 0x00000018ad187209 */ /* 0x000fe20007810000 */
[-CC-:B------:R-:W-:Y:S01]  /*6620*/  FFMA.FTZ R25, R61, R6.reuse, -R22.reuse ;  /* 0x000000063d197223 */ /* 0x180fe20000010816 */
[----:B------:R-:W-:Y:S01]  /*6630*/  FSEL R179, R50, -INF , !P2 ;  /* 0xff80000032b37808 */ /* 0x000fe20005000000 */
        /* <DEDUP_REMOVED lines=10> */
[----:B------:R-:W-:Y:S01]  /*66e0*/  MUFU.EX2 R180, R180 ;  /* 0x000000b400b47308 */ /* 0x000fe20000000800 */
[----:B------:R-:W-:Y:S01]  /*66f0*/  FSEL R177, R54, -INF , !P5 ;  /* 0xff80000036b17808 */ /* 0x000fe20006800000 */
[--C-:B------:R-:W-:Y:S01]  /*6700*/  FFMA.FTZ R162, R19, R6, -R22.reuse ;  /* 0x0000000613a27223 */ /* 0x100fe20000010816 */
[----:B------:R-:W-:Y:S01]  /*6710*/  FMNMX.FTZ R24, R181, R24, !PT ;  /* 0x00000018b5187209 */ /* 0x000fe20007810000 */
[-CC-:B------:R-:W-:Y:S01]  /*6720*/  FFMA.FTZ R156, R21, R6.reuse, -R22.reuse ;  /* 0x00000006159c7223 */ /* 0x180fe20000010816 */
[----:B------:R-:W-:Y:S01]  /*6730*/  ISETP.GT.AND P3, PT, R20, 0x41, P1 ;  /* 0x000000411400780c */ /* 0x000fe20000f64270 */
[-CC-:B------:R-:W-:Y:S01]  /*6740*/  FFMA.FTZ R152, R33, R6.reuse, -R22.reuse ;  /* 0x0000000621987223 */ /* 0x180fe20000010816 */
[----:B------:R-:W-:Y:S01]  /*6750*/  ISETP.LT.OR P2, PT, R18, 0x41, P2 ;  /* 0x000000411200780c */ /* 0x000fe20001741670 */
[-CC-:B------:R-:W-:Y:S01]  /*6760*/  FFMA.FTZ R154, R29, R6.reuse, -R22.reuse ;  /* 0x000000061d9a7223 */ /* 0x180fe20000010816 */
[----:B------:R-:W-:Y:S01]  /*6770*/  FSEL R175, R55, -INF , !P4 ;  /* 0xff80000037af7808 */ /* 0x000fe20006000000 */
[--C-:B------:R-:W-:Y:S01]  /*6780*/  FFMA.FTZ R55, R153, R6, -R22.reuse ;  /* 0x0000000699377223 */ /* 0x100fe20000010816 */
[----:B------:R-:W-:Y:S01]  /*6790*/  FMNMX.FTZ R24, R177, R24, !PT ;  /* 0x00000018b1187209 */ /* 0x000fe20007810000 */
[-CC-:B------:R-:W-:Y:S01]  /*67a0*/  FFMA.FTZ R23, R23, R6.reuse, -R22.reuse ;  /* 0x0000000617177223 */ /* 0x180fe20000010816 */
[----:B------:R-:W-:Y:S01]  /*67b0*/  ISETP.GT.AND P5, PT, R20, 0x48, P1 ;  /* 0x000000481400780c */ /* 0x000fe20000fa4270 */
[-CC-:B------:R-:W-:Y:S01]  /*67c0*/  FFMA.FTZ R19, R69, R6.reuse, -R22.reuse ;  /* 0x0000000645137223 */ /* 0x180fe20000010816 */
[----:B------:R-:W-:Y:S01]  /*67d0*/  FSEL R183, R58, -INF , !P2 ;  /* 0xff8000003ab77808 */ /* 0x000fe20005000000 */
[-CC-:B------:R-:W-:Y:S01]  /*67e0*/  FFMA.FTZ R21, R73, R6.reuse, -R22.reuse ;  /* 0x0000000649157223 */ /* 0x180fe20000010816 */
[----:B------:R-:W-:Y:S01]  /*67f0*/  ISETP.LT.OR P3, PT, R18, 0x42, P3 ;  /* 0x000000421200780c */ /* 0x000fe20001f61670 */
[--C-:B------:R-:W-:Y:S01]  /*6800*/  FFMA.FTZ R33, R81, R6, -R22.reuse ;  /* 0x0000000651217223 */ /* 0x100fe20000010816 */
[----:B------:R-:W-:Y:S01]  /*6810*/  FMNMX.FTZ R24, R175, R24, !PT ;  /* 0x00000018af187209 */ /* 0x000fe20007810000 */
[----:B------:R-:W-:Y:S01]  /*6820*/  FFMA.FTZ R29, R85, R6, -R22 ;  /* 0x00000006551d7223 */ /* 0x000fe20000010816 */
[----:B------:R-:W-:Y:S01]  /*6830*/  ISETP.GT.AND P4, PT, R20, 0x49, P1 ;  /* 0x000000491400780c */ /* 0x000fe20000f84270 */
[----:B------:R-:W-:Y:S01]  /*6840*/  MUFU.EX2 R15, R15 ;  /* 0x0000000f000f7308 */ /* 0x000fe20000000800 */
[----:B------:R-:W-:-:S02]  /*6850*/  ISETP.LT.OR P5, PT, R18, 0x49, P5 ;  /* 0x000000491200780c */ /* 0x000fc40002fa1670 */
[----:B------:R-:W-:Y:S02]  /*6860*/  FSEL R59, R59, -INF , !P3 ;  /* 0xff8000003b3b7808 */ /* 0x000fe40005800000 */
[----:B------:R-:W-:Y:S02]  /*6870*/  FMNMX.FTZ R24, R183, R24, !PT ;  /* 0x00000018b7187209 */ /* 0x000fe40007810000 */
[----:B------:R-:W-:Y:S01]  /*6880*/  ISETP.GT.AND P2, PT, R20, 0x50, P1 ;  /* 0x000000501400780c */ /* 0x000fe20000f44270 */
[----:B------:R-:W-:Y:S01]  /*6890*/  MUFU.EX2 R182, R182 ;  /* 0x000000b600b67308 */ /* 0x000fe20000000800 */
[----:B------:R-:W-:Y:S02]  /*68a0*/  FSEL R157, R62, -INF , !P5 ;  /* 0xff8000003e9d7808 */ /* 0x000fe40006800000 */
[----:B------:R-:W-:Y:S02]  /*68b0*/  ISETP.LT.OR P4, PT, R18, 0x4a, P4 ;  /* 0x0000004a1200780c */ /* 0x000fe40002781670 */
[----:B------:R-:W-:-:S02]  /*68c0*/  FMNMX.FTZ R24, R59, R24, !PT ;  /* 0x000000183b187209 */ /* 0x000fc40007810000 */
[----:B------:R-:W-:Y:S01]  /*68d0*/  ISETP.GT.AND P3, PT, R20, 0x51, P1 ;  /* 0x000000511400780c */ /* 0x000fe20000f64270 */
[----:B------:R-:W-:Y:S01]  /*68e0*/  MUFU.EX2 R23, R23 ;  /* 0x0000001700177308 */ /* 0x000fe20000000800 */
[----:B------:R-:W-:Y:S02]  /*68f0*/  ISETP.LT.OR P2, PT, R18, 0x51, P2 ;  /* 0x000000511200780c */ /* 0x000fe40001741670 */
[----:B------:R-:W-:Y:S02]  /*6900*/  FSEL R63, R63, -INF , !P4 ;  /* 0xff8000003f3f7808 */ /* 0x000fe40006000000 */
[----:B------:R-:W-:Y:S02]  /*6910*/  FMNMX.FTZ R24, R157, R24, !PT ;  /* 0x000000189d187209 */ /* 0x000fe40007810000 */
[----:B------:R-:W-:Y:S01]  /*6920*/  ISETP.GT.AND P5, PT, R20, 0x58, P1 ;  /* 0x000000581400780c */ /* 0x000fe20000fa4270 */
[----:B------:R-:W-:Y:S01]  /*6930*/  MUFU.EX2 R176, R176 ;  /* 0x000000b000b07308 */ /* 0x000fe20000000800 */
[----:B------:R-:W-:-:S02]  /*6940*/  FSEL R155, R66, -INF , !P2 ;  /* 0xff800000429b7808 */ /* 0x000fc40005000000 */
[----:B------:R-:W-:Y:S02]  /*6950*/  ISETP.LT.OR P3, PT, R18, 0x52, P3 ;  /* 0x000000521200780c */ /* 0x000fe40001f61670 */
[----:B------:R-:W-:Y:S02]  /*6960*/  FMNMX.FTZ R24, R63, R24, !PT ;  /* 0x000000183f187209 */ /* 0x000fe40007810000 */
[----:B------:R-:W-:Y:S01]  /*6970*/  ISETP.GT.AND P4, PT, R20, 0x59, P1 ;  /* 0x000000591400780c */ /* 0x000fe20000f84270 */
[----:B------:R-:W-:Y:S01]  /*6980*/  MUFU.EX2 R27, R27 ;  /* 0x0000001b001b7308 */ /* 0x000fe20000000800 */
[----:B------:R-:W-:Y:S02]  /*6990*/  ISETP.LT.OR P5, PT, R18, 0x59, P5 ;  /* 0x000000591200780c */ /* 0x000fe40002fa1670 */
[----:B------:R-:W-:Y:S02]  /*69a0*/  FSEL R67, R67, -INF , !P3 ;  /* 0xff80000043437808 */ /* 0x000fe40005800000 */
[----:B------:R-:W-:-:S02]  /*69b0*/  FMNMX.FTZ R24, R155, R24, !PT ;  /* 0x000000189b187209 */ /* 0x000fc40007810000 */
[----:B------:R-:W-:Y:S01]  /*69c0*/  ISETP.GT.AND P2, PT, R20, 0x60, P1 ;  /* 0x000000601400780c */ /* 0x000fe20000f44270 */
[----:B------:R-:W-:Y:S01]  /*69d0*/  MUFU.EX2 R178, R178 ;  /* 0x000000b200b27308 */ /* 0x000fe20000000800 */
[----:B------:R-:W-:Y:S02]  /*69e0*/  FSEL R153, R70, -INF , !P5 ;  /* 0xff80000046997808 */ /* 0x000fe40006800000 */
[----:B------:R-:W-:Y:S02]  /*69f0*/  ISETP.LT.OR P4, PT, R18, 0x5a, P4 ;  /* 0x0000005a1200780c */ /* 0x000fe40002781670 */
[----:B------:R-:W-:Y:S02]  /*6a00*/  FMNMX.FTZ R24, R67, R24, !PT ;  /* 0x0000001843187209 */ /* 0x000fe40007810000 */
        /* <DEDUP_REMOVED lines=32> */
[----:B------:R-:W-:-:S02]  /*6c10*/  ISETP.LT.OR P5, PT, R18, 0x79, P5 ;  /* 0x000000791200780c */ /* 0x000fc40002fa1670 */
[----:B------:R-:W-:Y:S02]  /*6c20*/  FSEL R83, R83, -INF , !P3 ;  /* 0xff80000053537808 */ /* 0x000fe40005800000 */
[----:B------:R-:W-:Y:S02]  /*6c30*/  FMNMX.FTZ R24, R165, R24, !PT ;  /* 0x00000018a5187209 */ /* 0x000fe40007810000 */
[----:B------:R-:W-:Y:S01]  /*6c40*/  ISETP.LT.OR P1, PT, R18, 0x7a, P1 ;  /* 0x0000007a1200780c */ /* 0x000fe20000f21670 */
[----:B------:R-:W-:Y:S01]  /*6c50*/  MUFU.EX2 R170, R170 ;  /* 0x000000aa00aa7308 */ /* 0x000fe20000000800 */
[----:B------:R-:W-:Y:S02]  /*6c60*/  FSEL R185, R86, -INF , !P5 ;  /* 0xff80000056b97808 */ /* 0x000fe40006800000 */
[----:B------:R-:W-:Y:S02]  /*6c70*/  FMNMX.FTZ R24, R83, R24, !PT ;  /* 0x0000001853187209 */ /* 0x000fe40007810000 */
[----:B------:R-:W-:-:S02]  /*6c80*/  FSEL R87, R87, -INF , !P1 ;  /* 0xff80000057577808 */ /* 0x000fc40004800000 */
[----:B------:R-:W-:Y:S01]  /*6c90*/  FMNMX.FTZ R24, R185, R24, !PT ;  /* 0x00000018b9187209 */ /* 0x000fe20007810000 */
[----:B------:R-:W-:Y:S01]  /*6ca0*/  MUFU.EX2 R41, R41 ;  /* 0x0000002900297308 */ /* 0x000fe20000000800 */
[----:B------:R-:W-:Y:S02]  /*6cb0*/  FSEL R65, R7, RZ, P6 ;  /* 0x000000ff07417208 */ /* 0x000fe40003000000 */
[----:B------:R-:W-:-:S03]  /*6cc0*/  FMNMX.FTZ R24, R87, R24, !PT ;  /* 0x0000001857187209 */ /* 0x000fc60007810000 */
[----:B------:R-:W-:Y:S02]  /*6cd0*/  FADD.FTZ R65, -R65, R12 ;  /* 0x0000000c41417221 */ /* 0x000fe40000010100 */
[----:B------:R-:W0:Y:S01]  /*6ce0*/  SHFL.BFLY PT, R57, R24, 0x2, 0x1f ;  /* 0x0c401f0018397f89 */ /* 0x000e2200000e0000 */
[----:B------:R-:W-:Y:S08]  /*6cf0*/  MUFU.EX2 R164, R164 ;  /* 0x000000a400a47308 */ /* 0x000ff00000000800 */
[----:B------:R-:W-:Y:S08]  /*6d00*/  MUFU.EX2 R37, R37 ;  /* 0x0000002500257308 */ /* 0x000ff00000000800 */
[----:B------:R-:W-:Y:S01]  /*6d10*/  MUFU.EX2 R166, R166 ;  /* 0x000000a600a67308 */ /* 0x000fe20000000800 */
[----:B0-----:R-:W-:Y:S01]  /*6d20*/  FMNMX.FTZ R18, R24, R57, !PT ;  /* 0x0000003918127209 */ /* 0x001fe20007810000 */
[----:B------:R-:W-:-:S06]  /*6d30*/  FFMA.FTZ R57, R77, R6, -R22 ;  /* 0x000000064d397223 */ /* 0x000fcc0000010816 */
[----:B------:R-:W-:Y:S01]  /*6d40*/  MUFU.EX2 R25, R25 ;  /* 0x0000001900197308 */ /* 0x000fe20000000800 */
[----:B------:R-:W0:Y:S07]  /*6d50*/  SHFL.BFLY PT, R61, R18, 0x1, 0x1f ;  /* 0x0c201f00123d7f89 */ /* 0x000e2e00000e0000 */
[----:B------:R-:W-:Y:S08]  /*6d60*/  MUFU.EX2 R160, R160 ;  /* 0x000000a000a07308 */ /* 0x000ff00000000800 */
[----:B------:R-:W-:Y:S08]  /*6d70*/  MUFU.EX2 R17, R17 ;  /* 0x0000001100117308 */ /* 0x000ff00000000800 */
[----:B------:R-:W-:Y:S01]  /*6d80*/  MUFU.EX2 R162, R162 ;  /* 0x000000a200a27308 */ /* 0x000fe20000000800 */
[----:B0-----:R-:W-:Y:S01]  /*6d90*/  FMNMX.FTZ R9, R18, R61, !PT ;  /* 0x0000003d12097209 */ /* 0x001fe20007810000 */
[----:B------:R-:W-:-:S03]  /*6da0*/  FMUL.FTZ R61, R65, R6 ;  /* 0x00000006413d7220 */ /* 0x000fc60000410000 */
[C---:B------:R-:W-:Y:S01]  /*6db0*/  FSETP.NEU.FTZ.AND P1, PT, R9.reuse, -INF , PT ;  /* 0xff8000000900780b */ /* 0x040fe20003f3d000 */
[C---:B------:R-:W-:Y:S02]  /*6dc0*/  FMUL.FTZ R12, R9.reuse, R6 ;  /* 0x00000006090c7220 */ /* 0x040fe40000410000 */
[----:B------:R-:W-:Y:S01]  /*6dd0*/  MUFU.EX2 R19, R19 ;  /* 0x0000001300137308 */ /* 0x000fe20000000800 */
[----:B------:R-:W-:Y:S02]  /*6de0*/  FSEL R18, R9, RZ, P1 ;  /* 0x000000ff09127208 */ /* 0x000fe40000800000 */
[----:B------:R-:W-:-:S03]  /*6df0*/  FSEL R12, R12, RZ, P1 ;  /* 0x000000ff0c0c7208 */ /* 0x000fc60000800000 */
[----:B------:R-:W-:Y:S02]  /*6e00*/  FADD.FTZ R13, -R18, R13 ;  /* 0x0000000d120d7221 */ /* 0x000fe40000010100 */
[----:B------:R-:W0:Y:S01]  /*6e10*/  MUFU.EX2 R61, R61 ;  /* 0x0000003d003d7308 */ /* 0x000e220000000800 */
[-CC-:B------:R-:W-:Y:S01]  /*6e20*/  FFMA.FTZ R65, R26, R6.reuse, -R12.reuse ;  /* 0x000000061a417223 */ /* 0x180fe2000001080c */
[-CC-:B------:R-:W-:Y:S01]  /*6e30*/  FFMA.FTZ R20, R159, R6.reuse, -R12.reuse ;  /* 0x000000069f147223 */ /* 0x180fe2000001080c */
[-C--:B------:R-:W-:Y:S01]  /*6e40*/  FMUL.FTZ R18, R13, R6.reuse ;  /* 0x000000060d127220 */ /* 0x080fe20000410000 */
        /* <DEDUP_REMOVED lines=16> */
[-C--:B------:R-:W-:Y:S01]  /*6f50*/  FFMA.FTZ R171, R177, R6.reuse, -R12 ;  /* 0x00000006b1ab7223 */ /* 0x080fe2000001080c */
[----:B------:R-:W-:Y:S01]  /*6f60*/  FADD.FTZ R59, R15, R38 ;  /* 0x000000260f3b7221 */ /* 0x000fe20000010000 */
        /* <DEDUP_REMOVED lines=9> */
[--C-:B------:R-:W-:Y:S01]  /*7000*/  FFMA.FTZ R75, R75, R6, -R12.reuse ;  /* 0x000000064b4b7223 */ /* 0x100fe2000001080c */
[----:B------:R-:W2:Y:S01]  /*7010*/  MUFU.EX2 R22, R22 ;  /* 0x0000001600167308 */ /* 0x000ea20000000800 */
[----:B-1----:R-:W-:Y:S01]  /*7020*/  FFMA.FTZ R5, R18, R4, R65 ;  /* 0x0000000412057223 */ /* 0x002fe20000010041 */
[----:B------:R-:W-:Y:S01]  /*7030*/  FADD.FTZ R4, R182, R59 ;  /* 0x0000003bb6047221 */ /* 0x000fe20000010000 */
[-CC-:B------:R-:W-:Y:S01]  /*7040*/  FFMA.FTZ R53, R53, R6.reuse, -R12.reuse ;  /* 0x0000000635357223 */ /* 0x180fe2000001080c */
[-CC-:B------:R-:W-:Y:S01]  /*7050*/  FFMA.FTZ R79, R79, R6.reuse, -R12.reuse ;  /* 0x000000064f4f7223 */ /* 0x180fe2000001080c */
[-CC-:B------:R-:W-:Y:S01]  /*7060*/  FFMA.FTZ R165, R165, R6.reuse, -R12.reuse ;  /* 0x00000006a5a57223 */ /* 0x180fe2000001080c */
[-CC-:B------:R-:W-:Y:S01]  /*7070*/  FFMA.FTZ R83, R83, R6.reuse, -R12.reuse ;  /* 0x0000000653537223 */ /* 0x180fe2000001080c */
[----:B------:R-:W-:Y:S01]  /*7080*/  FFMA.FTZ R185, R185, R6, -R12 ;  /* 0x00000006b9b97223 */ /* 0x000fe2000001080c */
[----:B------:R-:W1:Y:S01]  /*7090*/  MUFU.EX2 R31, R31 ;  /* 0x0000001f001f7308 */ /* 0x000e620000000800 */
[----:B0-----:R-:W-:-:S07]  /*70a0*/  FADD.FTZ R5, R20, R5 ;  /* 0x0000000514057221 */ /* 0x001fce0000010000 */
[----:B------:R-:W0:Y:S01]  /*70b0*/  MUFU.EX2 R24, R24 ;  /* 0x0000001800187308 */ /* 0x000e220000000800 */
[----:B--2---:R-:W-:Y:S01]  /*70c0*/  FADD.FTZ R40, R22, R5 ;  /* 0x0000000516287221 */ /* 0x004fe20000010000 */
[----:B------:R-:W-:-:S04]  /*70d0*/  FADD.FTZ R5, R23, R4 ;  /* 0x0000000417057221 */ /* 0x000fc80000010000 */
[----:B------:R-:W-:Y:S02]  /*70e0*/  FADD.FTZ R4, R176, R5 ;  /* 0x00000005b0047221 */ /* 0x000fe40000010000 */
[----:B------:R-:W2:Y:S01]  /*70f0*/  MUFU.EX2 R69, R69 ;  /* 0x0000004500457308 */ /* 0x000ea20000000800 */
[----:B-1----:R-:W-:Y:S01]  /*7100*/  FADD.FTZ R59, R31, R40 ;  /* 0x000000281f3b7221 */ /* 0x002fe20000010000 */
[----:B------:R-:W-:-:S04]  /*7110*/  FADD.FTZ R5, R27, R4 ;  /* 0x000000041b057221 */ /* 0x000fc80000010000 */
[----:B------:R-:W-:Y:S02]  /*7120*/  FADD.FTZ R4, R178, R5 ;  /* 0x00000005b2047221 */ /* 0x000fe40000010000 */
[----:B------:R-:W1:Y:S01]  /*7130*/  MUFU.EX2 R26, R26 ;  /* 0x0000001a001a7308 */ /* 0x000e620000000800 */
[----:B0-----:R-:W-:Y:S01]  /*7140*/  FADD.FTZ R40, R24, R59 ;  /* 0x0000003b18287221 */ /* 0x001fe20000010000 */
[----:B------:R-:W-:-:S04]  /*7150*/  FADD.FTZ R5, R35, R4 ;  /* 0x0000000423057221 */ /* 0x000fc80000010000 */
[----:B------:R-:W-:Y:S02]  /*7160*/  FADD.FTZ R4, R172, R5 ;  /* 0x00000005ac047221 */ /* 0x000fe40000010000 */
[----:B------:R-:W0:Y:S01]  /*7170*/  MUFU.EX2 R39, R39 ;  /* 0x0000002700277308 */ /* 0x000e220000000800 */
[----:B--2---:R-:W-:Y:S01]  /*7180*/  FADD.FTZ R59, R69, R40 ;  /* 0x00000028453b7221 */ /* 0x004fe20000010000 */
[----:B------:R-:W-:Y:S01]  /*7190*/  FADD.FTZ R5, R51, R4 ;  /* 0x0000000433057221 */ /* 0x000fe20000010000 */
[-CC-:B------:R-:W-:Y:S01]  /*71a0*/  FFMA.FTZ R40, R67, R6.reuse, -R12.reuse ;  /* 0x0000000643287223 */ /* 0x180fe2000001080c */
[----:B------:R-:W-:Y:S02]  /*71b0*/  FFMA.FTZ R12, R87, R6, -R12 ;  /* 0x00000006570c7223 */ /* 0x000fe4000001080c */
[----:B------:R-:W-:Y:S02]  /*71c0*/  FADD.FTZ R4, R174, R5 ;  /* 0x00000005ae047221 */ /* 0x000fe40000010000 */
[----:B------:R-:W2:Y:S01]  /*71d0*/  MUFU.EX2 R28, R28 ;  /* 0x0000001c001c7308 */ /* 0x000ea20000000800 */
[----:B-1----:R-:W-:Y:S01]  /*71e0*/  FADD.FTZ R42, R26, R59 ;  /* 0x0000003b1a2a7221 */ /* 0x002fe20000010000 */
[----:B------:R-:W-:-:S04]  /*71f0*/  FADD.FTZ R5, R55, R4 ;  /* 0x0000000437057221 */ /* 0x000fc80000010000 */
[----:B------:R-:W-:Y:S02]  /*7200*/  FADD.FTZ R4, R168, R5 ;  /* 0x00000005a8047221 */ /* 0x000fe40000010000 */
        /* <DEDUP_REMOVED lines=8> */
[----:B------:R-:W-:-:S06]  /*7290*/  FADD.FTZ R59, R45, R4 ;  /* 0x000000042d3b7221 */ /* 0x000fcc0000010000 */
[----:B------:R-:W0:Y:S01]  /*72a0*/  MUFU.EX2 R32, R32 ;  /* 0x0000002000207308 */ /* 0x000e220000000800 */
[----:B--2---:R-:W-:-:S07]  /*72b0*/  FADD.FTZ R42, R47, R42 ;  /* 0x0000002a2f2a7221 */ /* 0x004fce0000010000 */
[----:B------:R-:W2:Y:S01]  /*72c0*/  MUFU.EX2 R171, R171 ;  /* 0x000000ab00ab7308 */ /* 0x000ea20000000800 */
[----:B-1----:R-:W-:Y:S01]  /*72d0*/  FADD.FTZ R5, R169, R42 ;  /* 0x0000002aa9057221 */ /* 0x002fe20000010000 */
[----:B------:R-:W-:-:S04]  /*72e0*/  FADD.FTZ R42, R170, R59 ;  /* 0x0000003baa2a7221 */ /* 0x000fc80000010000 */
[----:B------:R-:W-:Y:S02]  /*72f0*/  FADD.FTZ R59, R41, R42 ;  /* 0x0000002a293b7221 */ /* 0x000fe40000010000 */
[----:B------:R-:W1:Y:S01]  /*7300*/  MUFU.EX2 R34, R34 ;  /* 0x0000002200227308 */ /* 0x000e620000000800 */
[----:B0-----:R-:W-:Y:S01]  /*7310*/  FADD.FTZ R4, R32, R5 ;  /* 0x0000000520047221 */ /* 0x001fe20000010000 */
[----:B------:R-:W-:-:S06]  /*7320*/  FADD.FTZ R42, R164, R59 ;  /* 0x0000003ba42a7221 */ /* 0x000fcc0000010000 */
        /* <DEDUP_REMOVED lines=12> */
[----:B------:R0:W-:Y:S01]  /*73f0*/  MUFU.EX2 R157, R49 ;  /* 0x00000031009d7308 */ /* 0x0001e20000000800 */
[----:B--2---:R-:W-:-:S07]  /*7400*/  FADD.FTZ R5, R161, R4 ;  /* 0x00000004a1057221 */ /* 0x004fce0000010000 */
[----:B------:R-:W2:Y:S01]  /*7410*/  MUFU.EX2 R163, R163 ;  /* 0x000000a300a37308 */ /* 0x000ea20000000800 */
[----:B0-----:R-:W-:Y:S01]  /*7420*/  FADD.FTZ R49, R37, R42 ;  /* 0x0000002a25317221 */ /* 0x001fe20000010000 */
[----:B-1----:R-:W-:-:S03]  /*7430*/  FADD.FTZ R4, R40, R5 ;  /* 0x0000000528047221 */ /* 0x002fc60000010000 */
[----:B------:R-:W-:-:S03]  /*7440*/  FADD.FTZ R42, R166, R49 ;  /* 0x00000031a62a7221 */ /* 0x000fc60000010000 */
[----:B------:R-:W0:Y:S01]  /*7450*/  MUFU.EX2 R71, R71 ;  /* 0x0000004700477308 */ /* 0x000e220000000800 */
[----:B------:R-:W-:-:S04]  /*7460*/  FADD.FTZ R49, R25, R42 ;  /* 0x0000002a19317221 */ /* 0x000fc80000010000 */
[----:B------:R-:W-:-:S03]  /*7470*/  FADD.FTZ R42, R160, R49 ;  /* 0x00000031a02a7221 */ /* 0x000fc60000010000 */
[----:B------:R-:W1:Y:S01]  /*7480*/  MUFU.EX2 R156, R156 ;  /* 0x0000009c009c7308 */ /* 0x000e620000000800 */
[----:B------:R-:W-:Y:S01]  /*7490*/  FADD.FTZ R49, R17, R42 ;  /* 0x0000002a11317221 */ /* 0x000fe20000010000 */
[----:B--2---:R-:W-:-:S03]  /*74a0*/  FADD.FTZ R4, R163, R4 ;  /* 0x00000004a3047221 */ /* 0x004fc60000010000 */
[----:B------:R-:W-:-:S03]  /*74b0*/  FADD.FTZ R42, R162, R49 ;  /* 0x00000031a22a7221 */ /* 0x000fc60000010000 */
[----:B------:R-:W2:Y:S01]  /*74c0*/  MUFU.EX2 R21, R21 ;  /* 0x0000001500157308 */ /* 0x000ea20000000800 */
[----:B------:R-:W-:Y:S01]  /*74d0*/  FADD.FTZ R5, R19, R42 ;  /* 0x0000002a13057221 */ /* 0x000fe20000010000 */
[----:B0-----:R-:W-:-:S04]  /*74e0*/  FADD.FTZ R4, R71, R4 ;  /* 0x0000000447047221 */ /* 0x001fc80000010000 */
[----:B------:R-:W-:Y:S02]  /*74f0*/  FADD.FTZ R4, R157, R4 ;  /* 0x000000049d047221 */ /* 0x000fe40000010000 */
        /* <DEDUP_REMOVED lines=25> */
[----:B-1----:R-:W-:Y:S01]  /*7690*/  FADD.FTZ R4, R155, R4 ;  /* 0x000000049b047221 */ /* 0x002fe20000010000 */
[----:B--2---:R-:W-:-:S03]  /*76a0*/  FADD.FTZ R5, R29, R42 ;  /* 0x0000002a1d057221 */ /* 0x004fc60000010000 */
[----:B0-----:R-:W-:Y:S01]  /*76b0*/  FADD.FTZ R4, R12, R4 ;  /* 0x000000040c047221 */ /* 0x001fe20000010000 */
[----:B------:R-:W-:Y:S06]  /*76c0*/  @!P0 BRA `(.L_x_1110) ;  /* 0x0000000000048947 */ /* 0x000fec0003800000 */
[----:B------:R-:W-:Y:S01]  /*76d0*/  BPT.TRAP 0x1 ;  /* 0x000000040000795c */ /* 0x000fe20000300000 */
.L_x_1110:
[----:B------:R-:W-:Y:S01]  /*76e0*/  ULEA UR6, UR54, UR40, 0x3 ;  /* 0x0000002836067291 */ /* 0x000fe2000f8e183f */
[----:B------:R-:W-:Y:S01]  /*76f0*/  ISETP.GT.AND P1, PT, R14, UR53, PT ;  /* 0x000000350e007c0c */ /* 0x000fe2000bf24270 */
        /* <DEDUP_REMOVED lines=10> */
[-C--:B------:R-:W-:Y:S01]  /*77a0*/  FMUL.FTZ R92, R92, R61.reuse ;  /* 0x0000003d5c5c7220 */ /* 0x080fe20000410000 */
[----:B------:R-:W-:Y:S01]  /*77b0*/  F2FP.BF16.F32.PACK_AB R182, R23, R182 ;  /* 0x000000b617b6723e */ /* 0x000fe200000010ff */
[-C--:B------:R-:W-:Y:S01]  /*77c0*/  FMUL.FTZ R93, R93, R61.reuse ;  /* 0x0000003d5d5d7220 */ /* 0x080fe20000410000 */
[----:B------:R-:W-:Y:S01]  /*77d0*/  F2FP.BF16.F32.PACK_AB R183, R31, R22 ;  /* 0x000000161fb7723e */ /* 0x000fe200000010ff */
[-C--:B------:R-:W-:Y:S01]  /*77e0*/  FMUL.FTZ R96, R96, R61.reuse ;  /* 0x0000003d60607220 */ /* 0x080fe20000410000 */
[----:B------:R-:W-:Y:S01]  /*77f0*/  SYNCS.ARRIVE.TRANS64.RED.A1T0 RZ, [UR6], RZ ;  /* 0x000000ffffff79a7 */ /* 0x000fe20008100406 */
[----:B------:R-:W-:Y:S01]  /*7800*/  F2FP.BF16.F32.PACK_AB R176, R27, R176 ;  /* 0x000000b01bb0723e */ /* 0x000fe200000010ff */
[-C--:B------:R-:W-:Y:S01]  /*7810*/  FMUL.FTZ R97, R97, R61.reuse ;  /* 0x0000003d61617220 */ /* 0x080fe20000410000 */
        /* <DEDUP_REMOVED lines=50> */
[----:B------:R-:W-:Y:S01]  /*7b40*/  FMUL.FTZ R149, R149, R61 ;  /* 0x0000003d95957220 */ /* 0x000fe20000410000 */
[----:B------:R-:W-:-:S02]  /*7b50*/  VIADD R14, R14, 0xffffffff ;  /* 0xffffffff0e0e7836 */ /* 0x000fc40000000000 */
        /* <DEDUP_REMOVED lines=35> */
.L_x_1092:
[----:B------:R-:W0:Y:S01]  /*7d90*/  S2UR UR6, SR_CTAID.X ;  /* 0x00000000000679c3 */ /* 0x000e220000002500 */
[----:B------:R-:W-:Y:S01]  /*7da0*/  IADD3 R13, -R8, 0x1, RZ ;  /* 0x00000001080d7810 */ /* 0x000fe20007ffe1ff */
[----:B------:R-:W-:Y:S02]  /*7db0*/  UISETP.NE.AND UP1, UPT, UR42, URZ, UPT ;  /* 0x0000003f2a00728c */ /* 0x000fe4000bf25270 */
[----:B------:R-:W-:Y:S02]  /*7dc0*/  UISETP.NE.AND UP0, UPT, UR41, URZ, UPT ;  /* 0x0000003f2900728c */ /* 0x000fe4000bf05270 */
[----:B------:R-:W-:-:S04]  /*7dd0*/  IMAD R13, R2, UR51, R13 ;  /* 0x00000033020d7c24 */ /* 0x000fc8000f8e020d */
[----:B------:R-:W-:Y:S02]  /*7de0*/  PLOP3.LUT P1, PT, PT, PT, UP0, 0x40, 0x0 ;  /* 0x000000000000781c */ /* 0x000fe40003f2e808 */
[----:B------:R-:W-:Y:S01]  /*7df0*/  R2UR UR11, R13 ;  /* 0x000000000d0b72ca */ /* 0x000fe200000e0000 */
[----:B------:R-:W-:Y:S01]  /*7e00*/  @UP1 ULDC UR14, c[0x0][0x450] ;  /* 0x00011400000e1ab9 */ /* 0x000fe20000000800 */
[----:B0-----:R-:W-:-:S03]  /*7e10*/  ULEA UR10, UR6, 0x7f, 0x7 ;  /* 0x0000007f060a7891 */ /* 0x001fc6000f8e383f */
[----:B------:R-:W-:Y:S02]  /*7e20*/  @UP1 ULDC UR6, c[0x0][0x44c] ;  /* 0x0001130000061ab9 */ /* 0x000fe40000000800 */
[----:B------:R-:W-:-:S04]  /*7e30*/  UIMAD.WIDE.U32 UR6, UR10, UR6, URZ ;  /* 0x000000060a0672a5 */ /* 0x000fc8000f8e003f */
[----:B------:R-:W-:-:S04]  /*7e40*/  @UP1 USHF.R.U32.HI UR10, URZ, UR14, UR7 ;  /* 0x0000000e3f0a1299 */ /* 0x000fc80008011607 */
[----:B------:R-:W-:-:S03]  /*7e50*/  UIADD3 UR10, UR11, UR10, URZ ;  /* 0x0000000a0b0a7290 */ /* 0x000fc6000fffe03f */
[----:B------:R-:W-:Y:S02]  /*7e60*/  ULDC UR11, c[0x0][0x9dc] ;  /* 0x00027700000b7ab9 */ /* 0x000fe40000000800 */
[----:B------:R-:W-:Y:S01]  /*7e70*/  UIADD3 UR11, UR10, -UR11, URZ ;  /* 0x8000000b0a0b7290 */ /* 0x000fe2000fffe03f */
[----:B------:R-:W-:Y:S11]  /*7e80*/  @P1 BRA `(.L_x_1112) ;  /* 0x00000000004c1947 */ /* 0x000ff60003800000 */
[----:B------:R-:W-:-:S06]  /*7e90*/  UISETP.GT.AND UP0, UPT, UR10, -0x1, UPT ;  /* 0xffffffff0a00788c */ /* 0x000fcc000bf04270 */
[----:B------:R-:W-:-:S13]  /*7ea0*/  PLOP3.LUT P1, PT, PT, PT, UP0, 0x80, 0x0 ;  /* 0x000000000000781c */ /* 0x000fda0003f2f008 */
[----:B------:R-:W-:Y:S05]  /*7eb0*/  @P1 BRA `(.L_x_1113) ;  /* 0x0000000000201947 */ /* 0x000fea0003800000 */
[----:B------:R-:W-:Y:S01]  /*7ec0*/  ULDC UR14, c[0x0][0x9e4] ;  /* 0x00027900000e7ab9 */ /* 0x000fe20000000800 */
[----:B------:R-:W-:Y:S02]  /*7ed0*/  ULOP3.LUT UR10, URZ, UR10, URZ, 0x33, !UPT ;  /* 0x0000000a3f0a7292 */ /* 0x000fe4000f8e333f */
[----:B------:R-:W-:-:S11]  /*7ee0*/  UISETP.NE.AND UP0, UPT, UR14, 0x1, UPT ;  /* 0x000000010e00788c */ /* 0x000fd6000bf05270 */
[----:B------:R-:W-:Y:S02]  /*7ef0*/  @UP0 ULDC.64 UR18, c[0x0][0x9e8] ;  /* 0x00027a0000120ab9 */ /* 0x000fe40000000a00 */
[----:B------:R-:W-:-:S04]  /*7f00*/  UIMAD.WIDE.U32 UR6, UR10, UR18, URZ ;  /* 0x000000120a0672a5 */ /* 0x000fc8000f8e003f */
[----:B------:R-:W-:-:S04]  /*7f10*/  @UP0 USHF.R.U32.HI UR10, URZ, UR19, UR7 ;  /* 0x000000133f0a0299 */ /* 0x000fc80008011607 */
[----:B------:R-:W-:Y:S01]  /*7f20*/  ULOP3.LUT UR10, URZ, UR10, URZ, 0x33, !UPT ;  /* 0x0000000a3f0a7292 */ /* 0x000fe2000f8e333f */
[----:B------:R-:W-:Y:S11]  /*7f30*/  BRA `(.L_x_1114) ;  /* 0x0000000000147947 */ /* 0x000ff60003800000 */
.L_x_1113:
[----:B------:R-:W-:Y:S02]  /*7f40*/  ULDC UR14, c[0x0][0x9e4] ;  /* 0x00027900000e7ab9 */ /* 0x000fe40000000800 */
[----:B------:R-:W-:-:S11]  /*7f50*/  UISETP.NE.AND UP0, UPT, UR14, 0x1, UPT ;  /* 0x000000010e00788c */ /* 0x000fd6000bf05270 */
[----:B------:R-:W-:Y:S02]  /*7f60*/  @UP0 ULDC.64 UR18, c[0x0][0x9e8] ;  /* 0x00027a0000120ab9 */ /* 0x000fe40000000a00 */
[----:B------:R-:W-:-:S04]  /*7f70*/  UIMAD.WIDE.U32 UR6, UR10, UR18, URZ ;  /* 0x000000120a0672a5 */ /* 0x000fc8000f8e003f */
[----:B------:R-:W-:-:S12]  /*7f80*/  @UP0 USHF.R.U32.HI UR10, URZ, UR19, UR7 ;  /* 0x000000133f0a0299 */ /* 0x000fd80008011607 */
.L_x_1114:
[----:B------:R-:W-:-:S04]  /*7f90*/  UIMAD UR10, UR10, UR14, URZ ;  /* 0x0000000e0a0a72a4 */ /* 0x000fc8000f8e023f */
[----:B------:R-:W-:-:S04]  /*7fa0*/  UISETP.LT.AND UP0, UPT, UR11, UR10, UPT ;  /* 0x0000000a0b00728c */ /* 0x000fc8000bf01270 */
[----:B------:R-:W-:-:S12]  /*7fb0*/  USEL UR11, UR11, UR10, !UP0 ;  /* 0x0000000a0b0b7287 */ /* 0x000fd8000c000000 */
.L_x_1112:
[----:B------:R-:W-:-:S04]  /*7fc0*/  UIADD3 UR11, UR11, 0x7f, URZ ;  /* 0x0000007f0b0b7890 */ /* 0x000fc8000fffe03f */
[----:B------:R-:W-:-:S04]  /*7fd0*/  USHF.R.S32.HI UR6, URZ, 0x1f, UR11 ;  /* 0x0000001f3f067899 */ /* 0x000fc8000801140b */
[----:B------:R-:W-:-:S04]  /*7fe0*/  ULEA.HI UR6, UR6, UR11, URZ, 0x7 ;  /* 0x0000000b06067291 */ /* 0x000fc8000f8f383f */
[----:B------:R-:W-:-:S04]  /*7ff0*/  USHF.R.S32.HI UR6, URZ, 0x7, UR6 ;  /* 0x000000073f067899 */ /* 0x000fc80008011406 */
[----:B------:R-:W-:-:S04]  /*8000*/  UISETP.LT.AND UP0, UPT, UR38, UR6, UPT ;  /* 0x000000062600728c */ /* 0x000fc8000bf01270 */
[----:B------:R-:W-:-:S06]  /*8010*/  USEL UR50, UR38, UR6, !UP0 ;  /* 0x0000000626327287 */ /* 0x000fcc000c000000 */
[----:B------:R-:W-:-:S13]  /*8020*/  ISETP.GE.AND P1, PT, R14, UR50, PT ;  /* 0x000000320e007c0c */ /* 0x000fda000bf26270 */
[----:B------:R-:W-:Y:S05]  /*8030*/  @!P1 BRA `(.L_x_1115) ;  /* 0x00000020001c9947 */ /* 0x000fea0003800000 */
[----:B------:R-:W-:Y:S01]  /*8040*/  IMAD.MOV.U32 R13, RZ, RZ, R9 ;  /* 0x000000ffff0d7224 */ /* 0x000fe200078e0009 */
[----:B------:R-:W-:Y:S01]  /*8050*/  UMOV UR52, UR45 ;  /* 0x0000002d00347c82 */ /* 0x000fe20008000000 */
[----:B------:R-:W-:Y:S01]  /*8060*/  IMAD.MOV.U32 R12, RZ, RZ, R7 ;  /* 0x000000ffff0c7224 */ /* 0x000fe200078e0007 */
[----:B------:R-:W-:Y:S01]  /*8070*/  UMOV UR51, UR46 ;  /* 0x0000002e00337c82 */ /* 0x000fe20008000000 */
[----:B------:R-:W-:-:S07]  /*8080*/  IMAD.MOV.U32 R8, RZ, RZ, R14 ;  /* 0x000000ffff087224 */ /* 0x000fce00078e000e */
.L_x_1126:
[----:B------:R-:W-:Y:S01]  /*8090*/  ISETP.NE.AND P2, PT, RZ, UR39, PT ;  /* 0x00000027ff007c0c */ /* 0x000fe2000bf45270 */
[----:B------:R-:W-:-:S04]  /*80a0*/  UISETP.NE.AND UP0, UPT, UR51, 0x1, UPT ;  /* 0x000000013300788c */ /* 0x000fc8000bf05270 */
[----:B------:R-:W-:-:S04]  /*80b0*/  USEL UR45, URZ, 0x1, UP0 ;  /* 0x000000013f2d7887 */ /* 0x000fc80008000000 */
[----:B------:R-:W-:-:S04]  /*80c0*/  ULOP3.LUT UR45, UR52, UR45, URZ, 0x3c, !UPT ;  /* 0x0000002d342d7292 */ /* 0x000fc8000f8e3c3f */
[----:B------:R-:W-:Y:S08]  /*80d0*/  @P2 BRA `(.L_x_1116) ;  /* 0x0000000000382947 */ /* 0x000ff00003800000 */
[----:B------:R-:W-:Y:S05]  /*80e0*/  @!P0 BRA `(.L_x_1117) ;  /* 0x0000000000048947 */ /* 0x000fea0003800000 */
[----:B------:R-:W-:Y:S01]  /*80f0*/  BPT.TRAP 0x1 ;  /* 0x000000040000795c */ /* 0x000fe20000300000 */
.L_x_1117:
        /* <DEDUP_REMOVED lines=9> */
.L_x_1118:
[----:B-1----:R-:W-:Y:S05]  /*8190*/  @P1 BRA `(.L_x_1116) ;  /* 0x0000000000081947 */ /* 0x002fea0003800000 */
[----:B------:R-:W1:Y:S02]  /*81a0*/  SYNCS.PHASECHK.TRANS64.TRYWAIT P1, [UR6+0x28830], R6 ;  /* 0x02883006ff0075a7 */ /* 0x000e640008020146 */
[----:B-1----:R-:W-:Y:S05]  /*81b0*/  @!P1 BRA `(.L_x_1119) ;  /* 0x000000b4000c9947 */ /* 0x002fea0003800000 */
.L_x_1116:
        /* <DEDUP_REMOVED lines=50> */
.L_x_1121:
[----:B------:R-:W-:Y:S01]  /*84e0*/  ULEA UR6, UR51, UR40, 0x3 ;  /* 0x0000002833067291 */ /* 0x000fe2000f8e183f */
[----:B------:R-:W-:-:S05]  /*84f0*/  IMAD.U32 R6, RZ, RZ, UR52 ;  /* 0x00000034ff067e24 */ /* 0x000fca000f8e00ff */
[----:B------:R-:W-:-:S04]  /*8500*/  SHF.L.U32 R6, R6, 0x1f, RZ ;  /* 0x0000001f06067819 */ /* 0x000fc800000006ff */
[----:B------:R0:W1:Y:S01]  /*8510*/  SYNCS.PHASECHK.TRANS64.TRYWAIT P1, [UR6+0x28850], R6 ;  /* 0x02885006ff0075a7 */ /* 0x0000620008020146 */
[----:B------:R-:W-:Y:S05]  /*8520*/  @!P0 BRA `(.L_x_1122) ;  /* 0x0000000000048947 */ /* 0x000fea0003800000 */
[----:B------:R-:W-:Y:S01]  /*8530*/  BPT.TRAP 0x1 ;  /* 0x000000040000795c */ /* 0x000fe20000300000 */
.L_x_1122:
[----:B-1----:R-:W-:Y:S05]  /*8540*/  @P1 BRA `(.L_x_1120) ;  /* 0x0000000000081947 */ /* 0x002fea0003800000 */
[----:B------:R-:W1:Y:S02]  /*8550*/  SYNCS.PHASECHK.TRANS64.TRYWAIT P1, [UR6+0x28850], R6 ;  /* 0x02885006ff0075a7 */ /* 0x000e640008020146 */
[----:B-1----:R-:W-:Y:S05]  /*8560*/  @!P1 BRA `(.L_x_1123) ;  /* 0x000000b000389947 */ /* 0x002fea0003800000 */
.L_x_1120:
        /* <DEDUP_REMOVED lines=49> */
.L_x_1124:
        /* <DEDUP_REMOVED lines=88> */
[-C--:B------:R-:W-:Y:S01]  /*8e00*/  FFMA.FTZ R180, R25, R6.reuse, -R153 ;  /* 0x0000000619b47223 */ /* 0x080fe20000010899 */
[-C--:B------:R-:W-:Y:S01]  /*8e10*/  FFMA.FTZ R181, R27, R6.reuse, -R69 ;  /* 0x000000061bb57223 */ /* 0x080fe20000010845 */
[----:B------:R-:W-:Y:S01]  /*8e20*/  MUFU.EX2 R12, R12 ;  /* 0x0000000c000c7308 */ /* 0x000fe20000000800 */
[-C--:B------:R-:W-:Y:S01]  /*8e30*/  FFMA.FTZ R182, R28, R6.reuse, -R153 ;  /* 0x000000061cb67223 */ /* 0x080fe20000010899 */
[-CC-:B------:R-:W-:Y:S01]  /*8e40*/  FFMA.FTZ R183, R30, R6.reuse, -R69.reuse ;  /* 0x000000061eb77223 */ /* 0x180fe20000010845 */
[-C--:B------:R-:W-:Y:S01]  /*8e50*/  FFMA.FTZ R18, R31, R6.reuse, -R69 ;  /* 0x000000061f127223 */ /* 0x080fe20000010845 */
[-C--:B------:R-:W-:Y:S01]  /*8e60*/  FFMA.FTZ R176, R32, R6.reuse, -R153 ;  /* 0x0000000620b07223 */ /* 0x080fe20000010899 */
[-C--:B------:R-:W-:Y:S01]  /*8e70*/  FFMA.FTZ R177, R34, R6.reuse, -R69 ;  /* 0x0000000622b17223 */ /* 0x080fe20000010845 */
[-C--:B------:R-:W-:Y:S01]  /*8e80*/  FFMA.FTZ R19, R33, R6.reuse, -R153 ;  /* 0x0000000621137223 */ /* 0x080fe20000010899 */
[-C--:B------:R-:W-:Y:S01]  /*8e90*/  FFMA.FTZ R20, R35, R6.reuse, -R69 ;  /* 0x0000000623147223 */ /* 0x080fe20000010845 */
[----:B------:R-:W0:Y:S01]  /*8ea0*/  MUFU.EX2 R15, R15 ;  /* 0x0000000f000f7308 */ /* 0x000e220000000800 */
[-C--:B------:R-:W-:Y:S01]  /*8eb0*/  FFMA.FTZ R178, R36, R6.reuse, -R153 ;  /* 0x0000000624b27223 */ /* 0x080fe20000010899 */
[-C--:B------:R-:W-:Y:S01]  /*8ec0*/  FFMA.FTZ R179, R38, R6.reuse, -R69 ;  /* 0x0000000626b37223 */ /* 0x080fe20000010845 */
[-C--:B------:R-:W-:Y:S01]  /*8ed0*/  FFMA.FTZ R21, R37, R6.reuse, -R153 ;  /* 0x0000000625157223 */ /* 0x080fe20000010899 */
[-C--:B------:R-:W-:Y:S01]  /*8ee0*/  FFMA.FTZ R22, R39, R6.reuse, -R69 ;  /* 0x0000000627167223 */ /* 0x080fe20000010845 */
[-C--:B------:R-:W-:Y:S01]  /*8ef0*/  FFMA.FTZ R172, R40, R6.reuse, -R153 ;  /* 0x0000000628ac7223 */ /* 0x080fe20000010899 */
[-C--:B------:R-:W-:Y:S01]  /*8f00*/  FFMA.FTZ R173, R42, R6.reuse, -R69 ;  /* 0x000000062aad7223 */ /* 0x080fe20000010845 */
[-C--:B------:R-:W-:Y:S01]  /*8f10*/  FFMA.FTZ R23, R41, R6.reuse, -R153 ;  /* 0x0000000629177223 */ /* 0x080fe20000010899 */
[----:B------:R-:W-:Y:S01]  /*8f20*/  MUFU.EX2 R13, R13 ;  /* 0x0000000d000d7308 */ /* 0x000fe20000000800 */
[-C--:B------:R-:W-:Y:S01]  /*8f30*/  FFMA.FTZ R24, R43, R6.reuse, -R69 ;  /* 0x000000062b187223 */ /* 0x080fe20000010845 */
[-C--:B------:R-:W-:Y:S01]  /*8f40*/  FFMA.FTZ R174, R44, R6.reuse, -R153 ;  /* 0x000000062cae7223 */ /* 0x080fe20000010899 */
[-C--:B------:R-:W-:Y:S01]  /*8f50*/  FFMA.FTZ R175, R46, R6.reuse, -R69 ;  /* 0x000000062eaf7223 */ /* 0x080fe20000010845 */
[-C--:B------:R-:W-:Y:S01]  /*8f60*/  FFMA.FTZ R25, R45, R6.reuse, -R153 ;  /* 0x000000062d197223 */ /* 0x080fe20000010899 */
[-C--:B------:R-:W-:Y:S01]  /*8f70*/  FFMA.FTZ R26, R47, R6.reuse, -R69 ;  /* 0x000000062f1a7223 */ /* 0x080fe20000010845 */
[-C--:B------:R-:W-:Y:S01]  /*8f80*/  FFMA.FTZ R168, R48, R6.reuse, -R153 ;  /* 0x0000000630a87223 */ /* 0x080fe20000010899 */
[-C--:B------:R-:W-:Y:S01]  /*8f90*/  FFMA.FTZ R169, R50, R6.reuse, -R69 ;  /* 0x0000000632a97223 */ /* 0x080fe20000010845 */
[----:B------:R-:W1:Y:S01]  /*8fa0*/  MUFU.EX2 R14, R14 ;  /* 0x0000000e000e7308 */ /* 0x000e620000000800 */
[----:B0-----:R-:W-:Y:S01]  /*8fb0*/  FFMA.FTZ R5, R12, R5, R15 ;  /* 0x000000050c057223 */ /* 0x001fe2000001000f */
[-C--:B------:R-:W-:Y:S01]  /*8fc0*/  FFMA.FTZ R28, R51, R6.reuse, -R69 ;  /* 0x00000006331c7223 */ /* 0x080fe20000010845 */
        /* <DEDUP_REMOVED lines=12> */
[----:B------:R-:W-:Y:S01]  /*9090*/  FFMA.FTZ R34, R63, R6, -R69 ;  /* 0x000000063f227223 */ /* 0x000fe20000010845 */
[----:B------:R-:W2:Y:S01]  /*90a0*/  MUFU.EX2 R181, R181 ;  /* 0x000000b500b57308 */ /* 0x000ea20000000800 */
[----:B-1----:R-:W-:Y:S01]  /*90b0*/  FFMA.FTZ R4, R13, R4, R14 ;  /* 0x000000040d047223 */ /* 0x002fe2000001000e */
[-C--:B------:R-:W-:Y:S01]  /*90c0*/  FFMA.FTZ R160, R64, R6.reuse, -R153 ;  /* 0x0000000640a07223 */ /* 0x080fe20000010899 */
[-C--:B------:R-:W-:Y:S01]  /*90d0*/  FFMA.FTZ R161, R66, R6.reuse, -R69 ;  /* 0x0000000642a17223 */ /* 0x080fe20000010845 */
[-CC-:B------:R-:W-:Y:S01]  /*90e0*/  FFMA.FTZ R45, R65, R6.reuse, -R153.reuse ;  /* 0x00000006412d7223 */ /* 0x180fe20000010899 */
[-C--:B------:R-:W-:Y:S01]  /*90f0*/  FFMA.FTZ R162, R68, R6.reuse, -R153 ;  /* 0x0000000644a27223 */ /* 0x080fe20000010899 */
[-CC-:B------:R-:W-:Y:S01]  /*9100*/  FFMA.FTZ R163, R70, R6.reuse, -R69.reuse ;  /* 0x0000000646a37223 */ /* 0x180fe20000010845 */
[-C--:B------:R-:W-:Y:S01]  /*9110*/  FFMA.FTZ R71, R71, R6.reuse, -R69 ;  /* 0x0000000647477223 */ /* 0x080fe20000010845 */
[----:B------:R-:W1:Y:S01]  /*9120*/  MUFU.EX2 R182, R182 ;  /* 0x000000b600b67308 */ /* 0x000e620000000800 */
[----:B0-----:R-:W-:Y:S01]  /*9130*/  FADD.FTZ R5, R180, R5 ;  /* 0x00000005b4057221 */ /* 0x001fe20000010000 */
[-C--:B------:R-:W-:Y:S01]  /*9140*/  FFMA.FTZ R156, R72, R6.reuse, -R153 ;  /* 0x00000006489c7223 */ /* 0x080fe20000010899 */
[-C--:B------:R-:W-:Y:S01]  /*9150*/  FFMA.FTZ R74, R74, R6.reuse, -R69 ;  /* 0x000000064a4a7223 */ /* 0x080fe20000010845 */
[-C--:B------:R-:W-:Y:S01]  /*9160*/  FFMA.FTZ R53, R73, R6.reuse, -R153 ;  /* 0x0000000649357223 */ /* 0x080fe20000010899 */
[-C--:B------:R-:W-:Y:S01]  /*9170*/  FFMA.FTZ R75, R75, R6.reuse, -R69 ;  /* 0x000000064b4b7223 */ /* 0x080fe20000010845 */
[-C--:B------:R-:W-:Y:S01]  /*9180*/  FFMA.FTZ R158, R76, R6.reuse, -R153 ;  /* 0x000000064c9e7223 */ /* 0x080fe20000010899 */
[-C--:B------:R-:W-:Y:S01]  /*9190*/  FFMA.FTZ R78, R78, R6.reuse, -R69 ;  /* 0x000000064e4e7223 */ /* 0x080fe20000010845 */
[----:B------:R-:W0:Y:S01]  /*91a0*/  MUFU.EX2 R183, R183 ;  /* 0x000000b700b77308 */ /* 0x000e220000000800 */
[----:B--2---:R-:W-:Y:S01]  /*91b0*/  FADD.FTZ R4, R181, R4 ;  /* 0x00000004b5047221 */ /* 0x004fe20000010000 */
[-C--:B------:R-:W-:Y:S01]  /*91c0*/  FFMA.FTZ R57, R77, R6.reuse, -R153 ;  /* 0x000000064d397223 */ /* 0x080fe20000010899 */
[-C--:B------:R-:W-:Y:S01]  /*91d0*/  FFMA.FTZ R79, R79, R6.reuse, -R69 ;  /* 0x000000064f4f7223 */ /* 0x080fe20000010845 */
[-C--:B------:R-:W-:Y:S01]  /*91e0*/  FFMA.FTZ R152, R80, R6.reuse, -R153 ;  /* 0x0000000650987223 */ /* 0x080fe20000010899 */
[-C--:B------:R-:W-:Y:S01]  /*91f0*/  FFMA.FTZ R82, R82, R6.reuse, -R69 ;  /* 0x0000000652527223 */ /* 0x080fe20000010845 */
[-C--:B------:R-:W-:Y:S01]  /*9200*/  FFMA.FTZ R61, R81, R6.reuse, -R153 ;  /* 0x00000006513d7223 */ /* 0x080fe20000010899 */
[-C--:B------:R-:W-:Y:S01]  /*9210*/  FFMA.FTZ R83, R83, R6.reuse, -R69 ;  /* 0x0000000653537223 */ /* 0x080fe20000010845 */
[----:B------:R-:W2:Y:S01]  /*9220*/  MUFU.EX2 R17, R17 ;  /* 0x0000001100117308 */ /* 0x000ea20000000800 */
[----:B-1----:R-:W-:Y:S01]  /*9230*/  FADD.FTZ R36, R182, R5 ;  /* 0x00000005b6247221 */ /* 0x002fe20000010000 */
[-CC-:B------:R-:W-:Y:S01]  /*9240*/  FFMA.FTZ R154, R84, R6.reuse, -R153.reuse ;  /* 0x00000006549a7223 */ /* 0x180fe20000010899 */
[-C--:B------:R-:W-:Y:S01]  /*9250*/  FFMA.FTZ R65, R85, R6.reuse, -R153 ;  /* 0x0000000655417223 */ /* 0x080fe20000010899 */
[----:B------:R-:W-:-:S04]  /*9260*/  FFMA.FTZ R86, R86, R6, -R69 ;  /* 0x0000000656567223 */ /* 0x000fc80000010845 */
        /* <DEDUP_REMOVED lines=120> */
.L_x_1125:
[----:B------:R-:W-:Y:S01]  /*99f0*/  ULEA UR6, UR51, UR40, 0x3 ;  /* 0x0000002833067291 */ /* 0x000fe2000f8e183f */
[----:B------:R-:W-:Y:S01]  /*9a00*/  ISETP.GT.AND P1, PT, R8, UR50, PT ;  /* 0x0000003208007c0c */ /* 0x000fe2000bf24270 */
[----:B------:R-:W-:Y:S01]  /*9a10*/  UMOV UR52, UR45 ;  /* 0x0000002d00347c82 */ /* 0x000fe20008000000 */
[----:B------:R-:W-:Y:S01]  /*9a20*/  UMOV UR51, UR46 ;  /* 0x0000002e00337c82 */ /* 0x000fe20008000000 */
        /* <DEDUP_REMOVED lines=101> */
[----:B------:R-:W-:Y:S01]  /*a080*/  F2FP.BF16.F32.PACK_AB R155, R69, R155 ;  /* 0x0000009b459b723e */ /* 0x000fe200000010ff */
[----:B------:R-:W-:Y:S06]  /*a090*/  @P1 BRA `(.L_x_1126) ;  /* 0xffffffdc00fc1947 */ /* 0x000fec000383ffff */
[----:B------:R-:W-:-:S07]  /*a0a0*/  IMAD.MOV.U32 R14, RZ, RZ, R8 ;  /* 0x000000ffff0e7224 */ /* 0x000fce00078e0008 */
.L_x_1115:
[----:B------:R-:W-:-:S13]  /*a0b0*/  ISETP.GE.AND P1, PT, R14, UR38, PT ;  /* 0x000000260e007c0c */ /* 0x000fda000bf26270 */
[----:B------:R-:W-:Y:S05]  /*a0c0*/  @!P1 BRA `(.L_x_1127) ;  /* 0x0000003000549947 */ /* 0x000fea0003800000 */
[C---:B------:R-:W-:Y:S01]  /*a0d0*/  VIADD R8, R16.reuse, 0x8 ;  /* 0x0000000810087836 */ /* 0x040fe20000000000 */
[----:B------:R-:W-:Y:S01]  /*a0e0*/  IADD3 R16, -R16, 0xb, RZ ;  /* 0x0000000b10107810 */ /* 0x000fe20007ffe1ff */
[----:B------:R-:W-:Y:S01]  /*a0f0*/  IMAD.MOV.U32 R13, RZ, RZ, R9 ;  /* 0x000000ffff0d7224 */ /* 0x000fe200078e0009 */
[----:B------:R-:W-:Y:S01]  /*a100*/  UMOV UR55, UR45 ;  /* 0x0000002d00377c82 */ /* 0x000fe20008000000 */
[----:B------:R-:W-:Y:S01]  /*a110*/  IMAD.MOV.U32 R12, RZ, RZ, R7 ;  /* 0x000000ffff0c7224 */ /* 0x000fe200078e0007 */
[----:B------:R-:W-:Y:S01]  /*a120*/  UMOV UR54, UR46 ;  /* 0x0000002e00367c82 */ /* 0x000fe20008000000 */
[----:B------:R-:W-:Y:S01]  /*a130*/  ULDC UR50, c[0x0][0x9e4] ;  /* 0x0002790000327ab9 */ /* 0x000fe20000000800 */
[----:B------:R-:W-:Y:S01]  /*a140*/  ULDC UR52, c[0x0][0x288] ;  /* 0x0000a20000347ab9 */ /* 0x000fe20000000800 */
[----:B------:R-:W-:Y:S01]  /*a150*/  ULDC UR53, c[0x0][0x2f0] ;  /* 0x0000bc0000357ab9 */ /* 0x000fe20000000800 */
[----:B------:R-:W-:-:S05]  /*a160*/  ULDC UR51, c[0x0][0x9e0] ;  /* 0x0002780000337ab9 */ /* 0x000fca0000000800 */
.L_x_1146:
[----:B------:R-:W-:Y:S01]  /*a170*/  UIADD3 UR46, UR54, 0x1, URZ ;  /* 0x00000001362e7890 */ /* 0x000fe2000fffe03f */
[----:B------:R-:W-:-:S03]  /*a180*/  ISETP.NE.AND P2, PT, RZ, UR39, PT ;  /* 0x00000027ff007c0c */ /* 0x000fc6000bf45270 */
[----:B------:R-:W-:-:S04]  /*a190*/  UISETP.NE.AND UP0, UPT, UR46, 0x2, UPT ;  /* 0x000000022e00788c */ /* 0x000fc8000bf05270 */
[----:B------:R-:W-:Y:S02]  /*a1a0*/  USEL UR45, URZ, 0x1, UP0 ;  /* 0x000000013f2d7887 */ /* 0x000fe40008000000 */
[----:B------:R-:W-:Y:S02]  /*a1b0*/  USEL UR46, UR46, URZ, UP0 ;  /* 0x0000003f2e2e7287 */ /* 0x000fe40008000000 */
[----:B------:R-:W-:Y:S02]  /*a1c0*/  ULOP3.LUT UR45, UR55, UR45, URZ, 0x3c, !UPT ;  /* 0x0000002d372d7292 */ /* 0x000fe4000f8e3c3f */
[----:B--2---:R-:W-:Y:S10]  /*a1d0*/  @P2 BRA `(.L_x_1128) ;  /* 0x00000000002c2947 */ /* 0x004ff40003800000 */
[----:B------:R-:W-:Y:S05]  /*a1e0*/  @!P0 BRA `(.L_x_1129) ;  /* 0x0000000000048947 */ /* 0x000fea0003800000 */
[----:B------:R-:W-:Y:S01]  /*a1f0*/  BPT.TRAP 0x1 ;  /* 0x000000040000795c */ /* 0x000fe20000300000 */
.L_x_1129:
[----:B------:R-:W-:Y:S01]  /*a200*/  ULEA UR6, UR46, UR40, 0x3 ;  /* 0x000000282e067291 */ /* 0x000fe2000f8e183f */
[----:B------:R-:W-:-:S05]  /*a210*/  IMAD.U32 R6, RZ, RZ, UR45 ;  /* 0x0000002dff067e24 */ /* 0x000fca000f8e00ff */
[----:B------:R-:W-:-:S04]  /*a220*/  SHF.L.U32 R6, R6, 0x1f, RZ ;  /* 0x0000001f06067819 */ /* 0x000fc800000006ff */
[----:B------:R0:W1:Y:S01]  /*a230*/  SYNCS.PHASECHK.TRANS64.TRYWAIT P1, [UR6+0x28830], R6 ;  /* 0x02883006ff0075a7 */ /* 0x0000620008020146 */
[----:B------:R-:W-:Y:S05]  /*a240*/  @!P0 BRA `(.L_x_1130) ;  /* 0x0000000000048947 */ /* 0x000fea0003800000 */
[----:B------:R-:W-:Y:S01]  /*a250*/  BPT.TRAP 0x1 ;  /* 0x000000040000795c */ /* 0x000fe20000300000 */
.L_x_1130:
[----:B-1----:R-:W-:Y:S05]  /*a260*/  @P1 BRA `(.L_x_1128) ;  /* 0x0000000000081947 */ /* 0x002fea0003800000 */
[----:B------:R-:W1:Y:S02]  /*a270*/  SYNCS.PHASECHK.TRANS64.TRYWAIT P1, [UR6+0x28830], R6 ;  /* 0x02883006ff0075a7 */ /* 0x000e640008020146 */
[----:B-1----:R-:W-:Y:S05]  /*a280*/  @!P1 BRA `(.L_x_1131) ;  /* 0x0000009400089947 */ /* 0x002fea0003800000 */
.L_x_1128:
[----:B------:R2:W-:Y:S01]  /*a290*/  BAR.SYNC.DEFER_BLOCKING R8, 0x100 ;  /* 0x000400080000751d */ /* 0x0005e20000010000 */
[----:B------:R-:W-:Y:S01]  /*a2a0*/  R2UR UR32, R10 ;  /* 0x000000000a2072ca */ /* 0x000fe200000e0000 */
[----:B------:R-:W-:Y:S01]  /*a2b0*/  ULEA UR34, UR46, UR44, 0xb ;  /* 0x0000002c2e227291 */ /* 0x000fe2000f8e583f */
[----:B------:R-:W-:-:S03]  /*a2c0*/  R2UR UR33, R11 ;  /* 0x000000000b2172ca */ /* 0x000fc600000e0000 */
[----:B------:R-:W-:Y:S01]  /*a2d0*/  UMOV UR35, 0x40000040 ;  /* 0x4000004000237882 */ /* 0x000fe20000000000 */
[----:B------:R-:W-:Y:S01]  /*a2e0*/  UIADD3 UR6, UR34, 0x2, URZ ;  /* 0x0000000222067890 */ /* 0x000fe2000fffe03f */
        /* <DEDUP_REMOVED lines=10> */
[----:B------:R-:W-:Y:S01]  /*a390*/  WARPGROUP.ARRIVE ;  /* 0x00000000000079c5 */ /* 0x000fe20000000000 */
[----:B------:R-:W-:Y:S01]  /*a3a0*/  UMOV UR27, 0x40000040 ;  /* 0x40000040001b7882 */ /* 0x000fe20000000000 */
[----:B------:R-:W-:Y:S01]  /*a3b0*/  UIADD3 UR30, UR34, 0x406, URZ ;  /* 0x00000406221e7890 */ /* 0x000fe2000fffe03f */
[----:B------:R-:W-:-:S03]  /*a3c0*/  UMOV UR31, 0x40000040 ;  /* 0x40000040001f7882 */ /* 0x000fc60000000000 */
        /* <DEDUP_REMOVED lines=23> */
[----:B--2---:R-:W-:Y:S05]  /*a540*/  @P2 BRA `(.L_x_1132) ;  /* 0x00000000002c2947 */ /* 0x004fea0003800000 */
[----:B------:R-:W-:Y:S05]  /*a550*/  @!P0 BRA `(.L_x_1133) ;  /* 0x0000000000048947 */ /* 0x000fea0003800000 */
[----:B------:R-:W-:Y:S01]  /*a560*/  BPT.TRAP 0x1 ;  /* 0x000000040000795c */ /* 0x000fe20000300000 */
.L_x_1133:
[----:B------:R-:W-:Y:S01]  /*a570*/  ULEA UR6, UR54, UR40, 0x3 ;  /* 0x0000002836067291 */ /* 0x000fe2000f8e183f */
[----:B01----:R-:W-:-:S05]  /*a580*/  IMAD.U32 R6, RZ, RZ, UR55 ;  /* 0x00000037ff067e24 */ /* 0x003fca000f8e00ff */
[----:B------:R-:W-:-:S04]  /*a590*/  SHF.L.U32 R6, R6, 0x1f, RZ ;  /* 0x0000001f06067819 */ /* 0x000fc800000006ff */
[----:B------:R0:W1:Y:S01]  /*a5a0*/  SYNCS.PHASECHK.TRANS64.TRYWAIT P1, [UR6+0x28850], R6 ;  /* 0x02885006ff0075a7 */ /* 0x0000620008020146 */
[----:B------:R-:W-:Y:S05]  /*a5b0*/  @!P0 BRA `(.L_x_1134) ;  /* 0x0000000000048947 */ /* 0x000fea0003800000 */
[----:B------:R-:W-:Y:S01]  /*a5c0*/  BPT.TRAP 0x1 ;  /* 0x000000040000795c */ /* 0x000fe20000300000 */
.L_x_1134:
[----:B-1----:R-:W-:Y:S05]  /*a5d0*/  @P1 BRA `(.L_x_1132) ;  /* 0x0000000000081947 */ /* 0x002fea0003800000 */
[----:B------:R-:W1:Y:S02]  /*a5e0*/  SYNCS.PHASECHK.TRANS64.TRYWAIT P1, [UR6+0x28850], R6 ;  /* 0x02885006ff0075a7 */ /* 0x000e640008020146 */
[----:B-1----:R-:W-:Y:S05]  /*a5f0*/  @!P1 BRA `(.L_x_1135) ;  /* 0x0000009000449947 */ /* 0x002fea0003800000 */
.L_x_1132:
[----:B------:R-:W-:Y:S01]  /*a600*/  UIADD3 UR6, UR40, 0x400, URZ ;  /* 0x0000040028067890 */ /* 0x000fe2000fffe03f */
[----:B------:R-:W-:Y:S01]  /*a610*/  WARPGROUP.ARRIVE ;  /* 0x00000000000079c5 */ /* 0x000fe20000000000 */
[----:B------:R-:W-:Y:S02]  /*a620*/  UMOV UR7, 0x40000040 ;  /* 0x4000004000077882 */ /* 0x000fe40000000000 */
        /* <DEDUP_REMOVED lines=45> */
.L_x_1136:
[----:B------:R-:W-:Y:S01]  /*a900*/  UISETP.NE.AND UP1, UPT, UR42, URZ, UPT ;  /* 0x0000003f2a00728c */ /* 0x000fe2000bf25270 */
[----:B01----:R-:W-:Y:S01]  /*a910*/  IMAD.MOV.U32 R6, RZ, RZ, R0 ;  /* 0x000000ffff067224 */ /* 0x003fe200078e0000 */
[----:B------:R-:W-:Y:S01]  /*a920*/  UISETP.NE.AND UP0, UPT, UR41, URZ, UPT ;  /* 0x0000003f2900728c */ /* 0x000fe2000bf05270 */
[----:B------:R-:W-:Y:S01]  /*a930*/  IMAD.SHL.U32 R22, R14, 0x80, RZ ;  /* 0x000000800e167824 */ /* 0x000fe200078e00ff */
[----:B------:R-:W-:Y:S02]  /*a940*/  ULEA UR6, UR46, UR40, 0x3 ;  /* 0x000000282e067291 */ /* 0x000fe4000f8e183f */
[----:B------:R-:W-:Y:S02]  /*a950*/  PLOP3.LUT P1, PT, PT, PT, UP1, 0x80, 0x0 ;  /* 0x000000000000781c */ /* 0x000fe40003f2f018 */
[----:B------:R-:W-:Y:S01]  /*a960*/  PLOP3.LUT P2, PT, PT, PT, UP1, 0x80, 0x0 ;  /* 0x000000000000781c */ /* 0x000fe20003f4f018 */
[----:B------:R-:W-:Y:S01]  /*a970*/  UIADD3 UR6, UR6, 0x28840, URZ ;  /* 0x0002884006067890 */ /* 0x000fe2000fffe03f */
[----:B------:R-:W-:Y:S01]  /*a980*/  IADD3 R18, -R22, 0x1, RZ ;  /* 0x0000000116127810 */ /* 0x000fe20007ffe1ff */
[----:B------:R-:W-:-:S02]  /*a990*/  @UP1 ULDC UR7, c[0x0][0x44c] ;  /* 0x0001130000071ab9 */ /* 0x000fc40000000800 */
[----:B------:R-:W-:-:S06]  /*a9a0*/  UPRMT UR6, UR43, 0x654, UR6 ;  /* 0x000006542b067896 */ /* 0x000fcc0008000006 */
[----:B------:R-:W-:Y:S01]  /*a9b0*/  @P1 IMAD.HI.U32 R7, R0, UR7, RZ ;  /* 0x0000000700071c27 */ /* 0x000fe2000f8e00ff */
[----:B------:R-:W-:Y:S01]  /*a9c0*/  @UP1 ULDC UR7, c[0x0][0x450] ;  /* 0x0001140000071ab9 */ /* 0x000fe20000000800 */
[----:B------:R-:W-:Y:S01]  /*a9d0*/  PLOP3.LUT P1, PT, PT, PT, UP0, 0x40, 0x0 ;  /* 0x000000000000781c */ /* 0x000fe20003f2e808 */
[----:B------:R-:W-:Y:S02]  /*a9e0*/  SYNCS.ARRIVE.TRANS64.RED.A1T0 RZ, [UR6], RZ ;  /* 0x000000ffffff79a7 */ /* 0x000fe40008100406 */
[----:B------:R-:W-:Y:S01]  /*a9f0*/  @P2 SHF.R.U32.HI R6, RZ, UR7, R7 ;  /* 0x00000007ff062c19 */ /* 0x000fe20008011607 */
[----:B------:R-:W-:-:S04]  /*aa00*/  IMAD R7, R3, -0x2, R18 ;  /* 0xfffffffe03077824 */ /* 0x000fc800078e0212 */
[----:B------:R-:W0:Y:S01]  /*aa10*/  SHFL.IDX PT, R9, R6, RZ, 0x1c1f ;  /* 0x001c1fff06097589 */ /* 0x000e2200000e0000 */
[----:B------:R-:W-:-:S04]  /*aa20*/  IMAD R7, R2, UR53, R7 ;  /* 0x0000003502077c24 */ /* 0x000fc8000f8e0207 */
[----:B------:R-:W-:-:S04]  /*aa30*/  VIADD R7, R7, -UR52 ;  /* 0x8000003407077c36 */ /* 0x000fc80008000000 */
[C---:B------:R-:W-:Y:S02]  /*aa40*/  VIADD R152, R7.reuse, UR51 ;  /* 0x0000003307987c36 */ /* 0x040fe40008000000 */
[----:B------:R-:W-:Y:S02]  /*aa50*/  VIADD R154, R7, UR47 ;  /* 0x0000002f079a7c36 */ /* 0x000fe40008000000 */
[--C-:B0-----:R-:W-:Y:S02]  /*aa60*/  IMAD.IADD R7, R152, 0x1, R9.reuse ;  /* 0x0000000198077824 */ /* 0x101fe400078e0209 */
[----:B------:R-:W-:Y:S01]  /*aa70*/  IMAD.IADD R18, R154, 0x1, R9 ;  /* 0x000000019a127824 */ /* 0x000fe200078e0209 */
[----:B------:R-:W-:Y:S06]  /*aa80*/  @P1 BRA `(.L_x_1137) ;  /* 0x00000000005c1947 */ /* 0x000fec0003800000 */
[----:B------:R-:W-:Y:S01]  /*aa90*/  IMAD R9, R2, UR53, R9 ;  /* 0x0000003502097c24 */ /* 0x000fe2000f8e0209 */
[----:B------:R-:W-:Y:S03]  /*aaa0*/  BSSY B0, `(.L_x_1138) ;  /* 0x0000011000007945 */ /* 0x000fe60003800000 */
[----:B------:R-:W-:-:S05]  /*aab0*/  VIADD R9, R9, -UR52 ;  /* 0x8000003409097c36 */ /* 0x000fca0008000000 */
        /* <DEDUP_REMOVED lines=10> */
.L_x_1139:
[----:B------:R-:W-:-:S05]  /*ab60*/  IMAD.U32 R15, RZ, RZ, UR50 ;  /* 0x00000032ff0f7e24 */ /* 0x000fca000f8e00ff */
[----:B------:R-:W-:-:S13]  /*ab70*/  ISETP.NE.AND P1, PT, R15, 0x1, PT ;  /* 0x000000010f00780c */ /* 0x000fda0003f25270 */
[----:B------:R-:W0:Y:S02]  /*ab80*/  @P1 LDC.64 R20, c[0x0][0x9e8] ;  /* 0x00027a00ff141b82 */ /* 0x000e240000000a00 */
[----:B0-----:R-:W-:-:S05]  /*ab90*/  @P1 IMAD.HI.U32 R20, R9, R20, RZ ;  /* 0x0000001409141227 */ /* 0x001fca00078e00ff */
[----:B------:R-:W-:-:S07]  /*aba0*/  @P1 SHF.R.U32.HI R9, RZ, R21, R20 ;  /* 0x00000015ff091219 */ /* 0x000fce0000011614 */
.L_x_1140:
[----:B------:R-:W-:Y:S05]  /*abb0*/  BSYNC B0 ;  /* 0x0000000000007941 */ /* 0x000fea0003800000 */
.L_x_1138:
[----:B------:R-:W-:-:S04]  /*abc0*/  IMAD R20, R9, R15, -R22 ;  /* 0x0000000f09147224 */ /* 0x000fc800078e0a16 */
[----:B------:R-:W-:-:S05]  /*abd0*/  IMAD R20, R3, -0x2, R20 ;  /* 0xfffffffe03147824 */ /* 0x000fca00078e0214 */
[----:B------:R-:W-:Y:S02]  /*abe0*/  VIADDMNMX R7, R20, R15, R7, PT ;  /* 0x0000000f14077246 */ /* 0x000fe40003800107 */
[----:B------:R-:W-:-:S07]  /*abf0*/  VIMNMX R18, R18, R20, !PT ;  /* 0x0000001412127248 */ /* 0x000fce0007fe0100 */
.L_x_1137:
        /* <DEDUP_REMOVED lines=116> */
.L_x_1143:
[----:B------:R-:W-:-:S05]  /*b340*/  IMAD.U32 R24, RZ, RZ, UR50 ;  /* 0x00000032ff187e24 */ /* 0x000fca000f8e00ff */
[----:B------:R-:W-:-:S13]  /*b350*/  ISETP.NE.AND P2, PT, R24, 0x1, PT ;  /* 0x000000011800780c */ /* 0x000fda0003f45270 */
[----:B------:R-:W0:Y:S02]  /*b360*/  @P2 LDC.64 R158, c[0x0][0x9e8] ;  /* 0x00027a00ff9e2b82 */ /* 0x000e240000000a00 */
[----:B0-----:R-:W-:-:S05]  /*b370*/  @P2 IMAD.HI.U32 R6, R7, R158, RZ ;  /* 0x0000009e07062227 */ /* 0x001fca00078e00ff */
[----:B------:R-:W-:-:S07]  /*b380*/  @P2 SHF.R.U32.HI R7, RZ, R159, R6 ;  /* 0x0000009fff072219 */ /* 0x000fce0000011606 */
.L_x_1144:
[----:B------:R-:W-:Y:S05]  /*b390*/  BSYNC B0 ;  /* 0x0000000000007941 */ /* 0x000fea0003800000 */
.L_x_1142:
[----:B------:R-:W-:-:S04]  /*b3a0*/  IMAD R6, R7, R24, -R22 ;  /* 0x0000001807067224 */ /* 0x000fc800078e0a16 */
[----:B------:R-:W-:-:S05]  /*b3b0*/  IMAD R7, R3, -0x2, R6 ;  /* 0xfffffffe03077824 */ /* 0x000fca00078e0206 */
[----:B------:R-:W-:Y:S02]  /*b3c0*/  VIADDMNMX R18, R7, R24, R18, PT ;  /* 0x0000001807127246 */ /* 0x000fe40003800112 */
[----:B------:R-:W-:-:S07]  /*b3d0*/  VIMNMX R20, R20, R7, !PT ;  /* 0x0000000714147248 */ /* 0x000fce0007fe0100 */
.L_x_1141:
        /* <DEDUP_REMOVED lines=268> */
[----:B------:R-:W3:Y:S01]  /*c4a0*/  MUFU.EX2 R22, R22 ;  /* 0x0000001600167308 */ /* 0x000ee20000000800 */
        /* <DEDUP_REMOVED lines=10> */
[----:B---3--:R-:W-:Y:S01]  /*c550*/  FADD.FTZ R40, R22, R5 ;  /* 0x0000000516287221 */ /* 0x008fe20000010000 */
[----:B------:R-:W-:-:S04]  /*c560*/  FADD.FTZ R5, R23, R4 ;  /* 0x0000000417057221 */ /* 0x000fc80000010000 */
[----:B------:R-:W-:Y:S02]  /*c570*/  FADD.FTZ R4, R176, R5 ;  /* 0x00000005b0047221 */ /* 0x000fe40000010000 */
[----:B------:R-:W3:Y:S01]  /*c580*/  MUFU.EX2 R69, R69 ;  /* 0x0000004500457308 */ /* 0x000ee20000000800 */
        /* <DEDUP_REMOVED lines=8> */
[----:B---3--:R-:W-:Y:S01]  /*c610*/  FADD.FTZ R59, R69, R40 ;  /* 0x00000028453b7221 */ /* 0x008fe20000010000 */
[----:B------:R-:W-:Y:S01]  /*c620*/  FADD.FTZ R5, R51, R4 ;  /* 0x0000000433057221 */ /* 0x000fe20000010000 */
[-CC-:B------:R-:W-:Y:S01]  /*c630*/  FFMA.FTZ R40, R67, R6.reuse, -R12.reuse ;  /* 0x0000000643287223 */ /* 0x180fe2000001080c */
[----:B------:R-:W-:Y:S02]  /*c640*/  FFMA.FTZ R12, R87, R6, -R12 ;  /* 0x00000006570c7223 */ /* 0x000fe4000001080c */
[----:B------:R-:W-:Y:S02]  /*c650*/  FADD.FTZ R4, R174, R5 ;  /* 0x00000005ae047221 */ /* 0x000fe40000010000 */
[----:B------:R-:W3:Y:S01]  /*c660*/  MUFU.EX2 R28, R28 ;  /* 0x0000001c001c7308 */ /* 0x000ee20000000800 */
[----:B-1----:R-:W-:Y:S01]  /*c670*/  FADD.FTZ R42, R26, R59 ;  /* 0x0000003b1a2a7221 */ /* 0x002fe20000010000 */
[----:B------:R-:W-:-:S04]  /*c680*/  FADD.FTZ R5, R55, R4 ;  /* 0x0000000437057221 */ /* 0x000fc80000010000 */
[----:B------:R-:W-:Y:S02]  /*c690*/  FADD.FTZ R4, R168, R5 ;  /* 0x00000005a8047221 */ /* 0x000fe40000010000 */
[----:B------:R-:W1:Y:S01]  /*c6a0*/  MUFU.EX2 R43, R43 ;  /* 0x0000002b002b7308 */ /* 0x000e620000000800 */
[----:B0-----:R-:W-:-:S07]  /*c6b0*/  FADD.FTZ R59, R39, R42 ;  /* 0x0000002a273b7221 */ /* 0x001fce0000010000 */
[----:B------:R-:W0:Y:S01]  /*c6c0*/  MUFU.EX2 R30, R30 ;  /* 0x0000001e001e7308 */ /* 0x000e220000000800 */
[----:B---3--:R-:W-:-:S07]  /*c6d0*/  FADD.FTZ R42, R28, R59 ;  /* 0x0000003b1c2a7221 */ /* 0x008fce0000010000 */
[----:B------:R-:W3:Y:S01]  /*c6e0*/  MUFU.EX2 R47, R47 ;  /* 0x0000002f002f7308 */ /* 0x000ee20000000800 */
[----:B-1----:R-:W-:-:S07]  /*c6f0*/  FADD.FTZ R59, R43, R42 ;  /* 0x0000002a2b3b7221 */ /* 0x002fce0000010000 */
[----:B------:R-:W1:Y:S01]  /*c700*/  MUFU.EX2 R169, R169 ;  /* 0x000000a900a97308 */ /* 0x000e620000000800 */
[----:B0-----:R-:W-:Y:S01]  /*c710*/  FADD.FTZ R42, R30, R59 ;  /* 0x0000003b1e2a7221 */ /* 0x001fe20000010000 */
[----:B------:R-:W-:-:S06]  /*c720*/  FADD.FTZ R59, R45, R4 ;  /* 0x000000042d3b7221 */ /* 0x000fcc0000010000 */
[----:B------:R-:W0:Y:S01]  /*c730*/  MUFU.EX2 R32, R32 ;  /* 0x0000002000207308 */ /* 0x000e220000000800 */
[----:B---3--:R-:W-:-:S07]  /*c740*/  FADD.FTZ R42, R47, R42 ;  /* 0x0000002a2f2a7221 */ /* 0x008fce0000010000 */
[----:B------:R-:W3:Y:S01]  /*c750*/  MUFU.EX2 R171, R171 ;  /* 0x000000ab00ab7308 */ /* 0x000ee20000000800 */
[----:B-1----:R-:W-:Y:S01]  /*c760*/  FADD.FTZ R5, R169, R42 ;  /* 0x0000002aa9057221 */ /* 0x002fe20000010000 */
[----:B------:R-:W-:-:S04]  /*c770*/  FADD.FTZ R42, R170, R59 ;  /* 0x0000003baa2a7221 */ /* 0x000fc80000010000 */
[----:B------:R-:W-:Y:S02]  /*c780*/  FADD.FTZ R59, R41, R42 ;  /* 0x0000002a293b7221 */ /* 0x000fe40000010000 */
[----:B------:R-:W1:Y:S01]  /*c790*/  MUFU.EX2 R34, R34 ;  /* 0x0000002200227308 */ /* 0x000e620000000800 */
[----:B0-----:R-:W-:Y:S01]  /*c7a0*/  FADD.FTZ R4, R32, R5 ;  /* 0x0000000520047221 */ /* 0x001fe20000010000 */
[----:B------:R-:W-:-:S06]  /*c7b0*/  FADD.FTZ R42, R164, R59 ;  /* 0x0000003ba42a7221 */ /* 0x000fcc0000010000 */
[----:B------:R-:W0:Y:S01]  /*c7c0*/  MUFU.EX2 R13, R13 ;  /* 0x0000000d000d7308 */ /* 0x000e220000000800 */
[----:B---3--:R-:W-:-:S07]  /*c7d0*/  FADD.FTZ R5, R171, R4 ;  /* 0x00000004ab057221 */ /* 0x008fce0000010000 */
[----:B------:R-:W3:Y:S01]  /*c7e0*/  MUFU.EX2 R36, R36 ;  /* 0x0000002400247308 */ /* 0x000ee20000000800 */
[----:B-1----:R-:W-:-:S07]  /*c7f0*/  FADD.FTZ R4, R34, R5 ;  /* 0x0000000522047221 */ /* 0x002fce0000010000 */
[----:B------:R-:W1:Y:S01]  /*c800*/  MUFU.EX2 R167, R167 ;  /* 0x000000a700a77308 */ /* 0x000e620000000800 */
[----:B0-----:R-:W-:-:S07]  /*c810*/  FADD.FTZ R5, R13, R4 ;  /* 0x000000040d057221 */ /* 0x001fce0000010000 */
[----:B------:R-:W0:Y:S01]  /*c820*/  MUFU.EX2 R38, R38 ;  /* 0x0000002600267308 */ /* 0x000e220000000800 */
[----:B---3--:R-:W-:-:S07]  /*c830*/  FADD.FTZ R4, R36, R5 ;  /* 0x0000000524047221 */ /* 0x008fce0000010000 */
[----:B------:R-:W3:Y:S01]  /*c840*/  MUFU.EX2 R161, R161 ;  /* 0x000000a100a17308 */ /* 0x000ee20000000800 */
[----:B-1----:R-:W-:-:S07]  /*c850*/  FADD.FTZ R5, R167, R4 ;  /* 0x00000004a7057221 */ /* 0x002fce0000010000 */
[----:B------:R-:W1:Y:S01]  /*c860*/  MUFU.EX2 R40, R40 ;  /* 0x0000002800287308 */ /* 0x000e620000000800 */
[----:B0-----:R-:W-:-:S07]  /*c870*/  FADD.FTZ R4, R38, R5 ;  /* 0x0000000526047221 */ /* 0x001fce0000010000 */
[----:B------:R0:W-:Y:S01]  /*c880*/  MUFU.EX2 R157, R49 ;  /* 0x00000031009d7308 */ /* 0x0001e20000000800 */
[----:B---3--:R-:W-:-:S07]  /*c890*/  FADD.FTZ R5, R161, R4 ;  /* 0x00000004a1057221 */ /* 0x008fce0000010000 */
[----:B------:R-:W3:Y:S01]  /*c8a0*/  MUFU.EX2 R163, R163 ;  /* 0x000000a300a37308 */ /* 0x000ee20000000800 */
        /* <DEDUP_REMOVED lines=8> */
[----:B---3--:R-:W-:-:S03]  /*c930*/  FADD.FTZ R4, R163, R4 ;  /* 0x00000004a3047221 */ /* 0x008fc60000010000 */
[----:B------:R-:W-:-:S03]  /*c940*/  FADD.FTZ R42, R162, R49 ;  /* 0x00000031a22a7221 */ /* 0x000fc60000010000 */
[----:B------:R-:W3:Y:S01]  /*c950*/  MUFU.EX2 R21, R21 ;  /* 0x0000001500157308 */ /* 0x000ee20000000800 */
[----:B------:R-:W-:Y:S01]  /*c960*/  FADD.FTZ R5, R19, R42 ;  /* 0x0000002a13057221 */ /* 0x000fe20000010000 */
[----:B0-----:R-:W-:-:S04]  /*c970*/  FADD.FTZ R4, R71, R4 ;  /* 0x0000000447047221 */ /* 0x001fc80000010000 */
[----:B------:R-:W-:Y:S02]  /*c980*/  FADD.FTZ R4, R157, R4 ;  /* 0x000000049d047221 */ /* 0x000fe40000010000 */
[----:B------:R-:W0:Y:S01]  /*c990*/  MUFU.EX2 R75, R75 ;  /* 0x0000004b004b7308 */ /* 0x000e220000000800 */
[----:B-1----:R-:W-:-:S07]  /*c9a0*/  FADD.FTZ R42, R156, R5 ;  /* 0x000000059c2a7221 */ /* 0x002fce0000010000 */
[----:B------:R-:W1:Y:S01]  /*c9b0*/  MUFU.EX2 R158, R158 ;  /* 0x0000009e009e7308 */ /* 0x000e620000000800 */
[----:B---3--:R-:W-:-:S07]  /*c9c0*/  FADD.FTZ R5, R21, R42 ;  /* 0x0000002a15057221 */ /* 0x008fce0000010000 */
[----:B------:R-:W3:Y:S01]  /*c9d0*/  MUFU.EX2 R53, R53 ;  /* 0x0000003500357308 */ /* 0x000ee20000000800 */
[----:B0-----:R-:W-:-:S07]  /*c9e0*/  FADD.FTZ R4, R75, R4 ;  /* 0x000000044b047221 */ /* 0x001fce0000010000 */
        /* <DEDUP_REMOVED lines=19> */
[----:B-1----:R-:W-:Y:S01]  /*cb20*/  FADD.FTZ R4, R155, R4 ;  /* 0x000000049b047221 */ /* 0x002fe20000010000 */
[----:B---3--:R-:W-:-:S03]  /*cb30*/  FADD.FTZ R5, R29, R42 ;  /* 0x0000002a1d057221 */ /* 0x008fc60000010000 */
[----:B0-----:R-:W-:Y:S01]  /*cb40*/  FADD.FTZ R4, R12, R4 ;  /* 0x000000040c047221 */ /* 0x001fe20000010000 */
[----:B------:R-:W-:Y:S06]  /*cb50*/  @!P0 BRA `(.L_x_1145) ;  /* 0x0000000000048947 */ /* 0x000fec0003800000 */
[----:B------:R-:W-:Y:S01]  /*cb60*/  BPT.TRAP 0x1 ;  /* 0x000000040000795c */ /* 0x000fe20000300000 */
.L_x_1145:
        /* <DEDUP_REMOVED lines=107> */
.L_x_1127:
[----:B------:R-:W-:Y:S06]  /*d220*/  BAR.ARV 0x8, 0x180 ;  /* 0x0206000000007b1d */ /* 0x000fec0000002000 */
[----:B------:R-:W-:Y:S05]  /*d230*/  @!P0 BRA `(.L_x_1147) ;  /* 0x0000000000048947 */ /* 0x000fea0003800000 */
[----:B------:R-:W-:Y:S01]  /*d240*/  BPT.TRAP 0x1 ;  /* 0x000000040000795c */ /* 0x000fe20000300000 */
.L_x_1147:
[----:B------:R-:W-:Y:S01]  /*d250*/  ULEA UR5, UR46, UR40, 0x3 ;  /* 0x000000282e057291 */ /* 0x000fe2000f8e183f */
[----:B------:R-:W-:-:S05]  /*d260*/  IMAD.U32 R0, RZ, RZ, UR45 ;  /* 0x0000002dff007e24 */ /* 0x000fca000f8e00ff */
[----:B------:R-:W-:-:S04]  /*d270*/  SHF.L.U32 R0, R0, 0x1f, RZ ;  /* 0x0000001f00007819 */ /* 0x000fc800000006ff */
[----:B------:R0:W1:Y:S01]  /*d280*/  SYNCS.PHASECHK.TRANS64.TRYWAIT P1, [UR5+0x28850], R0 ;  /* 0x02885000ff0075a7 */ /* 0x0000620008020145 */
[----:B------:R-:W-:Y:S05]  /*d290*/  @!P0 BRA `(.L_x_1148) ;  /* 0x0000000000048947 */ /* 0x000fea0003800000 */
[----:B------:R-:W-:Y:S01]  /*d2a0*/  BPT.TRAP 0x1 ;  /* 0x000000040000795c */ /* 0x000fe20000300000 */
.L_x_1148:
[----:B-1----:R-:W-:Y:S05]  /*d2b0*/  @P1 BRA `(.L_x_1149) ;  /* 0x0000000000081947 */ /* 0x002fea0003800000 */
[----:B------:R-:W1:Y:S02]  /*d2c0*/  SYNCS.PHASECHK.TRANS64.TRYWAIT P1, [UR5+0x28850], R0 ;  /* 0x02885000ff0075a7 */ /* 0x000e640008020145 */
[----:B-1----:R-:W-:Y:S05]  /*d2d0*/  @!P1 BRA `(.L_x_1150) ;  /* 0x0000006400249947 */ /* 0x002fea0003800000 */
.L_x_1149:
[----:B------:R-:W-:Y:S01]  /*d2e0*/  UIADD3 UR40, UR40, 0x400, URZ ;  /* 0x0000040028287890 */ /* 0x000fe2000fffe03f */
[----:B------:R-:W-:Y:S01]  /*d2f0*/  WARPGROUP.ARRIVE ;  /* 0x00000000000079c5 */ /* 0x000fe20000000000 */
[----:B------:R-:W-:Y:S01]  /*d300*/  UMOV UR47, 0x40000040 ;  /* 0x40000040002f7882 */ /* 0x000fe20000000000 */
[----:B------:R-:W-:Y:S01]  /*d310*/  UMOV UR7, 0x40000040 ;  /* 0x4000004000077882 */ /* 0x000fe20000000000 */
[----:B------:R-:W-:Y:S01]  /*d320*/  USHF.R.U32.HI UR40, URZ, 0x4, UR40 ;  /* 0x000000043f287899 */ /* 0x000fe20008011628 */
[----:B01----:R-:W0:Y:S01]  /*d330*/  SHFL.BFLY PT, R0, R5, 0x2, 0x1f ;  /* 0x0c401f0005007f89 */ /* 0x003e2200000e0000 */
[----:B------:R-:W-:Y:S02]  /*d340*/  IMAD.MOV.U32 R8, RZ, RZ, RZ ;  /* 0x000000ffff087224 */ /* 0x000fe400078e00ff */
[----:B------:R-:W-:Y:S01]  /*d350*/  ULOP3.LUT UR40, UR40, 0x3fff, URZ, 0xc0, !UPT ;  /* 0x00003fff28287892 */ /* 0x000fe2000f8ec03f */
[----:B------:R-:W1:Y:S03]  /*d360*/  SHFL.BFLY PT, R3, R4, 0x2, 0x1f ;  /* 0x0c401f0004037f89 */ /* 0x000e6600000e0000 */
[----:B------:R-:W-:-:S04]  /*d370*/  ULOP3.LUT UR40, UR40, 0x4000000, URZ, 0xfc, !UPT ;  /* 0x0400000028287892 */ /* 0x000fc8000f8efc3f */
[----:B------:R-:W-:-:S04]  /*d380*/  ULEA UR46, UR46, UR40, 0xb ;  /* 0x000000282e2e7291 */ /* 0x000fc8000f8e583f */
[----:B------:R-:W-:-:S05]  /*d390*/  UIADD3 UR4, UR46, 0x80, URZ ;  /* 0x000000802e047890 */ /* 0x000fca000fffe03f */
[----:B------:R-:W-:Y:S01]  /*d3a0*/  HGMMA.64x128x16.F32.BF16 R88, R180, gdesc[UR44].tnspB, R88, gsb0 ;  /* 0x41e0002cb4587df0 */ /* 0x000fe20008001858 */
[----:B------:R-:W-:Y:S01]  /*d3b0*/  UMOV UR47, 0x40000040 ;  /* 0x40000040002f7882 */ /* 0x000fe20000000000 */
[----:B------:R-:W-:Y:S01]  /*d3c0*/  UMOV UR6, UR4 ;  /* 0x0000000400067c82 */ /* 0x000fe20008000000 */
[----:B------:R-:W-:Y:S01]  /*d3d0*/  UIADD3 UR4, UR46, 0x100, URZ ;  /* 0x000001002e047890 */ /* 0x000fe2000fffe03f */
[----:B0-----:R-:W-:Y:S01]  /*d3e0*/  FADD.FTZ R0, R0, R5 ;  /* 0x0000000500007221 */ /* 0x001fe20000010000 */
[----:B-1----:R-:W-:Y:S01]  /*d3f0*/  FADD.FTZ R2, R3, R4 ;  /* 0x0000000403027221 */ /* 0x002fe20000010000 */
[----:B------:R-:W-:-:S03]  /*d400*/  IMAD.MOV.U32 R4, RZ, RZ, RZ ;  /* 0x000000ffff047224 */ /* 0x000fc600078e00ff */
[----:B------:R-:W0:Y:S04]  /*d410*/  SHFL.BFLY PT, R3, R0, 0x1, 0x1f ;  /* 0x0c201f0000037f89 */ /* 0x000e2800000e0000 */
[----:B------:R-:W1:Y:S01]  /*d420*/  SHFL.BFLY PT, R11, R2, 0x1, 0x1f ;  /* 0x0c201f00020b7f89 */ /* 0x000e6200000e0000 */
[----:B0-----:R-:W-:Y:S01]  /*d430*/  FADD.FTZ R12, R0, R3 ;  /* 0x00000003000c7221 */ /* 0x001fe20000010000 */
[----:B------:R-:W-:Y:S02]  /*d440*/  IMAD.MOV.U32 R3, RZ, RZ, -0x800000 ;  /* 0xff800000ff037424 */ /* 0x000fe400078e00ff */
[----:B------:R-:W-:Y:S02]  /*d450*/  IMAD.MOV.U32 R0, RZ, RZ, -0x800000 ;  /* 0xff800000ff007424 */ /* 0x000fe400078e00ff */
[----:B-1----:R-:W-:Y:S01]  /*d460*/  FADD.FTZ R11, R2, R11 ;  /* 0x0000000b020b7221 */ /* 0x002fe20000010000 */
[----:B------:R-:W-:-:S04]  /*d470*/  FSETP.NE.FTZ.AND P1, PT, R12, RZ, PT ;  /* 0x000000ff0c00720b */ /* 0x000fc80003f35000 */
[----:B------:R-:W-:-:S09]  /*d480*/  FSETP.NE.FTZ.AND P2, PT, R11, RZ, PT ;  /* 0x000000ff0b00720b */ /* 0x000fd20003f55000 */
[----:B------:R-:W0:Y:S01]  /*d490*/  @P1 MUFU.LG2 R5, R12 ;  /* 0x0000000c00051308 */ /* 0x000e220000000c00 */
[----:B------:R-:W-:-:S03]  /*d4a0*/  @P1 FMUL.FTZ R2, R6, 0.69314718246459960938 ;  /* 0x3f31721806021820 */ /* 0x000fc60000410000 */
[----:B------:R-:W-:-:S04]  /*d4b0*/  @P2 FMUL.FTZ R13, R6, 0.69314718246459960938 ;  /* 0x3f317218060d2820 */ /* 0x000fc80000410000 */
[----:B------:R-:W1:Y:S08]  /*d4c0*/  @P2 MUFU.LG2 R10, R11 ;  /* 0x0000000b000a2308 */ /* 0x000e700000000c00 */
[----:B------:R3:W4:Y:S01]  /*d4d0*/  @P1 MUFU.RCP R4, R12 ;  /* 0x0000000c00041308 */ /* 0x0007220000001000 */
        /* <DEDUP_REMOVED lines=39> */
[----:B------:R-:W-:-:S07]  /*d750*/  WARPGROUP.ARRIVE ;  /* 0x00000000000079c5 */ /* 0x000fce0000000000 */
[----:B------:R-:W-:Y:S03]  /*d760*/  HGMMA.64x128x16.F32.BF16 R88, R152, gdesc[UR44].tnspB, R88, gsb0 ;  /* 0x41e0002c98587df0 */ /* 0x000fe60008001858 */
[----:B------:R-:W-:Y:S02]  /*d770*/  WARPGROUP.DEPBAR.LE gsb0, 0x0 ;  /* 0x00008000000079c5 */ /* 0x000fe40000010000 */
[----:B0--34-:R-:W-:Y:S05]  /*d780*/  @!P0 BRA `(.L_x_1151) ;  /* 0x0000000000048947 */ /* 0x019fea0003800000 */
[----:B------:R-:W-:Y:S01]  /*d790*/  BPT.TRAP 0x1 ;  /* 0x000000040000795c */ /* 0x000fe20000300000 */
.L_x_1151:
        /* <DEDUP_REMOVED lines=68> */
.L_x_1073:
[----:B------:R-:W-:Y:S05]  /*dbe0*/  @P0 BRA `(.L_x_1152) ;  /* 0x00000014004c0947 */ /* 0x000fea0003800000 */
[----:B------:R-:W0:Y:S01]  /*dbf0*/  S2R R2, SR_TID.X ;  /* 0x0000000000027919 */ /* 0x000e220000002100 */
[----:B------:R-:W1:Y:S01]  /*dc00*/  LDC R17, c[0x0][0xbe8] ;  /* 0x0002fa00ff117b82 */ /* 0x000e620000000800 */
[----:B------:R-:W-:Y:S02]  /*dc10*/  USHF.R.S32.HI UR7, URZ, 0x1f, UR37 ;  /* 0x0000001f3f077899 */ /* 0x000fe40008011425 */
[----:B--2---:R-:W-:Y:S01]  /*dc20*/  IMAD R16, RZ, RZ, -UR37 ;  /* 0x80000025ff107e24 */ /* 0x004fe2000f8e02ff */
        /* <DEDUP_REMOVED lines=9> */
[----:B------:R-:W4:Y:S01]  /*dcc0*/  S2UR UR11, SR_CTAID.Y ;  /* 0x00000000000b79c3 */ /* 0x000f220000002600 */
[----:B------:R-:W-:-:S07]  /*dcd0*/  UIMAD UR7, UR7, UR8, URZ ;  /* 0x00000008070772a4 */ /* 0x000fce000f8e023f */
[----:B------:R-:W-:Y:S01]  /*dce0*/  BAR.SYNC.DEFER_BLOCKING 0x1, 0x100 ;  /* 0x0044000000007b1d */ /* 0x000fe20000010000 */
[----:B-1----:R-:W-:-:S07]  /*dcf0*/  ISETP.NE.AND P0, PT, R17, 0x1, PT ;  /* 0x000000011100780c */ /* 0x002fce0003f05270 */
[----:B------:R-:W4:Y:S01]  /*dd00*/  LDC R21, c[0x0][0xc50] ;  /* 0x00031400ff157b82 */ /* 0x000f220000000800 */
[----:B0-----:R-:W-:Y:S01]  /*dd10*/  VIADD R4, R2, 0xffffff80 ;  /* 0xffffff8002047836 */ /* 0x001fe20000000000 */
[----:B---3--:R-:W-:-:S06]  /*dd20*/  USHF.R.S32.HI UR10, URZ, 0x1f, UR12 ;  /* 0x0000001f3f0a7899 */ /* 0x008fcc000801140c */
[----:B------:R-:W0:Y:S01]  /*dd30*/  LDC.64 R14, c[0x0][0xb40] ;  /* 0x0002d000ff0e7b82 */ /* 0x000e220000000a00 */
[----:B------:R-:W-:-:S04]  /*dd40*/  SHF.R.S32.HI R5, RZ, 0x1f, R4 ;  /* 0x0000001fff057819 */ /* 0x000fc80000011404 */
[----:B------:R-:W-:-:S03]  /*dd50*/  LEA.HI R2, R5, R4, RZ, 0x7 ;  /* 0x0000000405027211 */ /* 0x000fc600078f38ff */
[----:B------:R-:W1:Y:S01]  /*dd60*/  @P0 LDC R13, c[0x0][0xbf0] ;  /* 0x0002fc00ff0d0b82 */ /* 0x000e620000000800 */
[----:B------:R-:W-:Y:S02]  /*dd70*/  LEA.HI R5, R5, R4, RZ, 0x2 ;  /* 0x0000000405057211 */ /* 0x000fe400078f10ff */
[----:B------:R-:W-:Y:S02]  /*dd80*/  LOP3.LUT R7, R2, 0xffffff80, RZ, 0xc0, !PT ;  /* 0xffffff8002077812 */ /* 0x000fe400078ec0ff */
[----:B------:R-:W-:-:S03]  /*dd90*/  LOP3.LUT R5, R5, 0xfffffffc, RZ, 0xc0, !PT ;  /* 0xfffffffc05057812 */ /* 0x000fc600078ec0ff */
[C---:B------:R-:W-:Y:S01]  /*dda0*/  IMAD.IADD R18, R4.reuse, 0x1, -R7 ;  /* 0x0000000104127824 */ /* 0x040fe200078e0a07 */
[----:B------:R-:W-:Y:S01]  /*ddb0*/  SHF.R.S32.HI R7, RZ, 0x7, R2 ;  /* 0x00000007ff077819 */ /* 0x000fe20000011402 */
[----:B------:R-:W-:Y:S01]  /*ddc0*/  IMAD.IADD R5, R4, 0x1, -R5 ;  /* 0x0000000104057824 */ /* 0x000fe200078e0a05 */
[----:B------:R-:W3:Y:S01]  /*ddd0*/  @P0 LDC R27, c[0x0][0xbec] ;  /* 0x0002fb00ff1b0b82 */ /* 0x000ee20000000800 */
[----:B----4-:R-:W-:Y:S01]  /*dde0*/  IMAD R21, R21, R16, UR11 ;  /* 0x0000000b15157e24 */ /* 0x010fe2000f8e0210 */
[----:B------:R-:W-:Y:S02]  /*ddf0*/  SHF.R.S32.HI R9, RZ, 0x1f, R18 ;  /* 0x0000001fff097819 */ /* 0x000fe40000011412 */
[----:B------:R-:W-:Y:S01]  /*de00*/  LEA.HI R2, R2, R7, RZ, 0x1 ;  /* 0x0000000702027211 */ /* 0x000fe200078f08ff */
[----:B0-----:R-:W-:Y:S01]  /*de10*/  IMAD R12, R14, UR10, RZ ;  /* 0x0000000a0e0c7c24 */ /* 0x001fe2000f8e02ff */
[----:B------:R-:W-:Y:S02]  /*de20*/  LEA.HI R23, R9, R18, RZ, 0x2 ;  /* 0x0000001209177211 */ /* 0x000fe400078f10ff */
[----:B------:R-:W-:Y:S01]  /*de30*/  LOP3.LUT R2, R2, 0x3fffffe, RZ, 0xc0, !PT ;  /* 0x03fffffe02027812 */ /* 0x000fe200078ec0ff */
[----:B------:R-:W0:Y:S01]  /*de40*/  @P0 LDC R20, c[0x0][0xbf0] ;  /* 0x0002fc00ff140b82 */ /* 0x000e220000000800 */
[----:B------:R-:W-:-:S02]  /*de50*/  SHF.R.S32.HI R6, RZ, 0x2, R23 ;  /* 0x00000002ff067819 */ /* 0x000fc40000011417 */
[----:B------:R-:W-:Y:S01]  /*de60*/  SHF.R.S32.HI R11, RZ, 0x1f, R23 ;  /* 0x0000001fff0b7819 */ /* 0x000fe20000011417 */
[----:B------:R-:W-:Y:S01]  /*de70*/  IMAD.IADD R2, R7, 0x1, -R2 ;  /* 0x0000000107027824 */ /* 0x000fe200078e0a02 */
[----:B------:R-:W-:Y:S02]  /*de80*/  LEA.HI R9, R9, R18, RZ, 0x5 ;  /* 0x0000001209097211 */ /* 0x000fe400078f28ff */
[----:B------:R-:W-:Y:S02]  /*de90*/  LEA.HI R11, R11, R6, RZ, 0x3 ;  /* 0x000000060b0b7211 */ /* 0x000fe400078f18ff */
[----:B------:R-:W-:Y:S02]  /*dea0*/  SHF.R.S32.HI R7, RZ, 0x5, R9 ;  /* 0x00000005ff077819 */ /* 0x000fe40000011409 */
[----:B------:R-:W-:Y:S01]  /*deb0*/  LOP3.LUT R11, R11, 0xfffffff8, RZ, 0xc0, !PT ;  /* 0xfffffff80b0b7812 */ /* 0x000fe200078ec0ff */
[----:B------:R-:W4:Y:S01]  /*dec0*/  @P0 LDC R9, c[0x0][0xbec] ;  /* 0x0002fb00ff090b82 */ /* 0x000f220000000800 */
[----:B------:R-:W-:-:S03]  /*ded0*/  LOP3.LUT R23, R23, 0x7ffffffc, RZ, 0xc0, !PT ;  /* 0x7ffffffc17177812 */ /* 0x000fc600078ec0ff */
[----:B------:R-:W-:Y:S01]  /*dee0*/  IMAD.IADD R4, R6, 0x1, -R11 ;  /* 0x0000000106047824 */ /* 0x000fe200078e0a0b */
[----:B------:R-:W-:-:S03]  /*def0*/  LEA.HI R6, R5, R5, RZ, 0x1 ;  /* 0x0000000505067211 */ /* 0x000fc600078f08ff */
[----:B------:R-:W5:Y:S01]  /*df00*/  LDC.64 R10, c[0x0][0xbd8] ;  /* 0x0002f600ff0a7b82 */ /* 0x000f620000000a00 */
[----:B------:R-:W-:Y:S01]  /*df10*/  LOP3.LUT R6, R6, 0x1ffffffe, RZ, 0xc0, !PT ;  /* 0x1ffffffe06067812 */ /* 0x000fe200078ec0ff */
[----:B------:R-:W-:Y:S02]  /*df20*/  IMAD R7, R7, 0x10, R4 ;  /* 0x0000001007077824 */ /* 0x000fe400078e0204 */
[----:B------:R-:W-:Y:S02]  /*df30*/  IMAD.U32 R4, RZ, RZ, UR4 ;  /* 0x00000004ff047e24 */ /* 0x000fe4000f8e00ff */
[----:B------:R-:W-:Y:S02]  /*df40*/  IMAD.IADD R25, R5, 0x1, -R6 ;  /* 0x0000000105197824 */ /* 0x000fe400078e0a06 */
[----:B------:R-:W-:Y:S02]  /*df50*/  IMAD R2, R2, 0x40, R7 ;  /* 0x0000004002027824 */ /* 0x000fe400078e0207 */
[----:B------:R-:W-:Y:S01]  /*df60*/  IMAD.U32 R5, RZ, RZ, UR5 ;  /* 0x00000005ff057e24 */ /* 0x000fe2000f8e00ff */
[----:B------:R-:W-:Y:S01]  /*df70*/  UIMAD.WIDE.U32 UR4, UR37, UR8, URZ ;  /* 0x00000008250472a5 */ /* 0x000fe2000f8e003f */
[----:B------:R-:W-:Y:S01]  /*df80*/  IMAD.U32 R5, RZ, RZ, UR6 ;  /* 0x00000006ff057e24 */ /* 0x000fe2000f8e00ff */
[----:B------:R-:W-:Y:S01]  /*df90*/  UIMAD UR6, UR37, UR9, UR7 ;  /* 0x00000009250672a4 */ /* 0x000fe2000f8e0207 */
[----:B------:R-:W-:-:S02]  /*dfa0*/  IMAD R6, R25, 0x8, R2 ;  /* 0x0000000819067824 */ /* 0x000fc400078e0202 */
[----:B------:R-:W-:Y:S01]  /*dfb0*/  ULDC.64 UR8, c[0x0][0xb28] ;  /* 0x0002ca0000087ab9 */ /* 0x000fe20000000a00 */
[----:B------:R-:W-:Y:S02]  /*dfc0*/  UIADD3 UR6, UR5, UR6, URZ ;  /* 0x0000000605067290 */ /* 0x000fe4000fffe03f */
[----:B------:R-:W-:Y:S02]  /*dfd0*/  IMAD.U32 R7, RZ, RZ, UR5 ;  /* 0x00000005ff077e24 */ /* 0x000fe4000f8e00ff */
[----:B--2---:R-:W-:Y:S02]  /*dfe0*/  IMAD R2, R19, 0x80, R2 ;  /* 0x0000008013027824 */ /* 0x004fe400078e0202 */
[----:B------:R-:W-:Y:S01]  /*dff0*/  IMAD.U32 R7, RZ, RZ, UR6 ;  /* 0x00000006ff077e24 */ /* 0x000fe2000f8e00ff */
[----:B------:R-:W-:Y:S01]  /*e000*/  ULDC.64 UR6, c[0x0][0xb48] ;  /* 0x0002d20000067ab9 */ /* 0x000fe20000000a00 */
[C---:B-----5:R-:W-:Y:S02]  /*e010*/  IMAD R8, R10.reuse, UR10, RZ ;  /* 0x0000000a0a087c24 */ /* 0x060fe4000f8e02ff */
[----:B------:R-:W-:-:S04]  /*e020*/  IMAD.WIDE.U32 R4, R10, UR12, R4 ;  /* 0x0000000c0a047c25 */ /* 0x000fc8000f8e0004 */
[----:B------:R-:W-:Y:S02]  /*e030*/  IMAD R11, R11, UR12, R8 ;  /* 0x0000000c0b0b7c24 */ /* 0x000fe4000f8e0208 */
[----:B------:R-:W-:Y:S02]  /*e040*/  IMAD R8, R19, 0x80, R6 ;  /* 0x0000008013087824 */ /* 0x000fe400078e0206 */
[----:B------:R-:W-:Y:S01]  /*e050*/  IMAD.U32 R6, RZ, RZ, UR4 ;  /* 0x00000004ff067e24 */ /* 0x000fe2000f8e00ff */
[----:B------:R-:W-:Y:S01]  /*e060*/  ULDC.64 UR4, c[0x0][0xbe0] ;  /* 0x0002f80000047ab9 */ /* 0x000fe20000000a00 */
[----:B----4-:R-:W-:-:S04]  /*e070*/  @P0 IMAD.HI.U32 R10, R8, R9, RZ ;  /* 0x00000009080a0227 */ /* 0x010fc800078e00ff */
[----:B------:R-:W-:Y:S01]  /*e080*/  IMAD.MOV.U32 R9, RZ, RZ, R8 ;  /* 0x000000ffff097224 */ /* 0x000fe200078e0008 */
[----:B-1----:R-:W-:Y:S01]  /*e090*/  @P0 SHF.R.U32.HI R9, RZ, R13, R10 ;  /* 0x0000000dff090219 */ /* 0x002fe2000001160a */
[----:B------:R-:W-:Y:S01]  /*e0a0*/  IMAD R13, R15, UR12, R12 ;  /* 0x0000000c0f0d7c24 */ /* 0x000fe2000f8e020c */
[----:B------:R-:W-:Y:S01]  /*e0b0*/  SHF.R.S32.HI R12, RZ, 0x1f, R21 ;  /* 0x0000001fff0c7819 */ /* 0x000fe20000011415 */
[----:B------:R-:W-:-:S04]  /*e0c0*/  IMAD.WIDE.U32 R6, R14, UR12, R6 ;  /* 0x0000000c0e067c25 */ /* 0x000fc8000f8e0006 */
[----:B------:R-:W-:Y:S02]  /*e0d0*/  IMAD.IADD R5, R5, 0x1, R11 ;  /* 0x0000000105057824 */ /* 0x000fe400078e020b */
[----:B---3--:R-:W-:-:S04]  /*e0e0*/  @P0 IMAD.HI.U32 R27, R8, R27, RZ ;  /* 0x0000001b081b0227 */ /* 0x008fc800078e00ff */
[----:B------:R-:W-:Y:S02]  /*e0f0*/  IMAD.IADD R7, R7, 0x1, R13 ;  /* 0x0000000107077824 */ /* 0x000fe400078e020d */
[----:B------:R-:W-:Y:S02]  /*e100*/  IMAD R13, R12, UR6, RZ ;  /* 0x000000060c0d7c24 */ /* 0x000fe4000f8e02ff */
[----:B------:R-:W-:-:S04]  /*e110*/  IMAD.WIDE.U32 R4, R21, UR4, R4 ;  /* 0x0000000415047c25 */ /* 0x000fc8000f8e0004 */
[----:B------:R-:W-:Y:S01]  /*e120*/  IMAD.MOV.U32 R11, RZ, RZ, R8 ;  /* 0x000000ffff0b7224 */ /* 0x000fe200078e0008 */
[----:B0-----:R-:W-:Y:S01]  /*e130*/  @P0 SHF.R.U32.HI R11, RZ, R20, R27 ;  /* 0x00000014ff0b0219 */ /* 0x001fe2000001161b */
[----:B------:R-:W-:Y:S01]  /*e140*/  IMAD R10, R12, UR4, RZ ;  /* 0x000000040c0a7c24 */ /* 0x000fe2000f8e02ff */
[----:B------:R-:W-:Y:S01]  /*e150*/  IADD3 R4, P0, R9, R4, RZ ;  /* 0x0000000409047210 */ /* 0x000fe20007f1e0ff */
[C---:B------:R-:W-:Y:S01]  /*e160*/  IMAD R15, R21.reuse, UR7, R13 ;  /* 0x00000007150f7c24 */ /* 0x040fe2000f8e020d */
[--C-:B------:R-:W-:Y:S01]  /*e170*/  SHF.R.S32.HI R13, RZ, 0x1f, R9.reuse ;  /* 0x0000001fff0d7819 */ /* 0x100fe20000011409 */
[----:B------:R-:W-:Y:S02]  /*e180*/  IMAD.MOV R9, RZ, RZ, -R9 ;  /* 0x000000ffff097224 */ /* 0x000fe400078e0a09 */
[----:B------:R-:W-:Y:S01]  /*e190*/  IMAD R12, R21, UR5, R10 ;  /* 0x00000005150c7c24 */ /* 0x000fe2000f8e020a */
[--C-:B------:R-:W-:Y:S01]  /*e1a0*/  SHF.R.S32.HI R10, RZ, 0x1f, R11.reuse ;  /* 0x0000001fff0a7819 */ /* 0x100fe2000001140b */
[----:B------:R-:W-:Y:S01]  /*e1b0*/  IMAD.MOV R14, RZ, RZ, -R11 ;  /* 0x000000ffff0e7224 */ /* 0x000fe200078e0a0b */
[----:B------:R-:W-:Y:S01]  /*e1c0*/  ULDC.64 UR4, c[0x0][0xb30] ;  /* 0x0002cc0000047ab9 */ /* 0x000fe20000000a00 */
[----:B------:R-:W-:Y:S01]  /*e1d0*/  IMAD R9, R17, R9, R8 ;  /* 0x0000000911097224 */ /* 0x000fe200078e0208 */
[----:B------:R-:W-:Y:S01]  /*e1e0*/  IADD3.X R5, R13, R5, R12, P0, !PT ;  /* 0x000000050d057210 */ /* 0x000fe200007fe40c */
[----:B------:R-:W-:Y:S01]  /*e1f0*/  IMAD.WIDE.U32 R6, R21, UR6, R6 ;  /* 0x0000000615067c25 */ /* 0x000fe2000f8e0006 */
[----:B------:R-:W-:-:S03]  /*e200*/  ULDC.64 UR6, c[0x0][0xbc8] ;  /* 0x0002f20000067ab9 */ /* 0x000fc60000000a00 */
[----:B------:R-:W-:Y:S02]  /*e210*/  IMAD R10, R10, UR4, RZ ;  /* 0x000000040a0a7c24 */ /* 0x000fe4000f8e02ff */
[----:B------:R-:W-:Y:S01]  /*e220*/  IMAD R13, R17, R14, R8 ;  /* 0x0000000e110d7224 */ /* 0x000fe200078e0208 */
[----:B------:R-:W-:Y:S01]  /*e230*/  SHF.R.S32.HI R8, RZ, 0x1f, R9 ;  /* 0x0000001fff087819 */ /* 0x000fe20000011409 */
[----:B------:R-:W-:Y:S02]  /*e240*/  IMAD.IADD R7, R7, 0x1, R15 ;  /* 0x0000000107077824 */ /* 0x000fe400078e020f */
[C---:B------:R-:W-:Y:S01]  /*e250*/  IMAD R15, R11.reuse, UR5, R10 ;  /* 0x000000050b0f7c24 */ /* 0x040fe2000f8e020a */
[----:B------:R-:W-:Y:S01]  /*e260*/  SHF.R.S32.HI R10, RZ, 0x1f, R13 ;  /* 0x0000001fff0a7819 */ /* 0x000fe2000001140d */
[----:B------:R-:W-:Y:S01]  /*e270*/  IMAD.WIDE.U32 R6, R11, UR4, R6 ;  /* 0x000000040b067c25 */ /* 0x000fe2000f8e0006 */
[----:B------:R-:W0:Y:S01]  /*e280*/  S2UR UR5, SR_CgaCtaId ;  /* 0x00000000000579c3 */ /* 0x000e220000008800 */
[----:B------:R-:W-:-:S02]  /*e290*/  UMOV UR4, 0x400 ;  /* 0x0000040000047882 */ /* 0x000fc40000000000 */
[----:B------:R-:W-:Y:S02]  /*e2a0*/  IMAD R8, R8, UR6, RZ ;  /* 0x0000000608087c24 */ /* 0x000fe4000f8e02ff */
        /* <DEDUP_REMOVED lines=13> */
[----:B0-----:R-:W-:Y:S01]  /*e380*/  ULEA UR4, UR5, UR4, 0x18 ;  /* 0x0000000405047291 */ /* 0x001fe2000f8ec03f */
[----:B------:R-:W-:Y:S01]  /*e390*/  IMAD R17, R17, UR6, RZ ;  /* 0x0000000611117c24 */ /* 0x000fe2000f8e02ff */
[----:B------:R-:W-:Y:S01]  /*e3a0*/  LEA.HI.X R9, R4, UR7, R9, 0x2, P0 ;  /* 0x0000000704097c11 */ /* 0x000fe200080f1409 */
[----:B------:R-:W-:Y:S01]  /*e3b0*/  VIADD R16, R2, 0x8 ;  /* 0x0000000802107836 */ /* 0x000fe20000000000 */
[----:B------:R-:W-:Y:S01]  /*e3c0*/  LEA.HI.X R22, R6, UR9, R5, 0x2, P1 ;  /* 0x0000000906167c11 */ /* 0x000fe200088f1405 */
[----:B------:R-:W-:Y:S01]  /*e3d0*/  SHFL.IDX PT, R4, R8, RZ, 0x1c1f ;  /* 0x001c1fff08047589 */ /* 0x000fe200000e0000 */
[----:B------:R-:W-:Y:S01]  /*e3e0*/  LOP3.LUT P0, RZ, R18, 0x3, RZ, 0xc0, !PT ;  /* 0x0000000312ff7812 */ /* 0x000fe2000780c0ff */
[----:B------:R-:W-:Y:S01]  /*e3f0*/  UIADD3 UR4, UR4, 0x28820, URZ ;  /* 0x0002882004047890 */ /* 0x000fe2000fffe03f */
[CC--:B------:R-:W-:Y:S01]  /*e400*/  ISETP.GE.AND P2, PT, R2.reuse, R17.reuse, PT ;  /* 0x000000110200720c */ /* 0x0c0fe20003f46270 */
[----:B------:R-:W0:Y:S01]  /*e410*/  SHFL.IDX PT, R5, R9, RZ, 0x1c1f ;  /* 0x001c1fff09057589 */ /* 0x000e2200000e0000 */
[-C--:B------:R-:W-:Y:S01]  /*e420*/  ISETP.GE.OR P1, PT, R2, R17.reuse, P0 ;  /* 0x000000110200720c */ /* 0x080fe20000726670 */
[----:B------:R-:W-:Y:S01]  /*e430*/  UPRMT UR4, URZ, 0x654, UR4 ;  /* 0x000006543f047896 */ /* 0x000fe20008000004 */
[----:B------:R-:W-:Y:S01]  /*e440*/  ISETP.GE.OR P0, PT, R16, R17, P0 ;  /* 0x000000111000720c */ /* 0x000fe20000706670 */
[----:B------:R-:W-:Y:S01]  /*e450*/  SHFL.IDX PT, R6, R8, 0x1, 0x1c1f ;  /* 0x003c1f0008067f89 */ /* 0x000fe200000e0000 */
[----:B------:R-:W-:-:S03]  /*e460*/  IMAD.IADD R19, R18, 0x1, -R23 ;  /* 0x0000000112137824 */ /* 0x000fc600078e0a17 */
[----:B------:R-:W1:Y:S01]  /*e470*/  SHFL.IDX PT, R7, R9, 0x1, 0x1c1f ;  /* 0x003c1f0009077f89 */ /* 0x000e6200000e0000 */
[----:B------:R-:W-:Y:S02]  /*e480*/  IMAD.SHL.U32 R19, R19, 0x2, RZ ;  /* 0x0000000213137824 */ /* 0x000fe400078e00ff */
[----:B------:R-:W-:Y:S01]  /*e490*/  SYNCS.ARRIVE.TRANS64.RED.A1T0 RZ, [UR4], RZ ;  /* 0x000000ffffff79a7 */ /* 0x000fe20008100404 */
[----:B------:R2:W3:Y:S04]  /*e4a0*/  SHFL.IDX PT, R14, R20, RZ, 0x1c1f ;  /* 0x001c1fff140e7589 */ /* 0x0004e800000e0000 */
[----:B------:R2:W4:Y:S04]  /*e4b0*/  SHFL.IDX PT, R15, R22, RZ, 0x1c1f ;  /* 0x001c1fff160f7589 */ /* 0x00052800000e0000 */
[----:B0-----:R2:W-:Y:S04]  /*e4c0*/  @!P1 ST.E desc[UR48][R4.64], R3 ;  /* 0x0000000304009985 */ /* 0x0015e8000c101930 */
[----:B-1----:R2:W-:Y:S01]  /*e4d0*/  @!P0 ST.E desc[UR48][R6.64], R0 ;  /* 0x0000000006008985 */ /* 0x0025e2000c101930 */
[----:B------:R-:W-:Y:S05]  /*e4e0*/  @P2 BRA `(.L_x_1154) ;  /* 0x0000000400782947 */ /* 0x000fea0003800000 */
[C---:B--2---:R-:W-:Y:S01]  /*e4f0*/  VIADD R0, R19.reuse, 0x8 ;  /* 0x0000000813007836 */ /* 0x044fe20000000000 */
[----:B------:R-:W-:Y:S01]  /*e500*/  ULDC UR4, c[0x0][0xac8] ;  /* 0x0002b20000047ab9 */ /* 0x000fe20000000800 */
[C---:B------:R-:W-:Y:S01]  /*e510*/  VIADD R6, R19.reuse, 0x10 ;  /* 0x0000001013067836 */ /* 0x040fe20000000000 */
[C---:B------:R-:W-:Y:S01]  /*e520*/  ISETP.GE.AND P2, PT, R19.reuse, UR4, PT ;  /* 0x0000000413007c0c */ /* 0x040fe2000bf46270 */
[C---:B------:R-:W-:Y:S01]  /*e530*/  VIADD R7, R19.reuse, 0x18 ;  /* 0x0000001813077836 */ /* 0x040fe20000000000 */
[----:B------:R-:W-:Y:S01]  /*e540*/  ISETP.GE.AND P3, PT, R0, UR4, PT ;  /* 0x0000000400007c0c */ /* 0x000fe2000bf66270 */
[C---:B------:R-:W-:Y:S01]  /*e550*/  VIADD R8, R19.reuse, 0x28 ;  /* 0x0000002813087836 */ /* 0x040fe20000000000 */
[----:B------:R-:W-:Y:S01]  /*e560*/  ISETP.GE.AND P0, PT, R6, UR4, PT ;  /* 0x0000000406007c0c */ /* 0x000fe2000bf06270 */
[----:B------:R-:W-:Y:S01]  /*e570*/  VIADD R9, R19, 0x30 ;  /* 0x0000003013097836 */ /* 0x000fe20000000000 */
[----:B------:R-:W-:Y:S01]  /*e580*/  ISETP.GE.AND P1, PT, R7, UR4, PT ;  /* 0x0000000407007c0c */ /* 0x000fe2000bf26270 */
[----:B------:R-:W-:-:S02]  /*e590*/  VIADD R10, R19, 0x38 ;  /* 0x00000038130a7836 */ /* 0x000fc40000000000 */
[----:B------:R-:W-:Y:S01]  /*e5a0*/  VIADD R11, R19, 0x40 ;  /* 0x00000040130b7836 */ /* 0x000fe20000000000 */
[----:B------:R-:W-:Y:S01]  /*e5b0*/  ISETP.GE.AND P4, PT, R9, UR4, PT ;  /* 0x0000000409007c0c */ /* 0x000fe2000bf86270 */
[C---:B------:R-:W-:Y:S01]  /*e5c0*/  VIADD R12, R19.reuse, 0x50 ;  /* 0x00000050130c7836 */ /* 0x040fe20000000000 */
[----:B------:R-:W-:Y:S01]  /*e5d0*/  ISETP.GE.AND P5, PT, R10, UR4, PT ;  /* 0x000000040a007c0c */ /* 0x000fe2000bfa6270 */
[----:B---34-:R-:W-:Y:S01]  /*e5e0*/  @!P2 IMAD.WIDE R2, R19, 0x4, R14 ;  /* 0x000000041302a825 */ /* 0x018fe200078e020e */
[----:B------:R-:W-:Y:S02]  /*e5f0*/  ISETP.GE.AND P6, PT, R11, UR4, PT ;  /* 0x000000040b007c0c */ /* 0x000fe4000bfc6270 */
[----:B------:R-:W-:Y:S01]  /*e600*/  @!P3 LEA.HI R0, R0, R0, RZ, 0x1 ;  /* 0x000000000000b211 */ /* 0x000fe200078f08ff */
[----:B------:R-:W-:Y:S01]  /*e610*/  VIADD R18, R19, 0x60 ;  /* 0x0000006013127836 */ /* 0x000fe20000000000 */
[----:B------:R0:W-:Y:S01]  /*e620*/  @!P2 ST.E.64 desc[UR48][R2.64], R88 ;  /* 0x000000580200a985 */ /* 0x0001e2000c101b30 */
[----:B------:R-:W-:-:S02]  /*e630*/  @!P0 LEA.HI R6, R6, R6, RZ, 0x1 ;  /* 0x0000000606068211 */ /* 0x000fc400078f08ff */
[----:B------:R-:W-:Y:S01]  /*e640*/  @!P3 LOP3.LUT R5, R0, 0xfffffffe, RZ, 0xc0, !PT ;  /* 0xfffffffe0005b812 */ /* 0x000fe200078ec0ff */
[----:B------:R-:W-:Y:S01]  /*e650*/  VIADD R0, R19, 0x20 ;  /* 0x0000002013007836 */ /* 0x000fe20000000000 */
[----:B------:R-:W-:Y:S02]  /*e660*/  @!P1 LEA.HI R7, R7, R7, RZ, 0x1 ;  /* 0x0000000707079211 */ /* 0x000fe400078f08ff */
[----:B------:R-:W-:Y:S01]  /*e670*/  @!P5 LEA.HI R10, R10, R10, RZ, 0x1 ;  /* 0x0000000a0a0ad211 */ /* 0x000fe200078f08ff */
[----:B------:R-:W-:Y:S01]  /*e680*/  @!P3 IMAD.WIDE R4, R5, 0x4, R14 ;  /* 0x000000040504b825 */ /* 0x000fe200078e020e */
[----:B------:R-:W-:Y:S02]  /*e690*/  ISETP.GE.AND P2, PT, R0, UR4, PT ;  /* 0x0000000400007c0c */ /* 0x000fe4000bf46270 */
[----:B------:R-:W-:Y:S02]  /*e6a0*/  @!P5 LOP3.LUT R13, R10, 0xfffffffe, RZ, 0xc0, !PT ;  /* 0xfffffffe0a0dd812 */ /* 0x000fe400078ec0ff */
[----:B------:R1:W-:Y:S01]  /*e6b0*/  @!P3 ST.E.64 desc[UR48][R4.64], R92 ;  /* 0x0000005c0400b985 */ /* 0x0003e2000c101b30 */
[----:B------:R-:W-:-:S02]  /*e6c0*/  ISETP.GE.AND P3, PT, R8, UR4, PT ;  /* 0x0000000408007c0c */ /* 0x000fc4000bf66270 */
[----:B0-----:R-:W-:Y:S02]  /*e6d0*/  @!P0 LOP3.LUT R3, R6, 0xfffffffe, RZ, 0xc0, !PT ;  /* 0xfffffffe06038812 */ /* 0x001fe400078ec0ff */
[----:B------:R-:W-:-:S03]  /*e6e0*/  @!P4 LEA.HI R6, R9, R9, RZ, 0x1 ;  /* 0x000000090906c211 */ /* 0x000fc600078f08ff */
[----:B------:R-:W-:Y:S01]  /*e6f0*/  @!P0 IMAD.WIDE R2, R3, 0x4, R14 ;  /* 0x0000000403028825 */ /* 0x000fe200078e020e */
[----:B------:R-:W-:-:S04]  /*e700*/  @!P2 LEA.HI R0, R0, R0, RZ, 0x1 ;  /* 0x000000000000a211 */ /* 0x000fc800078f08ff */
[----:B------:R0:W-:Y:S01]  /*e710*/  @!P0 ST.E.64 desc[UR48][R2.64], R96 ;  /* 0x0000006002008985 */ /* 0x0001e2000c101b30 */
[----:B------:R-:W-:Y:S02]  /*e720*/  @!P3 LEA.HI R8, R8, R8, RZ, 0x1 ;  /* 0x000000080808b211 */ /* 0x000fe400078f08ff */
[----:B-1----:R-:W-:Y:S02]  /*e730*/  @!P1 LOP3.LUT R5, R7, 0xfffffffe, RZ, 0xc0, !PT ;  /* 0xfffffffe07059812 */ /* 0x002fe400078ec0ff */
[----:B------:R-:W-:Y:S02]  /*e740*/  @!P2 LOP3.LUT R7, R0, 0xfffffffe, RZ, 0xc0, !PT ;  /* 0xfffffffe0007a812 */ /* 0x000fe400078ec0ff */
[----:B------:R-:W-:Y:S01]  /*e750*/  @!P3 LOP3.LUT R9, R8, 0xfffffffe, RZ, 0xc0, !PT ;  /* 0xfffffffe0809b812 */ /* 0x000fe200078ec0ff */
[--C-:B------:R-:W-:Y:S01]  /*e760*/  @!P1 IMAD.WIDE R4, R5, 0x4, R14.reuse ;  /* 0x0000000405049825 */ /* 0x100fe200078e020e */
[----:B------:R-:W-:Y:S02]  /*e770*/  @!P6 LEA.HI R0, R11, R11, RZ, 0x1 ;  /* 0x0000000b0b00e211 */ /* 0x000fe400078f08ff */
[----:B------:R-:W-:Y:S01]  /*e780*/  @!P4 LOP3.LUT R11, R6, 0xfffffffe, RZ, 0xc0, !PT ;  /* 0xfffffffe060bc812 */ /* 0x000fe200078ec0ff */
[--C-:B------:R-:W-:Y:S01]  /*e790*/  @!P2 IMAD.WIDE R6, R7, 0x4, R14.reuse ;  /* 0x000000040706a825 */ /* 0x100fe200078e020e */
[----:B------:R-:W-:Y:S01]  /*e7a0*/  @!P6 LOP3.LUT R21, R0, 0xfffffffe, RZ, 0xc0, !PT ;  /* 0xfffffffe0015e812 */ /* 0x000fe200078ec0ff */
[----:B------:R1:W-:Y:S01]  /*e7b0*/  @!P1 ST.E.64 desc[UR48][R4.64], R100 ;  /* 0x0000006404009985 */ /* 0x0003e2000c101b30 */
[----:B------:R-:W-:Y:S01]  /*e7c0*/  ISETP.GE.AND P1, PT, R12, UR4, PT ;  /* 0x000000040c007c0c */ /* 0x000fe2000bf26270 */
[----:B0-----:R-:W-:-:S02]  /*e7d0*/  @!P3 IMAD.WIDE R2, R9, 0x4, R14 ;  /* 0x000000040902b825 */ /* 0x001fc400078e020e */
[----:B------:R0:W-:Y:S02]  /*e7e0*/  @!P2 ST.E.64 desc[UR48][R6.64], R104 ;  /* 0x000000680600a985 */ /* 0x0001e4000c101b30 */
[----:B------:R-:W-:Y:S02]  /*e7f0*/  VIADD R0, R19, 0x48 ;  /* 0x0000004813007836 */ /* 0x000fe40000000000 */
[--C-:B------:R-:W-:Y:S01]  /*e800*/  @!P5 IMAD.WIDE R8, R13, 0x4, R14.reuse ;  /* 0x000000040d08d825 */ /* 0x100fe200078e020e */
[----:B------:R2:W-:Y:S01]  /*e810*/  @!P3 ST.E.64 desc[UR48][R2.64], R108 ;  /* 0x0000006c0200b985 */ /* 0x0005e2000c101b30 */
[----:B------:R-:W-:Y:S02]  /*e820*/  ISETP.GE.AND P3, PT, R18, UR4, PT ;  /* 0x0000000412007c0c */ /* 0x000fe4000bf66270 */
[----:B------:R-:W-:Y:S01]  /*e830*/  VIADD R13, R19, 0x58 ;  /* 0x00000058130d7836 */ /* 0x000fe20000000000 */
[----:B------:R-:W-:Y:S01]  /*e840*/  ISETP.GE.AND P0, PT, R0, UR4, PT ;  /* 0x0000000400007c0c */ /* 0x000fe2000bf06270 */
[----:B-1----:R-:W-:Y:S01]  /*e850*/  @!P4 IMAD.WIDE R4, R11, 0x4, R14 ;  /* 0x000000040b04c825 */ /* 0x002fe200078e020e */
[----:B------:R-:W-:-:S02]  /*e860*/  @!P1 LEA.HI R12, R12, R12, RZ, 0x1 ;  /* 0x0000000c0c0c9211 */ /* 0x000fc400078f08ff */
[----:B------:R-:W-:Y:S01]  /*e870*/  ISETP.GE.AND P2, PT, R13, UR4, PT ;  /* 0x000000040d007c0c */ /* 0x000fe2000bf46270 */
[----:B------:R-:W-:Y:S01]  /*e880*/  @!P6 IMAD.WIDE R10, R21, 0x4, R14 ;  /* 0x00000004150ae825 */ /* 0x000fe200078e020e */
[----:B------:R1:W-:Y:S03]  /*e890*/  @!P4 ST.E.64 desc[UR48][R4.64], R112 ;  /* 0x000000700400c985 */ /* 0x0003e6000c101b30 */
[C---:B0-----:R-:W-:Y:S01]  /*e8a0*/  VIADD R6, R19.reuse, 0x68 ;  /* 0x0000006813067836 */ /* 0x041fe20000000000 */
[----:B------:R0:W-:Y:S01]  /*e8b0*/  @!P5 ST.E.64 desc[UR48][R8.64], R116 ;  /* 0x000000740800d985 */ /* 0x0001e2000c101b30 */
[C---:B--2---:R-:W-:Y:S01]  /*e8c0*/  VIADD R3, R19.reuse, 0x78 ;  /* 0x0000007813037836 */ /* 0x044fe20000000000 */
[----:B------:R-:W-:Y:S01]  /*e8d0*/  @!P3 LEA.HI R18, R18, R18, RZ, 0x1 ;  /* 0x000000121212b211 */ /* 0x000fe200078f08ff */
[----:B------:R-:W-:Y:S01]  /*e8e0*/  VIADD R7, R19, 0x70 ;  /* 0x0000007013077836 */ /* 0x000fe20000000000 */
[----:B------:R2:W-:Y:S01]  /*e8f0*/  @!P6 ST.E.64 desc[UR48][R10.64], R120 ;  /* 0x000000780a00e985 */ /* 0x0005e2000c101b30 */
[----:B------:R-:W-:-:S02]  /*e900*/  ISETP.GE.AND P4, PT, R6, UR4, PT ;  /* 0x0000000406007c0c */ /* 0x000fc4000bf86270 */
[----:B------:R-:W-:Y:S02]  /*e910*/  ISETP.GE.AND P6, PT, R3, UR4, PT ;  /* 0x0000000403007c0c */ /* 0x000fe4000bfc6270 */
[----:B------:R-:W-:Y:S02]  /*e920*/  ISETP.GE.AND P5, PT, R7, UR4, PT ;  /* 0x0000000407007c0c */ /* 0x000fe4000bfa6270 */
[----:B------:R-:W-:Y:S02]  /*e930*/  @!P0 LEA.HI R0, R0, R0, RZ, 0x1 ;  /* 0x0000000000008211 */ /* 0x000fe400078f08ff */
[----:B------:R-:W-:Y:S02]  /*e940*/  @!P2 LEA.HI R13, R13, R13, RZ, 0x1 ;  /* 0x0000000d0d0da211 */ /* 0x000fe400078f08ff */
[----:B-1----:R-:W-:Y:S02]  /*e950*/  @!P1 LOP3.LUT R5, R12, 0xfffffffe, RZ, 0xc0, !PT ;  /* 0xfffffffe0c059812 */ /* 0x002fe400078ec0ff */
[----:B0-----:R-:W-:-:S02]  /*e960*/  @!P3 LOP3.LUT R9, R18, 0xfffffffe, RZ, 0xc0, !PT ;  /* 0xfffffffe1209b812 */ /* 0x001fc400078ec0ff */
[----:B------:R-:W-:Y:S02]  /*e970*/  @!P4 LEA.HI R6, R6, R6, RZ, 0x1 ;  /* 0x000000060606c211 */ /* 0x000fe400078f08ff */
[----:B------:R-:W-:Y:S01]  /*e980*/  @!P6 LEA.HI R4, R3, R3, RZ, 0x1 ;  /* 0x000000030304e211 */ /* 0x000fe200078f08ff */
[----:B------:R-:W-:Y:S01]  /*e990*/  @!P3 IMAD.WIDE R8, R9, 0x4, R14 ;  /* 0x000000040908b825 */ /* 0x000fe200078e020e */
[----:B------:R-:W-:Y:S02]  /*e9a0*/  @!P5 LEA.HI R2, R7, R7, RZ, 0x1 ;  /* 0x000000070702d211 */ /* 0x000fe400078f08ff */
[----:B------:R-:W-:Y:S02]  /*e9b0*/  @!P0 LOP3.LUT R3, R0, 0xfffffffe, RZ, 0xc0, !PT ;  /* 0xfffffffe00038812 */ /* 0x000fe400078ec0ff */
[----:B------:R-:W-:Y:S02]  /*e9c0*/  @!P2 LOP3.LUT R7, R13, 0xfffffffe, RZ, 0xc0, !PT ;  /* 0xfffffffe0d07a812 */ /* 0x000fe400078ec0ff */
[----:B--2---:R-:W-:-:S02]  /*e9d0*/  @!P4 LOP3.LUT R11, R6, 0xfffffffe, RZ, 0xc0, !PT ;  /* 0xfffffffe060bc812 */ /* 0x004fc400078ec0ff */
[----:B------:R-:W-:Y:S01]  /*e9e0*/  @!P5 LOP3.LUT R13, R2, 0xfffffffe, RZ, 0xc0, !PT ;  /* 0xfffffffe020dd812 */ /* 0x000fe200078ec0ff */
[----:B------:R-:W-:Y:S01]  /*e9f0*/  @!P0 IMAD.WIDE R2, R3, 0x4, R14 ;  /* 0x0000000403028825 */ /* 0x000fe200078e020e */
[----:B------:R-:W-:-:S03]  /*ea00*/  @!P6 LOP3.LUT R21, R4, 0xfffffffe, RZ, 0xc0, !PT ;  /* 0xfffffffe0415e812 */ /* 0x000fc600078ec0ff */
        /* <DEDUP_REMOVED lines=12> */
.L_x_1154:
[----:B------:R-:W-:Y:S05]  /*ead0*/  BSYNC B0 ;  /* 0x0000000000007941 */ /* 0x000fea0003800000 */
.L_x_1153:
[----:B------:R-:W-:Y:S01]  /*eae0*/  ISETP.GE.AND P0, PT, R16, R17, PT ;  /* 0x000000111000720c */ /* 0x000fe20003f06270 */
[----:B0-----:R0:W1:Y:S04]  /*eaf0*/  SHFL.IDX PT, R13, R22, 0x1, 0x1c1f ;  /* 0x003c1f00160d7f89 */ /* 0x00106800000e0000 */
[----:B------:R0:W0:Y:S08]  /*eb00*/  SHFL.IDX PT, R12, R20, 0x1, 0x1c1f ;  /* 0x003c1f00140c7f89 */ /* 0x00003000000e0000 */
[----:B------:R-:W-:Y:S05]  /*eb10*/  @P0 BRA `(.L_x_1065) ;  /* 0x00000048004c0947 */ /* 0x000fea0003800000 */
[----:B------:R-:W-:Y:S01]  /*eb20*/  ULDC UR4, c[0x0][0xac8] ;  /* 0x0002b20000047ab9 */ /* 0x000fe20000000800 */
[C---:B--2---:R-:W-:Y:S01]  /*eb30*/  VIADD R0, R19.reuse, 0x8 ;  /* 0x0000000813007836 */ /* 0x044fe20000000000 */
[C---:B------:R-:W-:Y:S01]  /*eb40*/  ISETP.GE.AND P0, PT, R19.reuse, UR4, PT ;  /* 0x0000000413007c0c */ /* 0x040fe2000bf06270 */
[C---:B------:R-:W-:Y:S02]  /*eb50*/  VIADD R4, R19.reuse, 0x10 ;  /* 0x0000001013047836 */ /* 0x040fe40000000000 */
[C---:B------:R-:W-:Y:S01]  /*eb60*/  VIADD R6, R19.reuse, 0x18 ;  /* 0x0000001813067836 */ /* 0x040fe20000000000 */
[----:B------:R-:W-:Y:S01]  /*eb70*/  ISETP.GE.AND P5, PT, R0, UR4, PT ;  /* 0x0000000400007c0c */ /* 0x000fe2000bfa6270 */
[C---:B------:R-:W-:Y:S01]  /*eb80*/  VIADD R8, R19.reuse, 0x20 ;  /* 0x0000002013087836 */ /* 0x040fe20000000000 */
[----:B------:R-:W-:Y:S01]  /*eb90*/  ISETP.GE.AND P6, PT, R4, UR4, PT ;  /* 0x0000000404007c0c */ /* 0x000fe2000bfc6270 */
[C---:B------:R-:W-:Y:S02]  /*eba0*/  VIADD R9, R19.reuse, 0x28 ;  /* 0x0000002813097836 */ /* 0x040fe40000000000 */
[C---:B------:R-:W-:Y:S01]  /*ebb0*/  VIADD R10, R19.reuse, 0x30 ;  /* 0x00000030130a7836 */ /* 0x040fe20000000000 */
[----:B------:R-:W-:Y:S01]  /*ebc0*/  ISETP.GE.AND P4, PT, R8, UR4, PT ;  /* 0x0000000408007c0c */ /* 0x000fe2000bf86270 */
[----:B------:R-:W-:Y:S01]  /*ebd0*/  VIADD R11, R19, 0x38 ;  /* 0x00000038130b7836 */ /* 0x000fe20000000000 */
[----:B------:R-:W-:Y:S01]  /*ebe0*/  ISETP.GE.AND P3, PT, R9, UR4, PT ;  /* 0x0000000409007c0c */ /* 0x000fe2000bf66270 */
[----:B01----:R-:W-:Y:S01]  /*ebf0*/  @!P0 IMAD.WIDE R2, R19, 0x4, R12 ;  /* 0x0000000413028825 */ /* 0x003fe200078e020c */
[----:B------:R-:W-:-:S02]  /*ec00*/  ISETP.GE.AND P2, PT, R10, UR4, PT ;  /* 0x000000040a007c0c */ /* 0x000fc4000bf46270 */
[----:B------:R-:W-:Y:S01]  /*ec10*/  ISETP.GE.AND P1, PT, R11, UR4, PT ;  /* 0x000000040b007c0c */ /* 0x000fe2000bf26270 */
[C---:B------:R-:W-:Y:S01]  /*ec20*/  VIADD R16, R19.reuse, 0x40 ;  /* 0x0000004013107836 */ /* 0x040fe20000000000 */
[----:B------:R0:W-:Y:S01]  /*ec30*/  @!P0 ST.E.64 desc[UR48][R2.64], R90 ;  /* 0x0000005a02008985 */ /* 0x0001e2000c101b30 */
[----:B------:R-:W-:Y:S01]  /*ec40*/  ISETP.GE.AND P0, PT, R6, UR4, PT ;  /* 0x0000000406007c0c */ /* 0x000fe2000bf06270 */
[C---:B------:R-:W-:Y:S01]  /*ec50*/  VIADD R18, R19.reuse, 0x48 ;  /* 0x0000004813127836 */ /* 0x040fe20000000000 */
[----:B------:R-:W-:Y:S01]  /*ec60*/  @!P5 LEA.HI R0, R0, R0, RZ, 0x1 ;  /* 0x000000000000d211 */ /* 0x000fe200078f08ff */
[----:B------:R-:W-:Y:S01]  /*ec70*/  VIADD R20, R19, 0x70 ;  /* 0x0000007013147836 */ /* 0x000fe20000000000 */
        /* <DEDUP_REMOVED lines=9> */
[----:B---3--:R-:W-:Y:S01]  /*ed10*/  @!P1 LEA.HI R14, R11, R11, RZ, 0x1 ;  /* 0x0000000b0b0e9211 */ /* 0x008fe200078f08ff */
[----:B------:R0:W-:Y:S01]  /*ed20*/  @!P5 ST.E.64 desc[UR48][R2.64], R94 ;  /* 0x0000005e0200d985 */ /* 0x0001e2000c101b30 */
[----:B------:R-:W-:-:S02]  /*ed30*/  @!P0 LOP3.LUT R7, R6, 0xfffffffe, RZ, 0xc0, !PT ;  /* 0xfffffffe06078812 */ /* 0x000fc400078ec0ff */
[----:B------:R-:W-:Y:S01]  /*ed40*/  @!P4 LOP3.LUT R9, R8, 0xfffffffe, RZ, 0xc0, !PT ;  /* 0xfffffffe0809c812 */ /* 0x000fe200078ec0ff */
[----:B------:R1:W-:Y:S01]  /*ed50*/  @!P6 ST.E.64 desc[UR48][R4.64], R98 ;  /* 0x000000620400e985 */ /* 0x0003e2000c101b30 */
[----:B------:R-:W-:Y:S01]  /*ed60*/  @!P3 LOP3.LUT R11, R0, 0xfffffffe, RZ, 0xc0, !PT ;  /* 0xfffffffe000bb812 */ /* 0x000fe200078ec0ff */
[C---:B------:R-:W-:Y:S01]  /*ed70*/  VIADD R0, R19.reuse, 0x50 ;  /* 0x0000005013007836 */ /* 0x040fe20000000000 */
[----:B----4-:R-:W-:Y:S02]  /*ed80*/  @!P2 LOP3.LUT R15, R10, 0xfffffffe, RZ, 0xc0, !PT ;  /* 0xfffffffe0a0fa812 */ /* 0x010fe400078ec0ff */
[----:B------:R-:W-:Y:S01]  /*ed90*/  @!P1 LOP3.LUT R17, R14, 0xfffffffe, RZ, 0xc0, !PT ;  /* 0xfffffffe0e119812 */ /* 0x000fe200078ec0ff */
[----:B------:R-:W-:Y:S01]  /*eda0*/  VIADD R14, R19, 0x58 ;  /* 0x00000058130e7836 */ /* 0x000fe20000000000 */
[----:B------:R-:W-:Y:S02]  /*edb0*/  ISETP.GE.AND P5, PT, R16, UR4, PT ;  /* 0x0000000410007c0c */ /* 0x000fe4000bfa6270 */
[----:B------:R-:W-:Y:S01]  /*edc0*/  ISETP.GE.AND P6, PT, R18, UR4, PT ;  /* 0x0000000412007c0c */ /* 0x000fe2000bfc6270 */
[----:B0-----:R-:W-:-:S04]  /*edd0*/  @!P0 IMAD.WIDE R2, R7, 0x4, R12 ;  /* 0x0000000407028825 */ /* 0x001fc800078e020c */
[--C-:B-1----:R-:W-:Y:S01]  /*ede0*/  @!P4 IMAD.WIDE R4, R9, 0x4, R12.reuse ;  /* 0x000000040904c825 */ /* 0x102fe200078e020c */
        /* <DEDUP_REMOVED lines=12> */
[----:B------:R4:W-:Y:S01]  /*eeb0*/  @!P1 ST.E.64 desc[UR48][R10.64], R118 ;  /* 0x000000760a009985 */ /* 0x0009e2000c101b30 */
[C---:B------:R-:W-:Y:S01]  /*eec0*/  VIADD R17, R19.reuse, 0x68 ;  /* 0x0000006813117836 */ /* 0x040fe20000000000 */
[----:B------:R-:W-:Y:S01]  /*eed0*/  ISETP.GE.AND P1, PT, R14, UR4, PT ;  /* 0x000000040e007c0c */ /* 0x000fe2000bf26270 */
[----:B------:R-:W-:Y:S01]  /*eee0*/  VIADD R19, R19, 0x78 ;  /* 0x0000007813137836 */ /* 0x000fe20000000000 */
[----:B------:R-:W-:Y:S02]  /*eef0*/  ISETP.GE.AND P2, PT, R15, UR4, PT ;  /* 0x000000040f007c0c */ /* 0x000fe4000bf46270 */
[----:B------:R-:W-:-:S02]  /*ef00*/  ISETP.GE.AND P3, PT, R17, UR4, PT ;  /* 0x0000000411007c0c */ /* 0x000fc4000bf66270 */
[----:B0-----:R-:W-:Y:S02]  /*ef10*/  @!P5 LOP3.LUT R3, R16, 0xfffffffe, RZ, 0xc0, !PT ;  /* 0xfffffffe1003d812 */ /* 0x001fe400078ec0ff */
[----:B-1----:R-:W-:Y:S02]  /*ef20*/  @!P6 LOP3.LUT R5, R18, 0xfffffffe, RZ, 0xc0, !PT ;  /* 0xfffffffe1205e812 */ /* 0x002fe400078ec0ff */
        /* <DEDUP_REMOVED lines=8> */
[----:B--2---:R-:W-:Y:S01]  /*efb0*/  @!P0 LOP3.LUT R7, R0, 0xfffffffe, RZ, 0xc0, !PT ;  /* 0xfffffffe00078812 */ /* 0x004fe200078ec0ff */
[----:B------:R1:W-:Y:S01]  /*efc0*/  @!P6 ST.E.64 desc[UR48][R4.64], R126 ;  /* 0x0000007e0400e985 */ /* 0x0003e2000c101b30 */
[----:B---3--:R-:W-:Y:S02]  /*efd0*/  @!P1 LOP3.LUT R9, R14, 0xfffffffe, RZ, 0xc0, !PT ;  /* 0xfffffffe0e099812 */ /* 0x008fe400078ec0ff */
[----:B------:R-:W-:Y:S02]  /*efe0*/  @!P2 LOP3.LUT R15, R15, 0xfffffffe, RZ, 0xc0, !PT ;  /* 0xfffffffe0f0fa812 */ /* 0x000fe400078ec0ff */
[----:B------:R-:W-:Y:S02]  /*eff0*/  @!P3 LOP3.LUT R17, R17, 0xfffffffe, RZ, 0xc0, !PT ;  /* 0xfffffffe1111b812 */ /* 0x000fe400078ec0ff */
[----:B----4-:R-:W-:Y:S01]  /*f000*/  @!P4 LOP3.LUT R11, R20, 0xfffffffe, RZ, 0xc0, !PT ;  /* 0xfffffffe140bc812 */ /* 0x010fe200078ec0ff */
[----:B0-----:R-:W-:-:S04]  /*f010*/  @!P0 IMAD.WIDE R2, R7, 0x4, R12 ;  /* 0x0000000407028825 */ /* 0x001fc800078e020c */
[--C-:B-1----:R-:W-:Y:S01]  /*f020*/  @!P1 IMAD.WIDE R4, R9, 0x4, R12.reuse ;  /* 0x0000000409049825 */ /* 0x102fe200078e020c */
        /* <DEDUP_REMOVED lines=11> */
[----:B0-----:R-:W-:-:S05]  /*f0e0*/  LOP3.LUT R3, R19, 0xfffffffe, RZ, 0xc0, !PT ;  /* 0xfffffffe13037812 */ /* 0x001fca00078ec0ff */
[----:B------:R-:W-:-:S05]  /*f0f0*/  IMAD.WIDE R2, R3, 0x4, R12 ;  /* 0x0000000403027825 */ /* 0x000fca00078e020c */
[----:B------:R0:W-:Y:S01]  /*f100*/  ST.E.64 desc[UR48][R2.64], R150 ;  /* 0x0000009602007985 */ /* 0x0001e2000c101b30 */
[----:B------:R-:W-:Y:S05]  /*f110*/  BRA `(.L_x_1065) ;  /* 0x0000004000cc7947 */ /* 0x000fea0003800000 */
.L_x_1152:
        /* <DEDUP_REMOVED lines=8> */
[----:B-1----:R-:W-:Y:S02]  /*f1a0*/  IMAD R3, R6, UR4, RZ ;  /* 0x0000000406037c24 */ /* 0x002fe4000f8e02ff */
[----:B------:R-:W-:-:S05]  /*f1b0*/  VIADD R0, R0, 0xffffff80 ;  /* 0xffffff8000007836 */ /* 0x000fca0000000000 */
        /* <DEDUP_REMOVED lines=13> */
[----:B------:R-:W3:Y:S01]  /*f290*/  @P0 LDC R7, c[0x0][0xbec] ;  /* 0x0002fb00ff070b82 */ /* 0x000ee20000000800 */
[----:B------:R-:W-:Y:S01]  /*f2a0*/  IMAD.U32 R2, RZ, RZ, UR4 ;  /* 0x00000004ff027e24 */ /* 0x000fe2000f8e00ff */
[----:B------:R-:W-:Y:S01]  /*f2b0*/  ULDC.64 UR4, c[0x0][0xbe0] ;  /* 0x0002f80000047ab9 */ /* 0x000fe20000000a00 */
[----:B------:R-:W-:-:S05]  /*f2c0*/  IMAD.U32 R3, RZ, RZ, UR6 ;  /* 0x00000006ff037e24 */ /* 0x000fca000f8e00ff */
[----:B------:R-:W4:Y:S01]  /*f2d0*/  @P0 LDC R9, c[0x0][0xbf0] ;  /* 0x0002fc00ff090b82 */ /* 0x000f220000000800 */
[----:B0-----:R-:W-:-:S07]  /*f2e0*/  USHF.R.S32.HI UR8, URZ, 0x1f, UR7 ;  /* 0x0000001f3f087899 */ /* 0x001fce0008011407 */
[----:B------:R-:W0:Y:S01]  /*f2f0*/  S2UR UR10, SR_CTAID.Y ;  /* 0x00000000000a79c3 */ /* 0x000e220000002600 */
[C---:B-1----:R-:W-:Y:S02]  /*f300*/  IMAD R12, R10.reuse, UR8, RZ ;  /* 0x000000080a0c7c24 */ /* 0x042fe4000f8e02ff */
[----:B------:R-:W-:-:S04]  /*f310*/  IMAD.WIDE.U32 R2, R10, UR7, R2 ;  /* 0x000000070a027c25 */ /* 0x000fc8000f8e0002 */
[----:B------:R-:W-:Y:S01]  /*f320*/  IMAD R11, R11, UR7, R12 ;  /* 0x000000070b0b7c24 */ /* 0x000fe2000f8e020c */
[----:B------:R-:W0:Y:S01]  /*f330*/  LDC R8, c[0x0][0xc50] ;  /* 0x00031400ff087b82 */ /* 0x000e220000000800 */
[----:B---3--:R-:W-:-:S04]  /*f340*/  @P0 IMAD.HI.U32 R4, R0, R7, RZ ;  /* 0x0000000700040227 */ /* 0x008fc800078e00ff */
[----:B------:R-:W-:Y:S02]  /*f350*/  IMAD R7, RZ, RZ, -UR37 ;  /* 0x80000025ff077e24 */ /* 0x000fe4000f8e02ff */
[----:B------:R-:W-:Y:S01]  /*f360*/  IMAD.IADD R3, R11, 0x1, R3 ;  /* 0x000000010b037824 */ /* 0x000fe200078e0203 */
[----:B----4-:R-:W-:Y:S01]  /*f370*/  @P0 SHF.R.U32.HI R5, RZ, R9, R4 ;  /* 0x00000009ff050219 */ /* 0x010fe20000011604 */
        /* <DEDUP_REMOVED lines=15> */
[----:B------:R-:W-:-:S03]  /*f470*/  ULDC.64 UR4, c[0x0][0xba8] ;  /* 0x0002ea0000047ab9 */ /* 0x000fc60000000a00 */
[----:B------:R-:W-:Y:S01]  /*f480*/  IMAD.IADD R3, R3, 0x1, R5 ;  /* 0x0000000103037824 */ /* 0x000fe200078e0205 */
[----:B------:R-:W-:-:S04]  /*f490*/  LEA R4, P0, R2, UR4, 0x2 ;  /* 0x0000000402047c11 */ /* 0x000fc8000f8010ff */
[----:B------:R-:W-:Y:S01]  /*f4a0*/  LEA.HI.X R5, R2, UR5, R3, 0x2, P0 ;  /* 0x0000000502057c11 */ /* 0x000fe200080f1403 */
[----:B------:R-:W-:-:S05]  /*f4b0*/  IMAD.MOV.U32 R3, RZ, RZ, -0x800000 ;  /* 0xff800000ff037424 */ /* 0x000fca00078e00ff */
[----:B------:R0:W-:Y:S01]  /*f4c0*/  STG.E desc[UR48][R4.64], R3 ;  /* 0x0000000304007986 */ /* 0x0001e2000c101930 */
[----:B------:R-:W-:Y:S05]  /*f4d0*/  BRA `(.L_x_1065) ;  /* 0x0000003c00dc7947 */ /* 0x000fea0003800000 */
.L_x_1063:
        /* <DEDUP_REMOVED lines=18> */
.L_x_1155:
[----:B------:R-:W-:Y:S01]  /*f600*/  ULDC UR7, c[0x0][0xc50] ;  /* 0x0003140000077ab9 */ /* 0x000fe20000000800 */
[----:B------:R-:W-:Y:S01]  /*f610*/  UMOV UR40, UR6 ;  /* 0x0000000600287c82 */ /* 0x000fe20008000000 */
[----:B------:R-:W-:-:S11]  /*f620*/  UISETP.NE.AND UP0, UPT, UR7, 0x1, UPT ;  /* 0x000000010700788c */ /* 0x000fd6000bf05270 */
[----:B------:R-:W-:Y:S01]  /*f630*/  @UP0 ULDC UR4, c[0x0][0xc54] ;  /* 0x0003150000040ab9 */ /* 0x000fe20000000800 */
[----:B------:R-:W-:Y:S01]  /*f640*/  @UP0 ULDC UR8, c[0x0][0xc58] ;  /* 0x0003160000080ab9 */ /* 0x000fe20000000800 */
[----:B------:R-:W-:-:S04]  /*f650*/  UIMAD.WIDE.U32 UR4, UR6, UR4, URZ ;  /* 0x00000004060472a5 */ /* 0x000fc8000f8e003f */
[----:B------:R-:W-:-:S12]  /*f660*/  @UP0 USHF.R.U32.HI UR40, URZ, UR8, UR5 ;  /* 0x000000083f280299 */ /* 0x000fd80008011605 */
.L_x_1156:
[----:B------:R-:W-:Y:S01]  /*f670*/  ISETP.GE.AND P0, PT, R34, RZ, PT ;  /* 0x000000ff2200720c */ /* 0x000fe20003f06270 */
[----:B------:R-:W-:Y:S01]  /*f680*/  UIADD3 UR45, -UR40, URZ, URZ ;  /* 0x0000003f282d7290 */ /* 0x000fe2000fffe13f */
[----:B------:R-:W-:Y:S02]  /*f690*/  IMAD.MOV.U32 R8, RZ, RZ, 0x1 ;  /* 0x00000001ff087424 */ /* 0x000fe400078e00ff */
[----:B------:R-:W-:Y:S01]  /*f6a0*/  IMAD.MOV.U32 R0, RZ, RZ, RZ ;  /* 0x000000ffff007224 */ /* 0x000fe200078e00ff */
[----:B------:R-:W-:Y:S01]  /*f6b0*/  UIMAD UR45, UR7, UR45, UR6 ;  /* 0x0000002d072d72a4 */ /* 0x000fe2000f8e0206 */
[----:B------:R-:W-:-:S07]  /*f6c0*/  IMAD.MOV.U32 R9, RZ, RZ, 0x1 ;  /* 0x00000001ff097424 */ /* 0x000fce00078e00ff */
[----:B------:R-:W-:Y:S05]  /*f6d0*/  @!P0 BRA `(.L_x_1157) ;  /* 0x0000003800a88947 */ /* 0x000fea0003800000 */
[----:B------:R-:W0:Y:S01]  /*f6e0*/  LDC.64 R2, c[0x0][0xa28] ;  /* 0x00028a00ff027b82 */ /* 0x000e220000000a00 */
[----:B------:R-:W-:Y:S01]  /*f6f0*/  IMAD.MOV.U32 R31, RZ, RZ, RZ ;  /* 0x000000ffff1f7224 */ /* 0x000fe200078e00ff */
[----:B------:R-:W-:Y:S01]  /*f700*/  ULDC.64 UR4, c[0x0][0x418] ;  /* 0x0001060000047ab9 */ /* 0x000fe20000000a00 */
[----:B------:R-:W-:Y:S01]  /*f710*/  ULDC UR6, c[0x0][0x448] ;  /* 0x0001120000067ab9 */ /* 0x000fe20000000800 */
[----:B------:R-:W-:Y:S01]  /*f720*/  ULDC UR10, c[0x0][0x2f0] ;  /* 0x0000bc00000a7ab9 */ /* 0x000fe20000000800 */
[----:B------:R-:W-:Y:S01]  /*f730*/  ULDC UR11, c[0x0][0x288] ;  /* 0x0000a200000b7ab9 */ /* 0x000fe20000000800 */
[----:B0-----:R-:W-:-:S04]  /*f740*/  ISETP.NE.U32.AND P0, PT, R2, RZ, PT ;  /* 0x000000ff0200720c */ /* 0x001fc80003f05070 */
[----:B------:R-:W-:-:S13]  /*f750*/  ISETP.NE.AND.EX P0, PT, R3, RZ, PT, P0 ;  /* 0x000000ff0300720c */ /* 0x000fda0003f05300 */
[----:B------:R-:W0:Y:S02]  /*f760*/  @P0 LDC.64 R2, c[0x0][0xa28] ;  /* 0x00028a00ff020b82 */ /* 0x000e240000000a00 */
[----:B0-----:R-:W-:-:S05]  /*f770*/  @P0 IMAD.WIDE R2, R34, 0x4, R2 ;  /* 0x0000000422020825 */ /* 0x001fca00078e0202 */
[----:B------:R0:W5:Y:S01]  /*f780*/  @P0 LDG.E R31, desc[UR48][R2.64] ;  /* 0x00000030021f0981 */ /* 0x000162000c1e1900 */
[----:B------:R-:W1:Y:S01]  /*f790*/  S2UR UR41, SR_CTAID.X ;  /* 0x00000000002979c3 */ /* 0x000e620000002500 */
[----:B------:R-:W-:Y:S02]  /*f7a0*/  UISETP.NE.U32.AND UP0, UPT, UR4, URZ, UPT ;  /* 0x0000003f0400728c */ /* 0x000fe4000bf05070 */
[----:B------:R-:W-:Y:S02]  /*f7b0*/  UISETP.NE.AND UP1, UPT, UR6, 0x1, UPT ;  /* 0x000000010600788c */ /* 0x000fe4000bf25270 */
[----:B------:R-:W-:Y:S01]  /*f7c0*/  UISETP.NE.AND.EX UP0, UPT, UR5, URZ, UPT, UP0 ;  /* 0x0000003f0500728c */ /* 0x000fe2000bf05300 */
[----:B------:R-:W-:Y:S02]  /*f7d0*/  ULDC UR6, c[0x0][0x424] ;  /* 0x0001090000067ab9 */ /* 0x000fe40000000800 */
[----:B------:R-:W-:Y:S01]  /*f7e0*/  ULDC.64 UR4, c[0x0][0x9e0] ;  /* 0x0002780000047ab9 */ /* 0x000fe20000000a00 */
[----:B------:R-:W-:-:S02]  /*f7f0*/  USEL UR9, UR6, 0x1, UP0 ;  /* 0x0000000106097887 */ /* 0x000fc40008000000 */
[----:B------:R-:W-:Y:S02]  /*f800*/  UISETP.GE.AND UP0, UPT, UR5, 0x1, UPT ;  /* 0x000000010500788c */ /* 0x000fe4000bf06270 */
[----:B------:R-:W-:Y:S01]  /*f810*/  UIMAD UR50, UR9, UR10, URZ ;  /* 0x0000000a093272a4 */ /* 0x000fe2000f8e023f */
[----:B------:R-:W-:Y:S01]  /*f820*/  @UP1 ULDC UR7, c[0x0][0x44c] ;  /* 0x0001130000071ab9 */ /* 0x000fe20000000800 */
[----:B------:R-:W-:Y:S02]  /*f830*/  UIMAD UR9, UR9, UR10, 0x7f ;  /* 0x0000007f090974a4 */ /* 0x000fe4000f8e020a */
[----:B------:R-:W-:Y:S01]  /*f840*/  PLOP3.LUT P1, PT, PT, PT, UP0, 0x80, 0x0 ;  /* 0x000000000000781c */ /* 0x000fe20003f2f008 */
[----:B------:R-:W-:Y:S01]  /*f850*/  @UP1 ULDC UR12, c[0x0][0x450] ;  /* 0x00011400000c1ab9 */ /* 0x000fe20000000800 */
[----:B------:R-:W-:Y:S02]  /*f860*/  UP2UR UR51, UPR, URZ, 0x2 ;  /* 0x000000023f337883 */ /* 0x000fe40008000000 */
[----:B-1----:R-:W-:-:S04]  /*f870*/  USHF.L.U32 UR41, UR41, 0x7, URZ ;  /* 0x0000000729297899 */ /* 0x002fc8000800063f */
[----:B------:R-:W-:-:S04]  /*f880*/  UIADD3 UR8, UR41, 0x7f, URZ ;  /* 0x0000007f29087890 */ /* 0x000fc8000fffe03f */
[----:B------:R-:W-:Y:S02]  /*f890*/  UIMAD.WIDE.U32 UR6, UR8, UR7, URZ ;  /* 0x00000007080672a5 */ /* 0x000fe4000f8e003f */
[----:B------:R-:W-:Y:S02]  /*f8a0*/  UIADD3 UR6, UR50, 0x1, -UR11 ;  /* 0x0000000132067890 */ /* 0x000fe4000fffe80b */
[----:B------:R-:W-:Y:S02]  /*f8b0*/  @UP1 USHF.R.U32.HI UR8, URZ, UR12, UR7 ;  /* 0x0000000c3f081299 */ /* 0x000fe40008011607 */
[----:B------:R-:W-:Y:S02]  /*f8c0*/  USHF.R.S32.HI UR7, URZ, 0x1f, UR9 ;  /* 0x0000001f3f077899 */ /* 0x000fe40008011409 */
[----:B------:R-:W-:Y:S02]  /*f8d0*/  UIADD3 UR6, UR6, UR8, URZ ;  /* 0x0000000806067290 */ /* 0x000fe4000fffe03f */
[----:B------:R-:W-:-:S02]  /*f8e0*/  ULEA.HI UR7, UR7, UR9, URZ, 0x7 ;  /* 0x0000000907077291 */ /* 0x000fc4000f8f383f */
[----:B------:R-:W-:Y:S02]  /*f8f0*/  UIADD3 UR4, UR6, UR4, URZ ;  /* 0x0000000406047290 */ /* 0x000fe4000fffe03f */
[----:B------:R-:W-:Y:S01]  /*f900*/  USHF.R.S32.HI UR42, URZ, 0x7, UR7 ;  /* 0x000000073f2a7899 */ /* 0x000fe20008011407 */
[----:B0-----:R-:W-:Y:S11]  /*f910*/  @!P1 BRA `(.L_x_1158) ;  /* 0x0000000000449947 */ /* 0x001ff60003800000 */
        /* <DEDUP_REMOVED lines=10> */
.L_x_1159:
[----:B------:R-:W-:-:S11]  /*f9c0*/  UISETP.NE.AND UP0, UPT, UR5, 0x1, UPT ;  /* 0x000000010500788c */ /* 0x000fd6000bf05270 */
[----:B------:R-:W-:Y:S02]  /*f9d0*/  @UP0 ULDC.64 UR12, c[0x0][0x9e8] ;  /* 0x00027a00000c0ab9 */ /* 0x000fe40000000a00 */
[----:B------:R-:W-:-:S04]  /*f9e0*/  UIMAD.WIDE.U32 UR6, UR8, UR12, URZ ;  /* 0x0000000c080672a5 */ /* 0x000fc8000f8e003f */
[----:B------:R-:W-:-:S12]  /*f9f0*/  @UP0 USHF.R.U32.HI UR8, URZ, UR13, UR7 ;  /* 0x0000000d3f080299 */ /* 0x000fd80008011607 */
.L_x_1160:
[----:B------:R-:W-:-:S04]  /*fa00*/  UIMAD UR8, UR8, UR5, UR5 ;  /* 0x00000005080872a4 */ /* 0x000fc8000f8e0205 */
[----:B------:R-:W-:-:S04]  /*fa10*/  UISETP.LT.AND UP0, UPT, UR4, UR8, UPT ;  /* 0x000000080400728c */ /* 0x000fc8000bf01270 */
[----:B------:R-:W-:-:S12]  /*fa20*/  USEL UR4, UR4, UR8, UP0 ;  /* 0x0000000804047287 */ /* 0x000fd80008000000 */
.L_x_1158:
[----:B------:R-:W-:Y:S02]  /*fa30*/  UISETP.NE.AND UP0, UPT, UR51, URZ, UPT ;  /* 0x0000003f3300728c */ /* 0x000fe4000bf05270 */
[----:B------:R-:W-:-:S04]  /*fa40*/  UIADD3 UR4, UR4, 0x7f, URZ ;  /* 0x0000007f04047890 */ /* 0x000fc8000fffe03f */
[----:B------:R-:W-:-:S04]  /*fa50*/  USHF.R.S32.HI UR8, URZ, 0x1f, UR4 ;  /* 0x0000001f3f087899 */ /* 0x000fc80008011404 */
[----:B------:R-:W-:Y:S01]  /*fa60*/  ULEA.HI UR8, UR8, UR4, URZ, 0x7 ;  /* 0x0000000408087291 */ /* 0x000fe2000f8f383f */
[----:B------:R-:W-:Y:S01]  /*fa70*/  @UP0 ULDC UR6, c[0x0][0x44c] ;  /* 0x0001130000060ab9 */ /* 0x000fe20000000800 */
[----:B------:R-:W-:Y:S01]  /*fa80*/  @UP0 ULDC UR9, c[0x0][0x450] ;  /* 0x0001140000090ab9 */ /* 0x000fe20000000800 */
[----:B------:R-:W-:Y:S02]  /*fa90*/  UIMAD.WIDE.U32 UR6, UR41, UR6, URZ ;  /* 0x00000006290672a5 */ /* 0x000fe4000f8e003f */
[----:B------:R-:W-:Y:S01]  /*faa0*/  UMOV UR4, UR41 ;  /* 0x0000002900047c82 */ /* 0x000fe20008000000 */
[----:B------:R-:W-:Y:S02]  /*fab0*/  USHF.R.S32.HI UR43, URZ, 0x7, UR8 ;  /* 0x000000073f2b7899 */ /* 0x000fe40008011408 */
[----:B------:R-:W-:Y:S02]  /*fac0*/  @UP0 USHF.R.U32.HI UR4, URZ, UR9, UR7 ;  /* 0x000000093f040299 */ /* 0x000fe40008011607 */
[----:B------:R-:W-:-:S02]  /*fad0*/  UISETP.LT.AND UP0, UPT, UR42, UR43, UPT ;  /* 0x0000002b2a00728c */ /* 0x000fc4000bf01270 */
[----:B------:R-:W-:Y:S01]  /*fae0*/  UIADD3 UR4, UR4, -UR11, UR50 ;  /* 0x8000000b04047290 */ /* 0x000fe2000fffe032 */
[----:B------:R-:W-:Y:S01]  /*faf0*/  ULDC UR8, c[0x0][0x9dc] ;  /* 0x0002770000087ab9 */ /* 0x000fe20000000800 */
[----:B------:R-:W-:Y:S02]  /*fb00*/  USEL UR12, UR42, UR43, UP0 ;  /* 0x0000002b2a0c7287 */ /* 0x000fe40008000000 */
[----:B------:R-:W-:Y:S01]  /*fb10*/  UIADD3 UR8, UR4, -UR8, URZ ;  /* 0x8000000804087290 */ /* 0x000fe2000fffe03f */
[----:B------:R-:W-:Y:S11]  /*fb20*/  @!P1 BRA `(.L_x_1161) ;  /* 0x0000000000449947 */ /* 0x000ff60003800000 */
        /* <DEDUP_REMOVED lines=10> */
.L_x_1162:
[----:B------:R-:W-:-:S11]  /*fbd0*/  UISETP.NE.AND UP0, UPT, UR5, 0x1, UPT ;  /* 0x000000010500788c */ /* 0x000fd6000bf05270 */
[----:B------:R-:W-:Y:S02]  /*fbe0*/  @UP0 ULDC.64 UR10, c[0x0][0x9e8] ;  /* 0x00027a00000a0ab9 */ /* 0x000fe40000000a00 */
[----:B------:R-:W-:-:S04]  /*fbf0*/  UIMAD.WIDE.U32 UR6, UR4, UR10, URZ ;  /* 0x0000000a040672a5 */ /* 0x000fc8000f8e003f */
[----:B------:R-:W-:-:S12]  /*fc00*/  @UP0 USHF.R.U32.HI UR4, URZ, UR11, UR7 ;  /* 0x0000000b3f040299 */ /* 0x000fd80008011607 */
.L_x_1163:
[----:B------:R-:W-:-:S04]  /*fc10*/  UIMAD UR4, UR4, UR5, URZ ;  /* 0x00000005040472a4 */ /* 0x000fc8000f8e023f */
[----:B------:R-:W-:-:S04]  /*fc20*/  UISETP.LT.AND UP0, UPT, UR8, UR4, UPT ;  /* 0x000000040800728c */ /* 0x000fc8000bf01270 */
[----:B------:R-:W-:-:S12]  /*fc30*/  USEL UR8, UR8, UR4, !UP0 ;  /* 0x0000000408087287 */ /* 0x000fd8000c000000 */
.L_x_1161:
[----:B------:R-:W-:Y:S02]  /*fc40*/  USHF.R.S32.HI UR4, URZ, 0x1f, UR8 ;  /* 0x0000001f3f047899 */ /* 0x000fe40008011408 */
[----:B------:R-:W-:Y:S02]  /*fc50*/  USHF.R.U32.HI UR9, URZ, 0x10, UR45 ;  /* 0x000000103f097899 */ /* 0x000fe4000801162d */
[----:B------:R-:W-:Y:S02]  /*fc60*/  ULEA.HI UR4, UR4, UR8, URZ, 0x7 ;  /* 0x0000000804047291 */ /* 0x000fe4000f8f383f */
[----:B------:R-:W-:Y:S02]  /*fc70*/  ULOP3.LUT UR45, UR45, 0xffff, URZ, 0xc0, !UPT ;  /* 0x0000ffff2d2d7892 */ /* 0x000fe4000f8ec03f */
[----:B------:R-:W-:Y:S01]  /*fc80*/  USHF.R.S32.HI UR4, URZ, 0x7, UR4 ;  /* 0x000000073f047899 */ /* 0x000fe20008011404 */
[----:B------:R-:W-:-:S03]  /*fc90*/  UMOV UR37, URZ ;  /* 0x0000003f00257c82 */ /* 0x000fc60008000000 */
[----:B------:R-:W-:-:S04]  /*fca0*/  UISETP.LT.AND UP0, UPT, URZ, UR4, UPT ;  /* 0x000000043f00728c */ /* 0x000fc8000bf01270 */
[----:B------:R-:W-:Y:S02]  /*fcb0*/  USEL UR44, URZ, UR4, !UP0 ;  /* 0x000000043f2c7287 */ /* 0x000fe4000c000000 */
[----:B------:R-:W-:Y:S02]  /*fcc0*/  UISETP.NE.AND UP0, UPT, UR9, URZ, UPT ;  /* 0x0000003f0900728c */ /* 0x000fe4000bf05270 */
[----:B------:R-:W-:-:S06]  /*fcd0*/  UISETP.GT.AND UP1, UPT, UR12, UR44, UPT ;  /* 0x0000002c0c00728c */ /* 0x000fcc000bf24270 */
[----:B------:R-:W-:-:S03]  /*fce0*/  PLOP3.LUT P0, PT, PT, PT, UP1, 0x80, 0x0 ;  /* 0x000000000000781c */ /* 0x000fc60003f0f018 */
[----:B------:R-:W-:-:S10]  /*fcf0*/  @!UP0 ULDC UR9, c[0x0][0x9f0] ;  /* 0x00027c0000098ab9 */ /* 0x000fd40000000800 */
[----:B------:R-:W-:Y:S05]  /*fd00*/  @!P0 BRA `(.L_x_1164) ;  /* 0x00000000007c8947 */ /* 0x000fea0003800000 */
[----:B------:R-:W-:Y:S01]  /*fd10*/  IABS R0, UR9 ;  /* 0x0000000900007c13 */ /* 0x000fe20008000000 */
[----:B------:R-:W-:Y:S02]  /*fd20*/  UIADD3 UR4, UR9, -0x1, UR12 ;  /* 0xffffffff09047890 */ /* 0x000fe4000fffe00c */
[----:B------:R-:W-:Y:S02]  /*fd30*/  IABS R4, UR9 ;  /* 0x0000000900047c13 */ /* 0x000fe40008000000 */
[----:B------:R-:W-:Y:S01]  /*fd40*/  R2UR UR10, R0 ;  /* 0x00000000000a72ca */ /* 0x000fe200000e0000 */
[----:B------:R-:W-:-:S03]  /*fd50*/  UIADD3 UR6, -UR44, UR4, URZ ;  /* 0x000000042c067290 */ /* 0x000fc6000fffe13f */
[----:B------:R-:W-:-:S03]  /*fd60*/  UMOV UR4, URZ ;  /* 0x0000003f00047c82 */ /* 0x000fc60008000000 */
[----:B------:R-:W-:Y:S01]  /*fd70*/  IABS R3, UR6 ;  /* 0x0000000600037c13 */ /* 0x000fe20008000000 */
[----:B------:R-:W-:-:S03]  /*fd80*/  ULOP3.LUT UR6, UR6, UR9, URZ, 0x3c, !UPT ;  /* 0x0000000906067292 */ /* 0x000fc6000f8e3c3f */
[----:B------:R-:W-:Y:S02]  /*fd90*/  R2UR UR8, R3 ;  /* 0x00000000030872ca */ /* 0x000fe400000e0000 */
        /* <DEDUP_REMOVED lines=22> */
.L_x_1164:
[----:B------:R-:W-:Y:S02]  /*ff00*/  UIMAD UR52, UR45, UR37, UR44 ;  /* 0x000000252d3472a4 */ /* 0x000fe4000f8e022c */
[----:B------:R-:W-:Y:S02]  /*ff10*/  IMAD.U32 R3, RZ, RZ, UR37 ;  /* 0x00000025ff037e24 */ /* 0x000fe4000f8e00ff */
[----:B------:R-:W-:Y:S02]  /*ff20*/  IMAD.MOV.U32 R0, RZ, RZ, RZ ;  /* 0x000000ffff007224 */ /* 0x000fe400078e00ff */
[----:B------:R-:W-:Y:S02]  /*ff30*/  IMAD.MOV.U32 R8, RZ, RZ, 0x1 ;  /* 0x00000001ff087424 */ /* 0x000fe400078e00ff */
[----:B------:R-:W-:Y:S02]  /*ff40*/  IMAD.U32 R32, RZ, RZ, UR52 ;  /* 0x00000034ff207e24 */ /* 0x000fe4000f8e00ff */
[----:B------:R-:W-:-:S03]  /*ff50*/  IMAD.MOV.U32 R9, RZ, RZ, 0x1 ;  /* 0x00000001ff097424 */ /* 0x000fc600078e00ff */
[----:B------:R-:W-:-:S04]  /*ff60*/  VIADDMNMX R32, R32, R3, UR12, PT ;  /* 0x0000000c20207e46 */ /* 0x000fc8000b800103 */
[----:B------:R-:W-:-:S13]  /*ff70*/  ISETP.GT.AND P0, PT, R32, UR52, PT ;  /* 0x0000003420007c0c */ /* 0x000fda000bf04270 */
        /* <DEDUP_REMOVED lines=11> */
[----:B------:R-:W-:Y:S02]  /*10030*/  IMAD.U32 R4, RZ, RZ, UR4 ;  /* 0x00000004ff047e24 */ /* 0x000fe4000f8e00ff */
[----:B------:R-:W-:Y:S01]  /*10040*/  IMAD.U32 R5, RZ, RZ, UR5 ;  /* 0x00000005ff057e24 */ /* 0x000fe2000f8e00ff */
[----:B------:R-:W0:Y:S01]  /*10050*/  LDC.64 R2, c[0x4][R2] ;  /* 0x0100000002027b82 */ /* 0x000e220000000a00 */
[----:B------:R-:W-:Y:S01]  /*10060*/  ULDC.64 UR4, c[0x4][0x8] ;  /* 0x0100020000047ab9 */ /* 0x000fe20000000a00 */
[----:B------:R-:W-:Y:S02]  /*10070*/  IMAD.U32 R6, RZ, RZ, UR6 ;  /* 0x00000006ff067e24 */ /* 0x000fe4000f8e00ff */
[----:B------:R-:W-:-:S02]  /*10080*/  IMAD.U32 R7, RZ, RZ, UR7 ;  /* 0x00000007ff077e24 */ /* 0x000fc4000f8e00ff */
[----:B------:R-:W-:Y:S02]  /*10090*/  IMAD.U32 R10, RZ, RZ, UR4 ;  /* 0x00000004ff0a7e24 */ /* 0x000fe4000f8e00ff */
[----:B------:R-:W-:Y:S02]  /*100a0*/  IMAD.U32 R11, RZ, RZ, UR5 ;  /* 0x00000005ff0b7e24 */ /* 0x000fe4000f8e00ff */
[----:B------:R-:W-:Y:S02]  /*100b0*/  IMAD.MOV.U32 R8, RZ, RZ, 0x70 ;  /* 0x00000070ff087424 */ /* 0x000fe400078e00ff */
[----:B------:R-:W-:Y:S02]  /*100c0*/  IMAD.MOV.U32 R12, RZ, RZ, 0x1 ;  /* 0x00000001ff0c7424 */ /* 0x000fe400078e00ff */
[----:B------:R-:W-:-:S07]  /*100d0*/  IMAD.MOV.U32 R13, RZ, RZ, RZ ;  /* 0x000000ffff0d7224 */ /* 0x000fce00078e00ff */
[----:B------:R-:W-:-:S07]  /*100e0*/  LEPC R20, `(.L_x_1165) ;  /* 0x000000001014794e */ /* 0x000fce0000000000 */
[----:B0----5:R-:W-:Y:S05]  /*100f0*/  CALL.ABS.NOINC R2 ;  /* 0x0000000002007343 */ /* 0x021fea0003c00000 */
.L_x_1165:
        /* <DEDUP_REMOVED lines=19> */
[----:B-1---5:R-:W-:Y:S05]  /*10230*/  CALL.ABS.NOINC R2 ;  /* 0x0000000002007343 */ /* 0x022fea0003c00000 */
.L_x_1167:
[----:B------:R0:W1:Y:S01]  /*10240*/  LDC.64 R2, c[0x4][R16] ;  /* 0x0100000010027b82 */ /* 0x0000620000000a00 */
[----:B------:R-:W-:Y:S01]  /*10250*/  ULDC.64 UR4, c[0x4][0x80] ;  /* 0x0100200000047ab9 */ /* 0x000fe20000000a00 */
[----:B------:R-:W-:Y:S01]  /*10260*/  ULDC.64 UR6, c[0x4][0x88] ;  /* 0x0100220000067ab9 */ /* 0x000fe20000000a00 */
[----:B------:R-:W-:Y:S02]  /*10270*/  IMAD.U32 R4, RZ, RZ, UR4 ;  /* 0x00000004ff047e24 */ /* 0x000fe4000f8e00ff */
        /* <DEDUP_REMOVED lines=11> */
.L_x_1166:
[----:B------:R-:W0:Y:S01]  /*10330*/  LDC.64 R2, c[0x0][0x9f8] ;  /* 0x00027e00ff027b82 */ /* 0x000e220000000a00 */
[----:B------:R-:W-:-:S07]  /*10340*/  IMAD.MOV.U32 R30, RZ, RZ, R34 ;  /* 0x000000ffff1e7224 */ /* 0x000fce00078e0022 */
[----:B------:R-:W1:Y:S01]  /*10350*/  LDC R29, c[0x0][0x430] ;  /* 0x00010c00ff1d7b82 */ /* 0x000e620000000800 */
[C---:B------:R-:W-:Y:S01]  /*10360*/  LOP3.LUT R0, R19.reuse, 0x7f, RZ, 0xc0, !PT ;  /* 0x0000007f13007812 */ /* 0x040fe200078ec0ff */
[----:B------:R-:W-:Y:S02]  /*10370*/  IMAD.SHL.U32 R33, R19, 0x10, RZ ;  /* 0x0000001013217824 */ /* 0x000fe400078e00ff */
[----:B------:R-:W-:Y:S01]  /*10380*/  VIADD R22, R32, 0xffffffff ;  /* 0xffffffff20167836 */ /* 0x000fe20000000000 */
[----:B------:R-:W-:Y:S01]  /*10390*/  LOP3.LUT R23, R23, 0xfffffff7, RZ, 0xc0, !PT ;  /* 0xfffffff717177812 */ /* 0x000fe200078ec0ff */
[----:B------:R-:W-:Y:S01]  /*103a0*/  ULDC UR4, c[0x0][0x2f4] ;  /* 0x0000bd0000047ab9 */ /* 0x000fe20000000800 */
[----:B0-----:R-:W-:-:S04]  /*103b0*/  ISETP.NE.U32.AND P0, PT, R2, RZ, PT ;  /* 0x000000ff0200720c */ /* 0x001fc80003f05070 */
[----:B------:R-:W-:-:S13]  /*103c0*/  ISETP.NE.AND.EX P0, PT, R3, RZ, PT, P0 ;  /* 0x000000ff0300720c */ /* 0x000fda0003f05300 */
[----:B------:R-:W0:Y:S02]  /*103d0*/  @P0 LDC.64 R2, c[0x0][0x9f8] ;  /* 0x00027e00ff020b82 */ /* 0x000e240000000a00 */
[----:B0-----:R-:W-:-:S05]  /*103e0*/  @P0 IMAD.WIDE R2, R34, 0x4, R2 ;  /* 0x0000000422020825 */ /* 0x001fca00078e0202 */
[----:B------:R0:W2:Y:S01]  /*103f0*/  @P0 LDG.E R30, desc[UR48][R2.64] ;  /* 0x00000030021e0981 */ /* 0x0000a2000c1e1900 */
[----:B------:R-:W-:Y:S02]  /*10400*/  SHF.R.U32.HI R28, RZ, 0x3, R0 ;  /* 0x00000003ff1c7819 */ /* 0x000fe40000011600 */
[----:B------:R-:W-:Y:S02]  /*10410*/  LOP3.LUT R33, R33, 0x70, RZ, 0xc0, !PT ;  /* 0x0000007021217812 */ /* 0x000fe400078ec0ff */
[----:B-1----:R-:W-:Y:S01]  /*10420*/  ISETP.NE.AND P1, PT, R29, 0x1, PT ;  /* 0x000000011d00780c */ /* 0x002fe20003f25270 */
[----:B------:R-:W-:-:S04]  /*10430*/  IMAD R4, R22, 0x80, R28 ;  /* 0x0000008016047824 */ /* 0x000fc800078e021c */
[----:B------:R-:W-:-:S05]  /*10440*/  IMAD.IADD R8, R33, 0x1, R4 ;  /* 0x0000000121087824 */ /* 0x000fca00078e0204 */
        /* <DEDUP_REMOVED lines=18> */
[----:B------:R-:W-:-:S04]  /*10570*/  @!P0 IMAD.WIDE.U32 R4, R30, R4, R2 ;  /* 0x000000041e048225 */ /* 0x000fc800078e0002 */
[----:B------:R-:W-:Y:S01]  /*10580*/  @!P0 IMAD.IADD R3, R5, 0x1, R11 ;  /* 0x0000000105038824 */ /* 0x000fe200078e020b */
[----:B----4-:R-:W-:Y:S01]  /*10590*/  @!P0 LEA R2, P1, R4, R6, 0x2 ;  /* 0x0000000604028211 */ /* 0x010fe200078210ff */
[----:B------:R-:W-:-:S03]  /*105a0*/  IMAD.SHL.U32 R6, R19, 0x8, RZ ;  /* 0x0000000813067824 */ /* 0x000fc600078e00ff */
        /* <DEDUP_REMOVED lines=10> */
.L_x_1210:
[----:B------:R-:W-:Y:S01]  /*10650*/  ULOP3.LUT UR4, UR36, 0x2, URZ, 0xfc, !UPT ;  /* 0x0000000224047892 */ /* 0x000fe2000f8efc3f */
[----:B------:R-:W-:Y:S01]  /*10660*/  IMAD.U32 R24, RZ, RZ, UR40 ;  /* 0x00000028ff187e24 */ /* 0x000fe2000f8e00ff */
[----:B------:R-:W-:Y:S01]  /*10670*/  LOP3.LUT R23, R23, 0xfffffffb, RZ, 0xc0, !PT ;  /* 0xfffffffb17177812 */ /* 0x000fe200078ec0ff */
[----:B------:R-:W-:-:S03]  /*10680*/  IMAD.MOV R4, RZ, RZ, -R9 ;  /* 0x000000ffff047224 */ /* 0x000fc600078e0a09 */
[----:B------:R-:W-:Y:S01]  /*10690*/  IMAD.U32 R18, RZ, RZ, UR4 ;  /* 0x00000004ff127e24 */ /* 0x000fe2000f8e00ff */
[----:B------:R-:W-:Y:S01]  /*106a0*/  SHF.R.S32.HI R24, RZ, 0x1f, R24 ;  /* 0x0000001fff187819 */ /* 0x000fe20000011418 */
[----:B------:R-:W-:-:S03]  /*106b0*/  IMAD R4, R29, R4, R8 ;  /* 0x000000041d047224 */ /* 0x000fc600078e0208 */
[----:B------:R-:W-:-:S13]  /*106c0*/  ISETP.NE.AND P0, PT, R18, 0x3, PT ;  /* 0x000000031200780c */ /* 0x000fda0003f05270 */
[----:B------:R-:W-:Y:S01]  /*106d0*/  @P0 LOP3.LUT R23, R23, 0x4, RZ, 0xfc, !PT ;  /* 0x0000000417170812 */ /* 0x000fe200078efcff */
[----:B------:R-:W-:Y:S06]  /*106e0*/  @!P0 BRA `(.L_x_1169) ;  /* 0x0000000000048947 */ /* 0x000fec0003800000 */
[----:B------:R-:W-:Y:S01]  /*106f0*/  BPT.TRAP 0x1 ;  /* 0x000000040000795c */ /* 0x000fe20000300000 */
.L_x_1169:
        /* <DEDUP_REMOVED lines=15> */
[----:B------:R-:W-:Y:S02]  /*107f0*/  ULDC.64 UR4, c[0x0][0x330] ;  /* 0x0000cc0000047ab9 */ /* 0x000fe40000000a00 */
[----:B------:R-:W-:Y:S02]  /*10800*/  IMAD.IADD R3, R3, 0x1, R11 ;  /* 0x0000000103037824 */ /* 0x000fe400078e020b */
        /* <DEDUP_REMOVED lines=9> */
.L_x_1211:
        /* <DEDUP_REMOVED lines=19> */
[----:B------:R-:W-:Y:S02]  /*109d0*/  IMAD.IADD R5, R5, 0x1, R9 ;  /* 0x0000000105057824 */ /* 0x000fe400078e0209 */
[----:B------:R-:W-:Y:S01]  /*109e0*/  IMAD R3, R22, R3, UR50 ;  /* 0x0000003216037e24 */ /* 0x000fe2000f8e0203 */
[----:B------:R-:W-:Y:S02]  /*109f0*/  UIMAD UR4, UR40, UR5, UR4 ;  /* 0x00000005280472a4 */ /* 0x000fe4000f8e0204 */
[----:B------:R-:W-:Y:S01]  /*10a00*/  IMAD.WIDE.U32 R4, R7, UR40, R4 ;  /* 0x0000002807047c25 */ /* 0x000fe2000f8e0004 */
[----:B------:R-:W-:-:S03]  /*10a10*/  ULDC.64 UR6, c[0x0][0x2e8] ;  /* 0x0000ba0000067ab9 */ /* 0x000fc60000000a00 */
[----:B------:R-:W-:Y:S02]  /*10a20*/  IMAD.IADD R6, R3, 0x1, -R28 ;  /* 0x0000000103067824 */ /* 0x000fe400078e0a1c */
[----:B------:R-:W-:Y:S01]  /*10a30*/  IMAD.SHL.U32 R19, R0, 0x8, RZ ;  /* 0x0000000800137824 */ /* 0x000fe200078e00ff */
[----:B------:R-:W-:Y:S01]  /*10a40*/  LEA R0, P1, R4, UR6, 0x1 ;  /* 0x0000000604007c11 */ /* 0x000fe2000f8208ff */
[----:B------:R-:W-:Y:S01]  /*10a50*/  VIADD R3, R5, UR4 ;  /* 0x0000000405037c36 */ /* 0x000fe20008000000 */
[----:B------:R-:W-:Y:S01]  /*10a60*/  UMOV UR4, 0xffffffff ;  /* 0xffffffff00047882 */ /* 0x000fe20000000000 */
[----:B------:R-:W-:Y:S02]  /*10a70*/  ISETP.GE.AND P0, PT, R6, 0x1, PT ;  /* 0x000000010600780c */ /* 0x000fe40003f06270 */
[----:B------:R-:W-:Y:S02]  /*10a80*/  LOP3.LUT R19, R8, 0x200, R19, 0xf8, !PT ;  /* 0x0000020008137812 */ /* 0x000fe400078ef813 */
[----:B------:R-:W-:Y:S01]  /*10a90*/  LEA.HI.X R3, R4, UR7, R3, 0x1, P1 ;  /* 0x0000000704037c11 */ /* 0x000fe200088f0c03 */
[----:B------:R-:W-:Y:S08]  /*10aa0*/  BRA.DIV UR4, `(.L_x_1171) ;  /* 0x0000002e04807947 */ /* 0x000ff0000b800000 */
[----:B------:R-:W-:Y:S01]  /*10ab0*/  SHFL.IDX PT, R5, R3, RZ, 0x181f ;  /* 0x00181fff03057589 */ /* 0x000fe200000e0000 */
[----:B------:R-:W-:Y:S02]  /*10ac0*/  @P0 LEA R9, R19, UR46, 0x1 ;  /* 0x0000002e13090c11 */ /* 0x000fe4000f8e08ff */
[----:B------:R-:W-:Y:S01]  /*10ad0*/  ISETP.GE.AND P1, PT, R6, 0x21, PT ;  /* 0x000000210600780c */ /* 0x000fe20003f26270 */
[----:B------:R-:W0:Y:S04]  /*10ae0*/  SHFL.IDX PT, R4, R0, RZ, 0x181f ;  /* 0x00181fff00047589 */ /* 0x000e2800000e0000 */
[----:B------:R-:W-:Y:S04]  /*10af0*/  SHFL.IDX PT, R8, R3, 0x1, 0x181f ;  /* 0x00381f0003087f89 */ /* 0x000fe800000e0000 */
[----:B------:R-:W1:Y:S04]  /*10b00*/  SHFL.IDX PT, R14, R0, 0x1, 0x181f ;  /* 0x00381f00000e7f89 */ /* 0x000e6800000e0000 */
[----:B------:R-:W-:Y:S04]  /*10b10*/  SHFL.IDX PT, R10, R3, 0x2, 0x181f ;  /* 0x00581f00030a7f89 */ /* 0x000fe800000e0000 */
[----:B------:R-:W2:Y:S04]  /*10b20*/  SHFL.IDX PT, R35, R0, 0x2, 0x181f ;  /* 0x00581f0000237f89 */ /* 0x000ea800000e0000 */
        /* <DEDUP_REMOVED lines=8> */
[----:B------:R-:W-:Y:S01]  /*10bb0*/  @P0 LEA R37, R19, UR46, 0x1 ;  /* 0x0000002e13250c11 */ /* 0x000fe2000f8e08ff */
[----:B------:R-:W1:Y:S01]  /*10bc0*/  SHFL.IDX PT, R14, R0, 0x4, 0x181f ;  /* 0x00981f00000e7f89 */ /* 0x000e6200000e0000 */
[----:B------:R-:W-:-:S04]  /*10bd0*/  @P0 IMAD.WIDE.U32 R20, R26, 0x2, R4 ;  /* 0x000000021a140825 */ /* 0x000fc800078e0004 */
[----:B--2---:R-:W-:Y:S01]  /*10be0*/  IMAD.MOV.U32 R4, RZ, RZ, R35 ;  /* 0x000000ffff047224 */ /* 0x004fe200078e0023 */
[----:B------:R-:W-:Y:S01]  /*10bf0*/  @P0 LDGSTS.E.BYPASS.LTC128B.128 [R37+0x18c00], desc[UR48][R20.64], !P3 ;  /* 0x18c0000014250fae */ /* 0x000fe2000d901d70 */
[----:B------:R-:W-:-:S03]  /*10c00*/  IMAD.MOV.U32 R5, RZ, RZ, R10 ;  /* 0x000000ffff057224 */ /* 0x000fc600078e000a */
[----:B------:R-:W-:Y:S01]  /*10c10*/  @P0 LDGSTS.E.BYPASS.LTC128B.128 [R37+0x1cc00], desc[UR48][R20.64+0x80], !P2 ;  /* 0x1cc0008014250fae */ /* 0x000fe2000d101d70 */
[----:B------:R-:W-:Y:S01]  /*10c20*/  ISETP.GE.AND P0, PT, R6, 0x31, PT ;  /* 0x000000310600780c */ /* 0x000fe20003f06270 */
[----:B------:R-:W-:Y:S01]  /*10c30*/  @P1 IMAD.WIDE.U32 R8, R26, 0x2, R4 ;  /* 0x000000021a081825 */ /* 0x000fe200078e0004 */
[----:B------:R-:W-:Y:S01]  /*10c40*/  @P1 LEA R5, R19, UR46, 0x1 ;  /* 0x0000002e13051c11 */ /* 0x000fe2000f8e08ff */
[----:B------:R-:W2:Y:S02]  /*10c50*/  SHFL.IDX PT, R10, R3, 0x4, 0x181f ;  /* 0x00981f00030a7f89 */ /* 0x000ea400000e0000 */
[----:B0-----:R-:W-:Y:S02]  /*10c60*/  IMAD.MOV.U32 R4, RZ, RZ, R36 ;  /* 0x000000ffff047224 */ /* 0x001fe400078e0024 */
[----:B------:R-:W-:Y:S04]  /*10c70*/  @P1 LDGSTS.E.BYPASS.LTC128B.128 [R5+0x19400], desc[UR48][R8.64], !P3 ;  /* 0x1940000008051fae */ /* 0x000fe8000d901d70 */
[----:B------:R0:W-:Y:S01]  /*10c80*/  @P1 LDGSTS.E.BYPASS.LTC128B.128 [R5+0x1d400], desc[UR48][R8.64+0x80], !P2 ;  /* 0x1d40008008051fae */ /* 0x0001e2000d101d70 */
[----:B------:R-:W-:-:S03]  /*10c90*/  ISETP.GE.AND P1, PT, R6, 0x51, PT ;  /* 0x000000510600780c */ /* 0x000fc60003f26270 */
[----:B------:R-:W-:Y:S04]  /*10ca0*/  SHFL.IDX PT, R35, R3, 0x5, 0x181f ;  /* 0x00b81f0003237f89 */ /* 0x000fe800000e0000 */
[----:B------:R-:W3:Y:S01]  /*10cb0*/  SHFL.IDX PT, R36, R0, 0x5, 0x181f ;  /* 0x00b81f0000247f89 */ /* 0x000ee200000e0000 */
[----:B0-----:R-:W-:Y:S01]  /*10cc0*/  IMAD.MOV.U32 R5, RZ, RZ, R7 ;  /* 0x000000ffff057224 */ /* 0x001fe200078e0007 */
[----:B------:R-:W-:Y:S02]  /*10cd0*/  @P0 LEA R7, R19, UR46, 0x1 ;  /* 0x0000002e13070c11 */ /* 0x000fe4000f8e08ff */
[----:B------:R-:W0:Y:S01]  /*10ce0*/  SHFL.IDX PT, R37, R0, 0x6, 0x181f ;  /* 0x00d81f0000257f89 */ /* 0x000e2200000e0000 */
[----:B------:R-:W-:-:S05]  /*10cf0*/  @P0 IMAD.WIDE.U32 R4, R26, 0x2, R4 ;  /* 0x000000021a040825 */ /* 0x000fca00078e0004 */
[----:B------:R-:W-:Y:S04]  /*10d00*/  @P0 LDGSTS.E.BYPASS.LTC128B.128 [R7+0x19c00], desc[UR48][R4.64], !P3 ;  /* 0x19c0000004070fae */ /* 0x000fe8000d901d70 */
[----:B------:R4:W-:Y:S01]  /*10d10*/  @P0 LDGSTS.E.BYPASS.LTC128B.128 [R7+0x1dc00], desc[UR48][R4.64+0x80], !P2 ;  /* 0x1dc0008004070fae */ /* 0x0009e2000d101d70 */
[----:B------:R-:W-:-:S03]  /*10d20*/  ISETP.GE.AND P0, PT, R6, 0x41, PT ;  /* 0x000000410600780c */ /* 0x000fc60003f06270 */
[----:B----4-:R-:W4:Y:S01]  /*10d30*/  SHFL.IDX PT, R7, R3, 0x6, 0x181f ;  /* 0x00d81f0003077f89 */ /* 0x010f2200000e0000 */
[----:B-1----:R-:W-:Y:S02]  /*10d40*/  IMAD.MOV.U32 R4, RZ, RZ, R14 ;  /* 0x000000ffff047224 */ /* 0x002fe400078e000e */
[----:B--2---:R-:W-:-:S07]  /*10d50*/  IMAD.MOV.U32 R5, RZ, RZ, R10 ;  /* 0x000000ffff057224 */ /* 0x004fce00078e000a */
[----:B------:R-:W-:Y:S01]  /*10d60*/  @P0 LEA R10, R19, UR46, 0x1 ;  /* 0x0000002e130a0c11 */ /* 0x000fe2000f8e08ff */
[----:B------:R-:W1:Y:S01]  /*10d70*/  SHFL.IDX PT, R3, R3, 0x7, 0x181f ;  /* 0x00f81f0003037f89 */ /* 0x000e6200000e0000 */
[----:B------:R-:W-:-:S03]  /*10d80*/  @P0 IMAD.WIDE.U32 R20, R26, 0x2, R4 ;  /* 0x000000021a140825 */ /* 0x000fc600078e0004 */
[----:B------:R2:W1:Y:S01]  /*10d90*/  SHFL.IDX PT, R14, R0, 0x7, 0x181f ;  /* 0x00f81f00000e7f89 */ /* 0x00046200000e0000 */
[----:B---3--:R-:W-:-:S03]  /*10da0*/  IMAD.MOV.U32 R4, RZ, RZ, R36 ;  /* 0x000000ffff047224 */ /* 0x008fc600078e0024 */
[----:B------:R2:W-:Y:S01]  /*10db0*/  @P0 LDGSTS.E.BYPASS.LTC128B.128 [R10+0x1a400], desc[UR48][R20.64], !P3 ;  /* 0x1a400000140a0fae */ /* 0x0005e2000d901d70 */
[----:B------:R-:W-:Y:S01]  /*10dc0*/  IMAD.MOV.U32 R5, RZ, RZ, R35 ;  /* 0x000000ffff057224 */ /* 0x000fe200078e0023 */
[----:B------:R-:W-:Y:S02]  /*10dd0*/  @P1 LEA R35, R19, UR46, 0x1 ;  /* 0x0000002e13231c11 */ /* 0x000fe4000f8e08ff */
[----:B------:R2:W-:Y:S01]  /*10de0*/  @P0 LDGSTS.E.BYPASS.LTC128B.128 [R10+0x1e400], desc[UR48][R20.64+0x80], !P2 ;  /* 0x1e400080140a0fae */ /* 0x0005e2000d101d70 */
[----:B------:R-:W-:Y:S01]  /*10df0*/  ISETP.GE.AND P0, PT, R6, 0x61, PT ;  /* 0x000000610600780c */ /* 0x000fe20003f06270 */
[----:B------:R-:W-:-:S04]  /*10e00*/  @P1 IMAD.WIDE.U32 R8, R26, 0x2, R4 ;  /* 0x000000021a081825 */ /* 0x000fc800078e0004 */
[----:B0-----:R-:W-:Y:S01]  /*10e10*/  IMAD.MOV.U32 R4, RZ, RZ, R37 ;  /* 0x000000ffff047224 */ /* 0x001fe200078e0025 */
[----:B------:R2:W-:Y:S01]  /*10e20*/  @P1 LDGSTS.E.BYPASS.LTC128B.128 [R35+0x1ac00], desc[UR48][R8.64], !P3 ;  /* 0x1ac0000008231fae */ /* 0x0005e2000d901d70 */
[----:B----4-:R-:W-:-:S03]  /*10e30*/  IMAD.MOV.U32 R5, RZ, RZ, R7 ;  /* 0x000000ffff057224 */ /* 0x010fc600078e0007 */
[----:B------:R2:W-:Y:S03]  /*10e40*/  @P1 LDGSTS.E.BYPASS.LTC128B.128 [R35+0x1ec00], desc[UR48][R8.64+0x80], !P2 ;  /* 0x1ec0008008231fae */ /* 0x0005e6000d101d70 */
[----:B------:R-:W-:Y:S01]  /*10e50*/  @P0 IMAD.WIDE.U32 R4, R26, 0x2, R4 ;  /* 0x000000021a040825 */ /* 0x000fe200078e0004 */
[----:B------:R-:W-:-:S05]  /*10e60*/  @P0 LEA R7, R19, UR46, 0x1 ;  /* 0x0000002e13070c11 */ /* 0x000fca000f8e08ff */
[----:B------:R2:W-:Y:S04]  /*10e70*/  @P0 LDGSTS.E.BYPASS.LTC128B.128 [R7+0x1b400], desc[UR48][R4.64], !P3 ;  /* 0x1b40000004070fae */ /* 0x0005e8000d901d70 */
[----:B-1----:R2:W-:Y:S02]  /*10e80*/  @P0 LDGSTS.E.BYPASS.LTC128B.128 [R7+0x1f400], desc[UR48][R4.64+0x80], !P2 ;  /* 0x1f40008004070fae */ /* 0x0025e4000d101d70 */
.L_x_1229:
[----:B------:R-:W-:Y:S01]  /*10e90*/  ISETP.GE.AND P0, PT, R6, 0x71, PT ;  /* 0x000000710600780c */ /* 0x000fe20003f06270 */
[----:B--2---:R-:W-:Y:S02]  /*10ea0*/  IMAD.MOV.U32 R4, RZ, RZ, R14 ;  /* 0x000000ffff047224 */ /* 0x004fe400078e000e */
        /* <DEDUP_REMOVED lines=15> */
.L_x_1172:
        /* <DEDUP_REMOVED lines=18> */
[----:B------:R-:W-:Y:S02]  /*110c0*/  IMAD.U32 R4, RZ, RZ, UR4 ;  /* 0x00000004ff047e24 */ /* 0x000fe4000f8e00ff */
[----:B------:R-:W0:Y:S01]  /*110d0*/  LDC.64 R14, c[0x4][R14] ;  /* 0x010000000e0e7b82 */ /* 0x000e220000000a00 */
[----:B------:R-:W-:Y:S02]  /*110e0*/  IMAD.U32 R5, RZ, RZ, UR5 ;  /* 0x00000005ff057e24 */ /* 0x000fe4000f8e00ff */
        /* <DEDUP_REMOVED lines=8> */
[----:B0-----:R-:W-:Y:S05]  /*11170*/  CALL.ABS.NOINC R14 ;  /* 0x000000000e007343 */ /* 0x001fea0003c00000 */
.L_x_1173:
[----:B------:R-:W-:Y:S01]  /*11180*/  UISETP.NE.AND UP0, UPT, UR51, URZ, UPT ;  /* 0x0000003f3300728c */ /* 0x000fe2000bf05270 */
[----:B------:R-:W-:Y:S01]  /*11190*/  IMAD.U32 R4, RZ, RZ, UR38 ;  /* 0x00000026ff047e24 */ /* 0x000fe2000f8e00ff */
[----:B------:R-:W0:Y:S01]  /*111a0*/  LDC R0, c[0x0][0x448] ;  /* 0x00011200ff007b82 */ /* 0x000e220000000800 */
[----:B------:R-:W-:Y:S01]  /*111b0*/  IMAD.U32 R7, RZ, RZ, UR47 ;  /* 0x0000002fff077e24 */ /* 0x000fe2000f8e00ff */
[----:B------:R-:W-:Y:S01]  /*111c0*/  ULDC.64 UR4, c[0x0][0x2e0] ;  /* 0x0000b80000047ab9 */ /* 0x000fe20000000a00 */
[----:B------:R-:W-:Y:S01]  /*111d0*/  IMAD.MOV.U32 R6, RZ, RZ, R4 ;  /* 0x000000ffff067224 */ /* 0x000fe200078e0004 */
[----:B------:R-:W-:Y:S01]  /*111e0*/  PLOP3.LUT P0, PT, PT, PT, UP0, 0x80, 0x0 ;  /* 0x000000000000781c */ /* 0x000fe20003f0f008 */
[----:B------:R-:W-:Y:S01]  /*111f0*/  IMAD R35, R35, UR4, RZ ;  /* 0x0000000423237c24 */ /* 0x000fe2000f8e02ff */
[----:B------:R-:W-:Y:S01]  /*11200*/  PLOP3.LUT P1, PT, PT, PT, UP0, 0x80, 0x0 ;  /* 0x000000000000781c */ /* 0x000fe20003f2f008 */
[----:B------:R-:W-:Y:S01]  /*11210*/  IMAD.WIDE.U32 R6, R34, UR4, R6 ;  /* 0x0000000422067c25 */ /* 0x000fe2000f8e0006 */
[----:B------:R-:W-:Y:S01]  /*11220*/  IADD3 R3, R28, UR41, R33 ;  /* 0x000000291c037c10 */ /* 0x000fe2000fffe021 */
[----:B------:R-:W-:Y:S01]  /*11230*/  @UP0 ULDC UR4, c[0x0][0x44c] ;  /* 0x0001130000040ab9 */ /* 0x000fe20000000800 */
[----:B------:R-:W-:Y:S01]  /*11240*/  ULDC.64 UR6, c[0x0][0x280] ;  /* 0x0000a00000067ab9 */ /* 0x000fe20000000a00 */
[----:B------:R-:W-:-:S02]  /*11250*/  IMAD R35, R34, UR5, R35 ;  /* 0x0000000522237c24 */ /* 0x000fc4000f8e0223 */
[----:B------:R-:W-:Y:S02]  /*11260*/  IMAD.MOV.U32 R9, RZ, RZ, R3 ;  /* 0x000000ffff097224 */ /* 0x000fe400078e0003 */
[----:B------:R-:W-:Y:S02]  /*11270*/  IMAD.IADD R7, R7, 0x1, R35 ;  /* 0x0000000107077824 */ /* 0x000fe400078e0223 */
[----:B------:R-:W-:Y:S01]  /*11280*/  @P0 IMAD.HI.U32 R4, R3, UR4, RZ ;  /* 0x0000000403040c27 */ /* 0x000fe2000f8e00ff */
[----:B------:R-:W-:-:S03]  /*11290*/  @UP0 ULDC UR4, c[0x0][0x450] ;  /* 0x0001140000040ab9 */ /* 0x000fc60000000800 */
[----:B------:R-:W-:Y:S01]  /*112a0*/  IMAD.U32 R5, RZ, RZ, UR39 ;  /* 0x00000027ff057e24 */ /* 0x000fe2000f8e00ff */
[----:B------:R-:W-:Y:S01]  /*112b0*/  @P1 SHF.R.U32.HI R9, RZ, UR4, R4 ;  /* 0x00000004ff091c19 */ /* 0x000fe20008011604 */
[----:B------:R-:W-:-:S04]  /*112c0*/  ULDC.64 UR4, c[0x0][0x2d0] ;  /* 0x0000b40000047ab9 */ /* 0x000fc80000000a00 */
[----:B------:R-:W-:-:S04]  /*112d0*/  IMAD.MOV R4, RZ, RZ, -R9 ;  /* 0x000000ffff047224 */ /* 0x000fc800078e0a09 */
[----:B0-----:R-:W-:Y:S01]  /*112e0*/  IMAD R3, R0, R4, R3 ;  /* 0x0000000400037224 */ /* 0x001fe200078e0203 */
[----:B------:R-:W-:-:S05]  /*112f0*/  SHF.R.S32.HI R4, RZ, 0x1f, R9 ;  /* 0x0000001fff047819 */ /* 0x000fca0000011409 */
[----:B------:R-:W-:Y:S02]  /*11300*/  IMAD R8, R4, UR4, RZ ;  /* 0x0000000404087c24 */ /* 0x000fe4000f8e02ff */
[----:B------:R-:W-:Y:S01]  /*11310*/  IMAD.WIDE.U32 R4, R9, UR4, R6 ;  /* 0x0000000409047c25 */ /* 0x000fe2000f8e0006 */
[----:B------:R-:W-:-:S03]  /*11320*/  SHF.R.S32.HI R6, RZ, 0x1f, R3 ;  /* 0x0000001fff067819 */ /* 0x000fc60000011403 */
[----:B------:R-:W-:Y:S01]  /*11330*/  IMAD R9, R9, UR5, R8 ;  /* 0x0000000509097c24 */ /* 0x000fe2000f8e0208 */
[----:B------:R-:W-:Y:S02]  /*11340*/  ULDC.64 UR4, c[0x0][0x2c8] ;  /* 0x0000b20000047ab9 */ /* 0x000fe40000000a00 */
[----:B------:R-:W-:Y:S02]  /*11350*/  IMAD R6, R6, UR4, RZ ;  /* 0x0000000406067c24 */ /* 0x000fe4000f8e02ff */
[----:B------:R-:W-:Y:S02]  /*11360*/  IMAD.IADD R5, R5, 0x1, R9 ;  /* 0x0000000105057824 */ /* 0x000fe400078e0209 */
[C---:B------:R-:W-:Y:S02]  /*11370*/  IMAD R7, R3.reuse, UR5, R6 ;  /* 0x0000000503077c24 */ /* 0x040fe4000f8e0206 */
[----:B------:R-:W-:Y:S01]  /*11380*/  IMAD.WIDE.U32 R4, R3, UR4, R4 ;  /* 0x0000000403047c25 */ /* 0x000fe2000f8e0004 */
[----:B------:R-:W-:-:S02]  /*11390*/  ULDC UR4, c[0x0][0x2b8] ;  /* 0x0000ae0000047ab9 */ /* 0x000fc40000000800 */
[----:B------:R-:W-:Y:S01]  /*113a0*/  ISETP.GE.AND P0, PT, R26, UR4, PT ;  /* 0x000000041a007c0c */ /* 0x000fe2000bf06270 */
[----:B------:R-:W-:Y:S01]  /*113b0*/  IMAD.IADD R7, R5, 0x1, R7 ;  /* 0x0000000105077824 */ /* 0x000fe200078e0207 */
[C---:B------:R-:W-:Y:S02]  /*113c0*/  LEA R6, P2, R4.reuse, UR6, 0x1 ;  /* 0x0000000604067c11 */ /* 0x040fe4000f8408ff */
[----:B------:R-:W-:Y:S01]  /*113d0*/  ISETP.GE.AND P1, PT, R25, UR4, PT ;  /* 0x0000000419007c0c */ /* 0x000fe2000bf26270 */
[----:B------:R-:W-:Y:S01]  /*113e0*/  UMOV UR4, 0xffffffff ;  /* 0xffffffff00047882 */ /* 0x000fe20000000000 */
[----:B------:R-:W-:Y:S02]  /*113f0*/  LEA.HI.X R7, R4, UR7, R7, 0x1, P2 ;  /* 0x0000000704077c11 */ /* 0x000fe400090f0c07 */
[----:B------:R-:W-:Y:S09]  /*11400*/  BRA.DIV UR4, `(.L_x_1174) ;  /* 0x0000002e04a87947 */ /* 0x000ff2000b800000 */
[----:B------:R-:W-:Y:S01]  /*11410*/  SHFL.IDX PT, R5, R7, RZ, 0x181f ;  /* 0x00181fff07057589 */ /* 0x000fe200000e0000 */
[----:B------:R-:W-:Y:S01]  /*11420*/  ULDC UR4, c[0x0][0x288] ;  /* 0x0000a20000047ab9 */ /* 0x000fe20000000800 */
[----:B------:R-:W-:Y:S02]  /*11430*/  VIADD R3, R28, UR41 ;  /* 0x000000291c037c36 */ /* 0x000fe40008000000 */
[----:B------:R-:W0:Y:S01]  /*11440*/  SHFL.IDX PT, R4, R6, RZ, 0x181f ;  /* 0x00181fff06047589 */ /* 0x000e2200000e0000 */
[----:B------:R-:W-:Y:S02]  /*11450*/  IMAD R0, R0, UR4, RZ ;  /* 0x0000000400007c24 */ /* 0x000fe4000f8e02ff */
[C---:B------:R-:W-:Y:S01]  /*11460*/  VIADD R9, R3.reuse, 0x10 ;  /* 0x0000001003097836 */ /* 0x040fe20000000000 */
[----:B------:R-:W-:Y:S01]  /*11470*/  SHFL.IDX PT, R8, R7, 0x1, 0x181f ;  /* 0x00381f0007087f89 */ /* 0x000fe200000e0000 */
[C---:B------:R-:W-:Y:S01]  /*11480*/  VIADD R11, R3.reuse, 0x20 ;  /* 0x00000020030b7836 */ /* 0x040fe20000000000 */
[----:B------:R-:W-:-:S02]  /*11490*/  ISETP.GE.AND P2, PT, R3, R0, PT ;  /* 0x000000000300720c */ /* 0x000fc40003f46270 */
[----:B------:R-:W1:Y:S04]  /*114a0*/  SHFL.IDX PT, R14, R6, 0x1, 0x181f ;  /* 0x00381f00060e7f89 */ /* 0x000e6800000e0000 */
[----:B------:R-:W-:Y:S07]  /*114b0*/  SHFL.IDX PT, R10, R7, 0x3, 0x181f ;  /* 0x00781f00070a7f89 */ /* 0x000fee00000e0000 */
[----:B------:R-:W-:Y:S01]  /*114c0*/  @!P2 LEA R21, R19, UR46, 0x1 ;  /* 0x0000002e1315ac11 */ /* 0x000fe2000f8e08ff */
[----:B0-----:R-:W-:-:S05]  /*114d0*/  @!P2 IMAD.WIDE.U32 R4, R26, 0x2, R4 ;  /* 0x000000021a04a825 */ /* 0x001fca00078e0004 */
[----:B------:R-:W-:Y:S04]  /*114e0*/  @!P2 LDGSTS.E.BYPASS.LTC128B.128 [R21+0x10400], desc[UR48][R4.64], !P0 ;  /* 0x104000000415afae */ /* 0x000fe8000c101d70 */
[----:B------:R1:W-:Y:S01]  /*114f0*/  @!P2 LDGSTS.E.BYPASS.LTC128B.128 [R21+0x14400], desc[UR48][R4.64+0x80], !P1 ;  /* 0x144000800415afae */ /* 0x0003e2000c901d70 */
[----:B------:R-:W-:Y:S01]  /*11500*/  ISETP.GE.AND P2, PT, R9, R0, PT ;  /* 0x000000000900720c */ /* 0x000fe20003f46270 */
[----:B-1----:R-:W-:Y:S02]  /*11510*/  IMAD.MOV.U32 R4, RZ, RZ, R14 ;  /* 0x000000ffff047224 */ /* 0x002fe400078e000e */
[----:B------:R-:W-:-:S10]  /*11520*/  IMAD.MOV.U32 R5, RZ, RZ, R8 ;  /* 0x000000ffff057224 */ /* 0x000fd400078e0008 */
[----:B------:R-:W-:Y:S01]  /*11530*/  @!P2 LEA R35, R19, UR46, 0x1 ;  /* 0x0000002e1323ac11 */ /* 0x000fe2000f8e08ff */
[----:B------:R-:W-:Y:S01]  /*11540*/  SHFL.IDX PT, R14, R6, 0x3, 0x181f ;  /* 0x00781f00060e7f89 */ /* 0x000fe200000e0000 */
[----:B------:R-:W-:-:S03]  /*11550*/  @!P2 IMAD.WIDE.U32 R8, R26, 0x2, R4 ;  /* 0x000000021a08a825 */ /* 0x000fc600078e0004 */
[----:B------:R-:W-:Y:S04]  /*11560*/  SHFL.IDX PT, R5, R7, 0x2, 0x181f ;  /* 0x00581f0007057f89 */ /* 0x000fe800000e0000 */
[----:B------:R-:W0:Y:S04]  /*11570*/  SHFL.IDX PT, R4, R6, 0x2, 0x181f ;  /* 0x00581f0006047f89 */ /* 0x000e2800000e0000 */
[----:B------:R-:W-:Y:S04]  /*11580*/  @!P2 LDGSTS.E.BYPASS.LTC128B.128 [R35+0x10c00], desc[UR48][R8.64], !P0 ;  /* 0x10c000000823afae */ /* 0x000fe8000c101d70 */
[----:B------:R1:W-:Y:S01]  /*11590*/  @!P2 LDGSTS.E.BYPASS.LTC128B.128 [R35+0x14c00], desc[UR48][R8.64+0x80], !P1 ;  /* 0x14c000800823afae */ /* 0x0003e2000c901d70 */
[----:B------:R-:W-:Y:S01]  /*115a0*/  ISETP.GE.AND P2, PT, R11, R0, PT ;  /* 0x000000000b00720c */ /* 0x000fe20003f46270 */
[----:B------:R-:W-:-:S02]  /*115b0*/  VIADD R11, R3, 0x40 ;  /* 0x00000040030b7836 */ /* 0x000fc40000000000 */
[----:B-1----:R-:W-:-:S10]  /*115c0*/  VIADD R9, R3, 0x30 ;  /* 0x0000003003097836 */ /* 0x002fd40000000000 */
[----:B------:R-:W-:Y:S01]  /*115d0*/  @!P2 LEA R21, R19, UR46, 0x1 ;  /* 0x0000002e1315ac11 */ /* 0x000fe2000f8e08ff */
[----:B0-----:R-:W-:-:S05]  /*115e0*/  @!P2 IMAD.WIDE.U32 R4, R26, 0x2, R4 ;  /* 0x000000021a04a825 */ /* 0x001fca00078e0004 */
[----:B------:R-:W-:Y:S04]  /*115f0*/  @!P2 LDGSTS.E.BYPASS.LTC128B.128 [R21+0x11400], desc[UR48][R4.64], !P0 ;  /* 0x114000000415afae */ /* 0x000fe8000c101d70 */
[----:B------:R0:W-:Y:S01]  /*11600*/  @!P2 LDGSTS.E.BYPASS.LTC128B.128 [R21+0x15400], desc[UR48][R4.64+0x80], !P1 ;  /* 0x154000800415afae */ /* 0x0001e2000c901d70 */
[----:B------:R-:W-:Y:S01]  /*11610*/  ISETP.GE.AND P2, PT, R9, R0, PT ;  /* 0x000000000900720c */ /* 0x000fe20003f46270 */
[----:B0-----:R-:W-:Y:S02]  /*11620*/  IMAD.MOV.U32 R4, RZ, RZ, R14 ;  /* 0x000000ffff047224 */ /* 0x001fe400078e000e */
        /* <DEDUP_REMOVED lines=10> */
[----:B------:R-:W2:Y:S01]  /*116d0*/  SHFL.IDX PT, R14, R6, 0x5, 0x181f ;  /* 0x00b81f00060e7f89 */ /* 0x000ea200000e0000 */
[----:B-1----:R-:W-:-:S09]  /*116e0*/  VIADD R9, R3, 0x50 ;  /* 0x0000005003097836 */ /* 0x002fd20000000000 */
[----:B------:R-:W-:Y:S01]  /*116f0*/  @!P2 LEA R21, R19, UR46, 0x1 ;  /* 0x0000002e1315ac11 */ /* 0x000fe2000f8e08ff */
[----:B0-----:R-:W-:-:S05]  /*11700*/  @!P2 IMAD.WIDE.U32 R4, R26, 0x2, R4 ;  /* 0x000000021a04a825 */ /* 0x001fca00078e0004 */
[----:B------:R-:W-:Y:S04]  /*11710*/  @!P2 LDGSTS.E.BYPASS.LTC128B.128 [R21+0x12400], desc[UR48][R4.64], !P0 ;  /* 0x124000000415afae */ /* 0x000fe8000c101d70 */
[----:B------:R2:W-:Y:S01]  /*11720*/  @!P2 LDGSTS.E.BYPASS.LTC128B.128 [R21+0x16400], desc[UR48][R4.64+0x80], !P1 ;  /* 0x164000800415afae */ /* 0x0005e2000c901d70 */
[----:B------:R-:W-:Y:S01]  /*11730*/  ISETP.GE.AND P2, PT, R9, R0, PT ;  /* 0x000000000900720c */ /* 0x000fe20003f46270 */
[----:B--2---:R-:W-:Y:S02]  /*11740*/  IMAD.MOV.U32 R4, RZ, RZ, R14 ;  /* 0x000000ffff047224 */ /* 0x004fe400078e000e */
[----:B------:R-:W-:-:S10]  /*11750*/  IMAD.MOV.U32 R5, RZ, RZ, R10 ;  /* 0x000000ffff057224 */ /* 0x000fd400078e000a */
[----:B------:R-:W-:Y:S01]  /*11760*/  @!P2 LEA R35, R19, UR46, 0x1 ;  /* 0x0000002e1323ac11 */ /* 0x000fe2000f8e08ff */
[----:B------:R-:W-:Y:S01]  /*11770*/  SHFL.IDX PT, R10, R7, 0x7, 0x181f ;  /* 0x00f81f00070a7f89 */ /* 0x000fe200000e0000 */
[----:B------:R-:W-:-:S03]  /*11780*/  @!P2 IMAD.WIDE.U32 R8, R26, 0x2, R4 ;  /* 0x000000021a08a825 */ /* 0x000fc600078e0004 */
[----:B------:R-:W-:Y:S04]  /*11790*/  SHFL.IDX PT, R5, R7, 0x6, 0x181f ;  /* 0x00d81f0007057f89 */ /* 0x000fe800000e0000 */
[----:B------:R-:W0:Y:S04]  /*117a0*/  SHFL.IDX PT, R4, R6, 0x6, 0x181f ;  /* 0x00d81f0006047f89 */ /* 0x000e2800000e0000 */
[----:B------:R1:W-:Y:S04]  /*117b0*/  @!P2 LDGSTS.E.BYPASS.LTC128B.128 [R35+0x12c00], desc[UR48][R8.64], !P0 ;  /* 0x12c000000823afae */ /* 0x0003e8000c101d70 */
[----:B------:R1:W-:Y:S01]  /*117c0*/  @!P2 LDGSTS.E.BYPASS.LTC128B.128 [R35+0x16c00], desc[UR48][R8.64+0x80], !P1 ;  /* 0x16c000800823afae */ /* 0x0003e2000c901d70 */
[----:B------:R-:W-:-:S03]  /*117d0*/  ISETP.GE.AND P2, PT, R11, R0, PT ;  /* 0x000000000b00720c */ /* 0x000fc60003f46270 */
[----:B------:R1:W2:Y:S10]  /*117e0*/  SHFL.IDX PT, R14, R6, 0x7, 0x181f ;  /* 0x00f81f00060e7f89 */ /* 0x0002b400000e0000 */
[----:B------:R-:W-:Y:S01]  /*117f0*/  @!P2 LEA R21, R19, UR46, 0x1 ;  /* 0x0000002e1315ac11 */ /* 0x000fe2000f8e08ff */
[----:B0-----:R-:W-:-:S05]  /*11800*/  @!P2 IMAD.WIDE.U32 R4, R26, 0x2, R4 ;  /* 0x000000021a04a825 */ /* 0x001fca00078e0004 */
[----:B------:R1:W-:Y:S04]  /*11810*/  @!P2 LDGSTS.E.BYPASS.LTC128B.128 [R21+0x13400], desc[UR48][R4.64], !P0 ;  /* 0x134000000415afae */ /* 0x0003e8000c101d70 */
[----:B------:R1:W-:Y:S02]  /*11820*/  @!P2 LDGSTS.E.BYPASS.LTC128B.128 [R21+0x17400], desc[UR48][R4.64+0x80], !P1 ;  /* 0x174000800415afae */ /* 0x0003e4000c901d70 */
.L_x_1246:
[----:B------:R-:W-:Y:S01]  /*11830*/  VIADD R3, R3, 0x70 ;  /* 0x0000007003037836 */ /* 0x000fe20000000000 */
[----:B------:R-:W-:Y:S01]  /*11840*/  BSSY B0, `(.L_x_1175) ;  /* 0x000000e000007945 */ /* 0x000fe20003800000 */
[----:B-12---:R-:W-:Y:S02]  /*11850*/  IMAD.MOV.U32 R4, RZ, RZ, R14 ;  /* 0x000000ffff047224 */ /* 0x006fe400078e000e */
[----:B------:R-:W-:Y:S01]  /*11860*/  IMAD.MOV.U32 R5, RZ, RZ, R10 ;  /* 0x000000ffff057224 */ /* 0x000fe200078e000a */
[----:B------:R-:W-:Y:S01]  /*11870*/  ISETP.GE.AND P2, PT, R3, R0, PT ;  /* 0x000000000300720c */ /* 0x000fe20003f46270 */
[----:B------:R-:W-:-:S05]  /*11880*/  IMAD.MOV.U32 R0, RZ, RZ, 0x1 ;  /* 0x00000001ff007424 */ /* 0x000fca00078e00ff */
        /* <DEDUP_REMOVED lines=9> */
.L_x_1176:
[----:B------:R-:W-:Y:S05]  /*11920*/  BSYNC B0 ;  /* 0x0000000000007941 */ /* 0x000fea0003800000 */
.L_x_1175:
[----:B------:R-:W-:Y:S01]  /*11930*/  NOP ;  /* 0x0000000000007918 */ /* 0x000fe20000000000 */
[----:B------:R-:W-:Y:S01]  /*11940*/  SYNCS.ARRIVE.TRANS64.RED.A0T1 RZ, [UR46+0x28800], RZ ;  /* 0x028800ffffff79a7 */ /* 0x000fe2000820042e */
[----:B------:R-:W-:Y:S01]  /*11950*/  ARRIVES.LDGSTSBAR.64.TRANSCNT [UR46+0x28800] ;  /* 0x02880000ff0079b0 */ /* 0x000fe20008000aae */
[----:B------:R-:W-:Y:S01]  /*11960*/  NOP ;  /* 0x0000000000007918 */ /* 0x000fe20000000000 */
[----:B------:R-:W-:Y:S01]  /*11970*/  SYNCS.ARRIVE.TRANS64.A1T0 RZ, [UR46+0x28800], RZ ;  /* 0x028800ffffff79a7 */ /* 0x000fe2000810002e */
[----:B------:R-:W-:-:S05]  /*11980*/  VIADD R32, R32, 0xfffffffe ;  /* 0xfffffffe20207836 */ /* 0x000fca0000000000 */
[----:B------:R-:W-:Y:S01]  /*11990*/  ISETP.GE.AND P1, PT, R32, UR52, PT ;  /* 0x0000003420007c0c */ /* 0x000fe2000bf26270 */
[----:B------:R-:W1:Y:S02]  /*119a0*/  SYNCS.PHASECHK.TRANS64.TRYWAIT P0, [UR46+0x28820], R0 ;  /* 0x02882000ff0075a7 */ /* 0x000e64000800016e */
[----:B-1----:R-:W-:Y:S10]  /*119b0*/  @!P0 BRA `(.L_x_1177) ;  /* 0x0000003000b48947 */ /* 0x002ff40003800000 */
.L_x_1247:
[----:B------:R-:W-:Y:S02]  /*119c0*/  IMAD.MOV.U32 R8, RZ, RZ, 0x1 ;  /* 0x00000001ff087424 */ /* 0x000fe400078e00ff */
[----:B------:R-:W-:Y:S01]  /*119d0*/  IMAD.MOV.U32 R10, RZ, RZ, RZ ;  /* 0x000000ffff0a7224 */ /* 0x000fe200078e00ff */
[----:B------:R-:W-:Y:S06]  /*119e0*/  @!P1 BRA `(.L_x_1178) ;  /* 0x0000001000309947 */ /* 0x000fec0003800000 */
[----:B------:R-:W-:Y:S01]  /*119f0*/  UIADD3 UR4, UR45, 0x1, URZ ;  /* 0x000000012d047890 */ /* 0x000fe2000fffe03f */
[----:B0-----:R-:W-:Y:S01]  /*11a00*/  LOP3.LUT R3, RZ, UR43, RZ, 0x33, !PT ;  /* 0x0000002bff037c12 */ /* 0x001fe2000f8e33ff */
[----:B------:R-:W-:Y:S01]  /*11a10*/  BSSY B0, `(.L_x_1178) ;  /* 0x0000109000007945 */ /* 0x000fe20003800000 */
[----:B------:R-:W-:Y:S01]  /*11a20*/  LOP3.LUT R5, RZ, UR42, RZ, 0x33, !PT ;  /* 0x0000002aff057c12 */ /* 0x000fe2000f8e33ff */
[----:B------:R-:W-:Y:S01]  /*11a30*/  UIMAD UR4, UR4, UR37, URZ ;  /* 0x00000025040472a4 */ /* 0x000fe2000f8e023f */
[----:B------:R-:W-:Y:S01]  /*11a40*/  IADD3 R31, R33, R31, R28 ;  /* 0x0000001f211f7210 */ /* 0x000fe20007ffe01c */
[----:B------:R-:W-:Y:S02]  /*11a50*/  IMAD.MOV.U32 R9, RZ, RZ, 0x1 ;  /* 0x00000001ff097424 */ /* 0x000fe400078e00ff */
[----:B------:R-:W-:Y:S02]  /*11a60*/  IMAD.MOV.U32 R20, RZ, RZ, RZ ;  /* 0x000000ffff147224 */ /* 0x000fe400078e00ff */
[----:B------:R-:W-:Y:S01]  /*11a70*/  LOP3.LUT R0, RZ, UR4, RZ, 0x33, !PT ;  /* 0x00000004ff007c12 */ /* 0x000fe2000f8e33ff */
[----:B------:R-:W-:Y:S01]  /*11a80*/  VIADD R31, R31, 0xfffffe80 ;  /* 0xfffffe801f1f7836 */ /* 0x000fe20000000000 */
[----:B------:R-:W-:-:S02]  /*11a90*/  ULDC UR4, c[0x0][0x2f4] ;  /* 0x0000bd0000047ab9 */ /* 0x000fc40000000800 */
[----:B------:R-:W-:Y:S02]  /*11aa0*/  VIADDMNMX R0, R0, -UR44, R3, !PT ;  /* 0x8000002c00007c46 */ /* 0x000fe4000f800103 */
[----:B------:R-:W-:Y:S02]  /*11ab0*/  IADD3 R3, -R28, UR50, RZ ;  /* 0x000000321c037c10 */ /* 0x000fe4000fffe1ff */
[----:B------:R-:W-:Y:S02]  /*11ac0*/  VIMNMX R0, R0, R5, !PT ;  /* 0x0000000500007248 */ /* 0x000fe40007fe0100 */
[----:B------:R-:W-:Y:S02]  /*11ad0*/  ISETP.GE.AND P2, PT, R26, UR4, PT ;  /* 0x000000041a007c0c */ /* 0x000fe4000bf46270 */
[----:B------:R-:W-:Y:S01]  /*11ae0*/  ISETP.GE.AND P1, PT, R25, UR4, PT ;  /* 0x0000000419007c0c */ /* 0x000fe2000bf26270 */
[C---:B------:R-:W-:Y:S01]  /*11af0*/  IMAD R3, R0.reuse, 0x80, R3 ;  /* 0x0000008000037824 */ /* 0x040fe200078e0203 */
[C---:B------:R-:W-:Y:S01]  /*11b00*/  IADD3 R22, -R0.reuse, -0x2, RZ ;  /* 0xfffffffe00167810 */ /* 0x040fe20007ffe1ff */
[----:B------:R-:W-:-:S02]  /*11b10*/  IMAD R21, R0, -0x80, R31 ;  /* 0xffffff8000157824 */ /* 0x000fc400078e021f */
[----:B------:R-:W-:-:S08]  /*11b20*/  VIADD R31, R3, 0x100 ;  /* 0x00000100031f7836 */ /* 0x000fd00000000000 */
.L_x_1191:
        /* <DEDUP_REMOVED lines=26> */
.L_x_1179:
[----:B------:R-:W-:Y:S01]  /*11cd0*/  LEA R34, R10, UR46, 0x3 ;  /* 0x0000002e0a227c11 */ /* 0x000fe2000f8e18ff */
[----:B------:R-:W-:Y:S01]  /*11ce0*/  BSSY B1, `(.L_x_1180) ;  /* 0x0000004000017945 */ /* 0x000fe20003800000 */
[----:B------:R-:W-:-:S04]  /*11cf0*/  SHF.L.U32 R3, R8, 0x1f, RZ ;  /* 0x0000001f08037819 */ /* 0x000fc800000006ff */
[----:B------:R-:W0:Y:S02]  /*11d00*/  SYNCS.PHASECHK.TRANS64.TRYWAIT P0, [R34+URZ+0x28840], R3 ;  /* 0x02884003220075a7 */ /* 0x000e24000800017f */
[----:B0-----:R-:W-:Y:S05]  /*11d10*/  @!P0 BRA `(.L_x_1181) ;  /* 0x0000002c00f48947 */ /* 0x001fea0003800000 */
.L_x_1248:
[----:B------:R-:W-:Y:S05]  /*11d20*/  BSYNC B1 ;  /* 0x0000000000017941 */ /* 0x000fea0003800000 */
.L_x_1180:
        /* <DEDUP_REMOVED lines=17> */
[----:B------:R-:W-:Y:S02]  /*11e40*/  IMAD.IADD R5, R5, 0x1, R3 ;  /* 0x0000000105057824 */ /* 0x000fe400078e0203 */
[----:B------:R-:W-:Y:S01]  /*11e50*/  IMAD.U32 R3, RZ, RZ, UR4 ;  /* 0x00000004ff037e24 */ /* 0x000fe2000f8e00ff */
[----:B------:R-:W-:-:S03]  /*11e60*/  UIMAD UR4, UR6, UR4, URZ ;  /* 0x00000004060472a4 */ /* 0x000fc6000f8e023f */
[----:B------:R-:W-:Y:S01]  /*11e70*/  IMAD.WIDE.U32 R4, R3, UR40, R4 ;  /* 0x0000002803047c25 */ /* 0x000fe2000f8e0004 */
[----:B------:R-:W-:Y:S01]  /*11e80*/  UIMAD UR4, UR40, UR5, UR4 ;  /* 0x00000005280472a4 */ /* 0x000fe2000f8e0204 */
[----:B------:R-:W-:Y:S02]  /*11e90*/  ULDC.64 UR6, c[0x0][0x2e8] ;  /* 0x0000ba0000067ab9 */ /* 0x000fe40000000a00 */
[----:B------:R-:W-:-:S03]  /*11ea0*/  LEA R6, P0, R4, UR6, 0x1 ;  /* 0x0000000604067c11 */ /* 0x000fc6000f8008ff */
[----:B------:R-:W-:Y:S01]  /*11eb0*/  VIADD R5, R5, UR4 ;  /* 0x0000000405057c36 */ /* 0x000fe20008000000 */
[----:B------:R-:W-:-:S04]  /*11ec0*/  UMOV UR4, 0xffffffff ;  /* 0xffffffff00047882 */ /* 0x000fc80000000000 */
[----:B------:R-:W-:Y:S01]  /*11ed0*/  LEA.HI.X R5, R4, UR7, R5, 0x1, P0 ;  /* 0x0000000704057c11 */ /* 0x000fe200080f0c05 */
[----:B------:R-:W-:Y:S01]  /*11ee0*/  IMAD R4, R10, 0x4000, R19 ;  /* 0x000040000a047824 */ /* 0x000fe200078e0213 */
[----:B------:R-:W-:Y:S06]  /*11ef0*/  BRA.DIV UR4, `(.L_x_1182) ;  /* 0x0000002e04907947 */ /* 0x000fec000b800000 */
[----:B------:R-:W0:Y:S01]  /*11f00*/  SHFL.IDX PT, R14, R6, RZ, 0x181f ;  /* 0x00181fff060e7589 */ /* 0x000e2200000e0000 */
[----:B------:R-:W-:Y:S01]  /*11f10*/  IMAD.SHL.U32 R3, R26, 0x2, RZ ;  /* 0x000000021a037824 */ /* 0x000fe200078e00ff */
[----:B------:R-:W-:Y:S02]  /*11f20*/  LEA R4, R4, UR46, 0x1 ;  /* 0x0000002e04047c11 */ /* 0x000fe4000f8e08ff */
[----:B------:R-:W1:Y:S04]  /*11f30*/  SHFL.IDX PT, R0, R5, RZ, 0x181f ;  /* 0x00181fff05007589 */ /* 0x000e6800000e0000 */
[----:B------:R-:W2:Y:S04]  /*11f40*/  SHFL.IDX PT, R37, R6, 0x1, 0x181f ;  /* 0x00381f0006257f89 */ /* 0x000ea800000e0000 */
[----:B------:R-:W-:Y:S01]  /*11f50*/  SHFL.IDX PT, R7, R5, 0x2, 0x181f ;  /* 0x00581f0005077f89 */ /* 0x000fe200000e0000 */
[----:B0-----:R-:W-:-:S05]  /*11f60*/  IADD3 R14, P0, R14, R3, RZ ;  /* 0x000000030e0e7210 */ /* 0x001fca0007f1e0ff */
[----:B-1----:R-:W-:Y:S02]  /*11f70*/  IMAD.X R15, RZ, RZ, R0, P0 ;  /* 0x000000ffff0f7224 */ /* 0x002fe400000e0600 */
        /* <DEDUP_REMOVED lines=22> */
[----:B------:R-:W-:Y:S02]  /*120e0*/  SHFL.IDX PT, R37, R6, 0x6, 0x181f ;  /* 0x00d81f0006257f89 */ /* 0x000fe400000e0000 */
[----:B0-----:R-:W-:Y:S02]  /*120f0*/  IMAD.X R13, RZ, RZ, R0, P0 ;  /* 0x000000ffff0d7224 */ /* 0x001fe400000e0600 */
        /* <DEDUP_REMOVED lines=14> */
.L_x_1266:
        /* <DEDUP_REMOVED lines=9> */
.L_x_1183:
        /* <DEDUP_REMOVED lines=10> */
.L_x_1184:
[----:B------:R2:W-:Y:S01]  /*12310*/  SYNCS.ARRIVE.TRANS64.A1T0 RZ, [R34+URZ+0x28830], RZ ;  /* 0x028830ff22ff79a7 */ /* 0x0005e2000810003f */
[----:B------:R-:W-:Y:S05]  /*12320*/  @!P4 BRA `(.L_x_1185) ;  /* 0x000000000004c947 */ /* 0x000fea0003800000 */
[----:B------:R-:W-:Y:S01]  /*12330*/  BPT.TRAP 0x1 ;  /* 0x000000040000795c */ /* 0x000fe20000300000 */
.L_x_1185:
[----:B------:R-:W-:Y:S01]  /*12340*/  SHF.L.U32 R5, R9, 0x1f, RZ ;  /* 0x0000001f09057819 */ /* 0x000fe200000006ff */
[----:B------:R-:W-:Y:S01]  /*12350*/  BSSY B1, `(.L_x_1186) ;  /* 0x0000004000017945 */ /* 0x000fe20003800000 */
[----:B------:R-:W-:-:S04]  /*12360*/  LEA R0, R20, UR46, 0x3 ;  /* 0x0000002e14007c11 */ /* 0x000fc8000f8e18ff */
[----:B------:R-:W3:Y:S02]  /*12370*/  SYNCS.PHASECHK.TRANS64.TRYWAIT P0, [R0+URZ+0x28860], R5 ;  /* 0x02886005000075a7 */ /* 0x000ee4000800017f */
[----:B---3--:R-:W-:Y:S05]  /*12380*/  @!P0 BRA `(.L_x_1187) ;  /* 0x0000003000c88947 */ /* 0x008fea0003800000 */
.L_x_1267:
[----:B------:R-:W-:Y:S05]  /*12390*/  BSYNC B1 ;  /* 0x0000000000017941 */ /* 0x000fea0003800000 */
.L_x_1186:
[----:B------:R-:W-:Y:S01]  /*123a0*/  UMOV UR4, 0xffffffff ;  /* 0xffffffff00047882 */ /* 0x000fe20000000000 */
[----:B-1----:R-:W-:Y:S02]  /*123b0*/  IMAD R7, R20, 0x4000, R19 ;  /* 0x0000400014077824 */ /* 0x002fe400078e0213 */
        /* <DEDUP_REMOVED lines=56> */
[----:B------:R3:W0:-:S12]  /*12740*/  SHFL.IDX PT, R6, R2, 0x7, 0x181f ;  /* 0x00f81f0002067f89 */ /* 0x00061800000e0000 */
[----:B------:R3:W-:Y:S01]  /*12750*/  LDGSTS.E.BYPASS.LTC128B.128 [R7+0x3400], desc[UR48][R4.64], !P0 ;  /* 0x0340000004077fae */ /* 0x0007e2000c101d70 */
[----:B------:R-:W-:-:S13]  /*12760*/  ISETP.LT.OR P0, PT, R31, 0x61, P1 ;  /* 0x000000611f00780c */ /* 0x000fda0000f01670 */
[----:B01----:R3:W-:Y:S02]  /*12770*/  LDGSTS.E.BYPASS.LTC128B.128 [R7+0x7400], desc[UR48][R4.64+0x80], !P0 ;  /* 0x0740008004077fae */ /* 0x0037e4000c101d70 */
.L_x_1285:
[----:B---3--:R-:W-:Y:S01]  /*12780*/  IADD3 R2, P0, R14, R3, RZ ;  /* 0x000000030e027210 */ /* 0x008fe20007f1e0ff */
[----:B------:R-:W-:Y:S02]  /*12790*/  ULDC.64 UR4, c[0x0][0x328] ;  /* 0x0000ca0000047ab9 */ /* 0x000fe40000000a00 */
[----:B------:R-:W-:Y:S02]  /*127a0*/  IMAD R36, R36, UR4, RZ ;  /* 0x0000000424247c24 */ /* 0x000fe4000f8e02ff */
[----:B------:R-:W-:Y:S01]  /*127b0*/  IMAD.X R3, RZ, RZ, R6, P0 ;  /* 0x000000ffff037224 */ /* 0x000fe200000e0606 */
[----:B------:R-:W-:Y:S01]  /*127c0*/  ISETP.LT.OR P0, PT, R31, 0x71, P2 ;  /* 0x000000711f00780c */ /* 0x000fe20001701670 */
[C---:B------:R-:W-:Y:S02]  /*127d0*/  IMAD R9, R35.reuse, UR5, R36 ;  /* 0x0000000523097c24 */ /* 0x040fe4000f8e0224 */
[----:B0-----:R-:W-:Y:S01]  /*127e0*/  IMAD.WIDE.U32 R4, R35, UR4, RZ ;  /* 0x0000000423047c25 */ /* 0x001fe2000f8e00ff */
[----:B------:R-:W-:-:S03]  /*127f0*/  ULDC.64 UR4, c[0x0][0x338] ;  /* 0x0000ce0000047ab9 */ /* 0x000fc60000000a00 */
[----:B------:R-:W-:Y:S02]  /*12800*/  IMAD.IADD R5, R5, 0x1, R9 ;  /* 0x0000000105057824 */ /* 0x000fe400078e0209 */
[----:B------:R-:W-:Y:S02]  /*12810*/  IMAD R33, R33, UR4, RZ ;  /* 0x0000000421217c24 */ /* 0x000fe4000f8e02ff */
[C---:B------:R-:W-:Y:S02]  /*12820*/  IMAD.WIDE.U32 R4, R32.reuse, UR4, R4 ;  /* 0x0000000420047c25 */ /* 0x040fe4000f8e0004 */
[----:B------:R-:W-:Y:S01]  /*12830*/  @!PT LDS RZ, [RZ] ;  /* 0x00000000fffff984 */ /* 0x000fe20000000800 */
[----:B------:R-:W-:Y:S01]  /*12840*/  @!PT LDS RZ, [RZ] ;  /* 0x00000000fffff984 */ /* 0x000fe20000000800 */
[----:B------:R-:W-:Y:S01]  /*12850*/  @!PT LDS RZ, [RZ] ;  /* 0x00000000fffff984 */ /* 0x000fe20000000800 */
[----:B------:R0:W-:Y:S01]  /*12860*/  LDGSTS.E.BYPASS.LTC128B.128 [R7+0x3c00], desc[UR48][R2.64], !P0 ;  /* 0x03c0000002077fae */ /* 0x0001e2000c101d70 */
[----:B------:R-:W-:Y:S01]  /*12870*/  ISETP.LT.OR P0, PT, R31, 0x71, P1 ;  /* 0x000000711f00780c */ /* 0x000fe20000f01670 */
[----:B------:R-:W-:-:S04]  /*12880*/  IMAD R33, R32, UR5, R33 ;  /* 0x0000000520217c24 */ /* 0x000fc8000f8e0221 */
[----:B------:R-:W-:-:S08]  /*12890*/  IMAD.IADD R33, R5, 0x1, R33 ;  /* 0x0000000105217824 */ /* 0x000fd000078e0221 */
[----:B------:R0:W-:Y:S01]  /*128a0*/  LDGSTS.E.BYPASS.LTC128B.128 [R7+0x7c00], desc[UR48][R2.64+0x80], !P0 ;  /* 0x07c0008002077fae */ /* 0x0001e2000c101d70 */
[----:B------:R-:W-:Y:S01]  /*128b0*/  PLOP3.LUT P0, PT, PT, PT, PT, 0x80, 0x0 ;  /* 0x000000000000781c */ /* 0x000fe20003f0f070 */
[----:B------:R-:W-:-:S12]  /*128c0*/  NOP ;  /* 0x0000000000007918 */ /* 0x000fd80000000000 */
.L_x_1189:
        /* <DEDUP_REMOVED lines=10> */
.L_x_1190:
[----:B------:R-:W-:Y:S01]  /*12970*/  R2UR UR4, R24 ;  /* 0x00000000180472ca */ /* 0x000fe200000e0000 */
[----:B------:R-:W-:Y:S01]  /*12980*/  ULDC.64 UR6, c[0x0][0x330] ;  /* 0x0000cc0000067ab9 */ /* 0x000fe20000000a00 */
[----:B------:R-:W-:Y:S01]  /*12990*/  IMAD.MOV.U32 R5, RZ, RZ, R33 ;  /* 0x000000ffff057224 */ /* 0x000fe200078e0021 */
[----:B------:R1:W-:Y:S01]  /*129a0*/  SYNCS.ARRIVE.TRANS64.A1T0 RZ, [R0+URZ+0x28850], RZ ;  /* 0x028850ff00ff79a7 */ /* 0x0003e2000810003f */
[----:B0-----:R-:W-:Y:S02]  /*129b0*/  IMAD.U32 R3, RZ, RZ, UR6 ;  /* 0x00000006ff037e24 */ /* 0x001fe4000f8e00ff */
[----:B------:R-:W-:Y:S02]  /*129c0*/  VIADD R22, R22, 0xffffffff ;  /* 0xffffffff16167836 */ /* 0x000fe40000000000 */
[----:B------:R-:W-:-:S04]  /*129d0*/  IMAD.WIDE.U32 R4, R3, UR40, R4 ;  /* 0x0000002803047c25 */ /* 0x000fc8000f8e0004 */
[----:B------:R-:W-:Y:S01]  /*129e0*/  VIADD R31, R31, 0x80 ;  /* 0x000000801f1f7836 */ /* 0x000fe20000000000 */
[----:B------:R-:W-:Y:S01]  /*129f0*/  UIMAD UR4, UR4, UR6, URZ ;  /* 0x00000006040472a4 */ /* 0x000fe2000f8e023f */
[----:B------:R-:W-:Y:S02]  /*12a00*/  VIADD R21, R21, 0xffffff80 ;  /* 0xffffff8015157836 */ /* 0x000fe40000000000 */
[----:B------:R-:W-:Y:S01]  /*12a10*/  IMAD.MOV.U32 R20, RZ, RZ, R10 ;  /* 0x000000ffff147224 */ /* 0x000fe200078e000a */
[----:B------:R-:W-:Y:S01]  /*12a20*/  UIMAD UR4, UR40, UR7, UR4 ;  /* 0x00000007280472a4 */ /* 0x000fe2000f8e0204 */
[----:B------:R-:W-:Y:S02]  /*12a30*/  IMAD.MOV.U32 R9, RZ, RZ, R8 ;  /* 0x000000ffff097224 */ /* 0x000fe400078e0008 */
[----:B------:R-:W-:Y:S02]  /*12a40*/  ULDC.64 UR6, c[0x0][0x318] ;  /* 0x0000c60000067ab9 */ /* 0x000fe40000000a00 */
[----:B------:R-:W-:Y:S01]  /*12a50*/  LEA R16, P0, R4, UR6, 0x1 ;  /* 0x0000000604107c11 */ /* 0x000fe2000f8008ff */
[----:B------:R-:W-:-:S05]  /*12a60*/  VIADD R3, R5, UR4 ;  /* 0x0000000405037c36 */ /* 0x000fca0008000000 */
[----:B------:R-:W-:Y:S02]  /*12a70*/  LEA.HI.X R2, R4, UR7, R3, 0x1, P0 ;  /* 0x0000000704027c11 */ /* 0x000fe400080f0c03 */
[----:B------:R-:W-:-:S13]  /*12a80*/  ISETP.GT.AND P0, PT, R22, UR52, PT ;  /* 0x0000003416007c0c */ /* 0x000fda000bf04270 */
[----:B-1----:R-:W-:Y:S05]  /*12a90*/  @P0 BRA `(.L_x_1191) ;  /* 0xfffffff000240947 */ /* 0x002fea000383ffff */
[----:B------:R-:W-:Y:S05]  /*12aa0*/  BSYNC B0 ;  /* 0x0000000000007941 */ /* 0x000fea0003800000 */
.L_x_1178:
[----:B------:R-:W-:-:S13]  /*12ab0*/  ISETP.NE.AND P0, PT, R18, 0x3, PT ;  /* 0x000000031200780c */ /* 0x000fda0003f05270 */
[----:B------:R-:W-:Y:S05]  /*12ac0*/  @!P0 BRA `(.L_x_1192) ;  /* 0x0000000000048947 */ /* 0x000fea0003800000 */
[----:B------:R-:W-:Y:S01]  /*12ad0*/  BPT.TRAP 0x1 ;  /* 0x000000040000795c */ /* 0x000fe20000300000 */
.L_x_1192:
[----:B0-----:R-:W-:Y:S01]  /*12ae0*/  LEA R0, R10, UR46, 0x3 ;  /* 0x0000002e0a007c11 */ /* 0x001fe2000f8e18ff */
[----:B------:R-:W-:Y:S01]  /*12af0*/  IMAD.MOV.U32 R3, RZ, RZ, -0x80 ;  /* 0xffffff80ff037424 */ /* 0x000fe200078e00ff */
[----:B------:R-:W-:Y:S01]  /*12b00*/  SHF.L.U32 R5, R8, 0x1f, RZ ;  /* 0x0000001f08057819 */ /* 0x000fe200000006ff */
[----:B------:R-:W-:Y:S01]  /*12b10*/  BSSY B0, `(.L_x_1193) ;  /* 0x0000006000007945 */ /* 0x000fe20003800000 */
[----:B------:R-:W-:Y:S02]  /*12b20*/  IMAD R6, R10, 0x4000, R19 ;  /* 0x000040000a067824 */ /* 0x000fe400078e0213 */
[----:B------:R-:W0:Y:S01]  /*12b30*/  SYNCS.PHASECHK.TRANS64.TRYWAIT P0, [R0+URZ+0x28860], R5 ;  /* 0x02886005000075a7 */ /* 0x000e22000800017f */
[----:B------:R-:W-:-:S04]  /*12b40*/  IMAD R3, R22, R3, UR50 ;  /* 0x0000003216037e24 */ /* 0x000fc8000f8e0203 */
[----:B------:R-:W-:Y:S01]  /*12b50*/  IMAD.IADD R28, R3, 0x1, -R28 ;  /* 0x00000001031c7824 */ /* 0x000fe200078e0a1c */
[----:B0-----:R-:W-:Y:S06]  /*12b60*/  @!P0 BRA `(.L_x_1194) ;  /* 0x0000003400988947 */ /* 0x001fec0003800000 */
.L_x_1286:
[----:B------:R-:W-:Y:S05]  /*12b70*/  BSYNC B0 ;  /* 0x0000000000007941 */ /* 0x000fea0003800000 */
.L_x_1193:
        /* <DEDUP_REMOVED lines=8> */
[----:B------:R-:W-:Y:S01]  /*12c00*/  SHFL.IDX PT, R19, R2, 0x1, 0x181f ;  /* 0x00381f0002137f89 */ /* 0x000fe200000e0000 */
[C---:B------:R-:W-:Y:S02]  /*12c10*/  ISETP.LT.OR P4, PT, R28.reuse, 0x1, P1 ;  /* 0x000000011c00780c */ /* 0x040fe40000f81670 */
[C---:B------:R-:W-:Y:S01]  /*12c20*/  ISETP.LT.OR P5, PT, R28.reuse, 0x1, P0 ;  /* 0x000000011c00780c */ /* 0x040fe200007a1670 */
[----:B------:R-:W3:Y:S01]  /*12c30*/  SHFL.IDX PT, R14, R16, 0x1, 0x181f ;  /* 0x00381f00100e7f89 */ /* 0x000ee200000e0000 */
[----:B------:R-:W-:-:S02]  /*12c40*/  ISETP.LT.OR P2, PT, R28, 0x11, P1 ;  /* 0x000000111c00780c */ /* 0x000fc40000f41670 */
[----:B------:R-:W-:Y:S01]  /*12c50*/  ISETP.LT.OR P3, PT, R28, 0x11, P0 ;  /* 0x000000111c00780c */ /* 0x000fe20000761670 */
[----:B------:R-:W-:Y:S04]  /*12c60*/  SHFL.IDX PT, R23, R2, 0x2, 0x181f ;  /* 0x00581f0002177f89 */ /* 0x000fe800000e0000 */
[----:B------:R-:W4:Y:S01]  /*12c70*/  SHFL.IDX PT, R22, R16, 0x2, 0x181f ;  /* 0x00581f0010167f89 */ /* 0x000f2200000e0000 */
[----:B0-----:R-:W-:-:S03]  /*12c80*/  IMAD.MOV.U32 R7, RZ, RZ, R5 ;  /* 0x000000ffff077224 */ /* 0x001fc600078e0005 */
[----:B------:R-:W0:Y:S01]  /*12c90*/  SHFL.IDX PT, R9, R2, 0x4, 0x181f ;  /* 0x00981f0002097f89 */ /* 0x000e2200000e0000 */
[----:B-1----:R-:W-:-:S03]  /*12ca0*/  IMAD.MOV.U32 R6, RZ, RZ, R4 ;  /* 0x000000ffff067224 */ /* 0x002fc600078e0004 */
[----:B------:R-:W1:Y:S01]  /*12cb0*/  SHFL.IDX PT, R24, R16, 0x4, 0x181f ;  /* 0x00981f0010187f89 */ /* 0x000e6200000e0000 */
[----:B------:R-:W-:-:S03]  /*12cc0*/  IMAD.WIDE.U32 R6, R26, 0x2, R6 ;  /* 0x000000021a067825 */ /* 0x000fc600078e0006 */
[----:B------:R-:W-:Y:S01]  /*12cd0*/  SHFL.IDX PT, R21, R2, 0x3, 0x181f ;  /* 0x00781f0002157f89 */ /* 0x000fe200000e0000 */
[----:B---3--:R-:W-:-:S03]  /*12ce0*/  IMAD.MOV.U32 R4, RZ, RZ, R14 ;  /* 0x000000ffff047224 */ /* 0x008fc600078e000e */
[----:B------:R-:W3:Y:S01]  /*12cf0*/  SHFL.IDX PT, R20, R16, 0x3, 0x181f ;  /* 0x00781f0010147f89 */ /* 0x000ee200000e0000 */
[----:B------:R-:W-:-:S03]  /*12d00*/  IMAD.MOV.U32 R5, RZ, RZ, R19 ;  /* 0x000000ffff057224 */ /* 0x000fc600078e0013 */
[----:B------:R-:W-:Y:S01]  /*12d10*/  LDGSTS.E.BYPASS.LTC128B.128 [R3+0x400], desc[UR48][R6.64], !P4 ;  /* 0x0040000006037fae */ /* 0x000fe2000e101d70 */
[----:B------:R-:W-:Y:S01]  /*12d20*/  ISETP.LT.OR P4, PT, R28, 0x21, P1 ;  /* 0x000000211c00780c */ /* 0x000fe20000f81670 */
[----:B------:R-:W-:Y:S02]  /*12d30*/  IMAD.WIDE.U32 R4, R26, 0x2, R4 ;  /* 0x000000021a047825 */ /* 0x000fe400078e0004 */
[----:B------:R5:W-:Y:S01]  /*12d40*/  LDGSTS.E.BYPASS.LTC128B.128 [R3+0x4400], desc[UR48][R6.64+0x80], !P5 ;  /* 0x0440008006037fae */ /* 0x000be2000e901d70 */
[----:B------:R-:W-:Y:S01]  /*12d50*/  ISETP.LT.OR P5, PT, R28, 0x21, P0 ;  /* 0x000000211c00780c */ /* 0x000fe200007a1670 */
[----:B----4-:R-:W-:Y:S02]  /*12d60*/  IMAD.WIDE.U32 R22, R26, 0x2, R22 ;  /* 0x000000021a167825 */ /* 0x010fe400078e0016 */
[----:B------:R-:W5:Y:S02]  /*12d70*/  SHFL.IDX PT, R19, R2, 0x5, 0x181f ;  /* 0x00b81f0002137f89 */ /* 0x000f6400000e0000 */
[----:B0-----:R-:W-:-:S02]  /*12d80*/  IMAD.MOV.U32 R13, RZ, RZ, R9 ;  /* 0x000000ffff0d7224 */ /* 0x001fc400078e0009 */
[----:B------:R-:W0:Y:S01]  /*12d90*/  SHFL.IDX PT, R14, R16, 0x5, 0x181f ;  /* 0x00b81f00100e7f89 */ /* 0x000e2200000e0000 */
[----:B-1----:R-:W-:Y:S02]  /*12da0*/  IMAD.MOV.U32 R12, RZ, RZ, R24 ;  /* 0x000000ffff0c7224 */ /* 0x002fe400078e0018 */
[----:B------:R-:W-:Y:S01]  /*12db0*/  IMAD.MOV.U32 R9, RZ, RZ, RZ ;  /* 0x000000ffff097224 */ /* 0x000fe200078e00ff */
[----:B------:R-:W1:Y:S01]  /*12dc0*/  SHFL.IDX PT, R25, R2, 0x6, 0x181f ;  /* 0x00d81f0002197f89 */ /* 0x000e6200000e0000 */
[----:B------:R-:W-:-:S03]  /*12dd0*/  IMAD.WIDE.U32 R12, R26, 0x2, R12 ;  /* 0x000000021a0c7825 */ /* 0x000fc600078e000c */
[----:B------:R-:W4:Y:S01]  /*12de0*/  SHFL.IDX PT, R30, R16, 0x6, 0x181f ;  /* 0x00d81f00101e7f89 */ /* 0x000f2200000e0000 */
[----:B---3--:R-:W-:-:S03]  /*12df0*/  IMAD.WIDE.U32 R20, R26, 0x2, R20 ;  /* 0x000000021a147825 */ /* 0x008fc600078e0014 */
[----:B------:R-:W-:Y:S01]  /*12e00*/  LDGSTS.E.BYPASS.LTC128B.128 [R3+0xc00], desc[UR48][R4.64], !P2 ;  /* 0x00c0000004037fae */ /* 0x000fe2000d101d70 */
[----:B------:R-:W-:-:S03]  /*12e10*/  ISETP.LT.OR P2, PT, R28, 0x31, P1 ;  /* 0x000000311c00780c */ /* 0x000fc60000f41670 */
[----:B------:R1:W-:Y:S01]  /*12e20*/  LDGSTS.E.BYPASS.LTC128B.128 [R3+0x4c00], desc[UR48][R4.64+0x80], !P3 ;  /* 0x04c0008004037fae */ /* 0x0003e2000d901d70 */
[----:B------:R-:W-:-:S03]  /*12e30*/  ISETP.LT.OR P3, PT, R28, 0x31, P0 ;  /* 0x000000311c00780c */ /* 0x000fc60000761670 */
[----:B------:R3:W-:Y:S01]  /*12e40*/  LDGSTS.E.BYPASS.LTC128B.128 [R3+0x1400], desc[UR48][R22.64], !P4 ;  /* 0x0140000016037fae */ /* 0x0007e2000e101d70 */
[C---:B------:R-:W-:Y:S01]  /*12e50*/  ISETP.LT.OR P4, PT, R28.reuse, 0x41, P1 ;  /* 0x000000411c00780c */ /* 0x040fe20000f81670 */
[----:B-----5:R-:W-:Y:S02]  /*12e60*/  IMAD.MOV.U32 R7, RZ, RZ, R19 ;  /* 0x000000ffff077224 */ /* 0x020fe400078e0013 */
        /* <DEDUP_REMOVED lines=8> */
[----:B----4-:R-:W-:Y:S02]  /*12ef0*/  IMAD.MOV.U32 R4, RZ, RZ, R30 ;  /* 0x000000ffff047224 */ /* 0x010fe400078e001e */
        /* <DEDUP_REMOVED lines=12> */
.L_x_1304:
        /* <DEDUP_REMOVED lines=12> */
.L_x_1196:
        /* <DEDUP_REMOVED lines=10> */
.L_x_1197:
[----:B------:R1:W-:Y:S02]  /*13120*/  SYNCS.ARRIVE.TRANS64.A1T0 RZ, [R0+URZ+0x28850], RZ ;  /* 0x028850ff00ff79a7 */ /* 0x0003e4000810003f */
[----:B-1----:R-:W-:-:S05]  /*13130*/  VIADD R0, R10, 0x1 ;  /* 0x000000010a007836 */ /* 0x002fca0000000000 */
[----:B------:R-:W-:-:S04]  /*13140*/  ISETP.NE.AND P0, PT, R0, 0x2, PT ;  /* 0x000000020000780c */ /* 0x000fc80003f05270 */
[----:B0-----:R-:W-:Y:S02]  /*13150*/  SEL R3, RZ, 0x1, P0 ;  /* 0x00000001ff037807 */ /* 0x001fe40000000000 */
[----:B------:R-:W-:Y:S02]  /*13160*/  SEL R0, R0, RZ, P0 ;  /* 0x000000ff00007207 */ /* 0x000fe40000000000 */
[----:B------:R-:W-:-:S07]  /*13170*/  LOP3.LUT R8, R8, R3, RZ, 0x3c, !PT ;  /* 0x0000000308087212 */ /* 0x000fce00078e3cff */
.L_x_1157:
[----:B------:R-:W0:Y:S01]  /*13180*/  S2R R3, SR_CgaCtaId ;  /* 0x0000000000037919 */ /* 0x000e220000008800 */
[----:B------:R-:W-:Y:S02]  /*13190*/  MOV R2, 0x400 ;  /* 0x0000040000027802 */ /* 0x000fe40000000f00 */
[----:B------:R-:W-:Y:S02]  /*131a0*/  SHF.L.U32 R9, R9, 0x1f, RZ ;  /* 0x0000001f09097819 */ /* 0x000fe400000006ff */
[----:B0-----:R-:W-:-:S04]  /*131b0*/  LEA R7, R3, R2, 0x18 ;  /* 0x0000000203077211 */ /* 0x001fc800078ec0ff */
[----:B------:R-:W0:Y:S02]  /*131c0*/  SYNCS.PHASECHK.TRANS64.TRYWAIT P0, [R7+URZ+0x28820], R9 ;  /* 0x02882009070075a7 */ /* 0x000e24000800017f */
[----:B0-----:R-:W-:Y:S05]  /*131d0*/  @!P0 BRA `(.L_x_1198) ;  /* 0x0000003800a88947 */ /* 0x001fea0003800000 */
.L_x_1305:
[----:B------:R-:W-:-:S03]  /*131e0*/  UMOV UR4, 0xffffffff ;  /* 0xffffffff00047882 */ /* 0x000fc60000000000 */
[----:B------:R-:W-:Y:S05]  /*131f0*/  BRA.DIV UR4, `(.L_x_1199) ;  /* 0x0000003a04b47947 */ /* 0x000fea000b800000 */
[----:B------:R1:W3:Y:S02]  /*13200*/  SHFL.IDX PT, R14, R17, RZ, 0x1f ;  /* 0x00001fff110e7589 */ /* 0x0002e400000e0000 */
.L_x_1308:
[----:B---3--:R-:W-:-:S13]  /*13210*/  ISETP.NE.AND P0, PT, R14, RZ, PT ;  /* 0x000000ff0e00720c */ /* 0x008fda0003f05270 */
[----:B------:R-:W-:Y:S05]  /*13220*/  @P0 BRA `(.L_x_1065) ;  /* 0x0000000000880947 */ /* 0x000fea0003800000 */
[----:B------:R-:W-:-:S03]  /*13230*/  UMOV UR4, 0xffffffff ;  /* 0xffffffff00047882 */ /* 0x000fc60000000000 */
[----:B------:R-:W-:Y:S05]  /*13240*/  BRA.DIV UR4, `(.L_x_1200) ;  /* 0x0000003a04c87947 */ /* 0x000fea000b800000 */
[----:B------:R-:W-:-:S13]  /*13250*/  ELECT P6, URZ, PT ;  /* 0x00000000003f782f */ /* 0x000fda00038c0000 */
.L_x_1311:
[----:B------:R-:W-:Y:S05]  /*13260*/  @!P6 BRA `(.L_x_1065) ;  /* 0x000000000078e947 */ /* 0x000fea0003800000 */
[----:B------:R-:W-:-:S06]  /*13270*/  ULOP3.LUT UR4, UR36, 0x2, URZ, 0xfc, !UPT ;  /* 0x0000000224047892 */ /* 0x000fcc000f8efc3f */
[----:B------:R-:W-:-:S05]  /*13280*/  IMAD.U32 R2, RZ, RZ, UR4 ;  /* 0x00000004ff027e24 */ /* 0x000fca000f8e00ff */
[----:B------:R-:W-:-:S13]  /*13290*/  ISETP.NE.AND P0, PT, R2, 0x3, PT ;  /* 0x000000030200780c */ /* 0x000fda0003f05270 */
[----:B------:R-:W-:Y:S05]  /*132a0*/  @!P0 BRA `(.L_x_1201) ;  /* 0x0000000000048947 */ /* 0x000fea0003800000 */
[----:B------:R-:W-:Y:S01]  /*132b0*/  BPT.TRAP 0x1 ;  /* 0x000000040000795c */ /* 0x000fe20000300000 */
.L_x_1201:
[----:B------:R-:W-:Y:S01]  /*132c0*/  IMAD R5, R0, 0x8, R7 ;  /* 0x0000000800057824 */ /* 0x000fe200078e0207 */
[----:B------:R-:W-:Y:S01]  /*132d0*/  SHF.L.U32 R2, R8, 0x1f, RZ ;  /* 0x0000001f08027819 */ /* 0x000fe200000006ff */
[----:B------:R-:W-:-:S03]  /*132e0*/  VIADD R0, R0, 0x1 ;  /* 0x0000000100007836 */ /* 0x000fc60000000000 */
[----:B------:R-:W3:Y:S02]  /*132f0*/  SYNCS.PHASECHK.TRANS64.TRYWAIT P1, [R5+URZ+0x28840], R2 ;  /* 0x02884002050075a7 */ /* 0x000ee4000802017f */
[----:B------:R-:W-:-:S04]  /*13300*/  ISETP.NE.AND P2, PT, R0, 0x2, PT ;  /* 0x000000020000780c */ /* 0x000fc80003f45270 */
[----:B------:R-:W-:Y:S01]  /*13310*/  SEL R3, RZ, 0x1, P2 ;  /* 0x00000001ff037807 */ /* 0x000fe20001000000 */
[----:B---3--:R-:W-:Y:S08]  /*13320*/  @!P1 BRA `(.L_x_1202) ;  /* 0x0000003800b09947 */ /* 0x008ff00003800000 */
.L_x_1312:
[----:B------:R-:W-:Y:S02]  /*13330*/  SEL R0, R0, RZ, P2 ;  /* 0x000000ff00007207 */ /* 0x000fe40001000000 */
[----:B------:R-:W-:Y:S01]  /*13340*/  LOP3.LUT R3, R8, R3, RZ, 0x3c, !PT ;  /* 0x0000000308037212 */ /* 0x000fe200078e3cff */
[----:B------:R-:W-:Y:S06]  /*13350*/  @!P0 BRA `(.L_x_1203) ;  /* 0x0000000000048947 */ /* 0x000fec0003800000 */
[----:B------:R-:W-:Y:S01]  /*13360*/  BPT.TRAP 0x1 ;  /* 0x000000040000795c */ /* 0x000fe20000300000 */
.L_x_1203:
[----:B0-----:R-:W-:Y:S01]  /*13370*/  IMAD R7, R0, 0x8, R7 ;  /* 0x0000000800077824 */ /* 0x001fe200078e0207 */
[----:B------:R-:W-:-:S04]  /*13380*/  SHF.L.U32 R0, R3, 0x1f, RZ ;  /* 0x0000001f03007819 */ /* 0x000fc800000006ff */
[----:B------:R-:W0:Y:S02]  /*13390*/  SYNCS.PHASECHK.TRANS64.TRYWAIT P1, [R7+URZ+0x28840], R0 ;  /* 0x02884000070075a7 */ /* 0x000e24000802017f */
[----:B0-----:R-:W-:Y:S05]  /*133a0*/  @!P1 BRA `(.L_x_1204) ;  /* 0x0000003800a49947 */ /* 0x001fea0003800000 */
.L_x_1313:
[----:B------:R-:W-:Y:S05]  /*133b0*/  @!P0 BRA `(.L_x_1205) ;  /* 0x0000000000048947 */ /* 0x000fea0003800000 */
[----:B------:R-:W-:Y:S01]  /*133c0*/  BPT.TRAP 0x1 ;  /* 0x000000040000795c */ /* 0x000fe20000300000 */
.L_x_1205:
[----:B------:R-:W4:Y:S02]  /*133d0*/  SYNCS.PHASECHK.TRANS64.TRYWAIT P1, [R5+URZ+0x28860], R2 ;  /* 0x02886002050075a7 */ /* 0x000f24000802017f */
[----:B----4-:R-:W-:Y:S05]  /*133e0*/  @!P1 BRA `(.L_x_1206) ;  /* 0x0000003800a89947 */ /* 0x010fea0003800000 */
.L_x_1314:
[----:B------:R-:W-:Y:S05]  /*133f0*/  @!P0 BRA `(.L_x_1207) ;  /* 0x0000000000048947 */ /* 0x000fea0003800000 */
[----:B------:R-:W-:Y:S01]  /*13400*/  BPT.TRAP 0x1 ;  /* 0x000000040000795c */ /* 0x000fe20000300000 */
.L_x_1207:
[----:B------:R0:W0:Y:S02]  /*13410*/  SYNCS.PHASECHK.TRANS64.TRYWAIT P0, [R7+URZ+0x28860], R0 ;  /* 0x02886000070075a7 */ /* 0x000024000800017f */
[----:B0-----:R-:W-:Y:S05]  /*13420*/  @!P0 NANOSLEEP.SYNCS 0x989680 ;  /* 0x009896800000895d */ /* 0x001fea0003900000 */
[----:B------:R-:W0:Y:S02]  /*13430*/  @!P0 SYNCS.PHASECHK.TRANS64 P0, [R7+URZ+0x28860], R0 ;  /* 0x02886000070085a7 */ /* 0x000e24000800007f */
[----:B0-----:R-:W-:Y:S05]  /*13440*/  @!P0 BRA `(.L_x_1207) ;  /* 0xfffffffc00f08947 */ /* 0x001fea000383ffff */
.L_x_1065:
[----:B------:R-:W-:Y:S05]  /*13450*/  BSYNC B6 ;  /* 0x0000000000067941 */ /* 0x000fea0003800000 */
.L_x_1062:
[----:B------:R-:W-:Y:S05]  /*13460*/  EXIT ;  /* 0x000000000000794d */ /* 0x000fea0003800000 */
.L_x_1075:
[----:B0-----:R-:W-:-:S04]  /*13470*/  IMAD.U32 R3, RZ, RZ, UR40 ;  /* 0x00000028ff037e24 */ /* 0x001fc8000f8e00ff */
[----:B------:R0:W1:Y:S03]  /*13480*/  SYNCS.PHASECHK.TRANS64.TRYWAIT P0, [R3+URZ+0x28800], R0 ;  /* 0x02880000030075a7 */ /* 0x000066000800017f */
[----:B-1----:R-:W-:Y:S05]  /*13490*/  @!P0 NANOSLEEP.SYNCS 0x989680 ;  /* 0x009896800000895d */ /* 0x002fea0003900000 */
[----:B------:R-:W1:Y:S02]  /*134a0*/  @!P0 SYNCS.PHASECHK.TRANS64 P0, [R3+URZ+0x28800], R0 ;  /* 0x02880000030085a7 */ /* 0x000e64000800007f */
[----:B-1----:R-:W-:Y:S05]  /*134b0*/  @!P0 BRA `(.L_x_1075) ;  /* 0xfffffffc00ec8947 */ /* 0x002fea000383ffff */
[----:B------:R-:W-:Y:S05]  /*134c0*/  BRA `(.L_x_1208) ;  /* 0xfffffee000907947 */ /* 0x000fea000383ffff */
.L_x_1079:
[----:B-1----:R-:W-:-:S04]  /*134d0*/  IMAD.U32 R3, RZ, RZ, UR40 ;  /* 0x00000028ff037e24 */ /* 0x002fc8000f8e00ff */
[----:B------:R1:W2:Y:S03]  /*134e0*/  SYNCS.PHASECHK.TRANS64.TRYWAIT P1, [R3+URZ+0x28830], R0 ;  /* 0x02883000030075a7 */ /* 0x0002a6000802017f */
[----:B--2---:R-:W-:Y:S05]  /*134f0*/  @!P1 NANOSLEEP.SYNCS 0x989680 ;  /* 0x009896800000995d */ /* 0x004fea0003900000 */
[----:B------:R-:W2:Y:S02]  /*13500*/  @!P1 SYNCS.PHASECHK.TRANS64 P1, [R3+URZ+0x28830], R0 ;  /* 0x02883000030095a7 */ /* 0x000ea4000802007f */
[----:B--2---:R-:W-:Y:S05]  /*13510*/  @!P1 BRA `(.L_x_1079) ;  /* 0xfffffffc00ec9947 */ /* 0x004fea000383ffff */
[----:B------:R-:W-:Y:S05]  /*13520*/  BRA `(.L_x_1078) ;  /* 0xfffffee000ac7947 */ /* 0x000fea000383ffff */
.L_x_1096:
[----:B-1----:R-:W-:-:S04]  /*13530*/  IMAD.U32 R7, RZ, RZ, UR6 ;  /* 0x00000006ff077e24 */ /* 0x002fc8000f8e00ff */
[----:B------:R1:W2:Y:S03]  /*13540*/  SYNCS.PHASECHK.TRANS64.TRYWAIT P1, [R7+URZ+0x28830], R6 ;  /* 0x02883006070075a7 */ /* 0x0002a6000802017f */
[----:B--2---:R-:W-:Y:S05]  /*13550*/  @!P1 NANOSLEEP.SYNCS 0x989680 ;  /* 0x009896800000995d */ /* 0x004fea0003900000 */
[----:B------:R-:W2:Y:S02]  /*13560*/  @!P1 SYNCS.PHASECHK.TRANS64 P1, [R7+URZ+0x28830], R6 ;  /* 0x02883006070095a7 */ /* 0x000ea4000802007f */
[----:B--2---:R-:W-:Y:S05]  /*13570*/  @!P1 BRA `(.L_x_1096) ;  /* 0xfffffffc00ec9947 */ /* 0x004fea000383ffff */
[----:B------:R-:W-:Y:S05]  /*13580*/  BRA `(.L_x_1093) ;  /* 0xffffff1800047947 */ /* 0x000fea000383ffff */
.L_x_1100:
[----:B-1----:R-:W-:-:S04]  /*13590*/  IMAD.U32 R7, RZ, RZ, UR6 ;  /* 0x00000006ff077e24 */ /* 0x002fc8000f8e00ff */
[----:B------:R1:W2:Y:S03]  /*135a0*/  SYNCS.PHASECHK.TRANS64.TRYWAIT P1, [R7+URZ+0x28850], R6 ;  /* 0x02885006070075a7 */ /* 0x0002a6000802017f */
[----:B--2---:R-:W-:Y:S05]  /*135b0*/  @!P1 NANOSLEEP.SYNCS 0x989680 ;  /* 0x009896800000995d */ /* 0x004fea0003900000 */
[----:B------:R-:W2:Y:S02]  /*135c0*/  @!P1 SYNCS.PHASECHK.TRANS64 P1, [R7+URZ+0x28850], R6 ;  /* 0x02885006070095a7 */ /* 0x000ea4000802007f */
[----:B--2---:R-:W-:Y:S05]  /*135d0*/  @!P1 BRA `(.L_x_1100) ;  /* 0xfffffffc00ec9947 */ /* 0x004fea000383ffff */
[----:B------:R-:W-:Y:S05]  /*135e0*/  BRA `(.L_x_1097) ;  /* 0xffffff1800d87947 */ /* 0x000fea000383ffff */
.L_x_1119:
[----:B-1----:R-:W-:-:S04]  /*135f0*/  IMAD.U32 R7, RZ, RZ, UR6 ;  /* 0x00000006ff077e24 */ /* 0x002fc8000f8e00ff */
[----:B------:R1:W2:Y:S03]  /*13600*/  SYNCS.PHASECHK.TRANS64.TRYWAIT P1, [R7+URZ+0x28830], R6 ;  /* 0x02883006070075a7 */ /* 0x0002a6000802017f */
[----:B--2---:R-:W-:Y:S05]  /*13610*/  @!P1 NANOSLEEP.SYNCS 0x989680 ;  /* 0x009896800000995d */ /* 0x004fea0003900000 */
[----:B------:R-:W2:Y:S02]  /*13620*/  @!P1 SYNCS.PHASECHK.TRANS64 P1, [R7+URZ+0x28830], R6 ;  /* 0x02883006070095a7 */ /* 0x000ea4000802007f */
[----:B--2---:R-:W-:Y:S05]  /*13630*/  @!P1 BRA `(.L_x_1119) ;  /* 0xfffffffc00ec9947 */ /* 0x004fea000383ffff */
[----:B------:R-:W-:Y:S05]  /*13640*/  BRA `(.L_x_1116) ;  /* 0xffffff4800dc7947 */ /* 0x000fea000383ffff */
.L_x_1123:
[----:B-1----:R-:W-:-:S04]  /*13650*/  IMAD.U32 R7, RZ, RZ, UR6 ;  /* 0x00000006ff077e24 */ /* 0x002fc8000f8e00ff */
[----:B------:R1:W2:Y:S03]  /*13660*/  SYNCS.PHASECHK.TRANS64.TRYWAIT P1, [R7+URZ+0x28850], R6 ;  /* 0x02885006070075a7 */ /* 0x0002a6000802017f */
[----:B--2---:R-:W-:Y:S05]  /*13670*/  @!P1 NANOSLEEP.SYNCS 0x989680 ;  /* 0x009896800000995d */ /* 0x004fea0003900000 */
[----:B------:R-:W2:Y:S02]  /*13680*/  @!P1 SYNCS.PHASECHK.TRANS64 P1, [R7+URZ+0x28850], R6 ;  /* 0x02885006070095a7 */ /* 0x000ea4000802007f */
[----:B--2---:R-:W-:Y:S05]  /*13690*/  @!P1 BRA `(.L_x_1123) ;  /* 0xfffffffc00ec9947 */ /* 0x004fea000383ffff */
[----:B------:R-:W-:Y:S05]  /*136a0*/  BRA `(.L_x_1120) ;  /* 0xffffff4c00b07947 */ /* 0x000fea000383ffff */
.L_x_1131:
[----:B-1----:R-:W-:-:S04]  /*136b0*/  IMAD.U32 R7, RZ, RZ, UR6 ;  /* 0x00000006ff077e24 */ /* 0x002fc8000f8e00ff */
[----:B------:R1:W2:Y:S03]  /*136c0*/  SYNCS.PHASECHK.TRANS64.TRYWAIT P1, [R7+URZ+0x28830], R6 ;  /* 0x02883006070075a7 */ /* 0x0002a6000802017f */
[----:B--2---:R-:W-:Y:S05]  /*136d0*/  @!P1 NANOSLEEP.SYNCS 0x989680 ;  /* 0x009896800000995d */ /* 0x004fea0003900000 */
[----:B------:R-:W2:Y:S02]  /*136e0*/  @!P1 SYNCS.PHASECHK.TRANS64 P1, [R7+URZ+0x28830], R6 ;  /* 0x02883006070095a7 */ /* 0x000ea4000802007f */
[----:B--2---:R-:W-:Y:S05]  /*136f0*/  @!P1 BRA `(.L_x_1131) ;  /* 0xfffffffc00ec9947 */ /* 0x004fea000383ffff */
[----:B------:R-:W-:Y:S05]  /*13700*/  BRA `(.L_x_1128) ;  /* 0xffffff6800e07947 */ /* 0x000fea000383ffff */
.L_x_1135:
[----:B-1----:R-:W-:-:S04]  /*13710*/  IMAD.U32 R7, RZ, RZ, UR6 ;  /* 0x00000006ff077e24 */ /* 0x002fc8000f8e00ff */
[----:B------:R1:W2:Y:S03]  /*13720*/  SYNCS.PHASECHK.TRANS64.TRYWAIT P1, [R7+URZ+0x28850], R6 ;  /* 0x02885006070075a7 */ /* 0x0002a6000802017f */
[----:B--2---:R-:W-:Y:S05]  /*13730*/  @!P1 NANOSLEEP.SYNCS 0x989680 ;  /* 0x009896800000995d */ /* 0x004fea0003900000 */
[----:B------:R-:W2:Y:S02]  /*13740*/  @!P1 SYNCS.PHASECHK.TRANS64 P1, [R7+URZ+0x28850], R6 ;  /* 0x02885006070095a7 */ /* 0x000ea4000802007f */
[----:B--2---:R-:W-:Y:S05]  /*13750*/  @!P1 BRA `(.L_x_1135) ;  /* 0xfffffffc00ec9947 */ /* 0x004fea000383ffff */
[----:B------:R-:W-:Y:S05]  /*13760*/  BRA `(.L_x_1132) ;  /* 0xffffff6c00a47947 */ /* 0x000fea000383ffff */
.L_x_1150:
[----:B-1----:R-:W-:-:S04]  /*13770*/  IMAD.U32 R3, RZ, RZ, UR5 ;  /* 0x00000005ff037e24 */ /* 0x002fc8000f8e00ff */
[----:B------:R1:W3:Y:S03]  /*13780*/  SYNCS.PHASECHK.TRANS64.TRYWAIT P1, [R3+URZ+0x28850], R0 ;  /* 0x02885000030075a7 */ /* 0x0002e6000802017f */
[----:B---3--:R-:W-:Y:S05]  /*13790*/  @!P1 NANOSLEEP.SYNCS 0x989680 ;  /* 0x009896800000995d */ /* 0x008fea0003900000 */
[----:B------:R-:W3:Y:S02]  /*137a0*/  @!P1 SYNCS.PHASECHK.TRANS64 P1, [R3+URZ+0x28850], R0 ;  /* 0x02885000030095a7 */ /* 0x000ee4000802007f */
[----:B---3--:R-:W-:Y:S05]  /*137b0*/  @!P1 BRA `(.L_x_1150) ;  /* 0xfffffffc00ec9947 */ /* 0x008fea000383ffff */
[----:B------:R-:W-:Y:S05]  /*137c0*/  BRA `(.L_x_1149) ;  /* 0xffffff9800c47947 */ /* 0x000fea000383ffff */
.L_x_1168:
[----:B------:R-:W-:Y:S02]  /*137d0*/  IMAD.MOV.U32 R13, RZ, RZ, R17 ;  /* 0x000000ffff0d7224 */ /* 0x000fe400078e0011 */
[----:B------:R-:W-:Y:S02]  /*137e0*/  IMAD.MOV.U32 R12, RZ, RZ, RZ ;  /* 0x000000ffff0c7224 */ /* 0x000fe400078e00ff */
[----:B------:R-:W-:Y:S02]  /*137f0*/  IMAD.MOV.U32 R11, RZ, RZ, 0x1f ;  /* 0x0000001fff0b7424 */ /* 0x000fe400078e00ff */
[----:B------:R-:W-:-:S07]  /*13800*/  IMAD.MOV.U32 R15, RZ, RZ, -0x1 ;  /* 0xffffffffff0f7424 */ /* 0x000fce00078e00ff */
[----:B-----5:R-:W-:Y:S05]  /*13810*/  WARPSYNC.COLLECTIVE R15, `(.L_x_1209) ;  /* 0x000000000f087348 */ /* 0x020fea0003c00000 */
[----:B------:R0:W1:Y:S02]  /*13820*/  SHFL.IDX P6, R14, R13, R12, R11 ;  /* 0x0000000c0d0e7389 */ /* 0x00006400000c000b */
[----:B01---5:R-:W-:Y:S01]  /*13830*/  ENDCOLLECTIVE ;  /* 0x000000000000791b */ /* 0x023fe20003800000 */
.L_x_1209:
[----:B------:R-:W-:Y:S05]  /*13840*/  BRA `(.L_x_1210) ;  /* 0xffffffcc00807947 */ /* 0x000fea000383ffff */
.L_x_1170:
[----:B0-----:R-:W-:-:S04]  /*13850*/  IMAD.U32 R10, RZ, RZ, UR46 ;  /* 0x0000002eff0a7e24 */ /* 0x001fc8000f8e00ff */
[----:B------:R0:W1:Y:S03]  /*13860*/  SYNCS.PHASECHK.TRANS64.TRYWAIT P0, [R10+URZ+0x28840], R9 ;  /* 0x028840090a0075a7 */ /* 0x000066000800017f */
[----:B-1----:R-:W-:Y:S05]  /*13870*/  @!P0 NANOSLEEP.SYNCS 0x989680 ;  /* 0x009896800000895d */ /* 0x002fea0003900000 */
[----:B------:R-:W1:Y:S02]  /*13880*/  @!P0 SYNCS.PHASECHK.TRANS64 P0, [R10+URZ+0x28840], R9 ;  /* 0x028840090a0085a7 */ /* 0x000e64000800007f */
[----:B-1----:R-:W-:Y:S05]  /*13890*/  @!P0 BRA `(.L_x_1170) ;  /* 0xfffffffc00ec8947 */ /* 0x002fea000383ffff */
[----:B------:R-:W-:Y:S05]  /*138a0*/  BRA `(.L_x_1211) ;  /* 0xffffffcc00fc7947 */ /* 0x000fea000383ffff */
.L_x_1171:
        /* <DEDUP_REMOVED lines=8> */
.L_x_1213:
[----:B------:R-:W-:Y:S05]  /*13930*/  BSYNC B0 ;  /* 0x0000000000007941 */ /* 0x000fea0003800000 */
.L_x_1212:
[----:B------:R-:W-:Y:S01]  /*13940*/  IMAD.MOV.U32 R13, RZ, RZ, R0 ;  /* 0x000000ffff0d7224 */ /* 0x000fe200078e0000 */
[----:B------:R-:W-:Y:S01]  /*13950*/  @P0 LEA R9, R19, UR46, 0x1 ;  /* 0x0000002e13090c11 */ /* 0x000fe2000f8e08ff */
[----:B------:R-:W-:Y:S02]  /*13960*/  IMAD.MOV.U32 R12, RZ, RZ, RZ ;  /* 0x000000ffff0c7224 */ /* 0x000fe400078e00ff */
[----:B------:R-:W-:Y:S02]  /*13970*/  IMAD.MOV.U32 R11, RZ, RZ, 0x181f ;  /* 0x0000181fff0b7424 */ /* 0x000fe400078e00ff */
[----:B------:R-:W-:Y:S02]  /*13980*/  IMAD.MOV.U32 R15, RZ, RZ, -0x1 ;  /* 0xffffffffff0f7424 */ /* 0x000fe400078e00ff */
[----:B------:R-:W-:-:S07]  /*13990*/  IMAD.MOV.U32 R5, RZ, RZ, R14 ;  /* 0x000000ffff057224 */ /* 0x000fce00078e000e */
[----:B------:R-:W-:Y:S05]  /*139a0*/  WARPSYNC.COLLECTIVE R15, `(.L_x_1214) ;  /* 0x000000000f087348 */ /* 0x000fea0003c00000 */
[----:B------:R0:W1:Y:S02]  /*139b0*/  SHFL.IDX P6, R14, R13, R12, R11 ;  /* 0x0000000c0d0e7389 */ /* 0x00006400000c000b */
[----:B01----:R-:W-:Y:S01]  /*139c0*/  ENDCOLLECTIVE ;  /* 0x000000000000791b */ /* 0x003fe20003800000 */
.L_x_1214:
[----:B------:R-:W-:Y:S02]  /*139d0*/  IMAD.MOV.U32 R13, RZ, RZ, R3 ;  /* 0x000000ffff0d7224 */ /* 0x000fe400078e0003 */
[----:B------:R-:W-:Y:S02]  /*139e0*/  IMAD.MOV.U32 R12, RZ, RZ, 0x1 ;  /* 0x00000001ff0c7424 */ /* 0x000fe400078e00ff */
[----:B------:R-:W-:-:S07]  /*139f0*/  IMAD.MOV.U32 R4, RZ, RZ, R14 ;  /* 0x000000ffff047224 */ /* 0x000fce00078e000e */
[----:B------:R-:W-:Y:S05]  /*13a00*/  WARPSYNC.COLLECTIVE R15, `(.L_x_1215) ;  /* 0x000000000f087348 */ /* 0x000fea0003c00000 */
[----:B------:R0:W1:Y:S02]  /*13a10*/  SHFL.IDX P6, R14, R13, R12, R11 ;  /* 0x0000000c0d0e7389 */ /* 0x00006400000c000b */
[----:B01----:R-:W-:Y:S01]  /*13a20*/  ENDCOLLECTIVE ;  /* 0x000000000000791b */ /* 0x003fe20003800000 */
.L_x_1215:
        /* <DEDUP_REMOVED lines=13> */
.L_x_1216:
[----:B------:R-:W-:Y:S02]  /*13b00*/  IMAD.MOV.U32 R5, RZ, RZ, R8 ;  /* 0x000000ffff057224 */ /* 0x000fe400078e0008 */
[----:B------:R-:W-:Y:S02]  /*13b10*/  IMAD.MOV.U32 R13, RZ, RZ, R3 ;  /* 0x000000ffff0d7224 */ /* 0x000fe400078e0003 */
[----:B------:R-:W-:Y:S02]  /*13b20*/  IMAD.MOV.U32 R12, RZ, RZ, 0x2 ;  /* 0x00000002ff0c7424 */ /* 0x000fe400078e00ff */
[----:B------:R-:W-:-:S07]  /*13b30*/  IMAD.MOV.U32 R4, RZ, RZ, R14 ;  /* 0x000000ffff047224 */ /* 0x000fce00078e000e */
[----:B------:R-:W-:Y:S05]  /*13b40*/  WARPSYNC.COLLECTIVE R15, `(.L_x_1217) ;  /* 0x000000000f087348 */ /* 0x000fea0003c00000 */
[----:B------:R0:W1:Y:S02]  /*13b50*/  SHFL.IDX P6, R14, R13, R12, R11 ;  /* 0x0000000c0d0e7389 */ /* 0x00006400000c000b */
[----:B01----:R-:W-:Y:S01]  /*13b60*/  ENDCOLLECTIVE ;  /* 0x000000000000791b */ /* 0x003fe20003800000 */
.L_x_1217:
        /* <DEDUP_REMOVED lines=9> */
[----:B0-----:R-:W-:Y:S05]  /*13c00*/  WARPSYNC.COLLECTIVE R15, `(.L_x_1218) ;  /* 0x000000000f087348 */ /* 0x001fea0003c00000 */
[----:B------:R1:W2:Y:S02]  /*13c10*/  SHFL.IDX P6, R14, R13, R12, R11 ;  /* 0x0000000c0d0e7389 */ /* 0x0002a400000c000b */
[----:B012---:R-:W-:Y:S01]  /*13c20*/  ENDCOLLECTIVE ;  /* 0x000000000000791b */ /* 0x007fe20003800000 */
.L_x_1218:
[----:B------:R-:W-:Y:S02]  /*13c30*/  IMAD.MOV.U32 R5, RZ, RZ, R10 ;  /* 0x000000ffff057224 */ /* 0x000fe400078e000a */
[----:B------:R-:W-:Y:S02]  /*13c40*/  IMAD.MOV.U32 R13, RZ, RZ, R3 ;  /* 0x000000ffff0d7224 */ /* 0x000fe400078e0003 */
[----:B------:R-:W-:Y:S02]  /*13c50*/  IMAD.MOV.U32 R12, RZ, RZ, 0x3 ;  /* 0x00000003ff0c7424 */ /* 0x000fe400078e00ff */
[----:B------:R-:W-:-:S07]  /*13c60*/  IMAD.MOV.U32 R35, RZ, RZ, R14 ;  /* 0x000000ffff237224 */ /* 0x000fce00078e000e */
[----:B------:R-:W-:Y:S05]  /*13c70*/  WARPSYNC.COLLECTIVE R15, `(.L_x_1219) ;  /* 0x000000000f087348 */ /* 0x000fea0003c00000 */
[----:B------:R0:W1:Y:S02]  /*13c80*/  SHFL.IDX P6, R14, R13, R12, R11 ;  /* 0x0000000c0d0e7389 */ /* 0x00006400000c000b */
[----:B01----:R-:W-:Y:S01]  /*13c90*/  ENDCOLLECTIVE ;  /* 0x000000000000791b */ /* 0x003fe20003800000 */
.L_x_1219:
[----:B------:R-:W-:-:S04]  /*13ca0*/  IMAD.MOV.U32 R4, RZ, RZ, R35 ;  /* 0x000000ffff047224 */ /* 0x000fc800078e0023 */
[----:B------:R-:W-:Y:S01]  /*13cb0*/  @P0 IMAD.WIDE.U32 R8, R26, 0x2, R4 ;  /* 0x000000021a080825 */ /* 0x000fe200078e0004 */
[----:B------:R-:W-:-:S05]  /*13cc0*/  @P0 LEA R5, R19, UR46, 0x1 ;  /* 0x0000002e13050c11 */ /* 0x000fca000f8e08ff */
        /* <DEDUP_REMOVED lines=11> */
.L_x_1220:
[----:B------:R-:W-:Y:S01]  /*13d80*/  IMAD.MOV.U32 R5, RZ, RZ, R7 ;  /* 0x000000ffff057224 */ /* 0x000fe200078e0007 */
[----:B------:R-:W-:Y:S01]  /*13d90*/  @P0 LEA R7, R19, UR46, 0x1 ;  /* 0x0000002e13070c11 */ /* 0x000fe2000f8e08ff */
[----:B------:R-:W-:Y:S02]  /*13da0*/  IMAD.MOV.U32 R13, RZ, RZ, R3 ;  /* 0x000000ffff0d7224 */ /* 0x000fe400078e0003 */
[----:B------:R-:W-:Y:S02]  /*13db0*/  IMAD.MOV.U32 R12, RZ, RZ, 0x4 ;  /* 0x00000004ff0c7424 */ /* 0x000fe400078e00ff */
[----:B------:R-:W-:-:S07]  /*13dc0*/  IMAD.MOV.U32 R36, RZ, RZ, R14 ;  /* 0x000000ffff247224 */ /* 0x000fce00078e000e */
[----:B------:R-:W-:Y:S05]  /*13dd0*/  WARPSYNC.COLLECTIVE R15, `(.L_x_1221) ;  /* 0x000000000f087348 */ /* 0x000fea0003c00000 */
[----:B------:R0:W1:Y:S02]  /*13de0*/  SHFL.IDX P6, R14, R13, R12, R11 ;  /* 0x0000000c0d0e7389 */ /* 0x00006400000c000b */
[----:B01----:R-:W-:Y:S01]  /*13df0*/  ENDCOLLECTIVE ;  /* 0x000000000000791b */ /* 0x003fe20003800000 */
.L_x_1221:
        /* <DEDUP_REMOVED lines=13> */
.L_x_1222:
        /* <DEDUP_REMOVED lines=8> */
.L_x_1223:
        /* <DEDUP_REMOVED lines=12> */
.L_x_1224:
        /* <DEDUP_REMOVED lines=8> */
.L_x_1225:
        /* <DEDUP_REMOVED lines=13> */
.L_x_1226:
        /* <DEDUP_REMOVED lines=8> */
.L_x_1227:
        /* <DEDUP_REMOVED lines=12> */
.L_x_1228:
[----:B------:R-:W-:Y:S05]  /*142a0*/  BRA `(.L_x_1229) ;  /* 0xffffffc800f87947 */ /* 0x000fea000383ffff */
.L_x_1174:
[----:B------:R-:W-:Y:S02]  /*142b0*/  IMAD.MOV.U32 R13, RZ, RZ, R7 ;  /* 0x000000ffff0d7224 */ /* 0x000fe400078e0007 */
[----:B------:R-:W-:Y:S02]  /*142c0*/  IMAD.MOV.U32 R12, RZ, RZ, RZ ;  /* 0x000000ffff0c7224 */ /* 0x000fe400078e00ff */
[----:B------:R-:W-:Y:S02]  /*142d0*/  IMAD.MOV.U32 R11, RZ, RZ, 0x181f ;  /* 0x0000181fff0b7424 */ /* 0x000fe400078e00ff */
[----:B------:R-:W-:Y:S02]  /*142e0*/  IMAD.MOV.U32 R15, RZ, RZ, -0x1 ;  /* 0xffffffffff0f7424 */ /* 0x000fe400078e00ff */
[----:B------:R-:W-:-:S07]  /*142f0*/  VIADD R3, R28, UR41 ;  /* 0x000000291c037c36 */ /* 0x000fce0008000000 */
[----:B------:R-:W-:Y:S05]  /*14300*/  WARPSYNC.COLLECTIVE R15, `(.L_x_1230) ;  /* 0x000000000f087348 */ /* 0x000fea0003c00000 */
[----:B------:R0:W1:Y:S02]  /*14310*/  SHFL.IDX P6, R14, R13, R12, R11 ;  /* 0x0000000c0d0e7389 */ /* 0x00006400000c000b */
[----:B01----:R-:W-:Y:S01]  /*14320*/  ENDCOLLECTIVE ;  /* 0x000000000000791b */ /* 0x003fe20003800000 */
.L_x_1230:
[----:B------:R-:W-:Y:S02]  /*14330*/  VIADD R9, R3, 0x10 ;  /* 0x0000001003097836 */ /* 0x000fe40000000000 */
[----:B------:R-:W-:Y:S02]  /*14340*/  IMAD.MOV.U32 R13, RZ, RZ, R6 ;  /* 0x000000ffff0d7224 */ /* 0x000fe400078e0006 */
[----:B------:R-:W-:-:S07]  /*14350*/  IMAD.MOV.U32 R5, RZ, RZ, R14 ;  /* 0x000000ffff057224 */ /* 0x000fce00078e000e */
[----:B------:R-:W-:Y:S05]  /*14360*/  WARPSYNC.COLLECTIVE R15, `(.L_x_1231) ;  /* 0x000000000f087348 */ /* 0x000fea0003c00000 */
[----:B------:R0:W1:Y:S02]  /*14370*/  SHFL.IDX P6, R14, R13, R12, R11 ;  /* 0x0000000c0d0e7389 */ /* 0x00006400000c000b */
[----:B01----:R-:W-:Y:S01]  /*14380*/  ENDCOLLECTIVE ;  /* 0x000000000000791b */ /* 0x003fe20003800000 */
.L_x_1231:
        /* <DEDUP_REMOVED lines=10> */
.L_x_1232:
        /* <DEDUP_REMOVED lines=13> */
.L_x_1233:
[----:B------:R-:W-:Y:S02]  /*14500*/  IMAD.MOV.U32 R5, RZ, RZ, R8 ;  /* 0x000000ffff057224 */ /* 0x000fe400078e0008 */
[----:B------:R-:W-:Y:S02]  /*14510*/  IMAD.MOV.U32 R13, RZ, RZ, R7 ;  /* 0x000000ffff0d7224 */ /* 0x000fe400078e0007 */
[----:B------:R-:W-:Y:S02]  /*14520*/  IMAD.MOV.U32 R12, RZ, RZ, 0x2 ;  /* 0x00000002ff0c7424 */ /* 0x000fe400078e00ff */
[----:B------:R-:W-:-:S07]  /*14530*/  IMAD.MOV.U32 R4, RZ, RZ, R14 ;  /* 0x000000ffff047224 */ /* 0x000fce00078e000e */
[----:B------:R-:W-:Y:S05]  /*14540*/  WARPSYNC.COLLECTIVE R15, `(.L_x_1234) ;  /* 0x000000000f087348 */ /* 0x000fea0003c00000 */
[----:B------:R0:W1:Y:S02]  /*14550*/  SHFL.IDX P6, R14, R13, R12, R11 ;  /* 0x0000000c0d0e7389 */ /* 0x00006400000c000b */
[----:B01----:R-:W-:Y:S01]  /*14560*/  ENDCOLLECTIVE ;  /* 0x000000000000791b */ /* 0x003fe20003800000 */
.L_x_1234:
[----:B------:R-:W-:-:S04]  /*14570*/  @!P2 IMAD.WIDE.U32 R8, R26, 0x2, R4 ;  /* 0x000000021a08a825 */ /* 0x000fc800078e0004 */
[----:B------:R-:W-:Y:S01]  /*14580*/  VIADD R5, R3, 0x20 ;  /* 0x0000002003057836 */ /* 0x000fe20000000000 */
[----:B------:R-:W-:Y:S01]  /*14590*/  @!PT LDS RZ, [RZ] ;  /* 0x00000000fffff984 */ /* 0x000fe20000000800 */
[----:B------:R-:W-:Y:S01]  /*145a0*/  @!PT LDS RZ, [RZ] ;  /* 0x00000000fffff984 */ /* 0x000fe20000000800 */
[----:B------:R-:W-:Y:S01]  /*145b0*/  @!PT LDS RZ, [RZ] ;  /* 0x00000000fffff984 */ /* 0x000fe20000000800 */
[----:B------:R-:W-:Y:S04]  /*145c0*/  @!P2 LDGSTS.E.BYPASS.LTC128B.128 [R35+0x10c00], desc[UR48][R8.64], !P0 ;  /* 0x10c000000823afae */ /* 0x000fe8000c101d70 */
[----:B------:R0:W-:Y:S01]  /*145d0*/  @!P2 LDGSTS.E.BYPASS.LTC128B.128 [R35+0x14c00], desc[UR48][R8.64+0x80], !P1 ;  /* 0x14c000800823afae */ /* 0x0001e2000c901d70 */
[----:B------:R-:W-:Y:S01]  /*145e0*/  ISETP.GE.AND P2, PT, R5, R0, PT ;  /* 0x000000000500720c */ /* 0x000fe20003f46270 */
[----:B------:R-:W-:Y:S02]  /*145f0*/  IMAD.MOV.U32 R13, RZ, RZ, R6 ;  /* 0x000000ffff0d7224 */ /* 0x000fe400078e0006 */
[----:B0-----:R-:W-:Y:S02]  /*14600*/  VIADD R9, R3, 0x30 ;  /* 0x0000003003097836 */ /* 0x001fe40000000000 */
[----:B------:R-:W-:-:S08]  /*14610*/  IMAD.MOV.U32 R5, RZ, RZ, R14 ;  /* 0x000000ffff057224 */ /* 0x000fd000078e000e */
[----:B------:R-:W-:-:S07]  /*14620*/  @!P2 LEA R21, R19, UR46, 0x1 ;  /* 0x0000002e1315ac11 */ /* 0x000fce000f8e08ff */
[----:B------:R-:W-:Y:S05]  /*14630*/  WARPSYNC.COLLECTIVE R15, `(.L_x_1235) ;  /* 0x000000000f087348 */ /* 0x000fea0003c00000 */
[----:B------:R0:W1:Y:S02]  /*14640*/  SHFL.IDX P6, R14, R13, R12, R11 ;  /* 0x0000000c0d0e7389 */ /* 0x00006400000c000b */
[----:B01----:R-:W-:Y:S01]  /*14650*/  ENDCOLLECTIVE ;  /* 0x000000000000791b */ /* 0x003fe20003800000 */
.L_x_1235:
[----:B------:R-:W-:Y:S02]  /*14660*/  IMAD.MOV.U32 R13, RZ, RZ, R7 ;  /* 0x000000ffff0d7224 */ /* 0x000fe400078e0007 */
[----:B------:R-:W-:Y:S02]  /*14670*/  IMAD.MOV.U32 R12, RZ, RZ, 0x3 ;  /* 0x00000003ff0c7424 */ /* 0x000fe400078e00ff */
[----:B------:R-:W-:-:S07]  /*14680*/  IMAD.MOV.U32 R4, RZ, RZ, R14 ;  /* 0x000000ffff047224 */ /* 0x000fce00078e000e */
[----:B------:R-:W-:Y:S05]  /*14690*/  WARPSYNC.COLLECTIVE R15, `(.L_x_1236) ;  /* 0x000000000f087348 */ /* 0x000fea0003c00000 */
[----:B------:R0:W1:Y:S02]  /*146a0*/  SHFL.IDX P6, R14, R13, R12, R11 ;  /* 0x0000000c0d0e7389 */ /* 0x00006400000c000b */
[----:B01----:R-:W-:Y:S01]  /*146b0*/  ENDCOLLECTIVE ;  /* 0x000000000000791b */ /* 0x003fe20003800000 */
.L_x_1236:
        /* <DEDUP_REMOVED lines=13> */
.L_x_1237:
[----:B------:R-:W-:Y:S02]  /*14790*/  IMAD.MOV.U32 R5, RZ, RZ, R10 ;  /* 0x000000ffff057224 */ /* 0x000fe400078e000a */
[----:B------:R-:W-:Y:S02]  /*147a0*/  IMAD.MOV.U32 R13, RZ, RZ, R7 ;  /* 0x000000ffff0d7224 */ /* 0x000fe400078e0007 */
[----:B------:R-:W-:Y:S02]  /*147b0*/  IMAD.MOV.U32 R12, RZ, RZ, 0x4 ;  /* 0x00000004ff0c7424 */ /* 0x000fe400078e00ff */
[----:B------:R-:W-:-:S07]  /*147c0*/  IMAD.MOV.U32 R4, RZ, RZ, R14 ;  /* 0x000000ffff047224 */ /* 0x000fce00078e000e */
[----:B------:R-:W-:Y:S05]  /*147d0*/  WARPSYNC.COLLECTIVE R15, `(.L_x_1238) ;  /* 0x000000000f087348 */ /* 0x000fea0003c00000 */
[----:B------:R0:W1:Y:S02]  /*147e0*/  SHFL.IDX P6, R14, R13, R12, R11 ;  /* 0x0000000c0d0e7389 */ /* 0x00006400000c000b */
[----:B01----:R-:W-:Y:S01]  /*147f0*/  ENDCOLLECTIVE ;  /* 0x000000000000791b */ /* 0x003fe20003800000 */
.L_x_1238:
        /* <DEDUP_REMOVED lines=15> */
.L_x_1239:
[----:B------:R-:W-:Y:S02]  /*148f0*/  IMAD.MOV.U32 R13, RZ, RZ, R7 ;  /* 0x000000ffff0d7224 */ /* 0x000fe400078e0007 */
[----:B------:R-:W-:Y:S02]  /*14900*/  IMAD.MOV.U32 R12, RZ, RZ, 0x5 ;  /* 0x00000005ff0c7424 */ /* 0x000fe400078e00ff */
[----:B------:R-:W-:-:S07]  /*14910*/  IMAD.MOV.U32 R4, RZ, RZ, R14 ;  /* 0x000000ffff047224 */ /* 0x000fce00078e000e */
[----:B------:R-:W-:Y:S05]  /*14920*/  WARPSYNC.COLLECTIVE R15, `(.L_x_1240) ;  /* 0x000000000f087348 */ /* 0x000fea0003c00000 */
[----:B------:R0:W1:Y:S02]  /*14930*/  SHFL.IDX P6, R14, R13, R12, R11 ;  /* 0x0000000c0d0e7389 */ /* 0x00006400000c000b */
[----:B01----:R-:W-:Y:S01]  /*14940*/  ENDCOLLECTIVE ;  /* 0x000000000000791b */ /* 0x003fe20003800000 */
.L_x_1240:
        /* <DEDUP_REMOVED lines=13> */
.L_x_1241:
[----:B------:R-:W-:Y:S02]  /*14a20*/  IMAD.MOV.U32 R5, RZ, RZ, R10 ;  /* 0x000000ffff057224 */ /* 0x000fe400078e000a */
[----:B------:R-:W-:Y:S02]  /*14a30*/  IMAD.MOV.U32 R13, RZ, RZ, R7 ;  /* 0x000000ffff0d7224 */ /* 0x000fe400078e0007 */
[----:B------:R-:W-:Y:S02]  /*14a40*/  IMAD.MOV.U32 R12, RZ, RZ, 0x6 ;  /* 0x00000006ff0c7424 */ /* 0x000fe400078e00ff */
[----:B------:R-:W-:-:S07]  /*14a50*/  IMAD.MOV.U32 R4, RZ, RZ, R14 ;  /* 0x000000ffff047224 */ /* 0x000fce00078e000e */
[----:B------:R-:W-:Y:S05]  /*14a60*/  WARPSYNC.COLLECTIVE R15, `(.L_x_1242) ;  /* 0x000000000f087348 */ /* 0x000fea0003c00000 */
[----:B------:R0:W1:Y:S02]  /*14a70*/  SHFL.IDX P6, R14, R13, R12, R11 ;  /* 0x0000000c0d0e7389 */ /* 0x00006400000c000b */
[----:B01----:R-:W-:Y:S01]  /*14a80*/  ENDCOLLECTIVE ;  /* 0x000000000000791b */ /* 0x003fe20003800000 */
.L_x_1242:
        /* <DEDUP_REMOVED lines=14> */
.L_x_1243:
[----:B------:R-:W-:Y:S02]  /*14b70*/  IMAD.MOV.U32 R13, RZ, RZ, R7 ;  /* 0x000000ffff0d7224 */ /* 0x000fe400078e0007 */
[----:B------:R-:W-:Y:S02]  /*14b80*/  IMAD.MOV.U32 R12, RZ, RZ, 0x7 ;  /* 0x00000007ff0c7424 */ /* 0x000fe400078e00ff */
[----:B------:R-:W-:-:S07]  /*14b90*/  IMAD.MOV.U32 R4, RZ, RZ, R14 ;  /* 0x000000ffff047224 */ /* 0x000fce00078e000e */
[----:B------:R-:W-:Y:S05]  /*14ba0*/  WARPSYNC.COLLECTIVE R15, `(.L_x_1244) ;  /* 0x000000000f087348 */ /* 0x000fea0003c00000 */
[----:B------:R0:W1:Y:S02]  /*14bb0*/  SHFL.IDX P6, R14, R13, R12, R11 ;  /* 0x0000000c0d0e7389 */ /* 0x00006400000c000b */
[----:B01----:R-:W-:Y:S01]  /*14bc0*/  ENDCOLLECTIVE ;  /* 0x000000000000791b */ /* 0x003fe20003800000 */
.L_x_1244:
[----:B------:R-:W-:-:S05]  /*14bd0*/  @!P2 IMAD.WIDE.U32 R4, R26, 0x2, R4 ;  /* 0x000000021a04a825 */ /* 0x000fca00078e0004 */
        /* <DEDUP_REMOVED lines=10> */
.L_x_1245:
[----:B------:R-:W-:Y:S05]  /*14c80*/  BRA `(.L_x_1246) ;  /* 0xffffffc800e87947 */ /* 0x000fea000383ffff */
.L_x_1177:
[----:B0-----:R-:W-:-:S04]  /*14c90*/  IMAD.U32 R3, RZ, RZ, UR46 ;  /* 0x0000002eff037e24 */ /* 0x001fc8000f8e00ff */
[----:B------:R0:W1:Y:S03]  /*14ca0*/  SYNCS.PHASECHK.TRANS64.TRYWAIT P0, [R3+URZ+0x28820], R0 ;  /* 0x02882000030075a7 */ /* 0x000066000800017f */
[----:B-1----:R-:W-:Y:S05]  /*14cb0*/  @!P0 NANOSLEEP.SYNCS 0x989680 ;  /* 0x009896800000895d */ /* 0x002fea0003900000 */
[----:B------:R-:W1:Y:S02]  /*14cc0*/  @!P0 SYNCS.PHASECHK.TRANS64 P0, [R3+URZ+0x28820], R0 ;  /* 0x02882000030085a7 */ /* 0x000e64000800007f */
[----:B-1----:R-:W-:Y:S05]  /*14cd0*/  @!P0 BRA `(.L_x_1177) ;  /* 0xfffffffc00ec8947 */ /* 0x002fea000383ffff */
[----:B------:R-:W-:Y:S05]  /*14ce0*/  BRA `(.L_x_1247) ;  /* 0xffffffcc00347947 */ /* 0x000fea000383ffff */
.L_x_1181:
[----:B0-----:R0:W1:Y:S02]  /*14cf0*/  SYNCS.PHASECHK.TRANS64.TRYWAIT P0, [R34+URZ+0x28840], R3 ;  /* 0x02884003220075a7 */ /* 0x001064000800017f */
[----:B-1----:R-:W-:Y:S05]  /*14d00*/  @!P0 NANOSLEEP.SYNCS 0x989680 ;  /* 0x009896800000895d */ /* 0x002fea0003900000 */
[----:B------:R-:W1:Y:S02]  /*14d10*/  @!P0 SYNCS.PHASECHK.TRANS64 P0, [R34+URZ+0x28840], R3 ;  /* 0x02884003220085a7 */ /* 0x000e64000800007f */
[----:B-1----:R-:W-:Y:S05]  /*14d20*/  @!P0 BRA `(.L_x_1181) ;  /* 0xfffffffc00f08947 */ /* 0x002fea000383ffff */
[----:B------:R-:W-:Y:S05]  /*14d30*/  BRA `(.L_x_1248) ;  /* 0xffffffcc00f87947 */ /* 0x000fea000383ffff */
.L_x_1182:
        /* <DEDUP_REMOVED lines=8> */
.L_x_1250:
[----:B------:R-:W-:Y:S05]  /*14dc0*/  BSYNC B1 ;  /* 0x0000000000017941 */ /* 0x000fea0003800000 */
.L_x_1249:
[----:B------:R-:W-:Y:S01]  /*14dd0*/  IMAD.MOV.U32 R13, RZ, RZ, R6 ;  /* 0x000000ffff0d7224 */ /* 0x000fe200078e0006 */
[----:B------:R-:W-:Y:S01]  /*14de0*/  LEA R4, R4, UR46, 0x1 ;  /* 0x0000002e04047c11 */ /* 0x000fe2000f8e08ff */
        /* <DEDUP_REMOVED lines=8> */
.L_x_1251:
        /* <DEDUP_REMOVED lines=13> */
.L_x_1252:
[----:B------:R-:W-:Y:S02]  /*14f40*/  IMAD.MOV.U32 R13, RZ, RZ, R6 ;  /* 0x000000ffff0d7224 */ /* 0x000fe400078e0006 */
[----:B------:R-:W-:-:S07]  /*14f50*/  IMAD.MOV.U32 R0, RZ, RZ, R14 ;  /* 0x000000ffff007224 */ /* 0x000fce00078e000e */
[----:B------:R-:W-:Y:S05]  /*14f60*/  WARPSYNC.COLLECTIVE R15, `(.L_x_1253) ;  /* 0x000000000f087348 */ /* 0x000fea0003c00000 */
[----:B------:R0:W1:Y:S02]  /*14f70*/  SHFL.IDX P6, R14, R13, R12, R11 ;  /* 0x0000000c0d0e7389 */ /* 0x00006400000c000b */
[----:B01----:R-:W-:Y:S01]  /*14f80*/  ENDCOLLECTIVE ;  /* 0x000000000000791b */ /* 0x003fe20003800000 */
.L_x_1253:
[----:B------:R-:W-:Y:S02]  /*14f90*/  IMAD.MOV.U32 R13, RZ, RZ, R5 ;  /* 0x000000ffff0d7224 */ /* 0x000fe400078e0005 */
        /* <DEDUP_REMOVED lines=13> */
.L_x_1254:
[----:B------:R-:W-:Y:S02]  /*15070*/  IMAD.MOV.U32 R13, RZ, RZ, R6 ;  /* 0x000000ffff0d7224 */ /* 0x000fe400078e0006 */
[----:B------:R-:W-:-:S07]  /*15080*/  IMAD.MOV.U32 R7, RZ, RZ, R14 ;  /* 0x000000ffff077224 */ /* 0x000fce00078e000e */
[----:B------:R-:W-:Y:S05]  /*15090*/  WARPSYNC.COLLECTIVE R15, `(.L_x_1255) ;  /* 0x000000000f087348 */ /* 0x000fea0003c00000 */
[----:B------:R0:W1:Y:S02]  /*150a0*/  SHFL.IDX P6, R14, R13, R12, R11 ;  /* 0x0000000c0d0e7389 */ /* 0x00006400000c000b */
[----:B01----:R-:W-:Y:S01]  /*150b0*/  ENDCOLLECTIVE ;  /* 0x000000000000791b */ /* 0x003fe20003800000 */
.L_x_1255:
        /* <DEDUP_REMOVED lines=13> */
.L_x_1256:
[----:B------:R-:W-:Y:S02]  /*15190*/  IMAD.MOV.U32 R13, RZ, RZ, R6 ;  /* 0x000000ffff0d7224 */ /* 0x000fe400078e0006 */
[----:B------:R-:W-:-:S07]  /*151a0*/  IMAD.MOV.U32 R0, RZ, RZ, R14 ;  /* 0x000000ffff007224 */ /* 0x000fce00078e000e */
[----:B------:R-:W-:Y:S05]  /*151b0*/  WARPSYNC.COLLECTIVE R15, `(.L_x_1257) ;  /* 0x000000000f087348 */ /* 0x000fea0003c00000 */
[----:B------:R0:W1:Y:S02]  /*151c0*/  SHFL.IDX P6, R14, R13, R12, R11 ;  /* 0x0000000c0d0e7389 */ /* 0x00006400000c000b */
[----:B01----:R-:W-:Y:S01]  /*151d0*/  ENDCOLLECTIVE ;  /* 0x000000000000791b */ /* 0x003fe20003800000 */
.L_x_1257:
        /* <DEDUP_REMOVED lines=14> */
.L_x_1258:
[----:B------:R-:W-:Y:S02]  /*152c0*/  IMAD.MOV.U32 R13, RZ, RZ, R6 ;  /* 0x000000ffff0d7224 */ /* 0x000fe400078e0006 */
[----:B------:R-:W-:-:S07]  /*152d0*/  IMAD.MOV.U32 R0, RZ, RZ, R14 ;  /* 0x000000ffff007224 */ /* 0x000fce00078e000e */
[----:B------:R-:W-:Y:S05]  /*152e0*/  WARPSYNC.COLLECTIVE R15, `(.L_x_1259) ;  /* 0x000000000f087348 */ /* 0x000fea0003c00000 */
[----:B------:R0:W1:Y:S02]  /*152f0*/  SHFL.IDX P6, R14, R13, R12, R11 ;  /* 0x0000000c0d0e7389 */ /* 0x00006400000c000b */
[----:B01----:R-:W-:Y:S01]  /*15300*/  ENDCOLLECTIVE ;  /* 0x000000000000791b */ /* 0x003fe20003800000 */
.L_x_1259:
        /* <DEDUP_REMOVED lines=14> */
.L_x_1260:
[----:B------:R-:W-:Y:S02]  /*153f0*/  IMAD.MOV.U32 R13, RZ, RZ, R6 ;  /* 0x000000ffff0d7224 */ /* 0x000fe400078e0006 */
[----:B------:R-:W-:-:S07]  /*15400*/  IMAD.MOV.U32 R7, RZ, RZ, R14 ;  /* 0x000000ffff077224 */ /* 0x000fce00078e000e */
[----:B------:R-:W-:Y:S05]  /*15410*/  WARPSYNC.COLLECTIVE R15, `(.L_x_1261) ;  /* 0x000000000f087348 */ /* 0x000fea0003c00000 */
[----:B------:R0:W1:Y:S02]  /*15420*/  SHFL.IDX P6, R14, R13, R12, R11 ;  /* 0x0000000c0d0e7389 */ /* 0x00006400000c000b */
[----:B01----:R-:W-:Y:S01]  /*15430*/  ENDCOLLECTIVE ;  /* 0x000000000000791b */ /* 0x003fe20003800000 */
.L_x_1261:
        /* <DEDUP_REMOVED lines=13> */
.L_x_1262:
[----:B------:R-:W-:Y:S02]  /*15510*/  IMAD.MOV.U32 R13, RZ, RZ, R6 ;  /* 0x000000ffff0d7224 */ /* 0x000fe400078e0006 */
[----:B------:R-:W-:-:S07]  /*15520*/  IMAD.MOV.U32 R0, RZ, RZ, R14 ;  /* 0x000000ffff007224 */ /* 0x000fce00078e000e */
[----:B------:R-:W-:Y:S05]  /*15530*/  WARPSYNC.COLLECTIVE R15, `(.L_x_1263) ;  /* 0x000000000f087348 */ /* 0x000fea0003c00000 */
[----:B------:R0:W1:Y:S02]  /*15540*/  SHFL.IDX P6, R14, R13, R12, R11 ;  /* 0x0000000c0d0e7389 */ /* 0x00006400000c000b */
[----:B01----:R-:W-:Y:S01]  /*15550*/  ENDCOLLECTIVE ;  /* 0x000000000000791b */ /* 0x003fe20003800000 */
.L_x_1263:
        /* <DEDUP_REMOVED lines=14> */
.L_x_1264:
[----:B------:R-:W-:Y:S02]  /*15640*/  IMAD.MOV.U32 R13, RZ, RZ, R6 ;  /* 0x000000ffff0d7224 */ /* 0x000fe400078e0006 */
[----:B------:R-:W-:-:S07]  /*15650*/  IMAD.MOV.U32 R5, RZ, RZ, R14 ;  /* 0x000000ffff057224 */ /* 0x000fce00078e000e */
[----:B------:R-:W-:Y:S05]  /*15660*/  WARPSYNC.COLLECTIVE R15, `(.L_x_1265) ;  /* 0x000000000f087348 */ /* 0x000fea0003c00000 */
[----:B------:R0:W1:Y:S02]  /*15670*/  SHFL.IDX P6, R14, R13, R12, R11 ;  /* 0x0000000c0d0e7389 */ /* 0x00006400000c000b */
[----:B01----:R-:W-:Y:S01]  /*15680*/  ENDCOLLECTIVE ;  /* 0x000000000000791b */ /* 0x003fe20003800000 */
.L_x_1265:
[----:B------:R-:W-:Y:S01]  /*15690*/  IMAD.MOV.U32 R6, RZ, RZ, R14 ;  /* 0x000000ffff067224 */ /* 0x000fe200078e000e */
[----:B------:R-:W-:Y:S06]  /*156a0*/  BRA `(.L_x_1266) ;  /* 0xffffffc800cc7947 */ /* 0x000fec000383ffff */
.L_x_1187:
[----:B---3--:R3:W4:Y:S02]  /*156b0*/  SYNCS.PHASECHK.TRANS64.TRYWAIT P0, [R0+URZ+0x28860], R5 ;  /* 0x02886005000075a7 */ /* 0x008724000800017f */
[----:B----4-:R-:W-:Y:S05]  /*156c0*/  @!P0 NANOSLEEP.SYNCS 0x989680 ;  /* 0x009896800000895d */ /* 0x010fea0003900000 */
[----:B------:R-:W4:Y:S02]  /*156d0*/  @!P0 SYNCS.PHASECHK.TRANS64 P0, [R0+URZ+0x28860], R5 ;  /* 0x02886005000085a7 */ /* 0x000f24000800007f */
[----:B----4-:R-:W-:Y:S05]  /*156e0*/  @!P0 BRA `(.L_x_1187) ;  /* 0xfffffffc00f08947 */ /* 0x010fea000383ffff */
[----:B------:R-:W-:Y:S05]  /*156f0*/  BRA `(.L_x_1267) ;  /* 0xffffffcc00247947 */ /* 0x000fea000383ffff */
.L_x_1188:
[----:B------:R-:W-:Y:S01]  /*15700*/  BSSY B1, `(.L_x_1268) ;  /* 0x0000008000017945 */ /* 0x000fe20003800000 */
[----:B0-----:R-:W-:Y:S02]  /*15710*/  IMAD.MOV.U32 R13, RZ, RZ, R2 ;  /* 0x000000ffff0d7224 */ /* 0x001fe400078e0002 */
[----:B------:R-:W-:Y:S02]  /*15720*/  IMAD.MOV.U32 R12, RZ, RZ, RZ ;  /* 0x000000ffff0c7224 */ /* 0x000fe400078e00ff */
[----:B------:R-:W-:Y:S02]  /*15730*/  IMAD.MOV.U32 R11, RZ, RZ, 0x181f ;  /* 0x0000181fff0b7424 */ /* 0x000fe400078e00ff */
[----:B------:R-:W-:-:S07]  /*15740*/  IMAD.MOV.U32 R15, RZ, RZ, -0x1 ;  /* 0xffffffffff0f7424 */ /* 0x000fce00078e00ff */
[----:B--23--:R-:W-:Y:S05]  /*15750*/  WARPSYNC.COLLECTIVE R15, `(.L_x_1269) ;  /* 0x000000000f087348 */ /* 0x00cfea0003c00000 */
[----:B------:R0:W1:Y:S02]  /*15760*/  SHFL.IDX P6, R14, R13, R12, R11 ;  /* 0x0000000c0d0e7389 */ /* 0x00006400000c000b */
[----:B0123--:R-:W-:Y:S01]  /*15770*/  ENDCOLLECTIVE ;  /* 0x000000000000791b */ /* 0x00ffe20003800000 */
.L_x_1269:
[----:B------:R-:W-:Y:S05]  /*15780*/  BSYNC B1 ;  /* 0x0000000000017941 */ /* 0x000fea0003800000 */
.L_x_1268:
[----:B------:R-:W-:Y:S01]  /*15790*/  IMAD.MOV.U32 R13, RZ, RZ, R16 ;  /* 0x000000ffff0d7224 */ /* 0x000fe200078e0010 */
[----:B------:R-:W-:Y:S01]  /*157a0*/  LEA R7, R7, UR46, 0x1 ;  /* 0x0000002e07077c11 */ /* 0x000fe2000f8e08ff */
[----:B------:R-:W-:Y:S02]  /*157b0*/  IMAD.MOV.U32 R12, RZ, RZ, RZ ;  /* 0x000000ffff0c7224 */ /* 0x000fe400078e00ff */
[----:B------:R-:W-:Y:S02]  /*157c0*/  IMAD.MOV.U32 R11, RZ, RZ, 0x181f ;  /* 0x0000181fff0b7424 */ /* 0x000fe400078e00ff */
[----:B------:R-:W-:Y:S02]  /*157d0*/  IMAD.MOV.U32 R15, RZ, RZ, -0x1 ;  /* 0xffffffffff0f7424 */ /* 0x000fe400078e00ff */
[----:B------:R-:W-:-:S07]  /*157e0*/  IMAD.MOV.U32 R5, RZ, RZ, R14 ;  /* 0x000000ffff057224 */ /* 0x000fce00078e000e */
[----:B------:R-:W-:Y:S05]  /*157f0*/  WARPSYNC.COLLECTIVE R15, `(.L_x_1270) ;  /* 0x000000000f087348 */ /* 0x000fea0003c00000 */
[----:B------:R0:W1:Y:S02]  /*15800*/  SHFL.IDX P6, R14, R13, R12, R11 ;  /* 0x0000000c0d0e7389 */ /* 0x00006400000c000b */
[----:B01----:R-:W-:Y:S01]  /*15810*/  ENDCOLLECTIVE ;  /* 0x000000000000791b */ /* 0x003fe20003800000 */
.L_x_1270:
[----:B------:R-:W-:Y:S02]  /*15820*/  IMAD.MOV.U32 R13, RZ, RZ, R2 ;  /* 0x000000ffff0d7224 */ /* 0x000fe400078e0002 */
[----:B------:R-:W-:Y:S01]  /*15830*/  IMAD.MOV.U32 R12, RZ, RZ, 0x1 ;  /* 0x00000001ff0c7424 */ /* 0x000fe200078e00ff */
[----:B------:R-:W-:-:S13]  /*15840*/  IADD3 R4, P0, R14, R3, RZ ;  /* 0x000000030e047210 */ /* 0x000fda0007f1e0ff */
[----:B------:R-:W-:Y:S05]  /*15850*/  WARPSYNC.COLLECTIVE R15, `(.L_x_1271) ;  /* 0x000000000f087348 */ /* 0x000fea0003c00000 */
[----:B------:R0:W1:Y:S02]  /*15860*/  SHFL.IDX P6, R14, R13, R12, R11 ;  /* 0x0000000c0d0e7389 */ /* 0x00006400000c000b */
[----:B01----:R-:W-:Y:S01]  /*15870*/  ENDCOLLECTIVE ;  /* 0x000000000000791b */ /* 0x003fe20003800000 */
.L_x_1271:
        /* <DEDUP_REMOVED lines=12> */
.L_x_1272:
        /* <DEDUP_REMOVED lines=10> */
.L_x_1273:
        /* <DEDUP_REMOVED lines=12> */
.L_x_1274:
        /* <DEDUP_REMOVED lines=10> */
.L_x_1275:
        /* <DEDUP_REMOVED lines=12> */
.L_x_1276:
        /* <DEDUP_REMOVED lines=10> */
.L_x_1277:
        /* <DEDUP_REMOVED lines=12> */
.L_x_1278:
        /* <DEDUP_REMOVED lines=10> */
.L_x_1279:
        /* <DEDUP_REMOVED lines=12> */
.L_x_1280:
        /* <DEDUP_REMOVED lines=10> */
.L_x_1281:
        /* <DEDUP_REMOVED lines=12> */
.L_x_1282:
        /* <DEDUP_REMOVED lines=10> */
.L_x_1283:
        /* <DEDUP_REMOVED lines=12> */
.L_x_1284:
[----:B------:R-:W-:Y:S01]  /*16180*/  @!PT LDS RZ, [RZ] ;  /* 0x00000000fffff984 */ /* 0x000fe20000000800 */
[----:B------:R-:W-:Y:S01]  /*16190*/  @!PT LDS RZ, [RZ] ;  /* 0x00000000fffff984 */ /* 0x000fe20000000800 */
[----:B------:R-:W-:Y:S01]  /*161a0*/  @!PT LDS RZ, [RZ] ;  /* 0x00000000fffff984 */ /* 0x000fe20000000800 */
[----:B------:R0:W-:Y:S01]  /*161b0*/  LDGSTS.E.BYPASS.LTC128B.128 [R7+0x7400], desc[UR48][R4.64+0x80], !P0 ;  /* 0x0740008004077fae */ /* 0x0001e2000c101d70 */
[----:B------:R-:W-:Y:S05]  /*161c0*/  BRA `(.L_x_1285) ;  /* 0xffffffc4006c7947 */ /* 0x000fea000383ffff */
.L_x_1194:
[----:B0-----:R0:W1:Y:S02]  /*161d0*/  SYNCS.PHASECHK.TRANS64.TRYWAIT P0, [R0+URZ+0x28860], R5 ;  /* 0x02886005000075a7 */ /* 0x001064000800017f */
[----:B-1----:R-:W-:Y:S05]  /*161e0*/  @!P0 NANOSLEEP.SYNCS 0x989680 ;  /* 0x009896800000895d */ /* 0x002fea0003900000 */
[----:B------:R-:W1:Y:S02]  /*161f0*/  @!P0 SYNCS.PHASECHK.TRANS64 P0, [R0+URZ+0x28860], R5 ;  /* 0x02886005000085a7 */ /* 0x000e64000800007f */
[----:B-1----:R-:W-:Y:S05]  /*16200*/  @!P0 BRA `(.L_x_1194) ;  /* 0xfffffffc00f08947 */ /* 0x002fea000383ffff */
[----:B------:R-:W-:Y:S05]  /*16210*/  BRA `(.L_x_1286) ;  /* 0xffffffc800547947 */ /* 0x000fea000383ffff */
.L_x_1195:
[----:B------:R-:W-:Y:S01]  /*16220*/  BSSY B0, `(.L_x_1287) ;  /* 0x0000008000007945 */ /* 0x000fe20003800000 */
[----:B------:R-:W-:Y:S02]  /*16230*/  IMAD.MOV.U32 R13, RZ, RZ, R2 ;  /* 0x000000ffff0d7224 */ /* 0x000fe400078e0002 */
[----:B------:R-:W-:Y:S02]  /*16240*/  IMAD.MOV.U32 R12, RZ, RZ, RZ ;  /* 0x000000ffff0c7224 */ /* 0x000fe400078e00ff */
[----:B------:R-:W-:Y:S02]  /*16250*/  IMAD.MOV.U32 R11, RZ, RZ, 0x181f ;  /* 0x0000181fff0b7424 */ /* 0x000fe400078e00ff */
[----:B------:R-:W-:-:S07]  /*16260*/  IMAD.MOV.U32 R15, RZ, RZ, -0x1 ;  /* 0xffffffffff0f7424 */ /* 0x000fce00078e00ff */
[----:B0-2---:R-:W-:Y:S05]  /*16270*/  WARPSYNC.COLLECTIVE R15, `(.L_x_1288) ;  /* 0x000000000f087348 */ /* 0x005fea0003c00000 */
[----:B------:R1:W3:Y:S02]  /*16280*/  SHFL.IDX P6, R14, R13, R12, R11 ;  /* 0x0000000c0d0e7389 */ /* 0x0002e400000c000b */
[----:B0123--:R-:W-:Y:S01]  /*16290*/  ENDCOLLECTIVE ;  /* 0x000000000000791b */ /* 0x00ffe20003800000 */
.L_x_1288:
[----:B------:R-:W-:Y:S05]  /*162a0*/  BSYNC B0 ;  /* 0x0000000000007941 */ /* 0x000fea0003800000 */
.L_x_1287:
        /* <DEDUP_REMOVED lines=9> */
.L_x_1289:
[----:B------:R-:W-:Y:S02]  /*16340*/  ULDC UR4, c[0x0][0x2f4] ;  /* 0x0000bd0000047ab9 */ /* 0x000fe40000000800 */
[----:B------:R-:W-:Y:S02]  /*16350*/  ISETP.GE.AND P0, PT, R25, UR4, PT ;  /* 0x0000000419007c0c */ /* 0x000fe4000bf06270 */
[----:B------:R-:W-:Y:S02]  /*16360*/  ISETP.GE.AND P1, PT, R26, UR4, PT ;  /* 0x000000041a007c0c */ /* 0x000fe4000bf26270 */
[C---:B------:R-:W-:Y:S02]  /*16370*/  ISETP.LT.OR P3, PT, R28.reuse, 0x1, P0 ;  /* 0x000000011c00780c */ /* 0x040fe40000761670 */
[----:B------:R-:W-:Y:S01]  /*16380*/  ISETP.LT.OR P2, PT, R28, 0x1, P1 ;  /* 0x000000011c00780c */ /* 0x000fe20000f41670 */
[----:B------:R-:W-:Y:S02]  /*16390*/  IMAD.MOV.U32 R13, RZ, RZ, R2 ;  /* 0x000000ffff0d7224 */ /* 0x000fe400078e0002 */
[----:B------:R-:W-:-:S02]  /*163a0*/  IMAD.MOV.U32 R12, RZ, RZ, 0x1 ;  /* 0x00000001ff0c7424 */ /* 0x000fc400078e00ff */
[----:B------:R-:W-:-:S08]  /*163b0*/  IMAD.MOV.U32 R4, RZ, RZ, R14 ;  /* 0x000000ffff047224 */ /* 0x000fd000078e000e */
[----:B------:R-:W-:Y:S05]  /*163c0*/  WARPSYNC.COLLECTIVE R15, `(.L_x_1290) ;  /* 0x000000000f087348 */ /* 0x000fea0003c00000 */
[----:B------:R0:W1:Y:S02]  /*163d0*/  SHFL.IDX P6, R14, R13, R12, R11 ;  /* 0x0000000c0d0e7389 */ /* 0x00006400000c000b */
[----:B01----:R-:W-:Y:S01]  /*163e0*/  ENDCOLLECTIVE ;  /* 0x000000000000791b */ /* 0x003fe20003800000 */
.L_x_1290:
[----:B------:R-:W-:-:S05]  /*163f0*/  IMAD.WIDE.U32 R4, R26, 0x2, R4 ;  /* 0x000000021a047825 */ /* 0x000fca00078e0004 */
        /* <DEDUP_REMOVED lines=12> */
.L_x_1291:
[----:B------:R-:W-:Y:S02]  /*164c0*/  IMAD.MOV.U32 R5, RZ, RZ, R19 ;  /* 0x000000ffff057224 */ /* 0x000fe400078e0013 */
[----:B------:R-:W-:Y:S02]  /*164d0*/  IMAD.MOV.U32 R13, RZ, RZ, R2 ;  /* 0x000000ffff0d7224 */ /* 0x000fe400078e0002 */
[----:B------:R-:W-:Y:S02]  /*164e0*/  IMAD.MOV.U32 R12, RZ, RZ, 0x2 ;  /* 0x00000002ff0c7424 */ /* 0x000fe400078e00ff */
[----:B------:R-:W-:-:S07]  /*164f0*/  IMAD.MOV.U32 R4, RZ, RZ, R14 ;  /* 0x000000ffff047224 */ /* 0x000fce00078e000e */
[----:B------:R-:W-:Y:S05]  /*16500*/  WARPSYNC.COLLECTIVE R15, `(.L_x_1292) ;  /* 0x000000000f087348 */ /* 0x000fea0003c00000 */
[----:B------:R0:W1:Y:S02]  /*16510*/  SHFL.IDX P6, R14, R13, R12, R11 ;  /* 0x0000000c0d0e7389 */ /* 0x00006400000c000b */
[----:B01----:R-:W-:Y:S01]  /*16520*/  ENDCOLLECTIVE ;  /* 0x000000000000791b */ /* 0x003fe20003800000 */
.L_x_1292:
        /* <DEDUP_REMOVED lines=13> */
.L_x_1293:
[----:B------:R-:W-:Y:S02]  /*16600*/  IMAD.MOV.U32 R5, RZ, RZ, R23 ;  /* 0x000000ffff057224 */ /* 0x000fe400078e0017 */
[----:B------:R-:W-:Y:S02]  /*16610*/  IMAD.MOV.U32 R13, RZ, RZ, R2 ;  /* 0x000000ffff0d7224 */ /* 0x000fe400078e0002 */
[----:B------:R-:W-:Y:S02]  /*16620*/  IMAD.MOV.U32 R12, RZ, RZ, 0x3 ;  /* 0x00000003ff0c7424 */ /* 0x000fe400078e00ff */
[----:B------:R-:W-:-:S07]  /*16630*/  IMAD.MOV.U32 R22, RZ, RZ, R14 ;  /* 0x000000ffff167224 */ /* 0x000fce00078e000e */
[----:B------:R-:W-:Y:S05]  /*16640*/  WARPSYNC.COLLECTIVE R15, `(.L_x_1294) ;  /* 0x000000000f087348 */ /* 0x000fea0003c00000 */
[----:B------:R0:W1:Y:S02]  /*16650*/  SHFL.IDX P6, R14, R13, R12, R11 ;  /* 0x0000000c0d0e7389 */ /* 0x00006400000c000b */
[----:B01----:R-:W-:Y:S01]  /*16660*/  ENDCOLLECTIVE ;  /* 0x000000000000791b */ /* 0x003fe20003800000 */
.L_x_1294:
        /* <DEDUP_REMOVED lines=14> */
.L_x_1295:
[----:B------:R-:W-:Y:S02]  /*16750*/  IMAD.MOV.U32 R5, RZ, RZ, R21 ;  /* 0x000000ffff057224 */ /* 0x000fe400078e0015 */
[----:B------:R-:W-:Y:S02]  /*16760*/  IMAD.MOV.U32 R13, RZ, RZ, R2 ;  /* 0x000000ffff0d7224 */ /* 0x000fe400078e0002 */
[----:B------:R-:W-:Y:S02]  /*16770*/  IMAD.MOV.U32 R12, RZ, RZ, 0x4 ;  /* 0x00000004ff0c7424 */ /* 0x000fe400078e00ff */
[----:B------:R-:W-:-:S07]  /*16780*/  IMAD.MOV.U32 R20, RZ, RZ, R14 ;  /* 0x000000ffff147224 */ /* 0x000fce00078e000e */
[----:B------:R-:W-:Y:S05]  /*16790*/  WARPSYNC.COLLECTIVE R15, `(.L_x_1296) ;  /* 0x000000000f087348 */ /* 0x000fea0003c00000 */
[----:B------:R0:W1:Y:S02]  /*167a0*/  SHFL.IDX P6, R14, R13, R12, R11 ;  /* 0x0000000c0d0e7389 */ /* 0x00006400000c000b */
[----:B01----:R-:W-:Y:S01]  /*167b0*/  ENDCOLLECTIVE ;  /* 0x000000000000791b */ /* 0x003fe20003800000 */
.L_x_1296:
        /* <DEDUP_REMOVED lines=14> */
.L_x_1297:
[----:B------:R-:W-:Y:S02]  /*168a0*/  IMAD.MOV.U32 R5, RZ, RZ, R9 ;  /* 0x000000ffff057224 */ /* 0x000fe400078e0009 */
[----:B------:R-:W-:Y:S02]  /*168b0*/  IMAD.MOV.U32 R9, RZ, RZ, RZ ;  /* 0x000000ffff097224 */ /* 0x000fe400078e00ff */
[----:B------:R-:W-:Y:S02]  /*168c0*/  IMAD.MOV.U32 R13, RZ, RZ, R2 ;  /* 0x000000ffff0d7224 */ /* 0x000fe400078e0002 */
[----:B------:R-:W-:Y:S02]  /*168d0*/  IMAD.MOV.U32 R12, RZ, RZ, 0x5 ;  /* 0x00000005ff0c7424 */ /* 0x000fe400078e00ff */
[----:B------:R-:W-:-:S07]  /*168e0*/  IMAD.MOV.U32 R24, RZ, RZ, R14 ;  /* 0x000000ffff187224 */ /* 0x000fce00078e000e */
[----:B------:R-:W-:Y:S05]  /*168f0*/  WARPSYNC.COLLECTIVE R15, `(.L_x_1298) ;  /* 0x000000000f087348 */ /* 0x000fea0003c00000 */
[----:B------:R0:W1:Y:S02]  /*16900*/  SHFL.IDX P6, R14, R13, R12, R11 ;  /* 0x0000000c0d0e7389 */ /* 0x00006400000c000b */
[----:B01----:R-:W-:Y:S01]  /*16910*/  ENDCOLLECTIVE ;  /* 0x000000000000791b */ /* 0x003fe20003800000 */
.L_x_1298:
        /* <DEDUP_REMOVED lines=14> */
.L_x_1299:
[----:B------:R-:W-:Y:S02]  /*16a00*/  IMAD.MOV.U32 R5, RZ, RZ, R19 ;  /* 0x000000ffff057224 */ /* 0x000fe400078e0013 */
[----:B------:R-:W-:Y:S02]  /*16a10*/  IMAD.MOV.U32 R13, RZ, RZ, R2 ;  /* 0x000000ffff0d7224 */ /* 0x000fe400078e0002 */
[----:B------:R-:W-:Y:S02]  /*16a20*/  IMAD.MOV.U32 R12, RZ, RZ, 0x6 ;  /* 0x00000006ff0c7424 */ /* 0x000fe400078e00ff */
[----:B------:R-:W-:-:S07]  /*16a30*/  IMAD.MOV.U32 R4, RZ, RZ, R14 ;  /* 0x000000ffff047224 */ /* 0x000fce00078e000e */
[----:B------:R-:W-:Y:S05]  /*16a40*/  WARPSYNC.COLLECTIVE R15, `(.L_x_1300) ;  /* 0x000000000f087348 */ /* 0x000fea0003c00000 */
[----:B------:R0:W1:Y:S02]  /*16a50*/  SHFL.IDX P6, R14, R13, R12, R11 ;  /* 0x0000000c0d0e7389 */ /* 0x00006400000c000b */
[----:B01----:R-:W-:Y:S01]  /*16a60*/  ENDCOLLECTIVE ;  /* 0x000000000000791b */ /* 0x003fe20003800000 */
.L_x_1300:
        /* <DEDUP_REMOVED lines=13> */
.L_x_1301:
[----:B------:R-:W-:Y:S02]  /*16b40*/  IMAD.MOV.U32 R5, RZ, RZ, R25 ;  /* 0x000000ffff057224 */ /* 0x000fe400078e0019 */
[----:B------:R-:W-:Y:S02]  /*16b50*/  IMAD.MOV.U32 R13, RZ, RZ, R2 ;  /* 0x000000ffff0d7224 */ /* 0x000fe400078e0002 */
[----:B------:R-:W-:Y:S02]  /*16b60*/  IMAD.MOV.U32 R12, RZ, RZ, 0x7 ;  /* 0x00000007ff0c7424 */ /* 0x000fe400078e00ff */
[----:B------:R-:W-:-:S07]  /*16b70*/  IMAD.MOV.U32 R30, RZ, RZ, R14 ;  /* 0x000000ffff1e7224 */ /* 0x000fce00078e000e */
[----:B------:R-:W-:Y:S05]  /*16b80*/  WARPSYNC.COLLECTIVE R15, `(.L_x_1302) ;  /* 0x000000000f087348 */ /* 0x000fea0003c00000 */
[----:B------:R0:W1:Y:S02]  /*16b90*/  SHFL.IDX P6, R14, R13, R12, R11 ;  /* 0x0000000c0d0e7389 */ /* 0x00006400000c000b */
[----:B01----:R-:W-:Y:S01]  /*16ba0*/  ENDCOLLECTIVE ;  /* 0x000000000000791b */ /* 0x003fe20003800000 */
.L_x_1302:
        /* <DEDUP_REMOVED lines=12> */
.L_x_1303:
[----:B------:R-:W-:Y:S05]  /*16c70*/  BRA `(.L_x_1304) ;  /* 0xffffffc000d07947 */ /* 0x000fea000383ffff */
.L_x_1198:
[----:B0-----:R0:W1:Y:S02]  /*16c80*/  SYNCS.PHASECHK.TRANS64.TRYWAIT P0, [R7+URZ+0x28820], R9 ;  /* 0x02882009070075a7 */ /* 0x001064000800017f */
[----:B-1----:R-:W-:Y:S05]  /*16c90*/  @!P0 NANOSLEEP.SYNCS 0x989680 ;  /* 0x009896800000895d */ /* 0x002fea0003900000 */
[----:B------:R-:W1:Y:S02]  /*16ca0*/  @!P0 SYNCS.PHASECHK.TRANS64 P0, [R7+URZ+0x28820], R9 ;  /* 0x02882009070085a7 */ /* 0x000e64000800007f */
[----:B-1----:R-:W-:Y:S05]  /*16cb0*/  @!P0 BRA `(.L_x_1198) ;  /* 0xfffffffc00f08947 */ /* 0x002fea000383ffff */
[----:B------:R-:W-:Y:S05]  /*16cc0*/  BRA `(.L_x_1305) ;  /* 0xffffffc400447947 */ /* 0x000fea000383ffff */
.L_x_1199:
[----:B------:R-:W-:Y:S01]  /*16cd0*/  BSSY B0, `(.L_x_1306) ;  /* 0x0000008000007945 */ /* 0x000fe20003800000 */
[----:B------:R-:W-:Y:S02]  /*16ce0*/  IMAD.MOV.U32 R13, RZ, RZ, R17 ;  /* 0x000000ffff0d7224 */ /* 0x000fe400078e0011 */
[----:B------:R-:W-:Y:S02]  /*16cf0*/  IMAD.MOV.U32 R12, RZ, RZ, RZ ;  /* 0x000000ffff0c7224 */ /* 0x000fe400078e00ff */
[----:B------:R-:W-:Y:S02]  /*16d00*/  IMAD.MOV.U32 R11, RZ, RZ, 0x1f ;  /* 0x0000001fff0b7424 */ /* 0x000fe400078e00ff */
[----:B------:R-:W-:-:S07]  /*16d10*/  IMAD.MOV.U32 R15, RZ, RZ, -0x1 ;  /* 0xffffffffff0f7424 */ /* 0x000fce00078e00ff */
[----:B0-2--5:R-:W-:Y:S05]  /*16d20*/  WARPSYNC.COLLECTIVE R15, `(.L_x_1307) ;  /* 0x000000000f087348 */ /* 0x025fea0003c00000 */
[----:B------:R1:W3:Y:S02]  /*16d30*/  SHFL.IDX P6, R14, R13, R12, R11 ;  /* 0x0000000c0d0e7389 */ /* 0x0002e400000c000b */
[----:B0123-5:R-:W-:Y:S01]  /*16d40*/  ENDCOLLECTIVE ;  /* 0x000000000000791b */ /* 0x02ffe20003800000 */
.L_x_1307:
[----:B------:R-:W-:Y:S05]  /*16d50*/  BSYNC B0 ;  /* 0x0000000000007941 */ /* 0x000fea0003800000 */
.L_x_1306:
[----:B------:R-:W-:Y:S05]  /*16d60*/  BRA `(.L_x_1308) ;  /* 0xffffffc400287947 */ /* 0x000fea000383ffff */
.L_x_1200:
[----:B------:R-:W-:Y:S01]  /*16d70*/  BSSY B0, `(.L_x_1309) ;  /* 0x0000006000007945 */ /* 0x000fe20003800000 */
[----:B------:R-:W-:-:S07]  /*16d80*/  IMAD.MOV.U32 R15, RZ, RZ, -0x1 ;  /* 0xffffffffff0f7424 */ /* 0x000fce00078e00ff */
[----:B012--5:R-:W-:Y:S05]  /*16d90*/  WARPSYNC.COLLECTIVE R15, `(.L_x_1310) ;  /* 0x000000000f0c7348 */ /* 0x027fea0003c00000 */
[----:B------:R-:W-:Y:S02]  /*16da0*/  ELECT P6, UR62, PT ;  /* 0x00000000003e782f */ /* 0x000fe400038c0000 */
[----:B------:R-:W-:Y:S01]  /*16db0*/  MOV R14, UR62 ;  /* 0x0000003e000e7c02 */ /* 0x000fe20008000f00 */
[----:B012--5:R-:W-:Y:S10]  /*16dc0*/  ENDCOLLECTIVE ;  /* 0x000000000000791b */ /* 0x027ff40003800000 */
.L_x_1310:
[----:B------:R-:W-:Y:S05]  /*16dd0*/  BSYNC B0 ;  /* 0x0000000000007941 */ /* 0x000fea0003800000 */
.L_x_1309:
[----:B------:R-:W-:Y:S05]  /*16de0*/  BRA `(.L_x_1311) ;  /* 0xffffffc4001c7947 */ /* 0x000fea000383ffff */
.L_x_1202:
[----:B---3--:R3:W4:Y:S02]  /*16df0*/  SYNCS.PHASECHK.TRANS64.TRYWAIT P1, [R5+URZ+0x28840], R2 ;  /* 0x02884002050075a7 */ /* 0x008724000802017f */
[----:B----4-:R-:W-:Y:S05]  /*16e00*/  @!P1 NANOSLEEP.SYNCS 0x989680 ;  /* 0x009896800000995d */ /* 0x010fea0003900000 */
[----:B------:R-:W4:Y:S02]  /*16e10*/  @!P1 SYNCS.PHASECHK.TRANS64 P1, [R5+URZ+0x28840], R2 ;  /* 0x02884002050095a7 */ /* 0x000f24000802007f */
[----:B----4-:R-:W-:Y:S05]  /*16e20*/  @!P1 BRA `(.L_x_1202) ;  /* 0xfffffffc00f09947 */ /* 0x010fea000383ffff */
[----:B------:R-:W-:Y:S05]  /*16e30*/  BRA `(.L_x_1312) ;  /* 0xffffffc4003c7947 */ /* 0x000fea000383ffff */
.L_x_1204:
[----:B0-----:R0:W4:Y:S02]  /*16e40*/  SYNCS.PHASECHK.TRANS64.TRYWAIT P1, [R7+URZ+0x28840], R0 ;  /* 0x02884000070075a7 */ /* 0x001124000802017f */
[----:B----4-:R-:W-:Y:S05]  /*16e50*/  @!P1 NANOSLEEP.SYNCS 0x989680 ;  /* 0x009896800000995d */ /* 0x010fea0003900000 */
[----:B------:R-:W4:Y:S02]  /*16e60*/  @!P1 SYNCS.PHASECHK.TRANS64 P1, [R7+URZ+0x28840], R0 ;  /* 0x02884000070095a7 */ /* 0x000f24000802007f */
[----:B----4-:R-:W-:Y:S05]  /*16e70*/  @!P1 BRA `(.L_x_1204) ;  /* 0xfffffffc00f09947 */ /* 0x010fea000383ffff */
[----:B------:R-:W-:Y:S05]  /*16e80*/  BRA `(.L_x_1313) ;  /* 0xffffffc400487947 */ /* 0x000fea000383ffff */
.L_x_1206:
[----:B----4-:R4:W0:Y:S02]  /*16e90*/  SYNCS.PHASECHK.TRANS64.TRYWAIT P1, [R5+URZ+0x28860], R2 ;  /* 0x02886002050075a7 */ /* 0x010824000802017f */
[----:B0-----:R-:W-:Y:S05]  /*16ea0*/  @!P1 NANOSLEEP.SYNCS 0x989680 ;  /* 0x009896800000995d */ /* 0x001fea0003900000 */
[----:B------:R-:W0:Y:S02]  /*16eb0*/  @!P1 SYNCS.PHASECHK.TRANS64 P1, [R5+URZ+0x28860], R2 ;  /* 0x02886002050095a7 */ /* 0x000e24000802007f */
[----:B0-----:R-:W-:Y:S05]  /*16ec0*/  @!P1 BRA `(.L_x_1206) ;  /* 0xfffffffc00f09947 */ /* 0x001fea000383ffff */
[----:B------:R-:W-:Y:S05]  /*16ed0*/  BRA `(.L_x_1314) ;  /* 0xffffffc400447947 */ /* 0x000fea000383ffff */
.L_x_1315:
        /* <DEDUP_REMOVED lines=10> */
.L_x_3545:


//--------------------- .text._ZN7cutlass13device_kernelIN5flash11enable_sm90INS1_16FlashAttnFwdSm90INS1_25CollectiveMainloopFwdSm90ILi2EN4cute5tupleIJNS5_1CILi1EEES8_S8_EEENS6_IJNS7_ILi128EEESA_SA_EEELi128ENS_10bfloat16_tEfNS_4arch4Sm90ELb0ELb1ELb0ELb1ELb1ELb0ELb0ELb1ELb1ELb1ELb1ELb0EEENS1_21CollectiveEpilogueFwdISB_S9_SC_SE_Li256ELb1ELb1ELb1ELb0EEENS1_36VarlenDynamicPersistentTileSchedulerILi128ELi128ELi256ELi128ELb1ELb1ELb1ELb1ELb0ELb1EEEEEEEEEvNT_6ParamsE --------------------------
	.section	.text._ZN7cutlass13device_kernelIN5flash11enable_sm90INS1_16FlashAttnFwdSm90INS1_25CollectiveMainloopFwdSm90ILi2EN4cute5tupleIJNS5_1CILi1EEES8_S8_EEENS6_IJNS7_ILi128EEESA_SA_EEELi128ENS_10bfloat16_tEfNS_4arch4Sm90ELb0ELb1ELb0ELb1ELb1ELb0ELb0ELb1ELb1ELb1ELb1ELb0EEENS1_21CollectiveEpilogueFwdISB_S9_SC_SE_Li256ELb1ELb1ELb1ELb0EEENS1_36VarlenDynamicPersistentTileSchedulerILi128ELi128ELi256ELi128ELb1ELb1ELb1ELb1ELb0ELb1EEEEEEEEEvNT_6ParamsE,"ax",@progbits
	.align	128
.text._ZN7cutlass13device_kernelIN5flash11enable_sm90INS1_16FlashAttnFwdSm90INS1_25CollectiveMainloopFwdSm90ILi2EN4cute5tupleIJNS5_1CILi1EEES8_S8_EEENS6_IJNS7_ILi128EEESA_SA_EEELi128ENS_10bfloat16_tEfNS_4arch4Sm90ELb0ELb1ELb0ELb1ELb1ELb0ELb0ELb1ELb1ELb1ELb1ELb0EEENS1_21CollectiveEpilogueFwdISB_S9_SC_SE_Li256ELb1ELb1ELb1ELb0EEENS1_36VarlenDynamicPersistentTileSchedulerILi128ELi128ELi256ELi128ELb1ELb1ELb1ELb1ELb0ELb1EEEEEEEEEvNT_6ParamsE:
        .type           _ZN7cutlass13device_kernelIN5flash11enable_sm90INS1_16FlashAttnFwdSm90INS1_25CollectiveMainloopFwdSm90ILi2EN4cute5tupleIJNS5_1CILi1EEES8_S8_EEENS6_IJNS7_ILi128EEESA_SA_EEELi128ENS_10bfloat16_tEfNS_4arch4Sm90ELb0ELb1ELb0ELb1ELb1ELb0ELb0ELb1ELb1ELb1ELb1ELb0EEENS1_21CollectiveEpilogueFwdISB_S9_SC_SE_Li256ELb1ELb1ELb1ELb0EEENS1_36VarlenDynamicPersistentTileSchedulerILi128ELi128ELi256ELi128ELb1ELb1ELb1ELb1ELb0ELb1EEEEEEEEEvNT_6ParamsE,@function
        .size           _ZN7cutlass13device_kernelIN5flash11enable_sm90INS1_16FlashAttnFwdSm90INS1_25CollectiveMainloopFwdSm90ILi2EN4cute5tupleIJNS5_1CILi1EEES8_S8_EEENS6_IJNS7_ILi128EEESA_SA_EEELi128ENS_10bfloat16_tEfNS_4arch4Sm90ELb0ELb1ELb0ELb1ELb1ELb0ELb0ELb1ELb1ELb1ELb1ELb0EEENS1_21CollectiveEpilogueFwdISB_S9_SC_SE_Li256ELb1ELb1ELb1ELb0EEENS1_36VarlenDynamicPersistentTileSchedulerILi128ELi128ELi256ELi128ELb1ELb1ELb1ELb1ELb0ELb1EEEEEEEEEvNT_6ParamsE,(.L_x_3546 - _ZN7cutlass13device_kernelIN5flash11enable_sm90INS1_16FlashAttnFwdSm90INS1_25CollectiveMainloopFwdSm90ILi2EN4cute5tupleIJNS5_1CILi1EEES8_S8_EEENS6_IJNS7_ILi128EEESA_SA_EEELi128ENS_10bfloat16_tEfNS_4arch4Sm90ELb0ELb1ELb0ELb1ELb1ELb0ELb0ELb1ELb1ELb1ELb1ELb0EEENS1_21CollectiveEpilogueFwdISB_S9_SC_SE_Li256ELb1ELb1ELb1ELb0EEENS1_36VarlenDynamicPersistentTileSchedulerILi128ELi128ELi256ELi128ELb1ELb1ELb1ELb1ELb0ELb1EEEEEEEEEvNT_6ParamsE)
        .other          _ZN7cutlass13device_kernelIN5flash11enable_sm90INS1_16FlashAttnFwdSm90INS1_25CollectiveMainloopFwdSm90ILi2EN4cute5tupleIJNS5_1CILi1EEES8_S8_EEENS6_IJNS7_ILi128EEESA_SA_EEELi128ENS_10bfloat16_tEfNS_4arch4Sm90ELb0ELb1ELb0ELb1ELb1ELb0ELb0ELb1ELb1ELb1ELb1ELb0EEENS1_21CollectiveEpilogueFwdISB_S9_SC_SE_Li256ELb1ELb1ELb1ELb0EEENS1_36VarlenDynamicPersistentTileSchedulerILi128ELi128ELi256ELi128ELb1ELb1ELb1ELb1ELb0ELb1EEEEEEEEEvNT_6ParamsE,@"STO_CUDA_ENTRY STV_DEFAULT"
_ZN7cutlass13device_kernelIN5flash11enable_sm90INS1_16FlashAttnFwdSm90INS1_25CollectiveMainloopFwdSm90ILi2EN4cute5tupleIJNS5_1CILi1EEES8_S8_EEENS6_IJNS7_ILi128EEESA_SA_EEELi128ENS_10bfloat16_tEfNS_4arch4Sm90ELb0ELb1ELb0ELb1ELb1ELb0ELb0ELb1ELb1ELb1ELb1ELb0EEENS1_21CollectiveEpilogueFwdISB_S9_SC_SE_Li256ELb1ELb1ELb1ELb0EEENS1_36VarlenDynamicPersistentTileSchedulerILi128ELi128ELi256ELi128ELb1ELb1ELb1ELb1ELb0ELb1EEEEEEEEEvNT_6ParamsE:
        /* <DEDUP_REMOVED lines=8> */
[----:B------:R-:W0:Y:S04]  /*0080*/  SHFL.IDX PT, R3, R2, RZ, 0x1f ;  /* 0x00001fff02037589 */ /* 0x000e2800000e0000 */
[----:B------:R-:W1:Y:S01]  /*0090*/  SHFL.IDX PT, R4, R4, RZ, 0x1f ;  /* 0x00001fff04047589 */ /* 0x000e6200000e0000 */
[C---:B0-----:R-:W-:Y:S02]  /*00a0*/  ISETP.NE.OR P0, PT, R3.reuse, RZ, !P0 ;  /* 0x000000ff0300720c */ /* 0x041fe40004705670 */
[----:B------:R-:W-:-:S11]  /*00b0*/  ISETP.NE.AND P1, PT, R3, RZ, PT ;  /* 0x000000ff0300720c */ /* 0x000fd60003f25270 */
[----:B------:R-:W-:Y:S01]  /*00c0*/  VOTEU.ALL UP0, P0 ;  /* 0x00000000003f7886 */ /* 0x000fe20000000000 */
[----:B------:R-:W-:-:S04]  /*00d0*/  VOTEU.ALL UP1, P0 ;  /* 0x00000000003f7886 */ /* 0x000fc80000020000 */
[----:B------:R-:W0:Y:S01]  /*00e0*/  @!UP0 S2UR UR8, SR_CgaCtaId ;  /* 0x00000000000889c3 */ /* 0x000e220000008800 */
[----:B------:R-:W-:Y:S01]  /*00f0*/  @!UP0 UMOV UR6, 0x400 ;  /* 0x0000040000068882 */ /* 0x000fe20000000000 */
[----:B------:R-:W-:-:S04]  /*0100*/  @!UP0 UIADD3 UR4, -UR4, 0x100000, URZ ;  /* 0x0010000004048890 */ /* 0x000fc8000fffe13f */
[----:B------:R-:W-:Y:S02]  /*0110*/  @!UP0 USHF.L.U32 UR5, UR4, 0xb, URZ ;  /* 0x0000000b04058899 */ /* 0x000fe4000800063f */
[----:B------:R-:W-:Y:S02]  /*0120*/  @!UP0 USHF.L.U32 UR4, UR4, 0x1, URZ ;  /* 0x0000000104048899 */ /* 0x000fe4000800063f */
[----:B0-----:R-:W-:Y:S02]  /*0130*/  @!UP0 ULEA UR8, UR8, UR6, 0x18 ;  /* 0x0000000608088291 */ /* 0x001fe4000f8ec03f */
        /* <DEDUP_REMOVED lines=25> */
.L_x_1316:
        /* <DEDUP_REMOVED lines=22> */
.L_x_1317:
        /* <DEDUP_REMOVED lines=18> */
.L_x_1318:
        /* <DEDUP_REMOVED lines=22> */
.L_x_1319:
        /* <DEDUP_REMOVED lines=23> */
.L_x_1320:
[----:B------:R-:W-:Y:S01]  /*0820*/  UISETP.NE.AND UP0, UPT, UR9, URZ, UPT ;  /* 0x0000003f0900728c */ /* 0x000fe2000bf05270 */
[----:B------:R-:W-:Y:S01]  /*0830*/  NOP ;  /* 0x0000000000007918 */ /* 0x000fe20000000000 */
[----:B0-----:R-:W-:Y:S01]  /*0840*/  UMOV UR4, 0x1 ;  /* 0x0000000100047882 */ /* 0x001fe20000000000 */
[----:B------:R-:W-:Y:S01]  /*0850*/  ULDC.64 UR36, c[0x0][0x208] ;  /* 0x0000820000247ab9 */ /* 0x000fe20000000a00 */
[----:B------:R-:W-:Y:S01]  /*0860*/  USEL UR4, UR4, 0x2, !UP0 ;  /* 0x0000000204047887 */ /* 0x000fe2000c000000 */
[----:B-1234-:R-:W-:Y:S01]  /*0870*/  BAR.SYNC.DEFER_BLOCKING 0x0 ;  /* 0x0000000000007b1d */ /* 0x01efe20000010000 */
[----:B------:R-:W-:-:S04]  /*0880*/  PLOP3.LUT P0, PT, PT, PT, UP0, 0x80, 0x0 ;  /* 0x000000000000781c */ /* 0x000fc80003f0f008 */
[----:B------:R-:W-:-:S05]  /*0890*/  IMAD.U32 R3, RZ, RZ, UR4 ;  /* 0x00000004ff037e24 */ /* 0x000fca000f8e00ff */
[----:B------:R0:W-:Y:S04]  /*08a0*/  STL [R1+0x18], R3 ;  /* 0x0000180301007387 */ /* 0x0001e80000100800 */
[----:B------:R-:W-:Y:S05]  /*08b0*/  @!P0 BRA `(.L_x_1321) ;  /* 0x0000010800808947 */ /* 0x000fea0003800000 */
.L_x_1322:
[----:B------:R-:W-:-:S08]  /*08c0*/  NOP ;  /* 0x0000000000007918 */ /* 0x000fd00000000000 */
[----:B------:R-:W1:Y:S02]  /*08d0*/  USETMAXREG.TRY_ALLOC.CTAPOOL UP0, 0xe8 ;  /* 0x000000e8000079c8 */ /* 0x000e640008000600 */
[----:B-1----:R-:W-:-:S13]  /*08e0*/  PLOP3.LUT P0, PT, PT, PT, UP0, 0x80, 0x0 ;  /* 0x000000000000781c */ /* 0x002fda0003f0f008 */
[----:B------:R-:W-:Y:S05]  /*08f0*/  @!P0 BRA `(.L_x_1322) ;  /* 0xfffffffc00f08947 */ /* 0x000fea000383ffff */
[----:B------:R-:W-:Y:S01]  /*0900*/  LOP3.LUT R2, R0, 0xffffff80, RZ, 0xc0, !PT ;  /* 0xffffff8000027812 */ /* 0x000fe200078ec0ff */
[----:B------:R-:W1:Y:S08]  /*0910*/  S2UR UR5, SR_CgaCtaId ;  /* 0x00000000000579c3 */ /* 0x000e700000008800 */
[----:B------:R-:W-:Y:S06]  /*0920*/  BAR.ARV 0x8, 0x180 ;  /* 0x0206000000007b1d */ /* 0x000fec0000002000 */
[----:B------:R-:W-:Y:S01]  /*0930*/  ISETP.NE.AND P0, PT, R2, 0x80, PT ;  /* 0x000000800200780c */ /* 0x000fe20003f05270 */
[----:B------:R-:W-:-:S12]  /*0940*/  UMOV UR4, 0x400 ;  /* 0x0000040000047882 */ /* 0x000fd80000000000 */
[----:B------:R-:W-:Y:S06]  /*0950*/  @!P0 BAR.ARV 0x9, 0x100 ;  /* 0x0244000000008b1d */ /* 0x000fec0000002000 */
[----:B-1----:R-:W-:Y:S02]  /*0960*/  ULEA UR4, UR5, UR4, 0x18 ;  /* 0x0000000405047291 */ /* 0x002fe4000f8ec03f */
[----:B------:R-:W-:Y:S07]  /*0970*/  BAR.SYNC.DEFER_BLOCKING 0x5, 0x180 ;  /* 0x0146000000007b1d */ /* 0x000fee0000010000 */
[----:B------:R-:W1:Y:S01]  /*0980*/  LDS.128 R12, [UR4+0x288d0] ;  /* 0x0288d004ff0c7984 */ /* 0x000e620008000c00 */
[----:B------:R-:W-:Y:S01]  /*0990*/  ULDC UR4, c[0x0][0xc3c] ;  /* 0x00030f0000047ab9 */ /* 0x000fe20000000800 */
[----:B------:R-:W-:Y:S06]  /*09a0*/  BAR.ARV 0x4, 0x180 ;  /* 0x0106000000007b1d */ /* 0x000fec0000002000 */
[----:B-1----:R-:W-:-:S13]  /*09b0*/  ISETP.GE.AND P0, PT, R15, UR4, PT ;  /* 0x000000040f007c0c */ /* 0x002fda000bf06270 */
[----:B------:R-:W-:Y:S05]  /*09c0*/  @P0 EXIT ;  /* 0x000000000000094d */ /* 0x000fea0003800000 */
[----:B0-----:R-:W2:Y:S01]  /*09d0*/  LDL R3, [R1+0x18] ;  /* 0x0000180001037983 */ /* 0x001ea20000100800 */
[----:B------:R-:W-:Y:S01]  /*09e0*/  VIADD R222, R0, 0xffffff80 ;  /* 0xffffff8000de7836 */ /* 0x000fe20000000000 */
[----:B------:R-:W-:Y:S01]  /*09f0*/  R2UR UR6, R13 ;  /* 0x000000000d0672ca */ /* 0x000fe200000e0000 */
[----:B------:R-:W-:Y:S01]  /*0a00*/  UMOV UR61, URZ ;  /* 0x0000003f003d7c82 */ /* 0x000fe20008000000 */
[----:B------:R-:W-:Y:S01]  /*0a10*/  R2UR UR5, R14 ;  /* 0x000000000e0572ca */ /* 0x000fe200000e0000 */
[----:B------:R-:W-:Y:S01]  /*0a20*/  UMOV UR39, URZ ;  /* 0x0000003f00277c82 */ /* 0x000fe20008000000 */
[----:B------:R-:W-:Y:S01]  /*0a30*/  R2UR UR7, R15 ;  /* 0x000000000f0772ca */ /* 0x000fe200000e0000 */
[----:B------:R-:W-:Y:S01]  /*0a40*/  UMOV UR38, URZ ;  /* 0x0000003f00267c82 */ /* 0x000fe20008000000 */
[----:B--2---:R-:W-:Y:S02]  /*0a50*/  R2UR UR4, R3 ;  /* 0x00000000030472ca */ /* 0x004fe400000e0000 */
[----:B------:R-:W-:-:S04]  /*0a60*/  SHF.R.S32.HI R3, RZ, 0x1f, R222 ;  /* 0x0000001fff037819 */ /* 0x000fc800000114de */
[CC--:B------:R-:W-:Y:S02]  /*0a70*/  LEA.HI R5, R3.reuse, R222.reuse, RZ, 0x7 ;  /* 0x000000de03057211 */ /* 0x0c0fe400078f38ff */
[CC--:B------:R-:W-:Y:S02]  /*0a80*/  LEA.HI R0, R3.reuse, R222.reuse, RZ, 0x4 ;  /* 0x000000de03007211 */ /* 0x0c0fe400078f20ff */
[----:B------:R-:W-:Y:S02]  /*0a90*/  LEA.HI R2, R3, R222, RZ, 0x5 ;  /* 0x000000de03027211 */ /* 0x000fe400078f28ff */
[----:B------:R-:W-:Y:S01]  /*0aa0*/  LOP3.LUT R199, R5, 0xffffff80, RZ, 0xc0, !PT ;  /* 0xffffff8005c77812 */ /* 0x000fe200078ec0ff */
[----:B------:R-:W-:Y:S01]  /*0ab0*/  ULOP3.LUT UR4, UR4, 0x1, URZ, 0xfc, !UPT ;  /* 0x0000000104047892 */ /* 0x000fe2000f8efc3f */
[----:B------:R-:W-:Y:S01]  /*0ac0*/  SHF.R.S32.HI R9, RZ, 0x4, R0 ;  /* 0x00000004ff097819 */ /* 0x000fe20000011400 */
[----:B------:R-:W-:Y:S01]  /*0ad0*/  IMAD.SHL.U32 R2, R2, 0x20, RZ ;  /* 0x0000002002027824 */ /* 0x000fe200078e00ff */
[----:B------:R-:W-:Y:S01]  /*0ae0*/  LOP3.LUT R7, R0, 0x3fffff0, RZ, 0xc0, !PT ;  /* 0x03fffff000077812 */ /* 0x000fe200078ec0ff */
[----:B------:R-:W-:Y:S01]  /*0af0*/  IMAD.IADD R199, R222, 0x1, -R199 ;  /* 0x00000001dec77824 */ /* 0x000fe200078e0ac7 */
[----:B------:R-:W-:Y:S01]  /*0b00*/  LEA.HI R0, R0, R9, RZ, 0x1 ;  /* 0x0000000900007211 */ /* 0x000fe200078f08ff */
[----:B------:R-:W-:Y:S01]  /*0b10*/  IMAD.U32 R219, RZ, RZ, UR4 ;  /* 0x00000004ffdb7e24 */ /* 0x000fe2000f8e00ff */
[----:B------:R-:W-:Y:S01]  /*0b20*/  LOP3.LUT R2, R2, 0xfffffc00, RZ, 0xc0, !PT ;  /* 0xfffffc0002027812 */ /* 0x000fe200078ec0ff */
[----:B------:R-:W-:Y:S01]  /*0b30*/  IMAD.IADD R7, R222, 0x1, -R7 ;  /* 0x00000001de077824 */ /* 0x000fe200078e0a07 */
[----:B------:R-:W-:-:S02]  /*0b40*/  LOP3.LUT R0, R0, 0x1ffffffe, RZ, 0xc0, !PT ;  /* 0x1ffffffe00007812 */ /* 0x000fc400078ec0ff */
[----:B------:R-:W-:Y:S01]  /*0b50*/  SHF.R.S32.HI R4, RZ, 0x1f, R199 ;  /* 0x0000001fff047819 */ /* 0x000fe200000114c7 */
[----:B------:R-:W-:Y:S01]  /*0b60*/  IMAD R7, R7, 0x40, R2 ;  /* 0x0000004007077824 */ /* 0x000fe200078e0202 */
[----:B------:R-:W-:Y:S01]  /*0b70*/  LEA.HI R2, R3, R222, RZ, 0x2 ;  /* 0x000000de03027211 */ /* 0x000fe200078f10ff */
[----:B------:R-:W-:Y:S01]  /*0b80*/  IMAD.IADD R0, R9, 0x1, -R0 ;  /* 0x0000000109007824 */ /* 0x000fe200078e0a00 */
[----:B------:R-:W-:Y:S02]  /*0b90*/  LEA.HI R6, R4, R199, RZ, 0x2 ;  /* 0x000000c704067211 */ /* 0x000fe400078f10ff */
[----:B------:R-:W-:Y:S01]  /*0ba0*/  SHF.R.S32.HI R216, RZ, 0x7, R5 ;  /* 0x00000007ffd87819 */ /* 0x000fe20000011405 */
[----:B------:R-:W-:Y:S01]  /*0bb0*/  IMAD R218, R0, 0x8, R7 ;  /* 0x0000000800da7824 */ /* 0x000fe200078e0207 */
[--C-:B------:R-:W-:Y:S02]  /*0bc0*/  SHF.R.S32.HI R8, RZ, 0x2, R6.reuse ;  /* 0x00000002ff087819 */ /* 0x100fe40000011406 */
[----:B------:R-:W-:-:S02]  /*0bd0*/  SHF.R.S32.HI R11, RZ, 0x1f, R6 ;  /* 0x0000001fff0b7819 */ /* 0x000fc40000011406 */
[----:B------:R-:W-:Y:S02]  /*0be0*/  LOP3.LUT R7, R2, 0xfffffffc, RZ, 0xc0, !PT ;  /* 0xfffffffc02077812 */ /* 0x000fe400078ec0ff */
[----:B------:R-:W-:Y:S02]  /*0bf0*/  LEA.HI R5, R5, R216, RZ, 0x1 ;  /* 0x000000d805057211 */ /* 0x000fe400078f08ff */
[----:B------:R-:W-:Y:S01]  /*0c00*/  LEA.HI R3, R3, R222, RZ, 0x3 ;  /* 0x000000de03037211 */ /* 0x000fe200078f18ff */
[----:B------:R-:W-:Y:S01]  /*0c10*/  IMAD.IADD R0, R222, 0x1, -R7 ;  /* 0x00000001de007824 */ /* 0x000fe200078e0a07 */
[----:B------:R-:W-:Y:S02]  /*0c20*/  LEA.HI R11, R11, R8, RZ, 0x3 ;  /* 0x000000080b0b7211 */ /* 0x000fe400078f18ff */
[----:B------:R-:W-:Y:S02]  /*0c30*/  LOP3.LUT R7, R5, 0x3fffffe, RZ, 0xc0, !PT ;  /* 0x03fffffe05077812 */ /* 0x000fe400078ec0ff */
[----:B------:R-:W-:-:S02]  /*0c40*/  LOP3.LUT R5, R3, 0xfffffff8, RZ, 0xc0, !PT ;  /* 0xfffffff803057812 */ /* 0x000fc400078ec0ff */
[----:B------:R-:W-:Y:S01]  /*0c50*/  LOP3.LUT R6, R6, 0x7ffffffc, RZ, 0xc0, !PT ;  /* 0x7ffffffc06067812 */ /* 0x000fe200078ec0ff */
[----:B------:R-:W-:Y:S01]  /*0c60*/  IMAD.IADD R7, R216, 0x1, -R7 ;  /* 0x00000001d8077824 */ /* 0x000fe200078e0a07 */
[----:B------:R-:W-:Y:S01]  /*0c70*/  LOP3.LUT R11, R11, 0xfffffff8, RZ, 0xc0, !PT ;  /* 0xfffffff80b0b7812 */ /* 0x000fe200078ec0ff */
[----:B------:R-:W-:Y:S01]  /*0c80*/  IMAD.IADD R22, R222, 0x1, -R5 ;  /* 0x00000001de167824 */ /* 0x000fe200078e0a05 */
[----:B------:R-:W-:Y:S01]  /*0c90*/  LEA.HI R4, R4, R199, RZ, 0x5 ;  /* 0x000000c704047211 */ /* 0x000fe200078f28ff */
[----:B------:R-:W-:Y:S01]  /*0ca0*/  IMAD.IADD R6, R199, 0x1, -R6 ;  /* 0x00000001c7067824 */ /* 0x000fe200078e0a06 */
[----:B------:R-:W-:Y:S01]  /*0cb0*/  LEA.HI R2, R0, R0, RZ, 0x1 ;  /* 0x0000000000027211 */ /* 0x000fe200078f08ff */
[----:B------:R-:W-:Y:S01]  /*0cc0*/  IMAD.IADD R11, R8, 0x1, -R11 ;  /* 0x00000001080b7824 */ /* 0x000fe200078e0a0b */
[----:B------:R-:W-:Y:S01]  /*0cd0*/  SHF.R.S32.HI R4, RZ, 0x5, R4 ;  /* 0x00000005ff047819 */ /* 0x000fe20000011404 */
[----:B------:R-:W-:Y:S01]  /*0ce0*/  IMAD.SHL.U32 R18, R22, 0x8, RZ ;  /* 0x0000000816127824 */ /* 0x000fe200078e00ff */
[----:B------:R-:W-:Y:S01]  /*0cf0*/  LOP3.LUT R9, R2, 0x1ffffffe, RZ, 0xc0, !PT ;  /* 0x1ffffffe02097812 */ /* 0x000fe200078ec0ff */
[----:B------:R-:W-:Y:S01]  /*0d00*/  IMAD.SHL.U32 R16, R6, 0x2, RZ ;  /* 0x0000000206107824 */ /* 0x000fe200078e00ff */
[----:B------:R-:W-:Y:S01]  /*0d10*/  SHF.R.S32.HI R198, RZ, 0x3, R3 ;  /* 0x00000003ffc67819 */ /* 0x000fe20000011403 */
[----:B------:R-:W-:Y:S01]  /*0d20*/  IMAD R4, R4, 0x10, R11 ;  /* 0x0000001004047824 */ /* 0x000fe200078e020b */
[----:B------:R-:W-:Y:S01]  /*0d30*/  SHF.R.S32.HI R221, RZ, 0x1f, R18 ;  /* 0x0000001fffdd7819 */ /* 0x000fe20000011412 */
[----:B------:R-:W-:Y:S01]  /*0d40*/  VIADD R19, R18, 0x40 ;  /* 0x0000004012137836 */ /* 0x000fe20000000000 */
[----:B------:R-:W-:Y:S01]  /*0d50*/  SHF.R.S32.HI R215, RZ, 0x1f, R16 ;  /* 0x0000001fffd77819 */ /* 0x000fe20000011410 */
[----:B------:R-:W-:-:S02]  /*0d60*/  VIADD R197, R16, 0x8 ;  /* 0x0000000810c57836 */ /* 0x000fc40000000000 */
[C---:B------:R-:W-:Y:S01]  /*0d70*/  VIADD R196, R16.reuse, 0x10 ;  /* 0x0000001010c47836 */ /* 0x040fe20000000000 */
[----:B------:R-:W-:Y:S01]  /*0d80*/  SHF.R.S32.HI R220, RZ, 0x1f, R19 ;  /* 0x0000001fffdc7819 */ /* 0x000fe20000011413 */
        /* <DEDUP_REMOVED lines=24> */
[----:B------:R-:W-:Y:S01]  /*0f10*/  VIADD R23, R16, 0x78 ;  /* 0x0000007810177836 */ /* 0x000fe20000000000 */
[----:B------:R-:W-:Y:S01]  /*0f20*/  SHF.R.S32.HI R202, RZ, 0x1f, R185 ;  /* 0x0000001fffca7819 */ /* 0x000fe200000114b9 */
[----:B------:R-:W-:Y:S01]  /*0f30*/  IMAD.IADD R0, R0, 0x1, -R9 ;  /* 0x0000000100007824 */ /* 0x000fe200078e0a09 */
[----:B------:R-:W-:Y:S01]  /*0f40*/  SHF.R.S32.HI R201, RZ, 0x1f, R184 ;  /* 0x0000001fffc97819 */ /* 0x000fe200000114b8 */
[----:B------:R-:W-:Y:S01]  /*0f50*/  IMAD R217, R7, 0x40, R4 ;  /* 0x0000004007d97824 */ /* 0x000fe200078e0204 */
[----:B------:R-:W-:-:S03]  /*0f60*/  SHF.R.S32.HI R200, RZ, 0x1f, R23 ;  /* 0x0000001fffc87819 */ /* 0x000fc60000011417 */
[----:B------:R-:W-:-:S07]  /*0f70*/  IMAD R17, R0, 0x8, R217 ;  /* 0x0000000800117824 */ /* 0x000fce00078e02d9 */
.L_x_1434:
[----:B------:R-:W-:Y:S01]  /*0f80*/  ULDC.64 UR8, c[0x0][0xa28] ;  /* 0x00028a0000087ab9 */ /* 0x000fe20000000a00 */
[----:B------:R-:W-:Y:S01]  /*0f90*/  ULDC UR4, c[0x0][0x424] ;  /* 0x0001090000047ab9 */ /* 0x000fe20000000800 */
[----:B------:R-:W-:-:S04]  /*0fa0*/  UISETP.NE.U32.AND UP0, UPT, UR8, URZ, UPT ;  /* 0x0000003f0800728c */ /* 0x000fc8000bf05070 */
[----:B------:R-:W-:-:S03]  /*0fb0*/  UISETP.NE.AND.EX UP0, UPT, UR9, URZ, UPT, UP0 ;  /* 0x0000003f0900728c */ /* 0x000fc6000bf05300 */
[----:B------:R-:W-:Y:S02]  /*0fc0*/  ULDC.64 UR8, c[0x0][0xa18] ;  /* 0x0002860000087ab9 */ /* 0x000fe40000000a00 */
[----:B------:R-:W-:Y:S01]  /*0fd0*/  UISETP.NE.U32.AND UP1, UPT, UR8, URZ, UPT ;  /* 0x0000003f0800728c */ /* 0x000fe2000bf25070 */
[----:B------:R-:W-:-:S03]  /*0fe0*/  PLOP3.LUT P0, PT, PT, PT, UP0, 0x80, 0x0 ;  /* 0x000000000000781c */ /* 0x000fc60003f0f008 */
[----:B------:R-:W-:-:S03]  /*0ff0*/  UISETP.NE.AND.EX UP1, UPT, UR9, URZ, UPT, UP1 ;  /* 0x0000003f0900728c */ /* 0x000fc6000bf25310 */
[----:B------:R-:W-:Y:S02]  /*1000*/  @UP0 ULDC.64 UR8, c[0x0][0xa28] ;  /* 0x00028a0000080ab9 */ /* 0x000fe40000000a00 */
[----:B------:R-:W-:Y:S01]  /*1010*/  @UP0 UIMAD.WIDE UR8, UR7, 0x4, UR8 ;  /* 0x00000004070808a5 */ /* 0x000fe2000f8e0208 */
[----:B------:R-:W-:-:S05]  /*1020*/  PLOP3.LUT P2, PT, PT, PT, UP1, 0x80, 0x0 ;  /* 0x000000000000781c */ /* 0x000fca0003f4f018 */
[----:B012-4-:R-:W-:Y:S02]  /*1030*/  IMAD.U32 R2, RZ, RZ, UR8 ;  /* 0x00000008ff027e24 */ /* 0x017fe4000f8e00ff */
[----:B------:R-:W-:Y:S01]  /*1040*/  IMAD.U32 R3, RZ, RZ, UR9 ;  /* 0x00000009ff037e24 */ /* 0x000fe2000f8e00ff */
[----:B------:R-:W-:Y:S02]  /*1050*/  @UP1 ULDC.64 UR8, c[0x0][0xa18] ;  /* 0x0002860000081ab9 */ /* 0x000fe40000000a00 */
[----:B------:R-:W-:Y:S02]  /*1060*/  @UP1 UIMAD.WIDE UR8, UR7, 0x4, UR8 ;  /* 0x00000004070818a5 */ /* 0x000fe4000f8e0208 */
[----:B------:R-:W2:Y:S04]  /*1070*/  @P0 LDG.E R2, desc[UR36][R2.64] ;  /* 0x0000002402020981 */ /* 0x000ea8000c1e1900 */
[----:B---3--:R-:W-:-:S02]  /*1080*/  IMAD.U32 R4, RZ, RZ, UR8 ;  /* 0x00000008ff047e24 */ /* 0x008fc4000f8e00ff */
[----:B------:R-:W-:Y:S01]  /*1090*/  IMAD.U32 R5, RZ, RZ, UR9 ;  /* 0x00000009ff057e24 */ /* 0x000fe2000f8e00ff */
[----:B------:R-:W-:-:S04]  /*10a0*/  ULDC.64 UR8, c[0x0][0x418] ;  /* 0x0001060000087ab9 */ /* 0x000fc80000000a00 */
[----:B------:R-:W3:Y:S01]  /*10b0*/  @P2 LDG.E R4, desc[UR36][R4.64] ;  /* 0x0000002404042981 */ /* 0x000ee2000c1e1900 */
[----:B------:R-:W-:Y:S01]  /*10c0*/  UISETP.NE.U32.AND UP0, UPT, UR8, URZ, UPT ;  /* 0x0000003f0800728c */ /* 0x000fe2000bf05070 */
[----:B------:R-:W-:Y:S01]  /*10d0*/  UMOV UR41, URZ ;  /* 0x0000003f00297c82 */ /* 0x000fe20008000000 */
[----:B------:R-:W-:Y:S02]  /*10e0*/  ULOP3.LUT UR55, UR5, 0xffff, URZ, 0xc0, !UPT ;  /* 0x0000ffff05377892 */ /* 0x000fe4000f8ec03f */
[----:B------:R-:W-:-:S03]  /*10f0*/  UISETP.NE.AND.EX UP0, UPT, UR9, URZ, UPT, UP0 ;  /* 0x0000003f0900728c */ /* 0x000fc6000bf05300 */
[----:B------:R-:W-:Y:S01]  /*1100*/  ULDC.64 UR8, c[0x0][0xa20] ;  /* 0x0002880000087ab9 */ /* 0x000fe20000000a00 */
[----:B------:R-:W-:Y:S01]  /*1110*/  USEL UR4, UR4, 0x1, UP0 ;  /* 0x0000000104047887 */ /* 0x000fe20008000000 */
[----:B------:R-:W-:Y:S01]  /*1120*/  ISETP.NE.U32.AND P1, PT, RZ, UR8, PT ;  /* 0x00000008ff007c0c */ /* 0x000fe2000bf25070 */
[----:B------:R-:W-:Y:S02]  /*1130*/  ULDC UR8, c[0x0][0x2f0] ;  /* 0x0000bc0000087ab9 */ /* 0x000fe40000000800 */
[----:B------:R-:W-:Y:S01]  /*1140*/  UIMAD UR4, UR4, UR8, URZ ;  /* 0x00000008040472a4 */ /* 0x000fe2000f8e023f */
[----:B------:R-:W-:Y:S02]  /*1150*/  ISETP.NE.AND.EX P1, PT, RZ, UR9, PT, P1 ;  /* 0x00000009ff007c0c */ /* 0x000fe4000bf25310 */
[----:B--2---:R-:W-:Y:S02]  /*1160*/  @P0 R2UR UR41, R2 ;  /* 0x00000000022902ca */ /* 0x004fe400000e0000 */
[----:B---3--:R-:W-:Y:S01]  /*1170*/  @P2 R2UR UR42, R4 ;  /* 0x00000000042a22ca */ /* 0x008fe200000e0000 */
[----:B-----5:R-:W-:-:S14]  /*1180*/  @P2 BRA `(.L_x_1323) ;  /* 0x0000000000382947 */ /* 0x020fdc0003800000 */
[----:B------:R-:W-:Y:S01]  /*1190*/  ULDC.64 UR8, c[0x0][0xa00] ;  /* 0x0002800000087ab9 */ /* 0x000fe20000000a00 */
[----:B------:R-:W-:Y:S01]  /*11a0*/  ULDC UR42, c[0x0][0x288] ;  /* 0x0000a200002a7ab9 */ /* 0x000fe20000000800 */
[----:B------:R-:W-:-:S04]  /*11b0*/  ISETP.NE.U32.AND P0, PT, RZ, UR8, PT ;  /* 0x00000008ff007c0c */ /* 0x000fc8000bf05070 */
[----:B------:R-:W-:-:S13]  /*11c0*/  ISETP.NE.AND.EX P0, PT, RZ, UR9, PT, P0 ;  /* 0x00000009ff007c0c */ /* 0x000fda000bf05300 */
[----:B------:R-:W-:Y:S05]  /*11d0*/  @!P0 BRA `(.L_x_1323) ;  /* 0x0000000000248947 */ /* 0x000fea0003800000 */
[----:B------:R-:W-:Y:S02]  /*11e0*/  ULDC.64 UR8, c[0x0][0xa00] ;  /* 0x0002800000087ab9 */ /* 0x000fe40000000a00 */
[----:B------:R-:W-:-:S06]  /*11f0*/  UIMAD.WIDE UR8, UR7, 0x4, UR8 ;  /* 0x00000004070878a5 */ /* 0x000fcc000f8e0208 */
[----:B------:R-:W-:Y:S02]  /*1200*/  IMAD.U32 R2, RZ, RZ, UR8 ;  /* 0x00000008ff027e24 */ /* 0x000fe4000f8e00ff */
[----:B------:R-:W-:-:S05]  /*1210*/  IMAD.U32 R3, RZ, RZ, UR9 ;  /* 0x00000009ff037e24 */ /* 0x000fca000f8e00ff */
[----:B------:R-:W2:Y:S04]  /*1220*/  LDG.E R4, desc[UR36][R2.64] ;  /* 0x0000002402047981 */ /* 0x000ea8000c1e1900 */
[----:B------:R-:W3:Y:S01]  /*1230*/  LDG.E R0, desc[UR36][R2.64+0x4] ;  /* 0x0000042402007981 */ /* 0x000ee2000c1e1900 */
[----:B--2---:R-:W-:Y:S02]  /*1240*/  R2UR UR42, R4 ;  /* 0x00000000042a72ca */ /* 0x004fe400000e0000 */
[----:B---3--:R-:W-:-:S13]  /*1250*/  R2UR UR8, R0 ;  /* 0x00000000000872ca */ /* 0x008fda00000e0000 */
[----:B------:R-:W-:-:S12]  /*1260*/  UIADD3 UR42, -UR42, UR8, URZ ;  /* 0x000000082a2a7290 */ /* 0x000fd8000fffe13f */
.L_x_1323:
[----:B------:R-:W-:Y:S01]  /*1270*/  UMOV UR57, UR7 ;  /* 0x0000000700397c82 */ /* 0x000fe20008000000 */
[----:B------:R-:W-:Y:S05]  /*1280*/  @!P1 BRA `(.L_x_1324) ;  /* 0x00000000001c9947 */ /* 0x000fea0003800000 */
[----:B------:R-:W-:Y:S02]  /*1290*/  ULDC.64 UR8, c[0x0][0xa20] ;  /* 0x0002880000087ab9 */ /* 0x000fe40000000a00 */
[----:B------:R-:W-:-:S06]  /*12a0*/  UIMAD.WIDE UR8, UR7, 0x4, UR8 ;  /* 0x00000004070878a5 */ /* 0x000fcc000f8e0208 */
[----:B------:R-:W-:Y:S02]  /*12b0*/  IMAD.U32 R2, RZ, RZ, UR8 ;  /* 0x00000008ff027e24 */ /* 0x000fe4000f8e00ff */
[----:B------:R-:W-:-:S05]  /*12c0*/  IMAD.U32 R3, RZ, RZ, UR9 ;  /* 0x00000009ff037e24 */ /* 0x000fca000f8e00ff */
[----:B------:R-:W2:Y:S02]  /*12d0*/  LDG.E R2, desc[UR36][R2.64] ;  /* 0x0000002402027981 */ /* 0x000ea4000c1e1900 */
[----:B--2---:R-:W-:Y:S01]  /*12e0*/  R2UR UR4, R2 ;  /* 0x00000000020472ca */ /* 0x004fe200000e0000 */
[----:B------:R-:W-:-:S14]  /*12f0*/  BRA `(.L_x_1325) ;  /* 0x0000000000347947 */ /* 0x000fdc0003800000 */
.L_x_1324:
[----:B------:R-:W-:Y:S02]  /*1300*/  ULDC.64 UR8, c[0x0][0xa08] ;  /* 0x0002820000087ab9 */ /* 0x000fe40000000a00 */
        /* <DEDUP_REMOVED lines=12> */
.L_x_1325:
[----:B------:R-:W-:Y:S01]  /*13d0*/  ULDC UR7, c[0x0][0x448] ;  /* 0x0001120000077ab9 */ /* 0x000fe20000000800 */
[----:B------:R-:W-:Y:S02]  /*13e0*/  USHF.L.U32 UR46, UR6, 0x7, URZ ;  /* 0x00000007062e7899 */ /* 0x000fe4000800063f */
[----:B------:R-:W-:Y:S02]  /*13f0*/  UISETP.NE.AND UP0, UPT, UR7, 0x1, UPT ;  /* 0x000000010700788c */ /* 0x000fe4000bf05270 */
[----:B------:R-:W-:Y:S01]  /*1400*/  UIADD3 UR10, UR46, 0x7f, URZ ;  /* 0x0000007f2e0a7890 */ /* 0x000fe2000fffe03f */
[----:B------:R-:W-:Y:S01]  /*1410*/  ULDC.64 UR6, c[0x0][0x9e0] ;  /* 0x0002780000067ab9 */ /* 0x000fe20000000a00 */
[----:B------:R-:W-:Y:S02]  /*1420*/  UP2UR UR50, UPR, URZ, 0x1 ;  /* 0x000000013f327883 */ /* 0x000fe40008000000 */
[----:B------:R-:W-:-:S05]  /*1430*/  UIADD3 UR41, -UR41, UR4, URZ ;  /* 0x0000000429297290 */ /* 0x000fca000fffe13f */
[----:B------:R-:W-:Y:S01]  /*1440*/  @UP0 ULDC UR8, c[0x0][0x44c] ;  /* 0x0001130000080ab9 */ /* 0x000fe20000000800 */
[----:B------:R-:W-:Y:S01]  /*1450*/  @UP0 ULDC UR11, c[0x0][0x450] ;  /* 0x00011400000b0ab9 */ /* 0x000fe20000000800 */
[----:B------:R-:W-:Y:S02]  /*1460*/  UIMAD.WIDE.U32 UR8, UR10, UR8, URZ ;  /* 0x000000080a0872a5 */ /* 0x000fe4000f8e003f */
[----:B------:R-:W-:Y:S02]  /*1470*/  UIADD3 UR4, UR41, 0x1, -UR42 ;  /* 0x0000000129047890 */ /* 0x000fe4000fffe82a */
[----:B------:R-:W-:Y:S02]  /*1480*/  @UP0 USHF.R.U32.HI UR10, URZ, UR11, UR9 ;  /* 0x0000000b3f0a0299 */ /* 0x000fe40008011609 */
[----:B------:R-:W-:Y:S02]  /*1490*/  UISETP.GE.AND UP0, UPT, UR7, 0x1, UPT ;  /* 0x000000010700788c */ /* 0x000fe4000bf06270 */
[----:B------:R-:W-:-:S02]  /*14a0*/  UIADD3 UR10, UR4, UR10, URZ ;  /* 0x0000000a040a7290 */ /* 0x000fc4000fffe03f */
[----:B------:R-:W-:Y:S02]  /*14b0*/  UP2UR UR43, UPR, URZ, 0x1 ;  /* 0x000000013f2b7883 */ /* 0x000fe40008000000 */
[----:B------:R-:W-:Y:S01]  /*14c0*/  PLOP3.LUT P0, PT, PT, PT, UP0, 0x40, 0x0 ;  /* 0x000000000000781c */ /* 0x000fe20003f0e808 */
[----:B------:R-:W-:-:S12]  /*14d0*/  UIADD3 UR6, UR10, UR6, URZ ;  /* 0x000000060a067290 */ /* 0x000fd8000fffe03f */
[----:B------:R-:W-:Y:S05]  /*14e0*/  @P0 BRA `(.L_x_1326) ;  /* 0x0000000000440947 */ /* 0x000fea0003800000 */
        /* <DEDUP_REMOVED lines=10> */
.L_x_1327:
[----:B------:R-:W-:-:S11]  /*1590*/  UISETP.NE.AND UP0, UPT, UR7, 0x1, UPT ;  /* 0x000000010700788c */ /* 0x000fd6000bf05270 */
[----:B------:R-:W-:Y:S02]  /*15a0*/  @UP0 ULDC.64 UR10, c[0x0][0x9e8] ;  /* 0x00027a00000a0ab9 */ /* 0x000fe40000000a00 */
[----:B------:R-:W-:-:S04]  /*15b0*/  UIMAD.WIDE.U32 UR8, UR4, UR10, URZ ;  /* 0x0000000a040872a5 */ /* 0x000fc8000f8e003f */
[----:B------:R-:W-:-:S12]  /*15c0*/  @UP0 USHF.R.U32.HI UR4, URZ, UR11, UR9 ;  /* 0x0000000b3f040299 */ /* 0x000fd80008011609 */
.L_x_1328:
[----:B------:R-:W-:-:S04]  /*15d0*/  UIMAD UR4, UR4, UR7, UR7 ;  /* 0x00000007040472a4 */ /* 0x000fc8000f8e0207 */
[----:B------:R-:W-:-:S04]  /*15e0*/  UISETP.LT.AND UP0, UPT, UR6, UR4, UPT ;  /* 0x000000040600728c */ /* 0x000fc8000bf01270 */
[----:B------:R-:W-:-:S12]  /*15f0*/  USEL UR6, UR6, UR4, UP0 ;  /* 0x0000000406067287 */ /* 0x000fd80008000000 */
.L_x_1326:
[----:B------:R-:W-:Y:S02]  /*1600*/  UISETP.NE.AND UP0, UPT, UR50, URZ, UPT ;  /* 0x0000003f3200728c */ /* 0x000fe4000bf05270 */
[----:B------:R-:W-:Y:S02]  /*1610*/  UIADD3 UR4, UR41, 0x7f, URZ ;  /* 0x0000007f29047890 */ /* 0x000fe4000fffe03f */
[----:B------:R-:W-:Y:S02]  /*1620*/  UIADD3 UR10, UR6, 0x7f, URZ ;  /* 0x0000007f060a7890 */ /* 0x000fe4000fffe03f */
[----:B------:R-:W-:Y:S02]  /*1630*/  UISETP.GE.AND UP1, UPT, UR7, 0x1, UPT ;  /* 0x000000010700788c */ /* 0x000fe4000bf26270 */
[----:B------:R-:W-:Y:S02]  /*1640*/  USHF.R.S32.HI UR6, URZ, 0x1f, UR4 ;  /* 0x0000001f3f067899 */ /* 0x000fe40008011404 */
[----:B------:R-:W-:Y:S01]  /*1650*/  USHF.R.S32.HI UR11, URZ, 0x1f, UR10 ;  /* 0x0000001f3f0b7899 */ /* 0x000fe2000801140a */
[----:B------:R-:W-:Y:S01]  /*1660*/  @UP0 ULDC UR8, c[0x0][0x44c] ;  /* 0x0001130000080ab9 */ /* 0x000fe20000000800 */
[----:B------:R-:W-:Y:S01]  /*1670*/  ULEA.HI UR6, UR6, UR4, URZ, 0x7 ;  /* 0x0000000406067291 */ /* 0x000fe2000f8f383f */
[----:B------:R-:W-:Y:S01]  /*1680*/  PLOP3.LUT P0, PT, PT, PT, UP1, 0x40, 0x0 ;  /* 0x000000000000781c */ /* 0x000fe20003f0e818 */
[----:B------:R-:W-:-:S02]  /*1690*/  UIMAD.WIDE.U32 UR8, UR46, UR8, URZ ;  /* 0x000000082e0872a5 */ /* 0x000fc4000f8e003f */
[----:B------:R-:W-:Y:S01]  /*16a0*/  ULEA.HI UR11, UR11, UR10, URZ, 0x7 ;  /* 0x0000000a0b0b7291 */ /* 0x000fe2000f8f383f */
[----:B------:R-:W-:Y:S01]  /*16b0*/  @UP0 ULDC UR13, c[0x0][0x450] ;  /* 0x00011400000d0ab9 */ /* 0x000fe20000000800 */
[----:B------:R-:W-:Y:S01]  /*16c0*/  UMOV UR12, UR46 ;  /* 0x0000002e000c7c82 */ /* 0x000fe20008000000 */
[----:B------:R-:W-:Y:S02]  /*16d0*/  UIADD3 UR44, UR41, -UR42, URZ ;  /* 0x8000002a292c7290 */ /* 0x000fe4000fffe03f */
[----:B------:R-:W-:Y:S02]  /*16e0*/  USHF.R.S32.HI UR6, URZ, 0x7, UR6 ;  /* 0x000000073f067899 */ /* 0x000fe40008011406 */
[----:B------:R-:W-:Y:S02]  /*16f0*/  USHF.R.S32.HI UR11, URZ, 0x7, UR11 ;  /* 0x000000073f0b7899 */ /* 0x000fe4000801140b */
[----:B------:R-:W-:Y:S02]  /*1700*/  @UP0 USHF.R.U32.HI UR12, URZ, UR13, UR9 ;  /* 0x0000000d3f0c0299 */ /* 0x000fe40008011609 */
[----:B------:R-:W-:-:S02]  /*1710*/  UISETP.LT.AND UP0, UPT, UR6, UR11, UPT ;  /* 0x0000000b0600728c */ /* 0x000fc4000bf01270 */
[----:B------:R-:W-:Y:S01]  /*1720*/  UIADD3 UR4, UR44, UR12, URZ ;  /* 0x0000000c2c047290 */ /* 0x000fe2000fffe03f */
[----:B------:R-:W-:Y:S01]  /*1730*/  ULDC UR10, c[0x0][0x9dc] ;  /* 0x00027700000a7ab9 */ /* 0x000fe20000000800 */
[----:B------:R-:W-:Y:S02]  /*1740*/  USEL UR6, UR6, UR11, UP0 ;  /* 0x0000000b06067287 */ /* 0x000fe40008000000 */
[----:B------:R-:W-:Y:S01]  /*1750*/  UIADD3 UR10, UR4, -UR10, URZ ;  /* 0x8000000a040a7290 */ /* 0x000fe2000fffe03f */
[----:B------:R-:W-:Y:S11]  /*1760*/  @P0 BRA `(.L_x_1329) ;  /* 0x0000000000440947 */ /* 0x000ff60003800000 */
        /* <DEDUP_REMOVED lines=10> */
.L_x_1330:
[----:B------:R-:W-:-:S11]  /*1810*/  UISETP.NE.AND UP0, UPT, UR7, 0x1, UPT ;  /* 0x000000010700788c */ /* 0x000fd6000bf05270 */
[----:B------:R-:W-:Y:S02]  /*1820*/  @UP0 ULDC.64 UR12, c[0x0][0x9e8] ;  /* 0x00027a00000c0ab9 */ /* 0x000fe40000000a00 */
[----:B------:R-:W-:-:S04]  /*1830*/  UIMAD.WIDE.U32 UR8, UR4, UR12, URZ ;  /* 0x0000000c040872a5 */ /* 0x000fc8000f8e003f */
[----:B------:R-:W-:-:S12]  /*1840*/  @UP0 USHF.R.U32.HI UR4, URZ, UR13, UR9 ;  /* 0x0000000d3f040299 */ /* 0x000fd80008011609 */
.L_x_1331:
[----:B------:R-:W-:-:S04]  /*1850*/  UIMAD UR4, UR4, UR7, URZ ;  /* 0x00000007040472a4 */ /* 0x000fc8000f8e023f */
[----:B------:R-:W-:-:S04]  /*1860*/  UISETP.LT.AND UP0, UPT, UR10, UR4, UPT ;  /* 0x000000040a00728c */ /* 0x000fc8000bf01270 */
[----:B------:R-:W-:-:S12]  /*1870*/  USEL UR10, UR10, UR4, !UP0 ;  /* 0x000000040a0a7287 */ /* 0x000fd8000c000000 */
.L_x_1329:
[----:B------:R-:W-:-:S04]  /*1880*/  USHF.R.S32.HI UR4, URZ, 0x1f, UR10 ;  /* 0x0000001f3f047899 */ /* 0x000fc8000801140a */
[----:B------:R-:W-:-:S04]  /*1890*/  ULEA.HI UR4, UR4, UR10, URZ, 0x7 ;  /* 0x0000000a04047291 */ /* 0x000fc8000f8f383f */
[----:B------:R-:W-:Y:S02]  /*18a0*/  USHF.R.S32.HI UR7, URZ, 0x7, UR4 ;  /* 0x000000073f077899 */ /* 0x000fe40008011404 */
[----:B------:R-:W-:Y:S02]  /*18b0*/  ULOP3.LUT UR4, UR5, 0xff000000, URZ, 0xc0, !UPT ;  /* 0xff00000005047892 */ /* 0x000fe4000f8ec03f */
[----:B------:R-:W-:Y:S02]  /*18c0*/  UISETP.LT.AND UP0, UPT, URZ, UR7, UPT ;  /* 0x000000073f00728c */ /* 0x000fe4000bf01270 */
[----:B------:R-:W-:Y:S02]  /*18d0*/  ULOP3.LUT UR5, UR5, 0xff0000, URZ, 0xc0, !UPT ;  /* 0x00ff000005057892 */ /* 0x000fe4000f8ec03f */
[----:B------:R-:W-:Y:S02]  /*18e0*/  USEL UR52, URZ, UR7, !UP0 ;  /* 0x000000073f347287 */ /* 0x000fe4000c000000 */
[----:B------:R-:W-:-:S02]  /*18f0*/  USHF.R.U32.HI UR4, URZ, 0x8, UR4 ;  /* 0x000000083f047899 */ /* 0x000fc40008011604 */
[----:B------:R-:W-:Y:S02]  /*1900*/  UISETP.GT.AND UP0, UPT, UR6, UR52, UPT ;  /* 0x000000340600728c */ /* 0x000fe4000bf04270 */
[----:B------:R-:W-:-:S03]  /*1910*/  ULEA.HI UR5, UR5, UR4, URZ, 0x10 ;  /* 0x0000000405057291 */ /* 0x000fc6000f8f803f */
[----:B------:R-:W-:Y:S01]  /*1920*/  UMOV UR4, URZ ;  /* 0x0000003f00047c82 */ /* 0x000fe20008000000 */
[----:B------:R-:W-:Y:S01]  /*1930*/  PLOP3.LUT P0, PT, PT, PT, UP0, 0x80, 0x0 ;  /* 0x000000000000781c */ /* 0x000fe20003f0f008 */
[----:B------:R-:W-:Y:S02]  /*1940*/  ULOP3.LUT UR56, UR5, 0xff, URZ, 0xc0, !UPT ;  /* 0x000000ff05387892 */ /* 0x000fe4000f8ec03f */
[----:B------:R-:W-:-:S10]  /*1950*/  USHF.R.U32.HI UR54, URZ, 0x10, UR5 ;  /* 0x000000103f367899 */ /* 0x000fd40008011605 */
[----:B------:R-:W-:Y:S05]  /*1960*/  @!P0 BRA `(.L_x_1332) ;  /* 0x0000000000948947 */ /* 0x000fea0003800000 */
[----:B------:R-:W-:Y:S01]  /*1970*/  UISETP.NE.AND UP0, UPT, UR54, URZ, UPT ;  /* 0x0000003f3600728c */ /* 0x000fe2000bf05270 */
[----:B------:R-:W-:-:S03]  /*1980*/  ULDC UR4, c[0x0][0x9f0] ;  /* 0x00027c0000047ab9 */ /* 0x000fc60000000800 */
[----:B------:R-:W-:-:S04]  /*1990*/  USEL UR10, UR54, UR4, UP0 ;  /* 0x00000004360a7287 */ /* 0x000fc80008000000 */
[----:B------:R-:W-:Y:S02]  /*19a0*/  UIADD3 UR4, UR10, -0x1, UR6 ;  /* 0xffffffff0a047890 */ /* 0x000fe4000fffe006 */
[----:B------:R-:W-:Y:S02]  /*19b0*/  IMAD.U32 R3, RZ, RZ, UR10 ;  /* 0x0000000aff037e24 */ /* 0x000fe4000f8e00ff */
[----:B------:R-:W-:-:S03]  /*19c0*/  UIADD3 UR7, -UR52, UR4, URZ ;  /* 0x0000000434077290 */ /* 0x000fc6000fffe13f */
[-C--:B------:R-:W-:Y:S01]  /*19d0*/  IABS R0, R3.reuse ;  /* 0x0000000300007213 */ /* 0x080fe20000000000 */
[----:B------:R-:W-:Y:S01]  /*19e0*/  UMOV UR4, URZ ;  /* 0x0000003f00047c82 */ /* 0x000fe20008000000 */
[----:B------:R-:W-:Y:S01]  /*19f0*/  IABS R5, R3 ;  /* 0x0000000300057213 */ /* 0x000fe20000000000 */
[----:B------:R-:W-:Y:S01]  /*1a00*/  IMAD.U32 R4, RZ, RZ, UR7 ;  /* 0x00000007ff047e24 */ /* 0x000fe2000f8e00ff */
[----:B------:R-:W-:Y:S01]  /*1a10*/  R2UR UR11, R0 ;  /* 0x00000000000b72ca */ /* 0x000fe200000e0000 */
[----:B------:R-:W-:-:S03]  /*1a20*/  ULOP3.LUT UR7, UR7, UR10, URZ, 0x3c, !UPT ;  /* 0x0000000a07077292 */ /* 0x000fc6000f8e3c3f */
[----:B------:R-:W-:-:S05]  /*1a30*/  IABS R4, R4 ;  /* 0x0000000400047213 */ /* 0x000fca0000000000 */
[----:B------:R-:W-:-:S04]  /*1a40*/  IMAD.MOV.U32 R3, RZ, RZ, R4 ;  /* 0x000000ffff037224 */ /* 0x000fc800078e0004 */
[----:B------:R-:W0:Y:S01]  /*1a50*/  I2F.RP R0, UR11 ;  /* 0x0000000b00007d06 */ /* 0x000e220008209400 */
[----:B------:R-:W-:-:S07]  /*1a60*/  R2UR UR9, R3 ;  /* 0x00000000030972ca */ /* 0x000fce00000e0000 */
[----:B0-----:R-:W0:Y:S02]  /*1a70*/  MUFU.RCP R0, R0 ;  /* 0x0000000000007308 */ /* 0x001e240000001000 */
[----:B0-----:R-:W-:Y:S02]  /*1a80*/  VIADD R2, R0, 0xffffffe ;  /* 0x0ffffffe00027836 */ /* 0x001fe40000000000 */
        /* <DEDUP_REMOVED lines=19> */
.L_x_1332:
[----:B------:R-:W-:Y:S01]  /*1bc0*/  UIMAD UR52, UR56, UR4, UR52 ;  /* 0x00000004383472a4 */ /* 0x000fe2000f8e0234 */
[----:B------:R-:W-:Y:S01]  /*1bd0*/  IMAD.U32 R90, RZ, RZ, UR6 ;  /* 0x00000006ff5a7e24 */ /* 0x000fe2000f8e00ff */
[----:B------:R-:W-:Y:S01]  /*1be0*/  PLOP3.LUT P0, PT, PT, PT, PT, 0x80, 0x0 ;  /* 0x000000000000781c */ /* 0x000fe20003f0f070 */
[----:B------:R-:W-:Y:S01]  /*1bf0*/  IMAD.U32 R3, RZ, RZ, UR4 ;  /* 0x00000004ff037e24 */ /* 0x000fe2000f8e00ff */
[----:B------:R-:W-:Y:S02]  /*1c00*/  CS2R R20, SRZ ;  /* 0x0000000000147805 */ /* 0x000fe4000001ff00 */
[----:B------:R-:W-:Y:S02]  /*1c10*/  CS2R R150, SRZ ;  /* 0x0000000000967805 */ /* 0x000fe4000001ff00 */
[----:B------:R-:W-:Y:S02]  /*1c20*/  CS2R R148, SRZ ;  /* 0x0000000000947805 */ /* 0x000fe4000001ff00 */
[----:B------:R-:W-:-:S02]  /*1c30*/  CS2R R146, SRZ ;  /* 0x0000000000927805 */ /* 0x000fc4000001ff00 */
[----:B------:R-:W-:Y:S02]  /*1c40*/  VIADDMNMX R90, R3, UR52, R90, PT ;  /* 0x00000034035a7c46 */ /* 0x000fe4000b80015a */
[----:B------:R-:W-:Y:S02]  /*1c50*/  CS2R R144, SRZ ;  /* 0x0000000000907805 */ /* 0x000fe4000001ff00 */
[----:B------:R-:W-:Y:S02]  /*1c60*/  CS2R R142, SRZ ;  /* 0x00000000008e7805 */ /* 0x000fe4000001ff00 */
[----:B------:R-:W-:Y:S02]  /*1c70*/  CS2R R140, SRZ ;  /* 0x00000000008c7805 */ /* 0x000fe4000001ff00 */
[----:B------:R-:W-:Y:S02]  /*1c80*/  ISETP.GT.AND P1, PT, R90, UR52, PT ;  /* 0x000000345a007c0c */ /* 0x000fe4000bf24270 */
        /* <DEDUP_REMOVED lines=58> */
.L_x_1334:
[----:B------:R-:W-:Y:S01]  /*2030*/  ULEA.HI UR4, UR61, UR61, URZ, 0x1 ;  /* 0x0000003d3d047291 */ /* 0x000fe2000f8f083f */
[----:B------:R-:W-:-:S03]  /*2040*/  R2UR UR5, R219 ;  /* 0x00000000db0572ca */ /* 0x000fc600000e0000 */
[----:B------:R-:W-:-:S04]  /*2050*/  ULOP3.LUT UR4, UR4, 0xfffffffe, URZ, 0xc0, !UPT ;  /* 0xfffffffe04047892 */ /* 0x000fc8000f8ec03f */
[----:B------:R-:W-:-:S06]  /*2060*/  UIADD3 UR4, UR61, -UR4, URZ ;  /* 0x800000043d047290 */ /* 0x000fcc000fffe03f */
[----:B------:R-:W-:Y:S02]  /*2070*/  IMAD.U32 R0, RZ, RZ, UR4 ;  /* 0x00000004ff007e24 */ /* 0x000fe4000f8e00ff */
[----:B------:R-:W-:-:S03]  /*2080*/  IMAD.U32 R2, RZ, RZ, UR5 ;  /* 0x00000005ff027e24 */ /* 0x000fc6000f8e00ff */
[----:B------:R-:W-:Y:S02]  /*2090*/  SHF.L.U32 R0, R0, 0x1f, RZ ;  /* 0x0000001f00007819 */ /* 0x000fe400000006ff */
[----:B------:R-:W-:Y:S02]  /*20a0*/  ISETP.NE.AND P0, PT, R2, 0x3, PT ;  /* 0x000000030200780c */ /* 0x000fe40003f05270 */
[----:B------:R-:W0:Y:S02]  /*20b0*/  SYNCS.PHASECHK.TRANS64.TRYWAIT P1, [UR40+0x28800], R0 ;  /* 0x02880000ff0075a7 */ /* 0x000e240008020168 */
[----:B0-----:R-:W-:Y:S09]  /*20c0*/  @!P1 BRA `(.L_x_1335) ;  /* 0x0000015800209947 */ /* 0x001ff20003800000 */
.L_x_1531:
[----:B------:R-:W-:Y:S05]  /*20d0*/  @!P0 BRA `(.L_x_1336) ;  /* 0x0000000000048947 */ /* 0x000fea0003800000 */
[----:B------:R-:W-:Y:S01]  /*20e0*/  BPT.TRAP 0x1 ;  /* 0x000000040000795c */ /* 0x000fe20000300000 */
.L_x_1336:
[----:B0-----:R-:W-:Y:S02]  /*20f0*/  IMAD.U32 R3, RZ, RZ, UR38 ;  /* 0x00000026ff037e24 */ /* 0x001fe4000f8e00ff */
[----:B------:R-:W-:-:S03]  /*2100*/  IMAD.U32 R0, RZ, RZ, UR39 ;  /* 0x00000027ff007e24 */ /* 0x000fc6000f8e00ff */
[----:B------:R-:W-:Y:S02]  /*2110*/  LEA R3, R3, UR40, 0x3 ;  /* 0x0000002803037c11 */ /* 0x000fe4000f8e18ff */
[----:B------:R-:W-:-:S04]  /*2120*/  SHF.L.U32 R0, R0, 0x1f, RZ ;  /* 0x0000001f00007819 */ /* 0x000fc800000006ff */
[----:B------:R0:W1:Y:S01]  /*2130*/  SYNCS.PHASECHK.TRANS64.TRYWAIT P1, [R3+URZ+0x28830], R0 ;  /* 0x02883000030075a7 */ /* 0x000062000802017f */
[----:B------:R-:W-:Y:S05]  /*2140*/  @!P0 BRA `(.L_x_1337) ;  /* 0x0000000000048947 */ /* 0x000fea0003800000 */
[----:B------:R-:W-:Y:S01]  /*2150*/  BPT.TRAP 0x1 ;  /* 0x000000040000795c */ /* 0x000fe20000300000 */
.L_x_1337:
[----:B-1----:R-:W-:Y:S05]  /*2160*/  @P1 BRA `(.L_x_1338) ;  /* 0x0000000000081947 */ /* 0x002fea0003800000 */
[----:B------:R-:W1:Y:S02]  /*2170*/  SYNCS.PHASECHK.TRANS64.TRYWAIT P1, [R3+URZ+0x28830], R0 ;  /* 0x02883000030075a7 */ /* 0x000e64000802017f */
[----:B-1----:R-:W-:Y:S05]  /*2180*/  @!P1 BRA `(.L_x_1339) ;  /* 0x0000015800089947 */ /* 0x002fea0003800000 */
.L_x_1338:
        /* <DEDUP_REMOVED lines=63> */
.L_x_1340:
[----:B------:R-:W-:Y:S01]  /*2580*/  UISETP.NE.AND UP1, UPT, UR50, URZ, UPT ;  /* 0x0000003f3200728c */ /* 0x000fe2000bf25270 */
[----:B01----:R-:W-:Y:S01]  /*2590*/  VIADD R0, R17, UR46 ;  /* 0x0000002e11007c36 */ /* 0x003fe20008000000 */
[----:B------:R-:W-:Y:S01]  /*25a0*/  R2UR UR6, R3 ;  /* 0x00000000030672ca */ /* 0x000fe200000e0000 */
[----:B------:R-:W-:Y:S01]  /*25b0*/  IMAD.MOV.U32 R3, RZ, RZ, -0x80 ;  /* 0xffffff80ff037424 */ /* 0x000fe200078e00ff */
[----:B------:R-:W-:Y:S01]  /*25c0*/  UISETP.NE.AND UP0, UPT, UR43, URZ, UPT ;  /* 0x0000003f2b00728c */ /* 0x000fe2000bf05270 */
[C---:B------:R-:W-:Y:S01]  /*25d0*/  LEA R6, R90.reuse, 0xffffff80, 0x7 ;  /* 0xffffff805a067811 */ /* 0x040fe200078e38ff */
[----:B------:R-:W-:Y:S01]  /*25e0*/  ULDC UR59, c[0x0][0x9dc] ;  /* 0x00027700003b7ab9 */ /* 0x000fe20000000800 */
[----:B------:R-:W-:Y:S01]  /*25f0*/  PLOP3.LUT P1, PT, PT, PT, UP1, 0x80, 0x0 ;  /* 0x000000000000781c */ /* 0x000fe20003f2f018 */
[----:B------:R-:W-:Y:S01]  /*2600*/  IMAD R7, R90, R3, 0x80 ;  /* 0x000000805a077424 */ /* 0x000fe200078e0203 */
[----:B------:R-:W-:Y:S01]  /*2610*/  PLOP3.LUT P2, PT, PT, PT, UP1, 0x80, 0x0 ;  /* 0x000000000000781c */ /* 0x000fe20003f4f018 */
[----:B------:R-:W-:Y:S01]  /*2620*/  IMAD.U32 R3, RZ, RZ, UR42 ;  /* 0x0000002aff037e24 */ /* 0x000fe2000f8e00ff */
[----:B------:R-:W-:Y:S01]  /*2630*/  @UP1 ULDC UR7, c[0x0][0x44c] ;  /* 0x0001130000071ab9 */ /* 0x000fe20000000800 */
[----:B------:R-:W-:Y:S01]  /*2640*/  ULDC UR14, c[0x0][0x9e0] ;  /* 0x00027800000e7ab9 */ /* 0x000fe20000000800 */
[----:B------:R-:W-:-:S02]  /*2650*/  IADD3 R8, -R16, UR41, R7 ;  /* 0x0000002910087c10 */ /* 0x000fc4000fffe107 */
[----:B------:R-:W-:-:S04]  /*2660*/  UIADD3 UR6, UR6, 0x28840, URZ ;  /* 0x0002884006067890 */ /* 0x000fc8000fffe03f */
[----:B------:R-:W-:Y:S01]  /*2670*/  UPRMT UR6, UR53, 0x654, UR6 ;  /* 0x0000065435067896 */ /* 0x000fe20008000006 */
[----:B------:R-:W-:Y:S01]  /*2680*/  @P1 IMAD.HI.U32 R2, R0, UR7, RZ ;  /* 0x0000000700021c27 */ /* 0x000fe2000f8e00ff */
[----:B------:R-:W-:Y:S01]  /*2690*/  @UP1 ULDC UR7, c[0x0][0x450] ;  /* 0x0001140000071ab9 */ /* 0x000fe20000000800 */
[----:B------:R-:W-:-:S03]  /*26a0*/  PLOP3.LUT P1, PT, PT, PT, UP0, 0x40, 0x0 ;  /* 0x000000000000781c */ /* 0x000fc60003f2e808 */
[----:B------:R-:W-:Y:S02]  /*26b0*/  @P2 SHF.R.U32.HI R0, RZ, UR7, R2 ;  /* 0x00000007ff002c19 */ /* 0x000fe40008011602 */
[----:B------:R-:W-:Y:S01]  /*26c0*/  IADD3 R2, -R16, 0x1, R7 ;  /* 0x0000000110027810 */ /* 0x000fe20007ffe107 */
[----:B------:R-:W-:Y:S01]  /*26d0*/  SYNCS.ARRIVE.TRANS64.RED.A1T0 RZ, [UR6], RZ ;  /* 0x000000ffffff79a7 */ /* 0x000fe20008100406 */
[----:B------:R-:W-:Y:S01]  /*26e0*/  ULOP3.LUT UR6, URZ, UR59, URZ, 0x33, !UPT ;  /* 0x0000003b3f067292 */ /* 0x000fe2000f8e333f */
[----:B------:R-:W0:Y:S01]  /*26f0*/  SHFL.IDX PT, R5, R0, RZ, 0x1c1f ;  /* 0x001c1fff00057589 */ /* 0x000e2200000e0000 */
[----:B------:R-:W-:-:S05]  /*2700*/  IADD3 R2, -R3, UR41, R2 ;  /* 0x0000002903027c10 */ /* 0x000fca000fffe102 */
[C---:B------:R-:W-:Y:S02]  /*2710*/  VIADD R9, R2.reuse, UR14 ;  /* 0x0000000e02097c36 */ /* 0x040fe40008000000 */
[----:B------:R-:W-:-:S03]  /*2720*/  VIADD R10, R2, UR6 ;  /* 0x00000006020a7c36 */ /* 0x000fc60008000000 */
[----:B0-----:R-:W-:Y:S01]  /*2730*/  VIADDMNMX R2, R5, R9, R8, PT ;  /* 0x0000000905027246 */ /* 0x001fe20003800108 */
[----:B------:R-:W-:Y:S01]  /*2740*/  IMAD.IADD R3, R10, 0x1, R5 ;  /* 0x000000010a037824 */ /* 0x000fe200078e0205 */
[----:B------:R-:W-:Y:S06]  /*2750*/  @P1 BRA `(.L_x_1341) ;  /* 0x0000000000641947 */ /* 0x000fec0003800000 */
[----:B------:R-:W-:Y:S01]  /*2760*/  IMAD.U32 R4, RZ, RZ, UR42 ;  /* 0x0000002aff047e24 */ /* 0x000fe2000f8e00ff */
[----:B------:R-:W-:Y:S04]  /*2770*/  BSSY B0, `(.L_x_1342) ;  /* 0x0000013000007945 */ /* 0x000fe80003800000 */
[----:B------:R-:W-:-:S04]  /*2780*/  IADD3 R5, -R4, UR41, R5 ;  /* 0x0000002904057c10 */ /* 0x000fc8000fffe105 */
        /* <DEDUP_REMOVED lines=11> */
.L_x_1343:
[----:B------:R-:W-:Y:S02]  /*2840*/  ULDC UR6, c[0x0][0x9e4] ;  /* 0x0002790000067ab9 */ /* 0x000fe40000000800 */
[----:B------:R-:W-:-:S05]  /*2850*/  IMAD.U32 R11, RZ, RZ, UR6 ;  /* 0x00000006ff0b7e24 */ /* 0x000fca000f8e00ff */
[----:B------:R-:W-:-:S13]  /*2860*/  ISETP.NE.AND P1, PT, R11, 0x1, PT ;  /* 0x000000010b00780c */ /* 0x000fda0003f25270 */
[----:B------:R-:W0:Y:S02]  /*2870*/  @P1 LDC.64 R12, c[0x0][0x9e8] ;  /* 0x00027a00ff0c1b82 */ /* 0x000e240000000a00 */
[----:B0-----:R-:W-:-:S05]  /*2880*/  @P1 IMAD.HI.U32 R4, R5, R12, RZ ;  /* 0x0000000c05041227 */ /* 0x001fca00078e00ff */
[----:B------:R-:W-:-:S07]  /*2890*/  @P1 SHF.R.U32.HI R5, RZ, R13, R4 ;  /* 0x0000000dff051219 */ /* 0x000fce0000011604 */
.L_x_1344:
[----:B------:R-:W-:Y:S05]  /*28a0*/  BSYNC B0 ;  /* 0x0000000000007941 */ /* 0x000fea0003800000 */
.L_x_1342:
[----:B------:R-:W-:-:S04]  /*28b0*/  IMAD R5, R5, R11, -R6 ;  /* 0x0000000b05057224 */ /* 0x000fc800078e0a06 */
[----:B------:R-:W-:-:S05]  /*28c0*/  IMAD.IADD R5, R5, 0x1, -R16 ;  /* 0x0000000105057824 */ /* 0x000fca00078e0a10 */
[----:B------:R-:W-:Y:S02]  /*28d0*/  VIADDMNMX R2, R5, R11, R2, PT ;  /* 0x0000000b05027246 */ /* 0x000fe40003800102 */
[----:B------:R-:W-:-:S07]  /*28e0*/  VIMNMX R3, R3, R5, !PT ;  /* 0x0000000503037248 */ /* 0x000fce0007fe0100 */
.L_x_1341:
        /* <DEDUP_REMOVED lines=151> */
[----:B------:R-:W-:Y:S02]  /*3260*/  ISETP.GE.AND P6, PT, R7, 0x7a, PT ;  /* 0x0000007a0700780c */ /* 0x000fe40003fc6270 */
[----:B------:R-:W0:Y:S02]  /*3270*/  SHFL.IDX PT, R7, R0, 0x1, 0x1c1f ;  /* 0x003c1f0000077f89 */ /* 0x000e2400000e0000 */
[----:B------:R-:W-:Y:S02]  /*3280*/  P2R R24, PR, RZ, 0x40 ;  /* 0x00000040ff187803 */ /* 0x000fe40000000000 */
[----:B------:R-:W-:-:S04]  /*3290*/  ISETP.GT.AND P6, PT, R3, 0x79, !P6 ;  /* 0x000000790300780c */ /* 0x000fc800077c4270 */
[----:B------:R-:W-:-:S04]  /*32a0*/  ISETP.LT.OR P6, PT, R2, 0x7a, P6 ;  /* 0x0000007a0200780c */ /* 0x000fc800037c1670 */
[----:B------:R-:W-:Y:S02]  /*32b0*/  FSEL R85, R85, -INF , !P6 ;  /* 0xff80000055557808 */ /* 0x000fe40007000000 */
[----:B------:R-:W-:Y:S02]  /*32c0*/  PLOP3.LUT P6, PT, PT, PT, UP0, 0x40, 0x0 ;  /* 0x000000000000781c */ /* 0x000fe40003fce808 */
[----:B0-----:R-:W-:Y:S01]  /*32d0*/  VIADDMNMX R2, R7, R9, R8, PT ;  /* 0x0000000907027246 */ /* 0x001fe20003800108 */
[----:B------:R-:W-:-:S10]  /*32e0*/  IMAD.IADD R3, R10, 0x1, R7 ;  /* 0x000000010a037824 */ /* 0x000fd400078e0207 */
[----:B------:R-:W-:Y:S05]  /*32f0*/  @P6 BRA `(.L_x_1345) ;  /* 0x0000000000646947 */ /* 0x000fea0003800000 */
        /* <DEDUP_REMOVED lines=14> */
.L_x_1347:
[----:B------:R-:W-:Y:S02]  /*33e0*/  ULDC UR6, c[0x0][0x9e4] ;  /* 0x0002790000067ab9 */ /* 0x000fe40000000800 */
[----:B------:R-:W-:-:S05]  /*33f0*/  IMAD.U32 R0, RZ, RZ, UR6 ;  /* 0x00000006ff007e24 */ /* 0x000fca000f8e00ff */
[----:B------:R-:W-:-:S13]  /*3400*/  ISETP.NE.AND P6, PT, R0, 0x1, PT ;  /* 0x000000010000780c */ /* 0x000fda0003fc5270 */
[----:B------:R-:W0:Y:S02]  /*3410*/  @P6 LDC.64 R4, c[0x0][0x9e8] ;  /* 0x00027a00ff046b82 */ /* 0x000e240000000a00 */
[----:B0-----:R-:W-:-:S05]  /*3420*/  @P6 IMAD.HI.U32 R4, R7, R4, RZ ;  /* 0x0000000407046227 */ /* 0x001fca00078e00ff */
[----:B------:R-:W-:-:S07]  /*3430*/  @P6 SHF.R.U32.HI R7, RZ, R5, R4 ;  /* 0x00000005ff076219 */ /* 0x000fce0000011604 */
.L_x_1348:
[----:B------:R-:W-:Y:S05]  /*3440*/  BSYNC B0 ;  /* 0x0000000000007941 */ /* 0x000fea0003800000 */
.L_x_1346:
[----:B------:R-:W-:-:S04]  /*3450*/  IMAD R7, R7, R0, -R6 ;  /* 0x0000000007077224 */ /* 0x000fc800078e0a06 */
[----:B------:R-:W-:-:S05]  /*3460*/  IMAD.IADD R7, R7, 0x1, -R16 ;  /* 0x0000000107077824 */ /* 0x000fca00078e0a10 */
[----:B------:R-:W-:Y:S02]  /*3470*/  VIADDMNMX R2, R7, R0, R2, PT ;  /* 0x0000000007027246 */ /* 0x000fe40003800102 */
[----:B------:R-:W-:-:S07]  /*3480*/  VIMNMX R3, R3, R7, !PT ;  /* 0x0000000703037248 */ /* 0x000fce0007fe0100 */
.L_x_1345:
[----:B------:R-:W-:Y:S01]  /*3490*/  ISETP.GT.AND P1, PT, R3, 0x1, !P1 ;  /* 0x000000010300780c */ /* 0x000fe20004f24270 */
[----:B------:R-:W-:Y:S01]  /*34a0*/  ULDC UR6, c[0x0][0x988] ;  /* 0x0002620000067ab9 */ /* 0x000fe20000000800 */
[----:B------:R-:W-:Y:S01]  /*34b0*/  ISETP.NE.AND P6, PT, R15, RZ, PT ;  /* 0x000000ff0f00720c */ /* 0x000fe20003fc5270 */
[----:B------:R-:W-:Y:S01]  /*34c0*/  UISETP.NE.AND UP1, UPT, UR50, URZ, UPT ;  /* 0x0000003f3200728c */ /* 0x000fe2000bf25270 */
[----:B------:R-:W-:Y:S01]  /*34d0*/  ISETP.LT.OR P1, PT, R2, 0x2, P1 ;  /* 0x000000020200780c */ /* 0x000fe20000f21670 */
[----:B------:R-:W-:Y:S01]  /*34e0*/  UISETP.NE.AND UP0, UPT, UR43, URZ, UPT ;  /* 0x0000003f2b00728c */ /* 0x000fe2000bf05270 */
[----:B------:R-:W-:Y:S01]  /*34f0*/  FMNMX.FTZ R5, R11, R25, !PT ;  /* 0x000000190b057209 */ /* 0x000fe20007810000 */
[----:B------:R-:W-:Y:S01]  /*3500*/  UMOV UR7, UR46 ;  /* 0x0000002e00077c82 */ /* 0x000fe20008000000 */
[----:B------:R-:W-:Y:S02]  /*3510*/  FSEL R27, R27, -INF , !P1 ;  /* 0xff8000001b1b7808 */ /* 0x000fe40004800000 */
[----:B------:R-:W-:-:S02]  /*3520*/  ISETP.GT.AND P1, PT, R3, 0x9, !P6 ;  /* 0x000000090300780c */ /* 0x000fc40007724270 */
[----:B------:R-:W-:Y:S02]  /*3530*/  FMNMX.FTZ R0, R28, R5, !PT ;  /* 0x000000051c007209 */ /* 0x000fe40007810000 */
[----:B------:R-:W-:Y:S01]  /*3540*/  ISETP.LT.OR P1, PT, R2, 0xa, P1 ;  /* 0x0000000a0200780c */ /* 0x000fe20000f21670 */
[----:B------:R-:W-:Y:S01]  /*3550*/  @UP1 ULDC UR10, c[0x0][0x44c] ;  /* 0x00011300000a1ab9 */ /* 0x000fe20000000800 */
[----:B------:R-:W-:Y:S01]  /*3560*/  FMNMX.FTZ R5, R29, R0, !PT ;  /* 0x000000001d057209 */ /* 0x000fe20007810000 */
[----:B------:R-:W-:Y:S01]  /*3570*/  UIMAD.WIDE.U32 UR10, UR46, UR10, URZ ;  /* 0x0000000a2e0a72a5 */ /* 0x000fe2000f8e003f */
[----:B------:R-:W-:Y:S01]  /*3580*/  FSEL R31, R31, -INF , !P1 ;  /* 0xff8000001f1f7808 */ /* 0x000fe20004800000 */
[----:B------:R-:W-:Y:S01]  /*3590*/  @UP1 ULDC UR15, c[0x0][0x450] ;  /* 0x00011400000f1ab9 */ /* 0x000fe20000000800 */
[----:B------:R-:W-:Y:S01]  /*35a0*/  ISETP.NE.AND P1, PT, R20, RZ, PT ;  /* 0x000000ff1400720c */ /* 0x000fe20003f25270 */
[----:B------:R-:W-:Y:S01]  /*35b0*/  @UP1 USHF.R.U32.HI UR7, URZ, UR15, UR11 ;  /* 0x0000000f3f071299 */ /* 0x000fe2000801160b */
[----:B------:R-:W-:-:S02]  /*35c0*/  FMNMX.FTZ R0, R32, R5, !PT ;  /* 0x0000000520007209 */ /* 0x000fc40007810000 */
[----:B------:R-:W-:Y:S01]  /*35d0*/  ISETP.GT.AND P1, PT, R3, 0x10, !P1 ;  /* 0x000000100300780c */ /* 0x000fe20004f24270 */
[----:B------:R-:W-:Y:S01]  /*35e0*/  UIADD3 UR44, UR44, UR7, URZ ;  /* 0x000000072c2c7290 */ /* 0x000fe2000fffe03f */
[----:B------:R-:W-:Y:S02]  /*35f0*/  FMNMX.FTZ R5, R33, R0, !PT ;  /* 0x0000000021057209 */ /* 0x000fe40007810000 */
[----:B------:R-:W-:Y:S01]  /*3600*/  ISETP.LT.OR P1, PT, R2, 0x11, P1 ;  /* 0x000000110200780c */ /* 0x000fe20000f21670 */
[----:B------:R-:W-:Y:S01]  /*3610*/  UIADD3 UR7, UR44, UR14, URZ ;  /* 0x0000000e2c077290 */ /* 0x000fe2000fffe03f */
        /* <DEDUP_REMOVED lines=73> */
[----:B------:R-:W-:Y:S01]  /*3ab0*/  ISETP.NE.AND P2, PT, R107, RZ, PT ;  /* 0x000000ff6b00720c */ /* 0x000fe20003f45270 */
[----:B------:R-:W0:Y:S01]  /*3ac0*/  SHFL.BFLY PT, R5, R4, 0x2, 0x1f ;  /* 0x0c401f0004057f89 */ /* 0x000e2200000e0000 */
[----:B------:R-:W-:-:S02]  /*3ad0*/  FSEL R55, R55, -INF , !P1 ;  /* 0xff80000037377808 */ /* 0x000fc40004800000 */
[----:B------:R-:W-:Y:S02]  /*3ae0*/  ISETP.NE.AND P1, PT, R99, RZ, PT ;  /* 0x000000ff6300720c */ /* 0x000fe40003f25270 */
[----:B------:R-:W-:Y:S02]  /*3af0*/  ISETP.NE.AND P6, PT, R108, RZ, PT ;  /* 0x000000ff6c00720c */ /* 0x000fe40003fc5270 */
[C---:B------:R-:W-:Y:S02]  /*3b00*/  ISETP.GT.AND P1, PT, R3.reuse, 0x40, !P1 ;  /* 0x000000400300780c */ /* 0x040fe40004f24270 */
[C---:B------:R-:W-:Y:S02]  /*3b10*/  ISETP.GT.AND P3, PT, R3.reuse, 0x70, !P3 ;  /* 0x000000700300780c */ /* 0x040fe40005f64270 */
[----:B------:R-:W-:Y:S02]  /*3b20*/  ISETP.LT.OR P1, PT, R2, 0x41, P1 ;  /* 0x000000410200780c */ /* 0x000fe40000f21670 */
[----:B------:R-:W-:-:S02]  /*3b30*/  ISETP.GT.AND P4, PT, R3, 0x71, !P4 ;  /* 0x000000710300780c */ /* 0x000fc40006784270 */
[----:B------:R-:W-:Y:S02]  /*3b40*/  FSEL R58, R58, -INF , !P1 ;  /* 0xff8000003a3a7808 */ /* 0x000fe40004800000 */
[----:B------:R-:W-:Y:S02]  /*3b50*/  ISETP.NE.AND P1, PT, R100, RZ, PT ;  /* 0x000000ff6400720c */ /* 0x000fe40003f25270 */
[C---:B------:R-:W-:Y:S02]  /*3b60*/  ISETP.LT.OR P3, PT, R2.reuse, 0x71, P3 ;  /* 0x000000710200780c */ /* 0x040fe40001f61670 */
[C---:B------:R-:W-:Y:S02]  /*3b70*/  ISETP.GT.AND P1, PT, R3.reuse, 0x41, !P1 ;  /* 0x000000410300780c */ /* 0x040fe40004f24270 */
[----:B------:R-:W-:Y:S02]  /*3b80*/  ISETP.GT.AND P5, PT, R3, 0x78, !P5 ;  /* 0x000000780300780c */ /* 0x000fe40006fa4270 */
[----:B------:R-:W-:-:S02]  /*3b90*/  ISETP.LT.OR P1, PT, R2, 0x42, P1 ;  /* 0x000000420200780c */ /* 0x000fc40000f21670 */
[----:B0-----:R-:W-:Y:S02]  /*3ba0*/  FMNMX.FTZ R5, R4, R5, !PT ;  /* 0x0000000504057209 */ /* 0x001fe40007810000 */
[----:B------:R-:W-:Y:S02]  /*3bb0*/  FSEL R59, R59, -INF , !P1 ;  /* 0xff8000003b3b7808 */ /* 0x000fe40004800000 */
[----:B------:R-:W-:Y:S01]  /*3bc0*/  ISETP.NE.AND P1, PT, R101, RZ, PT ;  /* 0x000000ff6500720c */ /* 0x000fe20003f25270 */
[----:B------:R-:W0:Y:S01]  /*3bd0*/  SHFL.BFLY PT, R0, R5, 0x1, 0x1f ;  /* 0x0c201f0005007f89 */ /* 0x000e2200000e0000 */
[----:B------:R-:W-:Y:S02]  /*3be0*/  ISETP.LT.OR P4, PT, R2, 0x72, P4 ;  /* 0x000000720200780c */ /* 0x000fe40002781670 */
[----:B------:R-:W-:Y:S02]  /*3bf0*/  ISETP.GT.AND P1, PT, R3, 0x48, !P1 ;  /* 0x000000480300780c */ /* 0x000fe40004f24270 */
[----:B------:R-:W-:-:S02]  /*3c00*/  FSEL R82, R82, -INF , !P3 ;  /* 0xff80000052527808 */ /* 0x000fc40005800000 */
[C---:B------:R-:W-:Y:S02]  /*3c10*/  ISETP.LT.OR P1, PT, R2.reuse, 0x49, P1 ;  /* 0x000000490200780c */ /* 0x040fe40000f21670 */
[----:B------:R-:W-:Y:S02]  /*3c20*/  ISETP.LT.OR P5, PT, R2, 0x79, P5 ;  /* 0x000000790200780c */ /* 0x000fe40002fa1670 */
[----:B------:R-:W-:Y:S02]  /*3c30*/  FSEL R62, R62, -INF , !P1 ;  /* 0xff8000003e3e7808 */ /* 0x000fe40004800000 */
[----:B------:R-:W-:Y:S02]  /*3c40*/  ISETP.NE.AND P1, PT, R102, RZ, PT ;  /* 0x000000ff6600720c */ /* 0x000fe40003f25270 */
[----:B------:R-:W-:Y:S02]  /*3c50*/  FSEL R83, R83, -INF , !P4 ;  /* 0xff80000053537808 */ /* 0x000fe40006000000 */
[----:B------:R-:W-:-:S02]  /*3c60*/  ISETP.GT.AND P1, PT, R3, 0x49, !P1 ;  /* 0x000000490300780c */ /* 0x000fc40004f24270 */
[----:B------:R-:W-:Y:S02]  /*3c70*/  FSEL R86, R86, -INF , !P5 ;  /* 0xff80000056567808 */ /* 0x000fe40006800000 */
[----:B------:R-:W-:Y:S02]  /*3c80*/  ISETP.LT.OR P1, PT, R2, 0x4a, P1 ;  /* 0x0000004a0200780c */ /* 0x000fe40000f21670 */
[----:B0-----:R-:W-:Y:S02]  /*3c90*/  FMNMX.FTZ R0, R5, R0, !PT ;  /* 0x0000000005007209 */ /* 0x001fe40007810000 */
[----:B------:R-:W-:Y:S02]  /*3ca0*/  FSEL R63, R63, -INF , !P1 ;  /* 0xff8000003f3f7808 */ /* 0x000fe40004800000 */
[----:B------:R-:W-:Y:S01]  /*3cb0*/  ISETP.NE.AND P1, PT, R103, RZ, PT ;  /* 0x000000ff6700720c */ /* 0x000fe20003f25270 */
[----:B------:R-:W-:-:S03]  /*3cc0*/  FMUL.FTZ R6, R0, UR6 ;  /* 0x0000000600067c20 */ /* 0x000fc60008410000 */
        /* <DEDUP_REMOVED lines=30> */
[--C-:B------:R-:W-:Y:S01]  /*3eb0*/  FFMA.FTZ R180, R11, UR6, -R8.reuse ;  /* 0x000000060bb47c23 */ /* 0x100fe20008010808 */
[----:B------:R-:W-:Y:S01]  /*3ec0*/  ISETP.LT.OR P1, PT, R2, 0x1, P1 ;  /* 0x000000010200780c */ /* 0x000fe20000f21670 */
[--C-:B------:R-:W-:Y:S01]  /*3ed0*/  FFMA.FTZ R5, R25, UR6, -R8.reuse ;  /* 0x0000000619057c23 */ /* 0x100fe20008010808 */
[----:B------:R-:W-:Y:S01]  /*3ee0*/  ISETP.GT.AND P6, PT, R3, 0x79, !P6 ;  /* 0x000000790300780c */ /* 0x000fe200077c4270 */
[--C-:B------:R-:W-:Y:S01]  /*3ef0*/  FFMA.FTZ R7, R29, UR6, -R8.reuse ;  /* 0x000000061d077c23 */ /* 0x100fe20008010808 */
[----:B------:R-:W-:Y:S01]  /*3f00*/  FSEL R26, R26, -INF , !P1 ;  /* 0xff8000001a1a7808 */ /* 0x000fe20004800000 */
[--C-:B------:R-:W-:Y:S01]  /*3f10*/  FFMA.FTZ R41, R41, UR6, -R8.reuse ;  /* 0x0000000629297c23 */ /* 0x100fe20008010808 */
[----:B------:R-:W-:Y:S01]  /*3f20*/  ISETP.NE.AND P1, PT, R12, RZ, PT ;  /* 0x000000ff0c00720c */ /* 0x000fe20003f25270 */
[--C-:B------:R-:W-:Y:S01]  /*3f30*/  FFMA.FTZ R182, R28, UR6, -R8.reuse ;  /* 0x000000061cb67c23 */ /* 0x100fe20008010808 */
[----:B------:R-:W-:Y:S01]  /*3f40*/  FMNMX.FTZ R9, R26, R27, !PT ;  /* 0x0000001b1a097209 */ /* 0x000fe20007810000 */
[----:B------:R-:W-:Y:S01]  /*3f50*/  MUFU.EX2 R180, R180 ;  /* 0x000000b400b47308 */ /* 0x000fe20000000800 */
[----:B------:R-:W-:Y:S01]  /*3f60*/  ISETP.GT.AND P1, PT, R3, 0x68, !P1 ;  /* 0x000000680300780c */ /* 0x000fe20004f24270 */
[--C-:B------:R-:W-:Y:S01]  /*3f70*/  FFMA.FTZ R3, R53, UR6, -R8.reuse ;  /* 0x0000000635037c23 */ /* 0x100fe20008010808 */
[----:B------:R-:W-:Y:S01]  /*3f80*/  FMNMX.FTZ R4, R30, R9, !PT ;  /* 0x000000091e047209 */ /* 0x000fe20007810000 */
[--C-:B------:R-:W-:Y:S01]  /*3f90*/  FFMA.FTZ R176, R32, UR6, -R8.reuse ;  /* 0x0000000620b07c23 */ /* 0x100fe20008010808 */
[----:B------:R-:W-:Y:S01]  /*3fa0*/  ISETP.LT.OR P1, PT, R2, 0x69, P1 ;  /* 0x000000690200780c */ /* 0x000fe20000f21670 */
[--C-:B------:R-:W-:Y:S01]  /*3fb0*/  FFMA.FTZ R33, R33, UR6, -R8.reuse ;  /* 0x0000000621217c23 */ /* 0x100fe20008010808 */
[----:B------:R-:W-:Y:S01]  /*3fc0*/  FMNMX.FTZ R9, R31, R4, !PT ;  /* 0x000000041f097209 */ /* 0x000fe20007810000 */
[----:B------:R-:W0:Y:S01]  /*3fd0*/  MUFU.EX2 R5, R5 ;  /* 0x0000000500057308 */ /* 0x000e220000000800 */
[----:B------:R-:W-:Y:S01]  /*3fe0*/  FSEL R78, R78, -INF , !P1 ;  /* 0xff8000004e4e7808 */ /* 0x000fe20004800000 */
[--C-:B------:R-:W-:Y:S01]  /*3ff0*/  FFMA.FTZ R178, R36, UR6, -R8.reuse ;  /* 0x0000000624b27c23 */ /* 0x100fe20008010808 */
[----:B------:R-:W-:Y:S01]  /*4000*/  FMNMX.FTZ R4, R34, R9, !PT ;  /* 0x0000000922047209 */ /* 0x000fe20007810000 */
[--C-:B------:R-:W-:Y:S01]  /*4010*/  FFMA.FTZ R37, R37, UR6, -R8.reuse ;  /* 0x0000000625257c23 */ /* 0x100fe20008010808 */
[----:B------:R-:W-:Y:S01]  /*4020*/  ISETP.LT.OR P6, PT, R2, 0x7a, P6 ;  /* 0x0000007a0200780c */ /* 0x000fe200037c1670 */
[--C-:B------:R-:W-:Y:S01]  /*4030*/  FFMA.FTZ R172, R40, UR6, -R8.reuse ;  /* 0x0000000628ac7c23 */ /* 0x100fe20008010808 */
[----:B------:R-:W-:Y:S01]  /*4040*/  FMNMX.FTZ R11, R35, R4, !PT ;  /* 0x00000004230b7209 */ /* 0x000fe20007810000 */
[----:B------:R-:W1:Y:S01]  /*4050*/  MUFU.EX2 R182, R182 ;  /* 0x000000b600b67308 */ /* 0x000e620000000800 */
[----:B------:R-:W-:Y:S01]  /*4060*/  FSEL R87, R87, -INF , !P6 ;  /* 0xff80000057577808 */ /* 0x000fe20007000000 */
[--C-:B------:R-:W-:Y:S01]  /*4070*/  FFMA.FTZ R174, R44, UR6, -R8.reuse ;  /* 0x000000062cae7c23 */ /* 0x100fe20008010808 */
[----:B------:R-:W-:Y:S01]  /*4080*/  FMNMX.FTZ R4, R38, R11, !PT ;  /* 0x0000000b26047209 */ /* 0x000fe20007810000 */
[--C-:B------:R-:W-:Y:S01]  /*4090*/  FFMA.FTZ R45, R45, UR6, -R8.reuse ;  /* 0x000000062d2d7c23 */ /* 0x100fe20008010808 */
[--C-:B------:R-:W-:Y:S01]  /*40a0*/  FFMA.FTZ R168, R48, UR6, -R8.reuse ;  /* 0x0000000630a87c23 */ /* 0x100fe20008010808 */
[--C-:B------:R-:W-:Y:S01]  /*40b0*/  FFMA.FTZ R49, R49, UR6, -R8.reuse ;  /* 0x0000000631317c23 */ /* 0x100fe20008010808 */
[----:B------:R-:W-:Y:S01]  /*40c0*/  FMNMX.FTZ R11, R39, R4, !PT ;  /* 0x00000004270b7209 */ /* 0x000fe20007810000 */
[----:B------:R-:W2:Y:S01]  /*40d0*/  MUFU.EX2 R7, R7 ;  /* 0x0000000700077308 */ /* 0x000ea20000000800 */
[--C-:B------:R-:W-:Y:S01]  /*40e0*/  FFMA.FTZ R170, R52, UR6, -R8.reuse ;  /* 0x0000000634aa7c23 */ /* 0x100fe20008010808 */
[--C-:B------:R-:W-:Y:S01]  /*40f0*/  FFMA.FTZ R164, R56, UR6, -R8.reuse ;  /* 0x0000000638a47c23 */ /* 0x100fe20008010808 */
[----:B------:R-:W-:Y:S01]  /*4100*/  FMNMX.FTZ R4, R42, R11, !PT ;  /* 0x0000000b2a047209 */ /* 0x000fe20007810000 */
[--C-:B------:R-:W-:Y:S01]  /*4110*/  FFMA.FTZ R57, R57, UR6, -R8.reuse ;  /* 0x0000000639397c23 */ /* 0x100fe20008010808 */
[--C-:B------:R-:W-:Y:S01]  /*4120*/  FFMA.FTZ R166, R60, UR6, -R8.reuse ;  /* 0x000000063ca67c23 */ /* 0x100fe20008010808 */
[--C-:B------:R-:W-:Y:S01]  /*4130*/  FFMA.FTZ R160, R64, UR6, -R8.reuse ;  /* 0x0000000640a07c23 */ /* 0x100fe20008010808 */
[----:B------:R-:W-:Y:S01]  /*4140*/  FMNMX.FTZ R13, R43, R4, !PT ;  /* 0x000000042b0d7209 */ /* 0x000fe20007810000 */
[----:B------:R-:W3:Y:S01]  /*4150*/  MUFU.EX2 R176, R176 ;  /* 0x000000b000b07308 */ /* 0x000ee20000000800 */
[--C-:B------:R-:W-:Y:S01]  /*4160*/  FFMA.FTZ R162, R68, UR6, -R8.reuse ;  /* 0x0000000644a27c23 */ /* 0x100fe20008010808 */
[--C-:B------:R-:W-:Y:S01]  /*4170*/  FFMA.FTZ R156, R72, UR6, -R8.reuse ;  /* 0x00000006489c7c23 */ /* 0x100fe20008010808 */
[----:B------:R-:W-:Y:S01]  /*4180*/  FMNMX.FTZ R4, R46, R13, !PT ;  /* 0x0000000d2e047209 */ /* 0x000fe20007810000 */
[--C-:B------:R-:W-:Y:S01]  /*4190*/  FFMA.FTZ R158, R76, UR6, -R8.reuse ;  /* 0x000000064c9e7c23 */ /* 0x100fe20008010808 */
[--C-:B------:R-:W-:Y:S01]  /*41a0*/  FFMA.FTZ R152, R80, UR6, -R8.reuse ;  /* 0x0000000650987c23 */ /* 0x100fe20008010808 */
[----:B------:R-:W-:Y:S01]  /*41b0*/  FFMA.FTZ R154, R84, UR6, -R8 ;  /* 0x00000006549a7c23 */ /* 0x000fe20008010808 */
[----:B------:R-:W-:Y:S01]  /*41c0*/  FMNMX.FTZ R13, R47, R4, !PT ;  /* 0x000000042f0d7209 */ /* 0x000fe20007810000 */
[----:B------:R4:W5:Y:S03]  /*41d0*/  MUFU.EX2 R9, R33 ;  /* 0x0000002100097308 */ /* 0x0009660000000800 */
[----:B------:R-:W-:-:S04]  /*41e0*/  FMNMX.FTZ R4, R50, R13, !PT ;  /* 0x0000000d32047209 */ /* 0x000fc80007810000 */
[----:B------:R-:W-:Y:S01]  /*41f0*/  FMNMX.FTZ R15, R51, R4, !PT ;  /* 0x00000004330f7209 */ /* 0x000fe20007810000 */
[----:B------:R-:W-:Y:S01]  /*4200*/  MUFU.EX2 R13, R41 ;  /* 0x00000029000d7308 */ /* 0x000fe20000000800 */
[----:B----4-:R-:W-:Y:S02]  /*4210*/  FFMA.FTZ R33, R65, UR6, -R8 ;  /* 0x0000000641217c23 */ /* 0x010fe40008010808 */
[----:B------:R-:W-:-:S04]  /*4220*/  FMNMX.FTZ R4, R54, R15, !PT ;  /* 0x0000000f36047209 */ /* 0x000fc80007810000 */
[----:B------:R-:W-:Y:S01]  /*4230*/  FMNMX.FTZ R15, R55, R4, !PT ;  /* 0x00000004370f7209 */ /* 0x000fe20007810000 */
[----:B------:R-:W4:Y:S03]  /*4240*/  MUFU.EX2 R178, R178 ;  /* 0x000000b200b27308 */ /* 0x000f260000000800 */
[----:B------:R-:W-:-:S04]  /*4250*/  FMNMX.FTZ R4, R58, R15, !PT ;  /* 0x0000000f3a047209 */ /* 0x000fc80007810000 */
[----:B------:R-:W-:Y:S01]  /*4260*/  FMNMX.FTZ R21, R59, R4, !PT ;  /* 0x000000043b157209 */ /* 0x000fe20007810000 */
[----:B------:R0:W4:Y:S03]  /*4270*/  MUFU.EX2 R11, R37 ;  /* 0x00000025000b7308 */ /* 0x0001260000000800 */
[----:B------:R-:W-:-:S04]  /*4280*/  FMNMX.FTZ R4, R62, R21, !PT ;  /* 0x000000153e047209 */ /* 0x000fc80007810000 */
[----:B------:R-:W-:Y:S01]  /*4290*/  FMNMX.FTZ R21, R63, R4, !PT ;  /* 0x000000043f157209 */ /* 0x000fe20007810000 */
[----:B------:R-:W4:Y:S01]  /*42a0*/  MUFU.EX2 R172, R172 ;  /* 0x000000ac00ac7308 */ /* 0x000f220000000800 */
[----:B0-----:R-:W-:Y:S02]  /*42b0*/  FFMA.FTZ R37, R69, UR6, -R8 ;  /* 0x0000000645257c23 */ /* 0x001fe40008010808 */
[----:B------:R-:W-:-:S04]  /*42c0*/  FMNMX.FTZ R4, R66, R21, !PT ;  /* 0x0000001542047209 */ /* 0x000fc80007810000 */
[----:B------:R-:W-:Y:S01]  /*42d0*/  FMNMX.FTZ R25, R67, R4, !PT ;  /* 0x0000000443197209 */ /* 0x000fe20007810000 */
[----:B------:R-:W-:Y:S03]  /*42e0*/  MUFU.EX2 R174, R174 ;  /* 0x000000ae00ae7308 */ /* 0x000fe60000000800 */
[----:B------:R-:W-:-:S04]  /*42f0*/  FMNMX.FTZ R4, R70, R25, !PT ;  /* 0x0000001946047209 */ /* 0x000fc80007810000 */
[----:B------:R-:W-:Y:S01]  /*4300*/  FMNMX.FTZ R25, R71, R4, !PT ;  /* 0x0000000447197209 */ /* 0x000fe20007810000 */
[----:B------:R0:W-:Y:S03]  /*4310*/  MUFU.EX2 R15, R45 ;  /* 0x0000002d000f7308 */ /* 0x0001e60000000800 */
[----:B------:R-:W-:-:S04]  /*4320*/  FMNMX.FTZ R4, R74, R25, !PT ;  /* 0x000000194a047209 */ /* 0x000fc80007810000 */
[----:B------:R-:W-:Y:S01]  /*4330*/  FMNMX.FTZ R25, R75, R4, !PT ;  /* 0x000000044b197209 */ /* 0x000fe20007810000 */
[----:B------:R-:W-:Y:S01]  /*4340*/  MUFU.EX2 R168, R168 ;  /* 0x000000a800a87308 */ /* 0x000fe20000000800 */
[----:B0-----:R-:W-:Y:S02]  /*4350*/  FFMA.FTZ R45, R77, UR6, -R8 ;  /* 0x000000064d2d7c23 */ /* 0x001fe40008010808 */
[----:B------:R-:W-:-:S04]  /*4360*/  FMNMX.FTZ R4, R78, R25, !PT ;  /* 0x000000194e047209 */ /* 0x000fc80007810000 */
[----:B------:R-:W-:Y:S01]  /*4370*/  FMNMX.FTZ R25, R79, R4, !PT ;  /* 0x000000044f197209 */ /* 0x000fe20007810000 */
[----:B------:R0:W-:Y:S03]  /*4380*/  MUFU.EX2 R21, R49 ;  /* 0x0000003100157308 */ /* 0x0001e60000000800 */
[----:B------:R-:W-:-:S04]  /*4390*/  FMNMX.FTZ R4, R82, R25, !PT ;  /* 0x0000001952047209 */ /* 0x000fc80007810000 */
[----:B------:R-:W-:Y:S01]  /*43a0*/  FMNMX.FTZ R29, R83, R4, !PT ;  /* 0x00000004531d7209 */ /* 0x000fe20007810000 */
[----:B------:R-:W-:Y:S01]  /*43b0*/  MUFU.EX2 R170, R170 ;  /* 0x000000aa00aa7308 */ /* 0x000fe20000000800 */
[--C-:B0-----:R-:W-:Y:S02]  /*43c0*/  FFMA.FTZ R49, R81, UR6, -R8.reuse ;  /* 0x0000000651317c23 */ /* 0x101fe40008010808 */
[----:B------:R-:W-:Y:S01]  /*43d0*/  FMNMX.FTZ R2, R86, R29, !PT ;  /* 0x0000001d56027209 */ /* 0x000fe20007810000 */
[----:B------:R-:W-:-:S03]  /*43e0*/  FFMA.FTZ R29, R61, UR6, -R8 ;  /* 0x000000063d1d7c23 */ /* 0x000fc60008010808 */
[----:B------:R-:W-:Y:S01]  /*43f0*/  FMNMX.FTZ R2, R87, R2, !PT ;  /* 0x0000000257027209 */ /* 0x000fe20007810000 */
[----:B------:R-:W-:Y:S04]  /*4400*/  MUFU.EX2 R3, R3 ;  /* 0x0000000300037308 */ /* 0x000fe80000000800 */
[----:B------:R-:W0:Y:S04]  /*4410*/  SHFL.BFLY PT, R41, R2, 0x2, 0x1f ;  /* 0x0c401f0002297f89 */ /* 0x000e2800000e0000 */
        /* <DEDUP_REMOVED lines=10> */
[----:B0-----:R-:W-:Y:S01]  /*44c0*/  FMNMX.FTZ R4, R6, R53, !PT ;  /* 0x0000003506047209 */ /* 0x001fe20007810000 */
[----:B------:R-:W-:-:S03]  /*44d0*/  FFMA.FTZ R53, R85, UR6, -R8 ;  /* 0x0000000655357c23 */ /* 0x000fc60008010808 */
[C---:B------:R-:W-:Y:S01]  /*44e0*/  FSETP.NEU.FTZ.AND P1, PT, R4.reuse, -INF , PT ;  /* 0xff8000000400780b */ /* 0x040fe20003f3d000 */
[----:B------:R-:W-:Y:S02]  /*44f0*/  FMUL.FTZ R2, R4, UR6 ;  /* 0x0000000604027c20 */ /* 0x000fe40008410000 */
[----:B------:R-:W-:Y:S03]  /*4500*/  MUFU.EX2 R37, R37 ;  /* 0x0000002500257308 */ /* 0x000fe60000000800 */
[----:B------:R-:W-:Y:S02]  /*4510*/  FSEL R14, R2, RZ, P1 ;  /* 0x000000ff020e7208 */ /* 0x000fe40000800000 */
[----:B------:R-:W-:-:S03]  /*4520*/  PLOP3.LUT P1, PT, PT, PT, UP0, 0x40, 0x0 ;  /* 0x000000000000781c */ /* 0x000fc60003f2e808 */
        /* <DEDUP_REMOVED lines=17> */
[----:B-----5:R-:W-:Y:S01]  /*4640*/  FADD.FTZ R27, R9, R24 ;  /* 0x00000018091b7221 */ /* 0x020fe20000010000 */
[--C-:B------:R-:W-:Y:S01]  /*4650*/  FFMA.FTZ R47, R47, UR6, -R14.reuse ;  /* 0x000000062f2f7c23 */ /* 0x100fe2000801080e */
[--C-:B------:R-:W-:Y:S01]  /*4660*/  FFMA.FTZ R50, R50, UR6, -R14.reuse ;  /* 0x0000000632327c23 */ /* 0x100fe2000801080e */
[--C-:B------:R-:W-:Y:S01]  /*4670*/  FFMA.FTZ R51, R51, UR6, -R14.reuse ;  /* 0x0000000633337c23 */ /* 0x100fe2000801080e */
[----:B----4-:R-:W-:Y:S01]  /*4680*/  FADD.FTZ R24, R178, R27 ;  /* 0x0000001bb2187221 */ /* 0x010fe20000010000 */
[----:B------:R-:W1:Y:S01]  /*4690*/  MUFU.EX2 R183, R183 ;  /* 0x000000b700b77308 */ /* 0x000e620000000800 */
[--C-:B------:R-:W-:Y:S01]  /*46a0*/  FFMA.FTZ R54, R54, UR6, -R14.reuse ;  /* 0x0000000636367c23 */ /* 0x100fe2000801080e */
[----:B------:R-:W-:Y:S01]  /*46b0*/  FFMA.FTZ R55, R55, UR6, -R14 ;  /* 0x0000000637377c23 */ /* 0x000fe2000801080e */
[----:B------:R-:W-:Y:S01]  /*46c0*/  FADD.FTZ R27, R11, R24 ;  /* 0x000000180b1b7221 */ /* 0x000fe20000010000 */
[--C-:B------:R-:W-:Y:S01]  /*46d0*/  FFMA.FTZ R58, R58, UR6, -R14.reuse ;  /* 0x000000063a3a7c23 */ /* 0x100fe2000801080e */
[--C-:B------:R-:W-:Y:S01]  /*46e0*/  FFMA.FTZ R59, R59, UR6, -R14.reuse ;  /* 0x000000063b3b7c23 */ /* 0x100fe2000801080e */
[--C-:B------:R-:W-:Y:S01]  /*46f0*/  FFMA.FTZ R62, R62, UR6, -R14.reuse ;  /* 0x000000063e3e7c23 */ /* 0x100fe2000801080e */
[----:B------:R-:W-:Y:S01]  /*4700*/  FADD.FTZ R24, R172, R27 ;  /* 0x0000001bac187221 */ /* 0x000fe20000010000 */
[----:B------:R-:W2:Y:S01]  /*4710*/  MUFU.EX2 R6, R6 ;  /* 0x0000000600067308 */ /* 0x000ea20000000800 */
[----:B------:R-:W-:Y:S01]  /*4720*/  F2FP.BF16.F32.PACK_AB R180, R5, R180 ;  /* 0x000000b405b4723e */ /* 0x000fe200000010ff */
[----:B------:R-:W-:Y:S01]  /*4730*/  FFMA.FTZ R63, R63, UR6, -R14 ;  /* 0x000000063f3f7c23 */ /* 0x000fe2000801080e */
[----:B------:R-:W-:Y:S01]  /*4740*/  FADD.FTZ R27, R13, R24 ;  /* 0x000000180d1b7221 */ /* 0x000fe20000010000 */
[----:B0-----:R-:W-:Y:S01]  /*4750*/  FADD.FTZ R24, R181, R2 ;  /* 0x00000002b5187221 */ /* 0x001fe20000010000 */
[----:B------:R-:W-:Y:S01]  /*4760*/  F2FP.BF16.F32.PACK_AB R182, R7, R182 ;  /* 0x000000b607b6723e */ /* 0x000fe200000010ff */
[----:B------:R-:W-:Y:S01]  /*4770*/  FFMA.FTZ R66, R66, UR6, -R14 ;  /* 0x0000000642427c23 */ /* 0x000fe2000801080e */
[----:B------:R-:W-:Y:S01]  /*4780*/  FADD.FTZ R26, R174, R27 ;  /* 0x0000001bae1a7221 */ /* 0x000fe20000010000 */
[----:B------:R-:W0:Y:S01]  /*4790*/  MUFU.EX2 R177, R177 ;  /* 0x000000b100b17308 */ /* 0x000e220000000800 */
[----:B-1----:R-:W-:Y:S01]  /*47a0*/  FADD.FTZ R27, R183, R24 ;  /* 0x00000018b71b7221 */ /* 0x002fe20000010000 */
[----:B------:R-:W-:Y:S01]  /*47b0*/  FFMA.FTZ R67, R67, UR6, -R14 ;  /* 0x0000000643437c23 */ /* 0x000fe2000801080e */
[----:B------:R-:W-:Y:S01]  /*47c0*/  FADD.FTZ R31, R15, R26 ;  /* 0x0000001a0f1f7221 */ /* 0x000fe20000010000 */
[--C-:B------:R-:W-:Y:S01]  /*47d0*/  FFMA.FTZ R70, R70, UR6, -R14.reuse ;  /* 0x0000000646467c23 */ /* 0x100fe2000801080e */
[--C-:B------:R-:W-:Y:S01]  /*47e0*/  FFMA.FTZ R71, R71, UR6, -R14.reuse ;  /* 0x0000000647477c23 */ /* 0x100fe2000801080e */
[--C-:B------:R-:W-:Y:S01]  /*47f0*/  FFMA.FTZ R74, R74, UR6, -R14.reuse ;  /* 0x000000064a4a7c23 */ /* 0x100fe2000801080e */
[----:B------:R-:W-:Y:S01]  /*4800*/  FADD.FTZ R26, R168, R31 ;  /* 0x0000001fa81a7221 */ /* 0x000fe20000010000 */
[----:B------:R-:W1:Y:S01]  /*4810*/  MUFU.EX2 R8, R8 ;  /* 0x0000000800087308 */ /* 0x000e620000000800 */
[----:B--2---:R-:W-:Y:S01]  /*4820*/  FADD.FTZ R24, R6, R27 ;  /* 0x0000001b06187221 */ /* 0x004fe20000010000 */
[----:B------:R-:W-:Y:S01]  /*4830*/  FFMA.FTZ R75, R75, UR6, -R14 ;  /* 0x000000064b4b7c23 */ /* 0x000fe2000801080e */
[----:B------:R-:W-:Y:S01]  /*4840*/  FADD.FTZ R31, R21, R26 ;  /* 0x0000001a151f7221 */ /* 0x000fe20000010000 */
[--C-:B------:R-:W-:Y:S01]  /*4850*/  FFMA.FTZ R78, R78, UR6, -R14.reuse ;  /* 0x000000064e4e7c23 */ /* 0x100fe2000801080e */
[--C-:B------:R-:W-:Y:S01]  /*4860*/  FFMA.FTZ R79, R79, UR6, -R14.reuse ;  /* 0x000000064f4f7c23 */ /* 0x100fe2000801080e */
[----:B------:R-:W-:Y:S01]  /*4870*/  FFMA.FTZ R82, R82, UR6, -R14 ;  /* 0x0000000652527c23 */ /* 0x000fe2000801080e */
[----:B------:R-:W-:Y:S01]  /*4880*/  FADD.FTZ R26, R170, R31 ;  /* 0x0000001faa1a7221 */ /* 0x000fe20000010000 */
[----:B------:R-:W2:Y:S01]  /*4890*/  MUFU.EX2 R179, R179 ;  /* 0x000000b300b37308 */ /* 0x000ea20000000800 */
[----:B0-----:R-:W-:Y:S01]  /*48a0*/  FADD.FTZ R27, R177, R24 ;  /* 0x00000018b11b7221 */ /* 0x001fe20000010000 */
[C---:B------:R-:W-:Y:S01]  /*48b0*/  F2FP.BF16.F32.PACK_AB R170, R3.reuse, R170 ;  /* 0x000000aa03aa723e */ /* 0x040fe200000010ff */
[----:B------:R-:W-:Y:S01]  /*48c0*/  FADD.FTZ R31, R3, R26 ;  /* 0x0000001a031f7221 */ /* 0x000fe20000010000 */
[--C-:B------:R-:W-:Y:S01]  /*48d0*/  FFMA.FTZ R83, R83, UR6, -R14.reuse ;  /* 0x0000000653537c23 */ /* 0x100fe2000801080e */
[----:B------:R-:W-:Y:S01]  /*48e0*/  F2FP.BF16.F32.PACK_AB R181, R2, R181 ;  /* 0x000000b502b5723e */ /* 0x000fe200000010ff */
[--C-:B------:R-:W-:Y:S01]  /*48f0*/  FFMA.FTZ R86, R86, UR6, -R14.reuse ;  /* 0x0000000656567c23 */ /* 0x100fe2000801080e */
[----:B------:R-:W-:Y:S01]  /*4900*/  FADD.FTZ R26, R164, R31 ;  /* 0x0000001fa41a7221 */ /* 0x000fe20000010000 */
[----:B------:R-:W0:Y:S01]  /*4910*/  MUFU.EX2 R10, R10 ;  /* 0x0000000a000a7308 */ /* 0x000e220000000800 */
[C---:B-1----:R-:W-:Y:S01]  /*4920*/  FADD.FTZ R24, R8.reuse, R27 ;  /* 0x0000001b08187221 */ /* 0x042fe20000010000 */
[----:B------:R-:W-:Y:S01]  /*4930*/  FFMA.FTZ R14, R87, UR6, -R14 ;  /* 0x00000006570e7c23 */ /* 0x000fe2000801080e */
[----:B------:R-:W-:Y:S01]  /*4940*/  FADD.FTZ R31, R25, R26 ;  /* 0x0000001a191f7221 */ /* 0x000fe20000010000 */
[----:B------:R-:W-:Y:S01]  /*4950*/  F2FP.BF16.F32.PACK_AB R177, R8, R177 ;  /* 0x000000b108b1723e */ /* 0x000fe200000010ff */
[----:B------:R-:W-:Y:S01]  /*4960*/  VIADD R8, R90, 0xfffffffe ;  /* 0xfffffffe5a087836 */ /* 0x000fe20000000000 */
[----:B------:R-:W-:Y:S01]  /*4970*/  F2FP.BF16.F32.PACK_AB R176, R9, R176 ;  /* 0x000000b009b0723e */ /* 0x000fe200000010ff */
[----:B------:R-:W-:Y:S01]  /*4980*/  FADD.FTZ R26, R166, R31 ;  /* 0x0000001fa61a7221 */ /* 0x000fe20000010000 */
[----:B------:R-:W1:Y:S01]  /*4990*/  MUFU.EX2 R173, R173 ;  /* 0x000000ad00ad7308 */ /* 0x000e620000000800 */
[----:B--2---:R-:W-:Y:S01]  /*49a0*/  FADD.FTZ R27, R179, R24 ;  /* 0x00000018b31b7221 */ /* 0x004fe20000010000 */
[----:B------:R-:W-:Y:S01]  /*49b0*/  F2FP.BF16.F32.PACK_AB R178, R11, R178 ;  /* 0x000000b20bb2723e */ /* 0x000fe200000010ff */
[----:B------:R-:W-:Y:S01]  /*49c0*/  FADD.FTZ R31, R29, R26 ;  /* 0x0000001a1d1f7221 */ /* 0x000fe20000010000 */
[----:B------:R-:W-:-:S02]  /*49d0*/  F2FP.BF16.F32.PACK_AB R172, R13, R172 ;  /* 0x000000ac0dac723e */ /* 0x000fc400000010ff */
[----:B------:R-:W-:Y:S02]  /*49e0*/  F2FP.BF16.F32.PACK_AB R174, R15, R174 ;  /* 0x000000ae0fae723e */ /* 0x000fe400000010ff */
[----:B------:R-:W2:Y:S01]  /*49f0*/  MUFU.EX2 R12, R12 ;  /* 0x0000000c000c7308 */ /* 0x000ea20000000800 */
[----:B0-----:R-:W-:Y:S01]  /*4a00*/  FADD.FTZ R24, R10, R27 ;  /* 0x0000001b0a187221 */ /* 0x001fe20000010000 */
[----:B------:R-:W-:Y:S02]  /*4a10*/  F2FP.BF16.F32.PACK_AB R168, R21, R168 ;  /* 0x000000a815a8723e */ /* 0x000fe400000010ff */
[----:B------:R-:W-:Y:S02]  /*4a20*/  F2FP.BF16.F32.PACK_AB R164, R25, R164 ;  /* 0x000000a419a4723e */ /* 0x000fe400000010ff */
[----:B------:R-:W-:Y:S02]  /*4a30*/  F2FP.BF16.F32.PACK_AB R166, R29, R166 ;  /* 0x000000a61da6723e */ /* 0x000fe400000010ff */
[----:B------:R-:W0:Y:S01]  /*4a40*/  MUFU.EX2 R175, R175 ;  /* 0x000000af00af7308 */ /* 0x000e220000000800 */
[----:B-1----:R-:W-:Y:S01]  /*4a50*/  FADD.FTZ R27, R173, R24 ;  /* 0x00000018ad1b7221 */ /* 0x002fe20000010000 */
[----:B------:R-:W-:-:S02]  /*4a60*/  F2FP.BF16.F32.PACK_AB R183, R6, R183 ;  /* 0x000000b706b7723e */ /* 0x000fc400000010ff */
[----:B------:R-:W-:-:S04]  /*4a70*/  F2FP.BF16.F32.PACK_AB R179, R10, R179 ;  /* 0x000000b30ab3723e */ /* 0x000fc800000010ff */
        /* <DEDUP_REMOVED lines=9> */
[----:B-1----:R-:W-:Y:S01]  /*4b10*/  FADD.FTZ R27, R20, R27 ;  /* 0x0000001b141b7221 */ /* 0x002fe20000010000 */
[----:B------:R-:W-:Y:S01]  /*4b20*/  FADD.FTZ R26, R162, R31 ;  /* 0x0000001fa21a7221 */ /* 0x000fe20000010000 */
[C---:B------:R-:W-:Y:S02]  /*4b30*/  F2FP.BF16.F32.PACK_AB R162, R37.reuse, R162 ;  /* 0x000000a225a2723e */ /* 0x040fe400000010ff */
[----:B------:R-:W-:Y:S01]  /*4b40*/  F2FP.BF16.F32.PACK_AB R175, R20, R175 ;  /* 0x000000af14af723e */ /* 0x000fe200000010ff */
[----:B------:R-:W-:Y:S02]  /*4b50*/  FADD.FTZ R7, R37, R26 ;  /* 0x0000001a25077221 */ /* 0x000fe40000010000 */
        /* <DEDUP_REMOVED lines=63> */
[----:B0-----:R-:W-:-:S04]  /*4f50*/  FADD.FTZ R2, R86, R5 ;  /* 0x0000000556027221 */ /* 0x001fc80000010000 */
[C---:B-1----:R-:W-:Y:S01]  /*4f60*/  FADD.FTZ R2, R155.reuse, R2 ;  /* 0x000000029b027221 */ /* 0x042fe20000010000 */
[----:B------:R-:W-:Y:S01]  /*4f70*/  F2FP.BF16.F32.PACK_AB R155, R155, R86 ;  /* 0x000000569b9b723e */ /* 0x000fe200000010ff */
[C---:B--2---:R-:W-:Y:S01]  /*4f80*/  FADD.FTZ R3, R53.reuse, R26 ;  /* 0x0000001a35037221 */ /* 0x044fe20000010000 */
        /* <DEDUP_REMOVED lines=13> */
.L_x_1350:
[----:B------:R-:W-:Y:S02]  /*5060*/  ULDC UR19, c[0x0][0x9e4] ;  /* 0x0002790000137ab9 */ /* 0x000fe40000000800 */
[----:B------:R-:W-:-:S11]  /*5070*/  UISETP.NE.AND UP0, UPT, UR19, 0x1, UPT ;  /* 0x000000011300788c */ /* 0x000fd6000bf05270 */
[----:B------:R-:W-:Y:S02]  /*5080*/  @UP0 ULDC.64 UR10, c[0x0][0x9e8] ;  /* 0x00027a00000a0ab9 */ /* 0x000fe40000000a00 */
[----:B------:R-:W-:-:S04]  /*5090*/  UIMAD.WIDE.U32 UR14, UR18, UR10, URZ ;  /* 0x0000000a120e72a5 */ /* 0x000fc8000f8e003f */
[----:B------:R-:W-:-:S12]  /*50a0*/  @UP0 USHF.R.U32.HI UR18, URZ, UR11, UR15 ;  /* 0x0000000b3f120299 */ /* 0x000fd8000801160f */
.L_x_1351:
[----:B------:R-:W-:-:S04]  /*50b0*/  UIMAD UR18, UR18, UR19, UR19 ;  /* 0x00000013121272a4 */ /* 0x000fc8000f8e0213 */
[----:B------:R-:W-:-:S04]  /*50c0*/  UISETP.LT.AND UP0, UPT, UR7, UR18, UPT ;  /* 0x000000120700728c */ /* 0x000fc8000bf01270 */
[----:B------:R-:W-:-:S12]  /*50d0*/  USEL UR7, UR7, UR18, UP0 ;  /* 0x0000001207077287 */ /* 0x000fd80008000000 */
.L_x_1349:
[----:B------:R-:W-:Y:S01]  /*50e0*/  USHF.R.S32.HI UR10, URZ, 0x1f, UR7 ;  /* 0x0000001f3f0a7899 */ /* 0x000fe20008011407 */
[----:B------:R-:W-:Y:S02]  /*50f0*/  CS2R R150, SRZ ;  /* 0x0000000000967805 */ /* 0x000fe4000001ff00 */
[----:B------:R-:W-:Y:S02]  /*5100*/  CS2R R148, SRZ ;  /* 0x0000000000947805 */ /* 0x000fe4000001ff00 */
[----:B------:R-:W-:Y:S01]  /*5110*/  CS2R R146, SRZ ;  /* 0x0000000000927805 */ /* 0x000fe2000001ff00 */
        /* <DEDUP_REMOVED lines=34> */
[----:B------:R-:W-:Y:S06]  /*5340*/  @!P1 BRA `(.L_x_1352) ;  /* 0x0000003000749947 */ /* 0x000fec0003800000 */
[----:B------:R-:W-:Y:S01]  /*5350*/  IMAD.MOV.U32 R7, RZ, RZ, R4 ;  /* 0x000000ffff077224 */ /* 0x000fe200078e0004 */
[----:B------:R-:W-:Y:S01]  /*5360*/  UMOV UR44, UR39 ;  /* 0x00000027002c7c82 */ /* 0x000fe20008000000 */
[----:B------:R-:W-:Y:S01]  /*5370*/  IMAD.MOV.U32 R6, RZ, RZ, R0 ;  /* 0x000000ffff067224 */ /* 0x000fe200078e0000 */
[----:B------:R-:W-:Y:S01]  /*5380*/  UMOV UR45, UR38 ;  /* 0x00000026002d7c82 */ /* 0x000fe20008000000 */
[----:B------:R-:W-:Y:S01]  /*5390*/  IMAD.MOV.U32 R151, RZ, RZ, RZ ;  /* 0x000000ffff977224 */ /* 0x000fe200078e00ff */
[----:B------:R-:W-:Y:S01]  /*53a0*/  ULDC UR51, c[0x0][0x9e4] ;  /* 0x0002790000337ab9 */ /* 0x000fe20000000800 */
[----:B------:R-:W-:Y:S01]  /*53b0*/  ULDC UR59, c[0x0][0x9dc] ;  /* 0x00027700003b7ab9 */ /* 0x000fe20000000800 */
[----:B------:R-:W-:Y:S01]  /*53c0*/  ULDC UR58, c[0x0][0x988] ;  /* 0x00026200003a7ab9 */ /* 0x000fe20000000800 */
[----:B------:R-:W-:-:S05]  /*53d0*/  ULDC UR60, c[0x0][0x9e0] ;  /* 0x00027800003c7ab9 */ /* 0x000fca0000000800 */
.L_x_1371:
[----:B------:R-:W-:Y:S01]  /*53e0*/  ISETP.NE.AND P2, PT, RZ, UR49, PT ;  /* 0x00000031ff007c0c */ /* 0x000fe2000bf45270 */
[----:B------:R-:W-:-:S04]  /*53f0*/  UISETP.NE.AND UP0, UPT, UR45, 0x1, UPT ;  /* 0x000000012d00788c */ /* 0x000fc8000bf05270 */
[----:B------:R-:W-:-:S04]  /*5400*/  USEL UR39, URZ, 0x1, UP0 ;  /* 0x000000013f277887 */ /* 0x000fc80008000000 */
[----:B------:R-:W-:-:S04]  /*5410*/  ULOP3.LUT UR39, UR44, UR39, URZ, 0x3c, !UPT ;  /* 0x000000272c277292 */ /* 0x000fc8000f8e3c3f */
[----:B------:R-:W-:Y:S08]  /*5420*/  @P2 BRA `(.L_x_1353) ;  /* 0x0000000000382947 */ /* 0x000ff00003800000 */
[----:B------:R-:W-:Y:S05]  /*5430*/  @!P0 BRA `(.L_x_1354) ;  /* 0x0000000000048947 */ /* 0x000fea0003800000 */
[----:B------:R-:W-:Y:S01]  /*5440*/  BPT.TRAP 0x1 ;  /* 0x000000040000795c */ /* 0x000fe20000300000 */
.L_x_1354:
        /* <DEDUP_REMOVED lines=9> */
.L_x_1355:
[----:B-1----:R-:W-:Y:S05]  /*54e0*/  @P1 BRA `(.L_x_1353) ;  /* 0x0000000000081947 */ /* 0x002fea0003800000 */
[----:B------:R-:W1:Y:S02]  /*54f0*/  SYNCS.PHASECHK.TRANS64.TRYWAIT P1, [UR6+0x28830], R0 ;  /* 0x02883000ff0075a7 */ /* 0x000e640008020146 */
[----:B-1----:R-:W-:Y:S05]  /*5500*/  @!P1 BRA `(.L_x_1356) ;  /* 0x00000124003c9947 */ /* 0x002fea0003800000 */
.L_x_1353:
[----:B------:R-:W2:Y:S01]  /*5510*/  S2R R4, SR_TID.X ;  /* 0x0000000000047919 */ /* 0x000ea20000002100 */
        /* <DEDUP_REMOVED lines=14> */
[----:B------:R-:W-:Y:S01]  /*5600*/  UMOV UR34, UR30 ;  /* 0x0000001e00227c82 */ /* 0x000fe20008000000 */
[----:B------:R-:W-:Y:S02]  /*5610*/  UIADD3 UR14, UR30, 0x6, URZ ;  /* 0x000000061e0e7890 */ /* 0x000fe4000fffe03f */
[----:B------:R-:W-:-:S02]  /*5620*/  UIADD3 UR18, UR30, 0x400, URZ ;  /* 0x000004001e127890 */ /* 0x000fc4000fffe03f */
[----:B------:R-:W-:Y:S02]  /*5630*/  UIADD3 UR22, UR30, 0x402, URZ ;  /* 0x000004021e167890 */ /* 0x000fe4000fffe03f */
[----:B------:R-:W-:Y:S02]  /*5640*/  UIADD3 UR26, UR30, 0x404, URZ ;  /* 0x000004041e1a7890 */ /* 0x000fe4000fffe03f */
[----:B------:R-:W-:Y:S01]  /*5650*/  UIADD3 UR30, UR30, 0x406, URZ ;  /* 0x000004061e1e7890 */ /* 0x000fe2000fffe03f */
[----:B--2---:R-:W-:-:S05]  /*5660*/  SHF.R.U32.HI R4, RZ, 0x7, R4 ;  /* 0x00000007ff047819 */ /* 0x004fca0000011604 */
[----:B01----:R-:W-:-:S05]  /*5670*/  VIADD R0, R4, 0x8 ;  /* 0x0000000804007836 */ /* 0x003fca0000000000 */
        /* <DEDUP_REMOVED lines=28> */
.L_x_1358:
[----:B------:R-:W-:Y:S01]  /*5840*/  ULEA UR6, UR45, UR40, 0x3 ;  /* 0x000000282d067291 */ /* 0x000fe2000f8e183f */
[----:B------:R-:W-:-:S05]  /*5850*/  IMAD.U32 R0, RZ, RZ, UR44 ;  /* 0x0000002cff007e24 */ /* 0x000fca000f8e00ff */
[----:B------:R-:W-:-:S04]  /*5860*/  SHF.L.U32 R0, R0, 0x1f, RZ ;  /* 0x0000001f00007819 */ /* 0x000fc800000006ff */
[----:B------:R0:W1:Y:S01]  /*5870*/  SYNCS.PHASECHK.TRANS64.TRYWAIT P1, [UR6+0x28850], R0 ;  /* 0x02885000ff0075a7 */ /* 0x0000620008020146 */
[----:B------:R-:W-:Y:S05]  /*5880*/  @!P0 BRA `(.L_x_1359) ;  /* 0x0000000000048947 */ /* 0x000fea0003800000 */
[----:B------:R-:W-:Y:S01]  /*5890*/  BPT.TRAP 0x1 ;  /* 0x000000040000795c */ /* 0x000fe20000300000 */
.L_x_1359:
[----:B-1----:R-:W-:Y:S05]  /*58a0*/  @P1 BRA `(.L_x_1357) ;  /* 0x0000000000081947 */ /* 0x002fea0003800000 */
[----:B------:R-:W1:Y:S02]  /*58b0*/  SYNCS.PHASECHK.TRANS64.TRYWAIT P1, [UR6+0x28850], R0 ;  /* 0x02885000ff0075a7 */ /* 0x000e640008020146 */
[----:B-1----:R-:W-:Y:S05]  /*58c0*/  @!P1 BRA `(.L_x_1360) ;  /* 0x0000012000649947 */ /* 0x002fea0003800000 */
.L_x_1357:
[----:B------:R-:W-:Y:S01]  /*58d0*/  UIADD3 UR6, UR40, 0x400, URZ ;  /* 0x0000040028067890 */ /* 0x000fe2000fffe03f */
[----:B------:R-:W-:Y:S01]  /*58e0*/  WARPGROUP.ARRIVE ;  /* 0x00000000000079c5 */ /* 0x000fe20000000000 */
[----:B------:R-:W-:-:S05]  /*58f0*/  UMOV UR7, 0x40000040 ;  /* 0x4000004000077882 */ /* 0x000fca0000000000 */
[----:B------:R-:W2:Y:S01]  /*5900*/  S2R R4, SR_TID.X ;  /* 0x0000000000047919 */ /* 0x000ea20000002100 */
        /* <DEDUP_REMOVED lines=8> */
[----:B--2---:R-:W-:-:S04]  /*5990*/  SHF.R.U32.HI R4, RZ, 0x7, R4 ;  /* 0x00000007ff047819 */ /* 0x004fc80000011604 */
[----:B01----:R-:W-:Y:S01]  /*59a0*/  IADD3 R0, -R4, 0xb, RZ ;  /* 0x0000000b04007810 */ /* 0x003fe20007ffe1ff */
[----:B------:R-:W-:Y:S02]  /*59b0*/  WARPGROUP.DEPBAR.LE gsb0, 0x0 ;  /* 0x00008000000079c5 */ /* 0x000fe40000010000 */
[----:B------:R-:W-:-:S06]  /*59c0*/  WARPGROUP.ARRIVE ;  /* 0x00000000000079c5 */ /* 0x000fcc0000000000 */
        /* <DEDUP_REMOVED lines=35> */
.L_x_1361:
[----:B------:R-:W-:Y:S01]  /*5c00*/  UISETP.NE.AND UP1, UPT, UR50, URZ, UPT ;  /* 0x0000003f3200728c */ /* 0x000fe2000bf25270 */
[----:B0-----:R-:W-:Y:S01]  /*5c10*/  VIADD R0, R17, UR46 ;  /* 0x0000002e11007c36 */ /* 0x001fe20008000000 */
[----:B------:R-:W-:Y:S01]  /*5c20*/  ULEA UR6, UR38, UR40, 0x3 ;  /* 0x0000002826067291 */ /* 0x000fe2000f8e183f */
[----:B------:R-:W-:Y:S01]  /*5c30*/  IMAD.SHL.U32 R9, R8, 0x80, RZ ;  /* 0x0000008008097824 */ /* 0x000fe200078e00ff */
[----:B------:R-:W-:Y:S01]  /*5c40*/  UISETP.NE.AND UP0, UPT, UR43, URZ, UPT ;  /* 0x0000003f2b00728c */ /* 0x000fe2000bf05270 */
[----:B------:R-:W-:Y:S01]  /*5c50*/  IMAD.U32 R11, RZ, RZ, UR42 ;  /* 0x0000002aff0b7e24 */ /* 0x000fe2000f8e00ff */
[----:B------:R-:W-:Y:S01]  /*5c60*/  PLOP3.LUT P1, PT, PT, PT, UP1, 0x80, 0x0 ;  /* 0x000000000000781c */ /* 0x000fe20003f2f018 */
[----:B------:R-:W-:Y:S01]  /*5c70*/  UIADD3 UR6, UR6, 0x28840, URZ ;  /* 0x0002884006067890 */ /* 0x000fe2000fffe03f */
[----:B------:R-:W-:-:S03]  /*5c80*/  PLOP3.LUT P2, PT, PT, PT, UP1, 0x80, 0x0 ;  /* 0x000000000000781c */ /* 0x000fc60003f4f018 */
[----:B------:R-:W-:Y:S01]  /*5c90*/  @UP1 ULDC UR7, c[0x0][0x44c] ;  /* 0x0001130000071ab9 */ /* 0x000fe20000000800 */
[----:B------:R-:W-:-:S07]  /*5ca0*/  UPRMT UR6, UR53, 0x654, UR6 ;  /* 0x0000065435067896 */ /* 0x000fce0008000006 */
[----:B------:R-:W-:Y:S01]  /*5cb0*/  @P1 IMAD.HI.U32 R4, R0, UR7, RZ ;  /* 0x0000000700041c27 */ /* 0x000fe2000f8e00ff */
[----:B------:R-:W-:Y:S01]  /*5cc0*/  @UP1 ULDC UR7, c[0x0][0x450] ;  /* 0x0001140000071ab9 */ /* 0x000fe20000000800 */
[----:B------:R-:W-:Y:S01]  /*5cd0*/  PLOP3.LUT P1, PT, PT, PT, UP0, 0x40, 0x0 ;  /* 0x000000000000781c */ /* 0x000fe20003f2e808 */
[----:B------:R-:W-:Y:S01]  /*5ce0*/  SYNCS.ARRIVE.TRANS64.RED.A1T0 RZ, [UR6], RZ ;  /* 0x000000ffffff79a7 */ /* 0x000fe20008100406 */
[----:B------:R-:W-:Y:S01]  /*5cf0*/  ULOP3.LUT UR6, URZ, UR59, URZ, 0x33, !UPT ;  /* 0x0000003b3f067292 */ /* 0x000fe2000f8e333f */
[----:B------:R-:W-:Y:S02]  /*5d00*/  @P2 SHF.R.U32.HI R0, RZ, UR7, R4 ;  /* 0x00000007ff002c19 */ /* 0x000fe40008011604 */
[----:B------:R-:W-:-:S03]  /*5d10*/  IADD3 R4, -R16, 0x1, -R9 ;  /* 0x0000000110047810 */ /* 0x000fc60007ffe909 */
[----:B------:R-:W0:Y:S01]  /*5d20*/  SHFL.IDX PT, R5, R0, RZ, 0x1c1f ;  /* 0x001c1fff00057589 */ /* 0x000e2200000e0000 */
[----:B------:R-:W-:-:S05]  /*5d30*/  IADD3 R4, -R11, UR41, R4 ;  /* 0x000000290b047c10 */ /* 0x000fca000fffe104 */
[C---:B------:R-:W-:Y:S02]  /*5d40*/  VIADD R14, R4.reuse, UR60 ;  /* 0x0000003c040e7c36 */ /* 0x040fe40008000000 */
[----:B------:R-:W-:Y:S02]  /*5d50*/  VIADD R20, R4, UR6 ;  /* 0x0000000604147c36 */ /* 0x000fe40008000000 */
[--C-:B0-----:R-:W-:Y:S02]  /*5d60*/  IMAD.IADD R10, R14, 0x1, R5.reuse ;  /* 0x000000010e0a7824 */ /* 0x101fe400078e0205 */
[----:B------:R-:W-:Y:S01]  /*5d70*/  IMAD.IADD R11, R20, 0x1, R5 ;  /* 0x00000001140b7824 */ /* 0x000fe200078e0205 */
[----:B------:R-:W-:Y:S06]  /*5d80*/  @P1 BRA `(.L_x_1362) ;  /* 0x00000000005c1947 */ /* 0x000fec0003800000 */
[----:B------:R-:W-:Y:S01]  /*5d90*/  IMAD.U32 R12, RZ, RZ, UR42 ;  /* 0x0000002aff0c7e24 */ /* 0x000fe2000f8e00ff */
[----:B------:R-:W-:Y:S04]  /*5da0*/  BSSY B0, `(.L_x_1363) ;  /* 0x0000011000007945 */ /* 0x000fe80003800000 */
[----:B------:R-:W-:-:S04]  /*5db0*/  IADD3 R12, -R12, UR41, R5 ;  /* 0x000000290c0c7c10 */ /* 0x000fc8000fffe105 */
        /* <DEDUP_REMOVED lines=10> */
.L_x_1364:
[----:B------:R-:W-:-:S05]  /*5e60*/  IMAD.U32 R15, RZ, RZ, UR51 ;  /* 0x00000033ff0f7e24 */ /* 0x000fca000f8e00ff */
[----:B------:R-:W-:-:S13]  /*5e70*/  ISETP.NE.AND P1, PT, R15, 0x1, PT ;  /* 0x000000010f00780c */ /* 0x000fda0003f25270 */
[----:B------:R-:W0:Y:S02]  /*5e80*/  @P1 LDC.64 R4, c[0x0][0x9e8] ;  /* 0x00027a00ff041b82 */ /* 0x000e240000000a00 */
[----:B0-----:R-:W-:-:S05]  /*5e90*/  @P1 IMAD.HI.U32 R4, R12, R4, RZ ;  /* 0x000000040c041227 */ /* 0x001fca00078e00ff */
[----:B------:R-:W-:-:S07]  /*5ea0*/  @P1 SHF.R.U32.HI R12, RZ, R5, R4 ;  /* 0x00000005ff0c1219 */ /* 0x000fce0000011604 */
.L_x_1365:
[----:B------:R-:W-:Y:S05]  /*5eb0*/  BSYNC B0 ;  /* 0x0000000000007941 */ /* 0x000fea0003800000 */
.L_x_1363:
[----:B------:R-:W-:-:S04]  /*5ec0*/  IMAD R5, R12, R15, -R9 ;  /* 0x0000000f0c057224 */ /* 0x000fc800078e0a09 */
[----:B------:R-:W-:-:S05]  /*5ed0*/  IMAD.IADD R5, R5, 0x1, -R16 ;  /* 0x0000000105057824 */ /* 0x000fca00078e0a10 */
[----:B------:R-:W-:Y:S02]  /*5ee0*/  VIADDMNMX R10, R5, R15, R10, PT ;  /* 0x0000000f050a7246 */ /* 0x000fe4000380010a */
[----:B------:R-:W-:-:S07]  /*5ef0*/  VIMNMX R11, R11, R5, !PT ;  /* 0x000000050b0b7248 */ /* 0x000fce0007fe0100 */
.L_x_1362:
[----:B------:R-:W-:Y:S01]  /*5f00*/  ISETP.GT.AND P1, PT, R8, -0x1, PT ;  /* 0xffffffff0800780c */ /* 0x000fe20003f24270 */
[----:B------:R-:W0:Y:S01]  /*5f10*/  SHFL.IDX PT, R5, R0, 0x1, 0x1c1f ;  /* 0x003c1f0000057f89 */ /* 0x000e2200000e0000 */
[----:B------:R-:W-:Y:S02]  /*5f20*/  UISETP.NE.AND UP0, UPT, UR43, URZ, UPT ;  /* 0x0000003f2b00728c */ /* 0x000fe4000bf05270 */
[C---:B------:R-:W-:Y:S02]  /*5f30*/  ISETP.GT.AND P3, PT, R11.reuse, 0x8, P1 ;  /* 0x000000080b00780c */ /* 0x040fe40000f64270 */
[C---:B------:R-:W-:Y:S02]  /*5f40*/  ISETP.GT.AND P6, PT, R11.reuse, RZ, P1 ;  /* 0x000000ff0b00720c */ /* 0x040fe40000fc4270 */
[----:B------:R-:W-:Y:S02]  /*5f50*/  ISETP.LT.OR P3, PT, R10, 0x9, P3 ;  /* 0x000000090a00780c */ /* 0x000fe40001f61670 */
[----:B------:R-:W-:-:S02]  /*5f60*/  ISETP.GT.AND P2, PT, R11, 0x1, P1 ;  /* 0x000000010b00780c */ /* 0x000fc40000f44270 */
[----:B------:R-:W-:Y:S02]  /*5f70*/  FSEL R21, R28, -INF , !P3 ;  /* 0xff8000001c157808 */ /* 0x000fe40005800000 */
[----:B------:R-:W-:Y:S02]  /*5f80*/  ISETP.GT.AND P3, PT, R11, 0x19, P1 ;  /* 0x000000190b00780c */ /* 0x000fe40000f64270 */
[C---:B------:R-:W-:Y:S02]  /*5f90*/  ISETP.LT.OR P6, PT, R10.reuse, 0x1, P6 ;  /* 0x000000010a00780c */ /* 0x040fe400037c1670 */
[C---:B------:R-:W-:Y:S02]  /*5fa0*/  ISETP.LT.OR P2, PT, R10.reuse, 0x2, P2 ;  /* 0x000000020a00780c */ /* 0x040fe40001741670 */
[----:B------:R-:W-:Y:S02]  /*5fb0*/  ISETP.LT.OR P3, PT, R10, 0x1a, P3 ;  /* 0x0000001a0a00780c */ /* 0x000fe40001f61670 */
        /* <DEDUP_REMOVED lines=80> */
[--C-:B0-----:R-:W-:Y:S01]  /*64c0*/  IMAD.IADD R11, R20, 0x1, R5.reuse ;  /* 0x00000001140b7824 */ /* 0x101fe200078e0205 */
[C---:B------:R-:W-:Y:S02]  /*64d0*/  ISETP.LT.OR P5, PT, R10.reuse, 0x71, P5 ;  /* 0x000000710a00780c */ /* 0x040fe40002fa1670 */
[C---:B------:R-:W-:Y:S02]  /*64e0*/  ISETP.LT.OR P4, PT, R10.reuse, 0x72, P4 ;  /* 0x000000720a00780c */ /* 0x040fe40002781670 */
[C---:B------:R-:W-:Y:S02]  /*64f0*/  ISETP.LT.OR P6, PT, R10.reuse, 0x79, P6 ;  /* 0x000000790a00780c */ /* 0x040fe400037c1670 */
[----:B------:R-:W-:Y:S01]  /*6500*/  ISETP.LT.OR P2, PT, R10, 0x7a, P2 ;  /* 0x0000007a0a00780c */ /* 0x000fe20001741670 */
[----:B------:R-:W-:Y:S01]  /*6510*/  IMAD.IADD R10, R14, 0x1, R5 ;  /* 0x000000010e0a7824 */ /* 0x000fe200078e0205 */
[----:B------:R-:W-:-:S02]  /*6520*/  FSEL R80, R80, -INF , !P5 ;  /* 0xff80000050507808 */ /* 0x000fc40006800000 */
[----:B------:R-:W-:Y:S02]  /*6530*/  FSEL R81, R81, -INF , !P4 ;  /* 0xff80000051517808 */ /* 0x000fe40006000000 */
[----:B------:R-:W-:Y:S02]  /*6540*/  FSEL R84, R84, -INF , !P6 ;  /* 0xff80000054547808 */ /* 0x000fe40007000000 */
[----:B------:R-:W-:Y:S01]  /*6550*/  FSEL R85, R85, -INF , !P2 ;  /* 0xff80000055557808 */ /* 0x000fe20005000000 */
        /* <DEDUP_REMOVED lines=14> */
.L_x_1368:
[----:B------:R-:W-:-:S05]  /*6640*/  IMAD.U32 R12, RZ, RZ, UR51 ;  /* 0x00000033ff0c7e24 */ /* 0x000fca000f8e00ff */
[----:B------:R-:W-:-:S13]  /*6650*/  ISETP.NE.AND P2, PT, R12, 0x1, PT ;  /* 0x000000010c00780c */ /* 0x000fda0003f45270 */
[----:B------:R-:W0:Y:S02]  /*6660*/  @P2 LDC.64 R4, c[0x0][0x9e8] ;  /* 0x00027a00ff042b82 */ /* 0x000e240000000a00 */
[----:B0-----:R-:W-:-:S05]  /*6670*/  @P2 IMAD.HI.U32 R4, R0, R4, RZ ;  /* 0x0000000400042227 */ /* 0x001fca00078e00ff */
[----:B------:R-:W-:-:S07]  /*6680*/  @P2 SHF.R.U32.HI R0, RZ, R5, R4 ;  /* 0x00000005ff002219 */ /* 0x000fce0000011604 */
.L_x_1369:
[----:B------:R-:W-:Y:S05]  /*6690*/  BSYNC B0 ;  /* 0x0000000000007941 */ /* 0x000fea0003800000 */
.L_x_1367:
[----:B------:R-:W-:-:S04]  /*66a0*/  IMAD R9, R0, R12, -R9 ;  /* 0x0000000c00097224 */ /* 0x000fc800078e0a09 */
[----:B------:R-:W-:-:S05]  /*66b0*/  IMAD.IADD R9, R9, 0x1, -R16 ;  /* 0x0000000109097824 */ /* 0x000fca00078e0a10 */
[----:B------:R-:W-:Y:S02]  /*66c0*/  VIADDMNMX R10, R9, R12, R10, PT ;  /* 0x0000000c090a7246 */ /* 0x000fe4000380010a */
[----:B------:R-:W-:-:S07]  /*66d0*/  VIMNMX R11, R11, R9, !PT ;  /* 0x000000090b0b7248 */ /* 0x000fce0007fe0100 */
.L_x_1366:
[----:B------:R-:W-:Y:S01]  /*66e0*/  FMNMX.FTZ R0, R153, R6, !PT ;  /* 0x0000000699007209 */ /* 0x000fe20007810000 */
[----:B------:R-:W-:Y:S01]  /*66f0*/  UMOV UR6, UR58 ;  /* 0x0000003a00067c82 */ /* 0x000fe20008000000 */
        /* <DEDUP_REMOVED lines=12> */
[----:B------:R-:W-:Y:S02]  /*67c0*/  ISETP.GT.AND P5, PT, R11, RZ, P1 ;  /* 0x000000ff0b00720c */ /* 0x000fe40000fa4270 */
        /* <DEDUP_REMOVED lines=17> */
[----:B------:R-:W-:Y:S02]  /*68e0*/  FMNMX.FTZ R12, R26, R7, !PT ;  /* 0x000000071a0c7209 */ /* 0x000fe40007810000 */
[----:B------:R-:W-:Y:S02]  /*68f0*/  FMNMX.FTZ R0, R56, R5, !PT ;  /* 0x0000000538007209 */ /* 0x000fe40007810000 */
[----:B------:R-:W-:Y:S02]  /*6900*/  ISETP.LT.OR P4, PT, R10, 0xa, P4 ;  /* 0x0000000a0a00780c */ /* 0x000fe40002781670 */
[----:B------:R-:W-:Y:S02]  /*6910*/  FMNMX.FTZ R5, R57, R0, !PT ;  /* 0x0000000039057209 */ /* 0x000fe40007810000 */
[----:B------:R-:W-:-:S02]  /*6920*/  FSEL R30, R30, -INF , !P3 ;  /* 0xff8000001e1e7808 */ /* 0x000fc40005800000 */
[----:B------:R-:W-:Y:S02]  /*6930*/  FMNMX.FTZ R0, R60, R5, !PT ;  /* 0x000000053c007209 */ /* 0x000fe40007810000 */
[----:B------:R-:W-:Y:S02]  /*6940*/  ISETP.GT.AND P2, PT, R11, 0x11, P1 ;  /* 0x000000110b00780c */ /* 0x000fe40000f44270 */
[----:B------:R-:W-:Y:S02]  /*6950*/  FMNMX.FTZ R5, R61, R0, !PT ;  /* 0x000000003d057209 */ /* 0x000fe40007810000 */
[----:B------:R-:W-:Y:S02]  /*6960*/  FSEL R31, R31, -INF , !P4 ;  /* 0xff8000001f1f7808 */ /* 0x000fe40006000000 */
[----:B------:R-:W-:Y:S02]  /*6970*/  FMNMX.FTZ R0, R64, R5, !PT ;  /* 0x0000000540007209 */ /* 0x000fe40007810000 */
[----:B------:R-:W-:-:S02]  /*6980*/  ISETP.GT.AND P3, PT, R11, 0x18, P1 ;  /* 0x000000180b00780c */ /* 0x000fc40000f64270 */
[----:B------:R-:W-:Y:S02]  /*6990*/  FMNMX.FTZ R5, R65, R0, !PT ;  /* 0x0000000041057209 */ /* 0x000fe40007810000 */
[----:B------:R-:W-:Y:S02]  /*69a0*/  ISETP.LT.OR P2, PT, R10, 0x12, P2 ;  /* 0x000000120a00780c */ /* 0x000fe40001741670 */
[----:B------:R-:W-:Y:S02]  /*69b0*/  FMNMX.FTZ R0, R68, R5, !PT ;  /* 0x0000000544007209 */ /* 0x000fe40007810000 */
[----:B------:R-:W-:Y:S02]  /*69c0*/  ISETP.GT.AND P4, PT, R11, 0x19, P1 ;  /* 0x000000190b00780c */ /* 0x000fe40000f84270 */
[----:B------:R-:W-:Y:S02]  /*69d0*/  FMNMX.FTZ R5, R69, R0, !PT ;  /* 0x0000000045057209 */ /* 0x000fe40007810000 */
[----:B------:R-:W-:-:S02]  /*69e0*/  ISETP.LT.OR P3, PT, R10, 0x19, P3 ;  /* 0x000000190a00780c */ /* 0x000fc40001f61670 */
[----:B------:R-:W-:Y:S02]  /*69f0*/  FMNMX.FTZ R0, R72, R5, !PT ;  /* 0x0000000548007209 */ /* 0x000fe40007810000 */
[----:B------:R-:W-:Y:S02]  /*6a00*/  FSEL R35, R35, -INF , !P2 ;  /* 0xff80000023237808 */ /* 0x000fe40005000000 */
        /* <DEDUP_REMOVED lines=11> */
[C---:B------:R-:W-:Y:S02]  /*6ac0*/  ISETP.LT.OR P2, PT, R10.reuse, 0x22, P2 ;  /* 0x000000220a00780c */ /* 0x040fe40001741670 */
[----:B------:R-:W-:Y:S02]  /*6ad0*/  FMNMX.FTZ R4, R85, R0, !PT ;  /* 0x0000000055047209 */ /* 0x000fe40007810000 */
[----:B------:R-:W-:Y:S02]  /*6ae0*/  ISETP.GT.AND P4, PT, R11, 0x29, P1 ;  /* 0x000000290b00780c */ /* 0x000fe40000f84270 */
[----:B------:R-:W-:Y:S01]  /*6af0*/  ISETP.LT.OR P3, PT, R10, 0x29, P3 ;  /* 0x000000290a00780c */ /* 0x000fe20001f61670 */
[----:B------:R-:W0:Y:S01]  /*6b00*/  SHFL.BFLY PT, R5, R4, 0x2, 0x1f ;  /* 0x0c401f0004057f89 */ /* 0x000e2200000e0000 */
[----:B------:R-:W-:-:S02]  /*6b10*/  FSEL R43, R43, -INF , !P2 ;  /* 0xff8000002b2b7808 */ /* 0x000fc40005000000 */
[C---:B------:R-:W-:Y:S02]  /*6b20*/  ISETP.GT.AND P2, PT, R11.reuse, 0x30, P1 ;  /* 0x000000300b00780c */ /* 0x040fe40000f44270 */
[----:B------:R-:W-:Y:S02]  /*6b30*/  FSEL R46, R46, -INF , !P3 ;  /* 0xff8000002e2e7808 */ /* 0x000fe40005800000 */
[C---:B------:R-:W-:Y:S02]  /*6b40*/  ISETP.LT.OR P4, PT, R10.reuse, 0x2a, P4 ;  /* 0x0000002a0a00780c */ /* 0x040fe40002781670 */
[----:B------:R-:W-:Y:S02]  /*6b50*/  ISETP.GT.AND P3, PT, R11, 0x31, P1 ;  /* 0x000000310b00780c */ /* 0x000fe40000f64270 */
[----:B------:R-:W-:Y:S02]  /*6b60*/  ISETP.LT.OR P2, PT, R10, 0x31, P2 ;  /* 0x000000310a00780c */ /* 0x000fe40001741670 */
[----:B------:R-:W-:-:S02]  /*6b70*/  FSEL R47, R47, -INF , !P4 ;  /* 0xff8000002f2f7808 */ /* 0x000fc40006000000 */
[C---:B------:R-:W-:Y:S02]  /*6b80*/  ISETP.GT.AND P5, PT, R11.reuse, 0x38, P1 ;  /* 0x000000380b00780c */ /* 0x040fe40000fa4270 */
[----:B------:R-:W-:Y:S02]  /*6b90*/  FSEL R50, R50, -INF , !P2 ;  /* 0xff80000032327808 */ /* 0x000fe40005000000 */
[C---:B------:R-:W-:Y:S02]  /*6ba0*/  ISETP.LT.OR P3, PT, R10.reuse, 0x32, P3 ;  /* 0x000000320a00780c */ /* 0x040fe40001f61670 */
[----:B------:R-:W-:Y:S02]  /*6bb0*/  ISETP.GT.AND P4, PT, R11, 0x39, P1 ;  /* 0x000000390b00780c */ /* 0x000fe40000f84270 */
[----:B------:R-:W-:Y:S02]  /*6bc0*/  ISETP.LT.OR P5, PT, R10, 0x39, P5 ;  /* 0x000000390a00780c */ /* 0x000fe40002fa1670 */
[----:B0-----:R-:W-:-:S02]  /*6bd0*/  FMNMX.FTZ R5, R4, R5, !PT ;  /* 0x0000000504057209 */ /* 0x001fc40007810000 */
[----:B------:R-:W-:Y:S02]  /*6be0*/  FSEL R51, R51, -INF , !P3 ;  /* 0xff80000033337808 */ /* 0x000fe40005800000 */
[C---:B------:R-:W-:Y:S01]  /*6bf0*/  ISETP.GT.AND P2, PT, R11.reuse, 0x40, P1 ;  /* 0x000000400b00780c */ /* 0x040fe20000f44270 */
[----:B------:R-:W0:Y:S01]  /*6c00*/  SHFL.BFLY PT, R0, R5, 0x1, 0x1f ;  /* 0x0c201f0005007f89 */ /* 0x000e2200000e0000 */
[----:B------:R-:W-:Y:S02]  /*6c10*/  FSEL R54, R54, -INF , !P5 ;  /* 0xff80000036367808 */ /* 0x000fe40006800000 */
[C---:B------:R-:W-:Y:S02]  /*6c20*/  ISETP.LT.OR P4, PT, R10.reuse, 0x3a, P4 ;  /* 0x0000003a0a00780c */ /* 0x040fe40002781670 */
[----:B------:R-:W-:Y:S02]  /*6c30*/  ISETP.GT.AND P3, PT, R11, 0x41, P1 ;  /* 0x000000410b00780c */ /* 0x000fe40000f64270 */
[----:B------:R-:W-:-:S02]  /*6c40*/  ISETP.LT.OR P2, PT, R10, 0x41, P2 ;  /* 0x000000410a00780c */ /* 0x000fc40001741670 */
[----:B------:R-:W-:Y:S02]  /*6c50*/  FSEL R55, R55, -INF , !P4 ;  /* 0xff80000037377808 */ /* 0x000fe40006000000 */
[C---:B------:R-:W-:Y:S02]  /*6c60*/  ISETP.GT.AND P5, PT, R11.reuse, 0x48, P1 ;  /* 0x000000480b00780c */ /* 0x040fe40000fa4270 */
[----:B------:R-:W-:Y:S02]  /*6c70*/  FSEL R58, R58, -INF , !P2 ;  /* 0xff8000003a3a7808 */ /* 0x000fe40005000000 */
[C---:B------:R-:W-:Y:S02]  /*6c80*/  ISETP.LT.OR P3, PT, R10.reuse, 0x42, P3 ;  /* 0x000000420a00780c */ /* 0x040fe40001f61670 */
[----:B------:R-:W-:Y:S02]  /*6c90*/  ISETP.GT.AND P4, PT, R11, 0x49, P1 ;  /* 0x000000490b00780c */ /* 0x000fe40000f84270 */
[----:B------:R-:W-:-:S02]  /*6ca0*/  ISETP.LT.OR P5, PT, R10, 0x49, P5 ;  /* 0x000000490a00780c */ /* 0x000fc40002fa1670 */
[----:B------:R-:W-:Y:S02]  /*6cb0*/  FSEL R59, R59, -INF , !P3 ;  /* 0xff8000003b3b7808 */ /* 0x000fe40005800000 */
[----:B------:R-:W-:Y:S02]  /*6cc0*/  ISETP.GT.AND P2, PT, R11, 0x50, P1 ;  /* 0x000000500b00780c */ /* 0x000fe40000f44270 */
[----:B0-----:R-:W-:Y:S02]  /*6cd0*/  FMNMX.FTZ R0, R5, R0, !PT ;  /* 0x0000000005007209 */ /* 0x001fe40007810000 */
[----:B------:R-:W-:Y:S02]  /*6ce0*/  FSEL R62, R62, -INF , !P5 ;  /* 0xff8000003e3e7808 */ /* 0x000fe40006800000 */
[C---:B------:R-:W-:Y:S01]  /*6cf0*/  FSETP.NEU.FTZ.AND P6, PT, R0.reuse, -INF , PT ;  /* 0xff8000000000780b */ /* 0x040fe20003fdd000 */
[----:B------:R-:W-:Y:S01]  /*6d00*/  FMUL.FTZ R9, R0, UR6 ;  /* 0x0000000600097c20 */ /* 0x000fe20008410000 */
[----:B------:R-:W-:-:S02]  /*6d10*/  ISETP.LT.OR P4, PT, R10, 0x4a, P4 ;  /* 0x0000004a0a00780c */ /* 0x000fc40002781670 */
[----:B------:R-:W-:Y:S02]  /*6d20*/  ISETP.GT.AND P3, PT, R11, 0x51, P1 ;  /* 0x000000510b00780c */ /* 0x000fe40000f64270 */
[----:B------:R-:W-:Y:S02]  /*6d30*/  FSEL R4, R9, RZ, P6 ;  /* 0x000000ff09047208 */ /* 0x000fe40003000000 */
[----:B------:R-:W-:Y:S02]  /*6d40*/  ISETP.LT.OR P2, PT, R10, 0x51, P2 ;  /* 0x000000510a00780c */ /* 0x000fe40001741670 */
[----:B------:R-:W-:Y:S01]  /*6d50*/  FSEL R63, R63, -INF , !P4 ;  /* 0xff8000003f3f7808 */ /* 0x000fe20006000000 */
[--C-:B------:R-:W-:Y:S01]  /*6d60*/  FFMA.FTZ R182, R21, UR6, -R4.reuse ;  /* 0x0000000615b67c23 */ /* 0x100fe20008010804 */
[----:B------:R-:W-:Y:S01]  /*6d70*/  FMNMX.FTZ R21, R27, R12, !PT ;  /* 0x0000000c1b157209 */ /* 0x000fe20007810000 */
[--C-:B------:R-:W-:Y:S01]  /*6d80*/  FFMA.FTZ R178, R15, UR6, -R4.reuse ;  /* 0x000000060fb27c23 */ /* 0x100fe20008010804 */
[--C-:B------:R-:W-:Y:S01]  /*6d90*/  FFMA.FTZ R5, R25, UR6, -R4.reuse ;  /* 0x0000000619057c23 */ /* 0x100fe20008010804 */
[--C-:B------:R-:W-:Y:S01]  /*6da0*/  FFMA.FTZ R9, R29, UR6, -R4.reuse ;  /* 0x000000061d097c23 */ /* 0x100fe20008010804 */
[----:B------:R-:W-:Y:S01]  /*6db0*/  FMNMX.FTZ R12, R30, R21, !PT ;  /* 0x000000151e0c7209 */ /* 0x000fe20007810000 */
[--C-:B------:R-:W-:Y:S01]  /*6dc0*/  FFMA.FTZ R176, R13, UR6, -R4.reuse ;  /* 0x000000060db07c23 */ /* 0x100fe20008010804 */
[--C-:B------:R-:W-:Y:S01]  /*6dd0*/  FFMA.FTZ R13, R33, UR6, -R4.reuse ;  /* 0x00000006210d7c23 */ /* 0x100fe20008010804 */
[----:B------:R-:W-:Y:S01]  /*6de0*/  ISETP.GT.AND P5, PT, R11, 0x58, P1 ;  /* 0x000000580b00780c */ /* 0x000fe20000fa4270 */
[--C-:B------:R-:W-:Y:S01]  /*6df0*/  FFMA.FTZ R180, R153, UR6, -R4.reuse ;  /* 0x0000000699b47c23 */ /* 0x100fe20008010804 */
[----:B------:R-:W-:Y:S01]  /*6e00*/  FMNMX.FTZ R15, R31, R12, !PT ;  /* 0x0000000c1f0f7209 */ /* 0x000fe20007810000 */
[--C-:B------:R-:W-:Y:S01]  /*6e10*/  FFMA.FTZ R172, R40, UR6, -R4.reuse ;  /* 0x0000000628ac7c23 */ /* 0x100fe20008010804 */
[----:B------:R-:W-:Y:S01]  /*6e20*/  FSEL R66, R66, -INF , !P2 ;  /* 0xff80000042427808 */ /* 0x000fe20005000000 */
[--C-:B------:R-:W-:Y:S01]  /*6e30*/  FFMA.FTZ R174, R44, UR6, -R4.reuse ;  /* 0x000000062cae7c23 */ /* 0x100fe20008010804 */
[----:B------:R-:W-:Y:S01]  /*6e40*/  FMNMX.FTZ R12, R34, R15, !PT ;  /* 0x0000000f220c7209 */ /* 0x000fe20007810000 */
[--C-:B------:R-:W-:Y:S01]  /*6e50*/  FFMA.FTZ R15, R37, UR6, -R4.reuse ;  /* 0x00000006250f7c23 */ /* 0x100fe20008010804 */
[----:B------:R-:W-:Y:S01]  /*6e60*/  ISETP.LT.OR P3, PT, R10, 0x52, P3 ;  /* 0x000000520a00780c */ /* 0x000fe20001f61670 */
[--C-:B------:R-:W-:Y:S01]  /*6e70*/  FFMA.FTZ R168, R48, UR6, -R4.reuse ;  /* 0x0000000630a87c23 */ /* 0x100fe20008010804 */
[----:B------:R-:W-:Y:S01]  /*6e80*/  FMNMX.FTZ R21, R35, R12, !PT ;  /* 0x0000000c23157209 */ /* 0x000fe20007810000 */
[--C-:B------:R-:W-:Y:S01]  /*6e90*/  FFMA.FTZ R170, R52, UR6, -R4.reuse ;  /* 0x0000000634aa7c23 */ /* 0x100fe20008010804 */
[----:B------:R-:W-:Y:S01]  /*6ea0*/  ISETP.GT.AND P4, PT, R11, 0x59, P1 ;  /* 0x000000590b00780c */ /* 0x000fe20000f84270 */
[--C-:B------:R-:W-:Y:S01]  /*6eb0*/  FFMA.FTZ R164, R56, UR6, -R4.reuse ;  /* 0x0000000638a47c23 */ /* 0x100fe20008010804 */
[----:B------:R-:W-:Y:S01]  /*6ec0*/  FMNMX.FTZ R12, R38, R21, !PT ;  /* 0x00000015260c7209 */ /* 0x000fe20007810000 */
[--C-:B------:R-:W-:Y:S01]  /*6ed0*/  FFMA.FTZ R166, R60, UR6, -R4.reuse ;  /* 0x000000063ca67c23 */ /* 0x100fe20008010804 */
[----:B------:R-:W-:Y:S01]  /*6ee0*/  ISETP.LT.OR P5, PT, R10, 0x59, P5 ;  /* 0x000000590a00780c */ /* 0x000fe20002fa1670 */
[--C-:B------:R-:W-:Y:S01]  /*6ef0*/  FFMA.FTZ R61, R61, UR6, -R4.reuse ;  /* 0x000000063d3d7c23 */ /* 0x100fe20008010804 */
[----:B------:R-:W-:Y:S01]  /*6f00*/  FMNMX.FTZ R21, R39, R12, !PT ;  /* 0x0000000c27157209 */ /* 0x000fe20007810000 */
[--C-:B------:R-:W-:Y:S01]  /*6f10*/  FFMA.FTZ R160, R64, UR6, -R4.reuse ;  /* 0x0000000640a07c23 */ /* 0x100fe20008010804 */
[----:B------:R-:W-:Y:S01]  /*6f20*/  FSEL R67, R67, -INF , !P3 ;  /* 0xff80000043437808 */ /* 0x000fe20005800000 */
[--C-:B------:R-:W-:Y:S01]  /*6f30*/  FFMA.FTZ R162, R68, UR6, -R4.reuse ;  /* 0x0000000644a27c23 */ /* 0x100fe20008010804 */
[----:B------:R-:W-:Y:S01]  /*6f40*/  FMNMX.FTZ R12, R42, R21, !PT ;  /* 0x000000152a0c7209 */ /* 0x000fe20007810000 */
        /* <DEDUP_REMOVED lines=14> */
[----:B------:R-:W-:Y:S01]  /*7030*/  MUFU.EX2 R180, R180 ;  /* 0x000000b400b47308 */ /* 0x000fe20000000800 */
[----:B------:R-:W-:Y:S01]  /*7040*/  FMNMX.FTZ R12, R50, R25, !PT ;  /* 0x00000019320c7209 */ /* 0x000fe20007810000 */
[--C-:B------:R-:W-:Y:S01]  /*7050*/  FFMA.FTZ R25, R45, UR6, -R4.reuse ;  /* 0x000000062d197c23 */ /* 0x100fe20008010804 */
[----:B------:R-:W-:Y:S01]  /*7060*/  ISETP.LT.OR P2, PT, R10, 0x61, P2 ;  /* 0x000000610a00780c */ /* 0x000fe20001741670 */
[----:B------:R-:W-:Y:S01]  /*7070*/  FFMA.FTZ R45, R77, UR6, -R4 ;  /* 0x000000064d2d7c23 */ /* 0x000fe20008010804 */
[----:B------:R-:W-:-:S02]  /*7080*/  FMNMX.FTZ R29, R51, R12, !PT ;  /* 0x0000000c331d7209 */ /* 0x000fc40007810000 */
[----:B------:R-:W-:Y:S01]  /*7090*/  FSEL R71, R71, -INF , !P4 ;  /* 0xff80000047477808 */ /* 0x000fe20006000000 */
[----:B------:R-:W-:Y:S01]  /*70a0*/  MUFU.EX2 R5, R5 ;  /* 0x0000000500057308 */ /* 0x000fe20000000800 */
[----:B------:R-:W-:Y:S02]  /*70b0*/  FMNMX.FTZ R12, R54, R29, !PT ;  /* 0x0000001d360c7209 */ /* 0x000fe40007810000 */
[----:B------:R-:W-:Y:S02]  /*70c0*/  ISETP.GT.AND P5, PT, R11, 0x68, P1 ;  /* 0x000000680b00780c */ /* 0x000fe40000fa4270 */
[----:B------:R-:W-:Y:S02]  /*70d0*/  FMNMX.FTZ R29, R55, R12, !PT ;  /* 0x0000000c371d7209 */ /* 0x000fe40007810000 */
[----:B------:R-:W-:Y:S01]  /*70e0*/  FSEL R74, R74, -INF , !P2 ;  /* 0xff8000004a4a7808 */ /* 0x000fe20005000000 */
[----:B------:R-:W-:Y:S01]  /*70f0*/  MUFU.EX2 R182, R182 ;  /* 0x000000b600b67308 */ /* 0x000fe20000000800 */
[----:B------:R-:W-:Y:S01]  /*7100*/  FMNMX.FTZ R12, R58, R29, !PT ;  /* 0x0000001d3a0c7209 */ /* 0x000fe20007810000 */
[--C-:B------:R-:W-:Y:S01]  /*7110*/  FFMA.FTZ R29, R49, UR6, -R4.reuse ;  /* 0x00000006311d7c23 */ /* 0x100fe20008010804 */
[----:B------:R-:W-:Y:S01]  /*7120*/  ISETP.LT.OR P3, PT, R10, 0x62, P3 ;  /* 0x000000620a00780c */ /* 0x000fe20001f61670 */
[----:B------:R-:W-:Y:S01]  /*7130*/  FFMA.FTZ R49, R73, UR6, -R4 ;  /* 0x0000000649317c23 */ /* 0x000fe20008010804 */
[----:B------:R-:W-:-:S02]  /*7140*/  FMNMX.FTZ R33, R59, R12, !PT ;  /* 0x0000000c3b217209 */ /* 0x000fc40007810000 */
[----:B------:R-:W-:Y:S01]  /*7150*/  ISETP.GT.AND P4, PT, R11, 0x69, P1 ;  /* 0x000000690b00780c */ /* 0x000fe20000f84270 */
[----:B------:R-:W-:Y:S01]  /*7160*/  MUFU.EX2 R9, R9 ;  /* 0x0000000900097308 */ /* 0x000fe20000000800 */
[----:B------:R-:W-:Y:S02]  /*7170*/  FMNMX.FTZ R12, R62, R33, !PT ;  /* 0x000000213e0c7209 */ /* 0x000fe40007810000 */
[----:B------:R-:W-:Y:S02]  /*7180*/  ISETP.LT.OR P5, PT, R10, 0x69, P5 ;  /* 0x000000690a00780c */ /* 0x000fe40002fa1670 */
[----:B------:R-:W-:Y:S02]  /*7190*/  FMNMX.FTZ R33, R63, R12, !PT ;  /* 0x0000000c3f217209 */ /* 0x000fe40007810000 */
[----:B------:R-:W-:Y:S01]  /*71a0*/  FSEL R75, R75, -INF , !P3 ;  /* 0xff8000004b4b7808 */ /* 0x000fe20005800000 */
[----:B------:R-:W-:Y:S01]  /*71b0*/  MUFU.EX2 R176, R176 ;  /* 0x000000b000b07308 */ /* 0x000fe20000000800 */
[----:B------:R-:W-:Y:S01]  /*71c0*/  FMNMX.FTZ R12, R66, R33, !PT ;  /* 0x00000021420c7209 */ /* 0x000fe20007810000 */
[--C-:B------:R-:W-:Y:S01]  /*71d0*/  FFMA.FTZ R33, R53, UR6, -R4.reuse ;  /* 0x0000000635217c23 */ /* 0x100fe20008010804 */
[----:B------:R-:W-:Y:S01]  /*71e0*/  ISETP.GT.AND P2, PT, R11, 0x70, P1 ;  /* 0x000000700b00780c */ /* 0x000fe20000f44270 */
[----:B------:R-:W-:Y:S01]  /*71f0*/  FFMA.FTZ R53, R69, UR6, -R4 ;  /* 0x0000000645357c23 */ /* 0x000fe20008010804 */
[----:B------:R-:W-:-:S02]  /*7200*/  FMNMX.FTZ R37, R67, R12, !PT ;  /* 0x0000000c43257209 */ /* 0x000fc40007810000 */
[----:B------:R-:W-:Y:S01]  /*7210*/  FSEL R78, R78, -INF , !P5 ;  /* 0xff8000004e4e7808 */ /* 0x000fe20006800000 */
[----:B------:R-:W-:Y:S01]  /*7220*/  MUFU.EX2 R13, R13 ;  /* 0x0000000d000d7308 */ /* 0x000fe20000000800 */
[----:B------:R-:W-:Y:S02]  /*7230*/  FMNMX.FTZ R12, R70, R37, !PT ;  /* 0x00000025460c7209 */ /* 0x000fe40007810000 */
[----:B------:R-:W-:Y:S02]  /*7240*/  ISETP.LT.OR P4, PT, R10, 0x6a, P4 ;  /* 0x0000006a0a00780c */ /* 0x000fe40002781670 */
[----:B------:R-:W-:Y:S02]  /*7250*/  FMNMX.FTZ R37, R71, R12, !PT ;  /* 0x0000000c47257209 */ /* 0x000fe40007810000 */
[----:B------:R-:W-:Y:S01]  /*7260*/  ISETP.GT.AND P3, PT, R11, 0x71, P1 ;  /* 0x000000710b00780c */ /* 0x000fe20000f64270 */
[----:B------:R-:W-:Y:S01]  /*7270*/  MUFU.EX2 R178, R178 ;  /* 0x000000b200b27308 */ /* 0x000fe20000000800 */
[----:B------:R-:W-:-:S02]  /*7280*/  FMNMX.FTZ R12, R74, R37, !PT ;  /* 0x000000254a0c7209 */ /* 0x000fc40007810000 */
[----:B------:R-:W-:Y:S02]  /*7290*/  ISETP.LT.OR P2, PT, R10, 0x71, P2 ;  /* 0x000000710a00780c */ /* 0x000fe40001741670 */
[----:B------:R-:W-:Y:S02]  /*72a0*/  FMNMX.FTZ R37, R75, R12, !PT ;  /* 0x0000000c4b257209 */ /* 0x000fe40007810000 */
[----:B------:R-:W-:Y:S01]  /*72b0*/  FSEL R79, R79, -INF , !P4 ;  /* 0xff8000004f4f7808 */ /* 0x000fe20006000000 */
[----:B------:R-:W-:Y:S01]  /*72c0*/  MUFU.EX2 R15, R15 ;  /* 0x0000000f000f7308 */ /* 0x000fe20000000800 */
[----:B------:R-:W-:Y:S02]  /*72d0*/  FMNMX.FTZ R12, R78, R37, !PT ;  /* 0x000000254e0c7209 */ /* 0x000fe40007810000 */
[----:B------:R-:W-:Y:S02]  /*72e0*/  ISETP.GT.AND P5, PT, R11, 0x78, P1 ;  /* 0x000000780b00780c */ /* 0x000fe40000fa4270 */
[----:B------:R-:W-:-:S02]  /*72f0*/  ISETP.LT.OR P3, PT, R10, 0x72, P3 ;  /* 0x000000720a00780c */ /* 0x000fc40001f61670 */
[----:B------:R-:W-:Y:S01]  /*7300*/  FSEL R82, R82, -INF , !P2 ;  /* 0xff80000052527808 */ /* 0x000fe20005000000 */
[----:B------:R-:W-:Y:S01]  /*7310*/  MUFU.EX2 R172, R172 ;  /* 0x000000ac00ac7308 */ /* 0x000fe20000000800 */
[----:B------:R-:W-:Y:S02]  /*7320*/  FMNMX.FTZ R37, R79, R12, !PT ;  /* 0x0000000c4f257209 */ /* 0x000fe40007810000 */
[----:B------:R-:W-:Y:S01]  /*7330*/  ISETP.GT.AND P1, PT, R11, 0x79, P1 ;  /* 0x000000790b00780c */ /* 0x000fe20000f24270 */
[--C-:B------:R-:W-:Y:S01]  /*7340*/  FFMA.FTZ R11, R57, UR6, -R4.reuse ;  /* 0x00000006390b7c23 */ /* 0x100fe20008010804 */
[----:B------:R-:W-:Y:S01]  /*7350*/  ISETP.LT.OR P5, PT, R10, 0x79, P5 ;  /* 0x000000790a00780c */ /* 0x000fe20002fa1670 */
[----:B------:R-:W-:Y:S01]  /*7360*/  FFMA.FTZ R57, R65, UR6, -R4 ;  /* 0x0000000641397c23 */ /* 0x000fe20008010804 */
[----:B------:R-:W-:Y:S01]  /*7370*/  FSEL R83, R83, -INF , !P3 ;  /* 0xff80000053537808 */ /* 0x000fe20005800000 */
[----:B------:R-:W-:Y:S01]  /*7380*/  MUFU.EX2 R21, R21 ;  /* 0x0000001500157308 */ /* 0x000fe20000000800 */
[----:B------:R-:W-:-:S02]  /*7390*/  FMNMX.FTZ R12, R82, R37, !PT ;  /* 0x00000025520c7209 */ /* 0x000fc40007810000 */
[----:B------:R-:W-:Y:S02]  /*73a0*/  ISETP.LT.OR P1, PT, R10, 0x7a, P1 ;  /* 0x0000007a0a00780c */ /* 0x000fe40000f21670 */
[----:B------:R-:W-:Y:S02]  /*73b0*/  FSEL R86, R86, -INF , !P5 ;  /* 0xff80000056567808 */ /* 0x000fe40006800000 */
[----:B------:R-:W-:Y:S01]  /*73c0*/  FMNMX.FTZ R37, R83, R12, !PT ;  /* 0x0000000c53257209 */ /* 0x000fe20007810000 */
[----:B------:R-:W-:Y:S01]  /*73d0*/  MUFU.EX2 R174, R174 ;  /* 0x000000ae00ae7308 */ /* 0x000fe20000000800 */
[----:B------:R-:W-:Y:S02]  /*73e0*/  FSEL R87, R87, -INF , !P1 ;  /* 0xff80000057577808 */ /* 0x000fe40004800000 */
[----:B------:R-:W-:Y:S02]  /*73f0*/  FMNMX.FTZ R10, R86, R37, !PT ;  /* 0x00000025560a7209 */ /* 0x000fe40007810000 */
[----:B------:R-:W-:-:S02]  /*7400*/  FSEL R65, R0, RZ, P6 ;  /* 0x000000ff00417208 */ /* 0x000fc40003000000 */
[----:B------:R-:W-:Y:S01]  /*7410*/  FMNMX.FTZ R10, R87, R10, !PT ;  /* 0x0000000a570a7209 */ /* 0x000fe20007810000 */
[----:B------:R-:W-:Y:S02]  /*7420*/  MUFU.EX2 R25, R25 ;  /* 0x0000001900197308 */ /* 0x000fe40000000800 */
[----:B------:R-:W-:Y:S02]  /*7430*/  FADD.FTZ R6, -R65, R6 ;  /* 0x0000000641067221 */ /* 0x000fe40000010100 */
[----:B------:R-:W0:Y:S04]  /*7440*/  SHFL.BFLY PT, R37, R10, 0x2, 0x1f ;  /* 0x0c401f000a257f89 */ /* 0x000e2800000e0000 */
[----:B------:R-:W-:Y:S08]  /*7450*/  MUFU.EX2 R168, R168 ;  /* 0x000000a800a87308 */ /* 0x000ff00000000800 */
        /* <DEDUP_REMOVED lines=8> */
[----:B0-----:R-:W-:Y:S01]  /*74e0*/  FMNMX.FTZ R4, R37, R10, !PT ;  /* 0x0000000a25047209 */ /* 0x001fe20007810000 */
[----:B------:R-:W-:-:S03]  /*74f0*/  FMUL.FTZ R37, R6, UR6 ;  /* 0x0000000606257c20 */ /* 0x000fc60008410000 */
[C---:B------:R-:W-:Y:S01]  /*7500*/  FSETP.NEU.FTZ.AND P1, PT, R4.reuse, -INF , PT ;  /* 0xff8000000400780b */ /* 0x040fe20003f3d000 */
[----:B------:R-:W-:Y:S02]  /*7510*/  FMUL.FTZ R10, R4, UR6 ;  /* 0x00000006040a7c20 */ /* 0x000fe40008410000 */
[----:B------:R-:W0:Y:S03]  /*7520*/  MUFU.EX2 R37, R37 ;  /* 0x0000002500257308 */ /* 0x000e260000000800 */
[----:B------:R-:W-:-:S05]  /*7530*/  FSEL R6, R10, RZ, P1 ;  /* 0x000000ff0a067208 */ /* 0x000fca0000800000 */
[--C-:B------:R-:W-:Y:S01]  /*7540*/  FFMA.FTZ R183, R30, UR6, -R6.reuse ;  /* 0x000000061eb77c23 */ /* 0x100fe20008010806 */
[----:B------:R-:W-:Y:S01]  /*7550*/  FSEL R30, R4, RZ, P1 ;  /* 0x000000ff041e7208 */ /* 0x000fe20000800000 */
[--C-:B------:R-:W-:Y:S01]  /*7560*/  FFMA.FTZ R10, R26, UR6, -R6.reuse ;  /* 0x000000061a0a7c23 */ /* 0x100fe20008010806 */
[--C-:B------:R-:W-:Y:S01]  /*7570*/  FFMA.FTZ R181, R27, UR6, -R6.reuse ;  /* 0x000000061bb57c23 */ /* 0x100fe20008010806 */
[--C-:B------:R-:W-:Y:S01]  /*7580*/  FFMA.FTZ R12, R31, UR6, -R6.reuse ;  /* 0x000000061f0c7c23 */ /* 0x100fe20008010806 */
[--C-:B------:R-:W-:Y:S01]  /*7590*/  FFMA.FTZ R177, R34, UR6, -R6.reuse ;  /* 0x0000000622b17c23 */ /* 0x100fe20008010806 */
[----:B------:R-:W-:Y:S01]  /*75a0*/  FADD.FTZ R30, -R30, R7 ;  /* 0x000000071e1e7221 */ /* 0x000fe20000010100 */
[----:B------:R-:W-:Y:S01]  /*75b0*/  MUFU.EX2 R183, R183 ;  /* 0x000000b700b77308 */ /* 0x000fe20000000800 */
[----:B------:R-:W-:Y:S01]  /*75c0*/  FFMA.FTZ R14, R35, UR6, -R6 ;  /* 0x00000006230e7c23 */ /* 0x000fe20008010806 */
[----:B0-----:R-:W-:Y:S01]  /*75d0*/  FFMA.FTZ R34, R37, R3, R180 ;  /* 0x0000000325227223 */ /* 0x001fe200000100b4 */
[----:B------:R-:W-:Y:S01]  /*75e0*/  FMUL.FTZ R7, R30, UR6 ;  /* 0x000000061e077c20 */ /* 0x000fe20008410000 */
[--C-:B------:R-:W-:Y:S01]  /*75f0*/  FFMA.FTZ R179, R38, UR6, -R6.reuse ;  /* 0x0000000626b37c23 */ /* 0x100fe20008010806 */
[----:B------:R-:W-:Y:S01]  /*7600*/  FFMA.FTZ R20, R39, UR6, -R6 ;  /* 0x0000000627147c23 */ /* 0x000fe20008010806 */
[----:B------:R-:W-:Y:S01]  /*7610*/  FADD.FTZ R3, R5, R34 ;  /* 0x0000002205037221 */ /* 0x000fe20000010000 */
[--C-:B------:R-:W-:Y:S01]  /*7620*/  FFMA.FTZ R173, R42, UR6, -R6.reuse ;  /* 0x000000062aad7c23 */ /* 0x100fe20008010806 */
[----:B------:R-:W-:Y:S01]  /*7630*/  MUFU.EX2 R10, R10 ;  /* 0x0000000a000a7308 */ /* 0x000fe20000000800 */
[--C-:B------:R-:W-:Y:S01]  /*7640*/  FFMA.FTZ R24, R43, UR6, -R6.reuse ;  /* 0x000000062b187c23 */ /* 0x100fe20008010806 */
[----:B------:R-:W-:Y:S01]  /*7650*/  FADD.FTZ R36, R182, R3 ;  /* 0x00000003b6247221 */ /* 0x000fe20000010000 */
[--C-:B------:R-:W-:Y:S01]  /*7660*/  FFMA.FTZ R175, R46, UR6, -R6.reuse ;  /* 0x000000062eaf7c23 */ /* 0x100fe20008010806 */
[--C-:B------:R-:W-:Y:S01]  /*7670*/  FFMA.FTZ R26, R47, UR6, -R6.reuse ;  /* 0x000000062f1a7c23 */ /* 0x100fe20008010806 */
[----:B------:R-:W-:Y:S01]  /*7680*/  FFMA.FTZ R169, R50, UR6, -R6 ;  /* 0x0000000632a97c23 */ /* 0x000fe20008010806 */
[----:B------:R-:W-:Y:S01]  /*7690*/  FADD.FTZ R27, R9, R36 ;  /* 0x00000024091b7221 */ /* 0x000fe20000010000 */
[--C-:B------:R-:W-:Y:S01]  /*76a0*/  FFMA.FTZ R28, R51, UR6, -R6.reuse ;  /* 0x00000006331c7c23 */ /* 0x100fe20008010806 */
[----:B------:R-:W0:Y:S01]  /*76b0*/  MUFU.EX2 R7, R7 ;  /* 0x0000000700077308 */ /* 0x000e220000000800 */
[--C-:B------:R-:W-:Y:S01]  /*76c0*/  FFMA.FTZ R171, R54, UR6, -R6.reuse ;  /* 0x0000000636ab7c23 */ /* 0x100fe20008010806 */
[----:B------:R-:W-:Y:S01]  /*76d0*/  FADD.FTZ R36, R176, R27 ;  /* 0x0000001bb0247221 */ /* 0x000fe20000010000 */
[--C-:B------:R-:W-:Y:S01]  /*76e0*/  FFMA.FTZ R30, R55, UR6, -R6.reuse ;  /* 0x00000006371e7c23 */ /* 0x100fe20008010806 */
[--C-:B------:R-:W-:Y:S01]  /*76f0*/  FFMA.FTZ R165, R58, UR6, -R6.reuse ;  /* 0x000000063aa57c23 */ /* 0x100fe20008010806 */
[----:B------:R-:W-:Y:S01]  /*7700*/  FFMA.FTZ R32, R59, UR6, -R6 ;  /* 0x000000063b207c23 */ /* 0x000fe20008010806 */
[----:B------:R-:W-:Y:S01]  /*7710*/  FADD.FTZ R27, R13, R36 ;  /* 0x000000240d1b7221 */ /* 0x000fe20000010000 */
[--C-:B------:R-:W-:Y:S01]  /*7720*/  FFMA.FTZ R167, R62, UR6, -R6.reuse ;  /* 0x000000063ea77c23 */ /* 0x100fe20008010806 */
[----:B------:R-:W1:Y:S01]  /*7730*/  MUFU.EX2 R181, R181 ;  /* 0x000000b500b57308 */ /* 0x000e620000000800 */
[--C-:B------:R-:W-:Y:S01]  /*7740*/  FFMA.FTZ R34, R63, UR6, -R6.reuse ;  /* 0x000000063f227c23 */ /* 0x100fe20008010806 */
[----:B------:R-:W-:Y:S01]  /*7750*/  FADD.FTZ R38, R178, R27 ;  /* 0x0000001bb2267221 */ /* 0x000fe20000010000 */
[--C-:B------:R-:W-:Y:S01]  /*7760*/  FFMA.FTZ R161, R66, UR6, -R6.reuse ;  /* 0x0000000642a17c23 */ /* 0x100fe20008010806 */
[--C-:B------:R-:W-:Y:S01]  /*7770*/  FFMA.FTZ R36, R67, UR6, -R6.reuse ;  /* 0x0000000643247c23 */ /* 0x100fe20008010806 */
[----:B------:R-:W-:Y:S01]  /*7780*/  FFMA.FTZ R163, R70, UR6, -R6 ;  /* 0x0000000646a37c23 */ /* 0x000fe20008010806 */
[----:B------:R-:W-:Y:S01]  /*7790*/  FADD.FTZ R27, R15, R38 ;  /* 0x000000260f1b7221 */ /* 0x000fe20000010000 */
[----:B------:R-:W-:Y:S01]  /*77a0*/  FFMA.FTZ R157, R74, UR6, -R6 ;  /* 0x000000064a9d7c23 */ /* 0x000fe20008010806 */
[----:B------:R-:W2:Y:S01]  /*77b0*/  MUFU.EX2 R12, R12 ;  /* 0x0000000c000c7308 */ /* 0x000ea20000000800 */
[----:B0-----:R-:W-:Y:S01]  /*77c0*/  FFMA.FTZ R2, R7, R2, R10 ;  /* 0x0000000207027223 */ /* 0x001fe2000001000a */
[----:B------:R-:W-:Y:S01]  /*77d0*/  FADD.FTZ R38, R172, R27 ;  /* 0x0000001bac267221 */ /* 0x000fe20000010000 */
[--C-:B------:R-:W-:Y:S01]  /*77e0*/  FFMA.FTZ R159, R78, UR6, -R6.reuse ;  /* 0x000000064e9f7c23 */ /* 0x100fe20008010806 */
[--C-:B------:R-:W-:Y:S01]  /*77f0*/  FFMA.FTZ R153, R82, UR6, -R6.reuse ;  /* 0x0000000652997c23 */ /* 0x100fe20008010806 */
[----:B------:R-:W-:Y:S01]  /*7800*/  FFMA.FTZ R155, R86, UR6, -R6 ;  /* 0x00000006569b7c23 */ /* 0x000fe20008010806 */
[----:B------:R-:W-:Y:S01]  /*7810*/  FADD.FTZ R27, R21, R38 ;  /* 0x00000026151b7221 */ /* 0x000fe20000010000 */
[----:B------:R-:W-:Y:S01]  /*7820*/  FFMA.FTZ R38, R71, UR6, -R6 ;  /* 0x0000000647267c23 */ /* 0x000fe20008010806 */
[----:B------:R-:W0:Y:S01]  /*7830*/  MUFU.EX2 R177, R177 ;  /* 0x000000b100b17308 */ /* 0x000e220000000800 */
[----:B-1----:R-:W-:Y:S01]  /*7840*/  FADD.FTZ R2, R181, R2 ;  /* 0x00000002b5027221 */ /* 0x002fe20000010000 */
[----:B------:R-:W-:-:S03]  /*7850*/  FADD.FTZ R40, R174, R27 ;  /* 0x0000001bae287221 */ /* 0x000fc60000010000 */
[----:B------:R-:W-:Y:S01]  /*7860*/  FADD.FTZ R3, R183, R2 ;  /* 0x00000002b7037221 */ /* 0x000fe20000010000 */
[----:B------:R-:W-:Y:S02]  /*7870*/  FADD.FTZ R27, R25, R40 ;  /* 0x00000028191b7221 */ /* 0x000fe40000010000 */
[----:B------:R-:W1:Y:S01]  /*7880*/  MUFU.EX2 R14, R14 ;  /* 0x0000000e000e7308 */ /* 0x000e620000000800 */
[----:B--2---:R-:W-:Y:S01]  /*7890*/  FADD.FTZ R2, R12, R3 ;  /* 0x000000030c027221 */ /* 0x004fe20000010000 */
[----:B------:R-:W-:-:S04]  /*78a0*/  FADD.FTZ R40, R168, R27 ;  /* 0x0000001ba8287221 */ /* 0x000fc80000010000 */
[----:B------:R-:W-:Y:S01]  /*78b0*/  FADD.FTZ R27, R29, R40 ;  /* 0x000000281d1b7221 */ /* 0x000fe20000010000 */
[----:B------:R-:W-:Y:S01]  /*78c0*/  FFMA.FTZ R40, R75, UR6, -R6 ;  /* 0x000000064b287c23 */ /* 0x000fe20008010806 */
[----:B------:R-:W2:Y:S01]  /*78d0*/  MUFU.EX2 R179, R179 ;  /* 0x000000b300b37308 */ /* 0x000ea20000000800 */
[----:B0-----:R-:W-:Y:S01]  /*78e0*/  FADD.FTZ R3, R177, R2 ;  /* 0x00000002b1037221 */ /* 0x001fe20000010000 */
[----:B------:R-:W-:-:S04]  /*78f0*/  FADD.FTZ R42, R170, R27 ;  /* 0x0000001baa2a7221 */ /* 0x000fc80000010000 */
[----:B------:R-:W-:Y:S02]  /*7900*/  FADD.FTZ R27, R33, R42 ;  /* 0x0000002a211b7221 */ /* 0x000fe40000010000 */
[----:B------:R-:W0:Y:S01]  /*7910*/  MUFU.EX2 R20, R20 ;  /* 0x0000001400147308 */ /* 0x000e220000000800 */
[----:B-1----:R-:W-:Y:S01]  /*7920*/  FADD.FTZ R2, R14, R3 ;  /* 0x000000030e027221 */ /* 0x002fe20000010000 */
[----:B------:R-:W-:-:S04]  /*7930*/  FADD.FTZ R42, R164, R27 ;  /* 0x0000001ba42a7221 */ /* 0x000fc80000010000 */
[----:B------:R-:W-:Y:S01]  /*7940*/  FADD.FTZ R27, R11, R42 ;  /* 0x0000002a0b1b7221 */ /* 0x000fe20000010000 */
[----:B------:R-:W-:Y:S01]  /*7950*/  FFMA.FTZ R42, R79, UR6, -R6 ;  /* 0x000000064f2a7c23 */ /* 0x000fe20008010806 */
[----:B------:R-:W1:Y:S01]  /*7960*/  MUFU.EX2 R173, R173 ;  /* 0x000000ad00ad7308 */ /* 0x000e620000000800 */
[----:B--2---:R-:W-:Y:S01]  /*7970*/  FADD.FTZ R3, R179, R2 ;  /* 0x00000002b3037221 */ /* 0x004fe20000010000 */
[----:B------:R-:W-:-:S06]  /*7980*/  FADD.FTZ R44, R166, R27 ;  /* 0x0000001ba62c7221 */ /* 0x000fcc0000010000 */
        /* <DEDUP_REMOVED lines=34> */
[--C-:B------:R-:W-:Y:S01]  /*7bb0*/  FFMA.FTZ R44, R83, UR6, -R6.reuse ;  /* 0x00000006532c7c23 */ /* 0x100fe20008010806 */
[----:B------:R-:W-:-:S05]  /*7bc0*/  FFMA.FTZ R6, R87, UR6, -R6 ;  /* 0x0000000657067c23 */ /* 0x000fca0008010806 */
        /* <DEDUP_REMOVED lines=42> */
.L_x_1370:
[----:B------:R-:W-:Y:S01]  /*7e70*/  ULEA UR7, UR45, UR40, 0x3 ;  /* 0x000000282d077291 */ /* 0x000fe2000f8e183f */
[----:B------:R-:W-:Y:S01]  /*7e80*/  ISETP.GT.AND P1, PT, R8, UR48, PT ;  /* 0x0000003008007c0c */ /* 0x000fe2000bf24270 */
[----:B------:R-:W-:Y:S01]  /*7e90*/  UMOV UR44, UR39 ;  /* 0x00000027002c7c82 */ /* 0x000fe20008000000 */
[----:B------:R-:W-:Y:S01]  /*7ea0*/  UMOV UR45, UR38 ;  /* 0x00000026002d7c82 */ /* 0x000fe20008000000 */
[----:B------:R-:W-:Y:S01]  /*7eb0*/  UIADD3 UR7, UR7, 0x28860, URZ ;  /* 0x0002886007077890 */ /* 0x000fe2000fffe03f */
[----:B------:R-:W-:Y:S01]  /*7ec0*/  F2FP.BF16.F32.PACK_AB R155, R6, R155 ;  /* 0x0000009b069b723e */ /* 0x000fe200000010ff */
        /* <DEDUP_REMOVED lines=98> */
[----:B------:R-:W-:Y:S02]  /*84f0*/  IMAD.MOV.U32 R7, RZ, RZ, R4 ;  /* 0x000000ffff077224 */ /* 0x000fe400078e0004 */
[----:B------:R-:W-:Y:S01]  /*8500*/  IMAD.MOV.U32 R6, RZ, RZ, R0 ;  /* 0x000000ffff067224 */ /* 0x000fe200078e0000 */
[----:B------:R-:W-:Y:S06]  /*8510*/  @P1 BRA `(.L_x_1371) ;  /* 0xffffffcc00b01947 */ /* 0x000fec000383ffff */
.L_x_1352:
[----:B------:R-:W-:Y:S02]  /*8520*/  UISETP.NE.AND UP1, UPT, UR50, URZ, UPT ;  /* 0x0000003f3200728c */ /* 0x000fe4000bf25270 */
[----:B------:R-:W-:Y:S02]  /*8530*/  UISETP.NE.AND UP0, UPT, UR43, URZ, UPT ;  /* 0x0000003f2b00728c */ /* 0x000fe4000bf05270 */
[----:B------:R-:W-:Y:S02]  /*8540*/  UIADD3 UR7, UR46, 0x7f, URZ ;  /* 0x0000007f2e077890 */ /* 0x000fe4000fffe03f */
[----:B------:R-:W-:Y:S02]  /*8550*/  UIADD3 UR14, UR41, 0x1, -UR42 ;  /* 0x00000001290e7890 */ /* 0x000fe4000fffe82a */
[----:B------:R-:W-:-:S03]  /*8560*/  PLOP3.LUT P1, PT, PT, PT, UP0, 0x40, 0x0 ;  /* 0x000000000000781c */ /* 0x000fc60003f2e808 */
[----:B------:R-:W-:Y:S01]  /*8570*/  @UP1 ULDC UR10, c[0x0][0x44c] ;  /* 0x00011300000a1ab9 */ /* 0x000fe20000000800 */
[----:B------:R-:W-:Y:S01]  /*8580*/  @UP1 ULDC UR15, c[0x0][0x450] ;  /* 0x00011400000f1ab9 */ /* 0x000fe20000000800 */
[----:B------:R-:W-:-:S04]  /*8590*/  UIMAD.WIDE.U32 UR10, UR7, UR10, URZ ;  /* 0x0000000a070a72a5 */ /* 0x000fc8000f8e003f */
[----:B------:R-:W-:-:S04]  /*85a0*/  @UP1 USHF.R.U32.HI UR7, URZ, UR15, UR11 ;  /* 0x0000000f3f071299 */ /* 0x000fc8000801160b */
[----:B------:R-:W-:-:S04]  /*85b0*/  UIADD3 UR7, UR14, UR7, URZ ;  /* 0x000000070e077290 */ /* 0x000fc8000fffe03f */
        /* <DEDUP_REMOVED lines=13> */
.L_x_1373:
[----:B------:R-:W-:Y:S02]  /*8690*/  ULDC UR18, c[0x0][0x9e4] ;  /* 0x0002790000127ab9 */ /* 0x000fe40000000800 */
[----:B------:R-:W-:-:S11]  /*86a0*/  UISETP.NE.AND UP0, UPT, UR18, 0x1, UPT ;  /* 0x000000011200788c */ /* 0x000fd6000bf05270 */
[----:B------:R-:W-:Y:S02]  /*86b0*/  @UP0 ULDC.64 UR10, c[0x0][0x9e8] ;  /* 0x00027a00000a0ab9 */ /* 0x000fe40000000a00 */
[----:B------:R-:W-:-:S04]  /*86c0*/  UIMAD.WIDE.U32 UR14, UR7, UR10, URZ ;  /* 0x0000000a070e72a5 */ /* 0x000fc8000f8e003f */
[----:B------:R-:W-:-:S12]  /*86d0*/  @UP0 USHF.R.U32.HI UR7, URZ, UR11, UR15 ;  /* 0x0000000b3f070299 */ /* 0x000fd8000801160f */
.L_x_1374:
[----:B------:R-:W-:-:S04]  /*86e0*/  UIMAD UR7, UR7, UR18, URZ ;  /* 0x00000012070772a4 */ /* 0x000fc8000f8e023f */
[----:B------:R-:W-:-:S04]  /*86f0*/  UISETP.LT.AND UP0, UPT, UR59, UR7, UPT ;  /* 0x000000073b00728c */ /* 0x000fc8000bf01270 */
[----:B------:R-:W-:-:S12]  /*8700*/  USEL UR59, UR59, UR7, !UP0 ;  /* 0x000000073b3b7287 */ /* 0x000fd8000c000000 */
.L_x_1372:
        /* <DEDUP_REMOVED lines=12> */
[----:B------:R-:W-:-:S05]  /*87d0*/  ULDC UR51, c[0x0][0x988] ;  /* 0x0002620000337ab9 */ /* 0x000fca0000000800 */
.L_x_1386:
[----:B------:R-:W-:Y:S01]  /*87e0*/  ISETP.NE.AND P2, PT, RZ, UR49, PT ;  /* 0x00000031ff007c0c */ /* 0x000fe2000bf45270 */
[----:B------:R-:W-:-:S04]  /*87f0*/  UISETP.NE.AND UP0, UPT, UR45, 0x1, UPT ;  /* 0x000000012d00788c */ /* 0x000fc8000bf05270 */
[----:B------:R-:W-:-:S04]  /*8800*/  USEL UR39, URZ, 0x1, UP0 ;  /* 0x000000013f277887 */ /* 0x000fc80008000000 */
[----:B------:R-:W-:-:S04]  /*8810*/  ULOP3.LUT UR39, UR44, UR39, URZ, 0x3c, !UPT ;  /* 0x000000272c277292 */ /* 0x000fc8000f8e3c3f */
[----:B------:R-:W-:Y:S08]  /*8820*/  @P2 BRA `(.L_x_1376) ;  /* 0x0000000000382947 */ /* 0x000ff00003800000 */
[----:B------:R-:W-:Y:S05]  /*8830*/  @!P0 BRA `(.L_x_1377) ;  /* 0x0000000000048947 */ /* 0x000fea0003800000 */
[----:B------:R-:W-:Y:S01]  /*8840*/  BPT.TRAP 0x1 ;  /* 0x000000040000795c */ /* 0x000fe20000300000 */
.L_x_1377:
        /* <DEDUP_REMOVED lines=9> */
.L_x_1378:
[----:B-1----:R-:W-:Y:S05]  /*88e0*/  @P1 BRA `(.L_x_1376) ;  /* 0x0000000000081947 */ /* 0x002fea0003800000 */
[----:B------:R-:W1:Y:S02]  /*88f0*/  SYNCS.PHASECHK.TRANS64.TRYWAIT P1, [UR6+0x28830], R0 ;  /* 0x02883000ff0075a7 */ /* 0x000e640008020146 */
[----:B-1----:R-:W-:Y:S05]  /*8900*/  @!P1 BRA `(.L_x_1379) ;  /* 0x000000f0006c9947 */ /* 0x002fea0003800000 */
.L_x_1376:
        /* <DEDUP_REMOVED lines=51> */
.L_x_1381:
[----:B------:R-:W-:Y:S01]  /*8c40*/  ULEA UR6, UR45, UR40, 0x3 ;  /* 0x000000282d067291 */ /* 0x000fe2000f8e183f */
[----:B------:R-:W-:-:S05]  /*8c50*/  IMAD.U32 R0, RZ, RZ, UR44 ;  /* 0x0000002cff007e24 */ /* 0x000fca000f8e00ff */
[----:B------:R-:W-:-:S04]  /*8c60*/  SHF.L.U32 R0, R0, 0x1f, RZ ;  /* 0x0000001f00007819 */ /* 0x000fc800000006ff */
[----:B------:R0:W1:Y:S01]  /*8c70*/  SYNCS.PHASECHK.TRANS64.TRYWAIT P1, [UR6+0x28850], R0 ;  /* 0x02885000ff0075a7 */ /* 0x0000620008020146 */
[----:B------:R-:W-:Y:S05]  /*8c80*/  @!P0 BRA `(.L_x_1382) ;  /* 0x0000000000048947 */ /* 0x000fea0003800000 */
[----:B------:R-:W-:Y:S01]  /*8c90*/  BPT.TRAP 0x1 ;  /* 0x000000040000795c */ /* 0x000fe20000300000 */
.L_x_1382:
[----:B-1----:R-:W-:Y:S05]  /*8ca0*/  @P1 BRA `(.L_x_1380) ;  /* 0x0000000000081947 */ /* 0x002fea0003800000 */
[----:B------:R-:W1:Y:S02]  /*8cb0*/  SYNCS.PHASECHK.TRANS64.TRYWAIT P1, [UR6+0x28850], R0 ;  /* 0x02885000ff0075a7 */ /* 0x000e640008020146 */
[----:B-1----:R-:W-:Y:S05]  /*8cc0*/  @!P1 BRA `(.L_x_1383) ;  /* 0x000000ec00949947 */ /* 0x002fea0003800000 */
.L_x_1380:
        /* <DEDUP_REMOVED lines=51> */
.L_x_1384:
[----:B0-----:R-:W-:Y:S01]  /*9000*/  FMNMX.FTZ R0, R24, R5, !PT ;  /* 0x0000000518007209 */ /* 0x001fe20007810000 */
[----:B------:R-:W-:Y:S01]  /*9010*/  UMOV UR6, UR51 ;  /* 0x0000003300067c82 */ /* 0x000fe20008000000 */
[----:B------:R-:W-:Y:S01]  /*9020*/  FMNMX.FTZ R4, R26, R7, !PT ;  /* 0x000000071a047209 */ /* 0x000fe20007810000 */
        /* <DEDUP_REMOVED lines=74> */
[C---:B------:R-:W-:Y:S01]  /*94d0*/  FADD.FTZ R5, -R0.reuse, R5 ;  /* 0x0000000500057221 */ /* 0x040fe20000010100 */
[----:B------:R-:W-:-:S03]  /*94e0*/  FMUL.FTZ R10, R0, UR6 ;  /* 0x00000006000a7c20 */ /* 0x000fc60008410000 */
[----:B------:R-:W-:Y:S01]  /*94f0*/  FMUL.FTZ R13, R5, UR6 ;  /* 0x00000006050d7c20 */ /* 0x000fe20008410000 */
[--C-:B------:R-:W-:Y:S01]  /*9500*/  FFMA.FTZ R153, R41, UR6, -R10.reuse ;  /* 0x0000000629997c23 */ /* 0x100fe2000801080a */
[----:B------:R-:W-:Y:S01]  /*9510*/  FADD.FTZ R5, -R4, R7 ;  /* 0x0000000704057221 */ /* 0x000fe20000010100 */
[--C-:B------:R-:W-:Y:S01]  /*9520*/  FFMA.FTZ R180, R25, UR6, -R10.reuse ;  /* 0x0000000619b47c23 */ /* 0x100fe2000801080a */
[----:B------:R0:W-:Y:S01]  /*9530*/  MUFU.EX2 R6, R13 ;  /* 0x0000000d00067308 */ /* 0x0001e20000000800 */
[--C-:B------:R-:W-:Y:S01]  /*9540*/  FFMA.FTZ R159, R29, UR6, -R10.reuse ;  /* 0x000000061d9f7c23 */ /* 0x100fe2000801080a */
        /* <DEDUP_REMOVED lines=22> */
[--C-:B0-----:R-:W-:Y:S01]  /*96b0*/  FFMA.FTZ R13, R73, UR6, -R10.reuse ;  /* 0x00000006490d7c23 */ /* 0x101fe2000801080a */
[--C-:B------:R-:W-:Y:S01]  /*96c0*/  FFMA.FTZ R158, R76, UR6, -R10.reuse ;  /* 0x000000064c9e7c23 */ /* 0x100fe2000801080a */
[--C-:B------:R-:W-:Y:S01]  /*96d0*/  FFMA.FTZ R11, R77, UR6, -R10.reuse ;  /* 0x000000064d0b7c23 */ /* 0x100fe2000801080a */
[--C-:B------:R-:W-:Y:S01]  /*96e0*/  FFMA.FTZ R152, R80, UR6, -R10.reuse ;  /* 0x0000000650987c23 */ /* 0x100fe2000801080a */
[--C-:B------:R-:W-:Y:S01]  /*96f0*/  FFMA.FTZ R9, R81, UR6, -R10.reuse ;  /* 0x0000000651097c23 */ /* 0x100fe2000801080a */
[--C-:B------:R-:W-:Y:S01]  /*9700*/  FFMA.FTZ R154, R84, UR6, -R10.reuse ;  /* 0x00000006549a7c23 */ /* 0x100fe2000801080a */
[----:B------:R-:W-:Y:S01]  /*9710*/  FFMA.FTZ R45, R85, UR6, -R10 ;  /* 0x00000006552d7c23 */ /* 0x000fe2000801080a */
[----:B------:R-:W-:Y:S01]  /*9720*/  FMUL.FTZ R10, R4, UR6 ;  /* 0x00000006040a7c20 */ /* 0x000fe20008410000 */
[----:B------:R-:W-:Y:S01]  /*9730*/  FMUL.FTZ R5, R5, UR6 ;  /* 0x0000000605057c20 */ /* 0x000fe20008410000 */
[----:B------:R-:W0:Y:S02]  /*9740*/  MUFU.EX2 R7, R7 ;  /* 0x0000000700077308 */ /* 0x000e240000000800 */
[--C-:B------:R-:W-:Y:S01]  /*9750*/  FFMA.FTZ R12, R26, UR6, -R10.reuse ;  /* 0x000000061a0c7c23 */ /* 0x100fe2000801080a */
[--C-:B------:R-:W-:Y:S01]  /*9760*/  FFMA.FTZ R181, R27, UR6, -R10.reuse ;  /* 0x000000061bb57c23 */ /* 0x100fe2000801080a */
[--C-:B------:R-:W-:Y:S01]  /*9770*/  FFMA.FTZ R183, R30, UR6, -R10.reuse ;  /* 0x000000061eb77c23 */ /* 0x100fe2000801080a */
[--C-:B------:R-:W-:Y:S01]  /*9780*/  FFMA.FTZ R14, R31, UR6, -R10.reuse ;  /* 0x000000061f0e7c23 */ /* 0x100fe2000801080a */
[--C-:B------:R-:W-:Y:S01]  /*9790*/  FFMA.FTZ R177, R34, UR6, -R10.reuse ;  /* 0x0000000622b17c23 */ /* 0x100fe2000801080a */
[--C-:B------:R-:W-:Y:S01]  /*97a0*/  FFMA.FTZ R20, R35, UR6, -R10.reuse ;  /* 0x0000000623147c23 */ /* 0x100fe2000801080a */
[----:B------:R-:W-:Y:S01]  /*97b0*/  MUFU.EX2 R5, R5 ;  /* 0x0000000500057308 */ /* 0x000fe20000000800 */
[--C-:B------:R-:W-:Y:S01]  /*97c0*/  FFMA.FTZ R179, R38, UR6, -R10.reuse ;  /* 0x0000000626b37c23 */ /* 0x100fe2000801080a */
[--C-:B------:R-:W-:Y:S01]  /*97d0*/  FFMA.FTZ R24, R39, UR6, -R10.reuse ;  /* 0x0000000627187c23 */ /* 0x100fe2000801080a */
[--C-:B------:R-:W-:Y:S01]  /*97e0*/  FFMA.FTZ R173, R42, UR6, -R10.reuse ;  /* 0x000000062aad7c23 */ /* 0x100fe2000801080a */
[--C-:B------:R-:W-:Y:S01]  /*97f0*/  FFMA.FTZ R26, R43, UR6, -R10.reuse ;  /* 0x000000062b1a7c23 */ /* 0x100fe2000801080a */
[--C-:B------:R-:W-:Y:S01]  /*9800*/  FFMA.FTZ R175, R46, UR6, -R10.reuse ;  /* 0x000000062eaf7c23 */ /* 0x100fe2000801080a */
[--C-:B------:R-:W-:Y:S01]  /*9810*/  FFMA.FTZ R28, R47, UR6, -R10.reuse ;  /* 0x000000062f1c7c23 */ /* 0x100fe2000801080a */
[--C-:B------:R-:W-:Y:S01]  /*9820*/  FFMA.FTZ R169, R50, UR6, -R10.reuse ;  /* 0x0000000632a97c23 */ /* 0x100fe2000801080a */
[----:B------:R-:W1:Y:S01]  /*9830*/  MUFU.EX2 R12, R12 ;  /* 0x0000000c000c7308 */ /* 0x000e620000000800 */
[----:B0-----:R-:W-:Y:S01]  /*9840*/  FFMA.FTZ R3, R6, R3, R7 ;  /* 0x0000000306037223 */ /* 0x001fe20000010007 */
[--C-:B------:R-:W-:Y:S01]  /*9850*/  FFMA.FTZ R30, R51, UR6, -R10.reuse ;  /* 0x00000006331e7c23 */ /* 0x100fe2000801080a */
[--C-:B------:R-:W-:Y:S01]  /*9860*/  FFMA.FTZ R171, R54, UR6, -R10.reuse ;  /* 0x0000000636ab7c23 */ /* 0x100fe2000801080a */
[--C-:B------:R-:W-:Y:S01]  /*9870*/  FFMA.FTZ R32, R55, UR6, -R10.reuse ;  /* 0x0000000637207c23 */ /* 0x100fe2000801080a */
[--C-:B------:R-:W-:Y:S01]  /*9880*/  FFMA.FTZ R165, R58, UR6, -R10.reuse ;  /* 0x000000063aa57c23 */ /* 0x100fe2000801080a */
[--C-:B------:R-:W-:Y:S01]  /*9890*/  FFMA.FTZ R34, R59, UR6, -R10.reuse ;  /* 0x000000063b227c23 */ /* 0x100fe2000801080a */
[--C-:B------:R-:W-:Y:S01]  /*98a0*/  FFMA.FTZ R167, R62, UR6, -R10.reuse ;  /* 0x000000063ea77c23 */ /* 0x100fe2000801080a */
[----:B------:R-:W0:Y:S01]  /*98b0*/  MUFU.EX2 R180, R180 ;  /* 0x000000b400b47308 */ /* 0x000e220000000800 */
[--C-:B------:R-:W-:Y:S01]  /*98c0*/  FFMA.FTZ R36, R63, UR6, -R10.reuse ;  /* 0x000000063f247c23 */ /* 0x100fe2000801080a */
[--C-:B------:R-:W-:Y:S01]  /*98d0*/  FFMA.FTZ R161, R66, UR6, -R10.reuse ;  /* 0x0000000642a17c23 */ /* 0x100fe2000801080a */
[----:B------:R-:W-:-:S05]  /*98e0*/  FFMA.FTZ R163, R70, UR6, -R10 ;  /* 0x0000000646a37c23 */ /* 0x000fca000801080a */
        /* <DEDUP_REMOVED lines=20> */
[----:B------:R-:W-:-:S06]  /*9a30*/  FFMA.FTZ R38, R67, UR6, -R10 ;  /* 0x0000000643267c23 */ /* 0x000fcc000801080a */
        /* <DEDUP_REMOVED lines=20> */
[----:B0-----:R-:W-:Y:S01]  /*9b80*/  FADD.FTZ R42, R174, R27 ;  /* 0x0000001bae2a7221 */ /* 0x001fe20000010000 */
[----:B------:R-:W-:-:S06]  /*9b90*/  FFMA.FTZ R27, R74, UR6, -R10 ;  /* 0x000000064a1b7c23 */ /* 0x000fcc000801080a */
        /* <DEDUP_REMOVED lines=53> */
[--C-:B------:R-:W-:Y:S01]  /*9ef0*/  FFMA.FTZ R39, R86, UR6, -R10.reuse ;  /* 0x0000000656277c23 */ /* 0x100fe2000801080a */
[----:B------:R-:W-:-:S05]  /*9f00*/  FFMA.FTZ R10, R87, UR6, -R10 ;  /* 0x00000006570a7c23 */ /* 0x000fca000801080a */
        /* <DEDUP_REMOVED lines=38> */
.L_x_1385:
[----:B------:R-:W-:Y:S01]  /*a170*/  ULEA UR7, UR45, UR40, 0x3 ;  /* 0x000000282d077291 */ /* 0x000fe2000f8e183f */
[----:B------:R-:W-:Y:S01]  /*a180*/  ISETP.GT.AND P1, PT, R8, UR48, PT ;  /* 0x0000003008007c0c */ /* 0x000fe2000bf24270 */
[----:B------:R-:W-:Y:S01]  /*a190*/  UMOV UR44, UR39 ;  /* 0x00000027002c7c82 */ /* 0x000fe20008000000 */
[----:B------:R-:W-:Y:S01]  /*a1a0*/  UMOV UR45, UR38 ;  /* 0x00000026002d7c82 */ /* 0x000fe20008000000 */
[----:B------:R-:W-:Y:S01]  /*a1b0*/  UIADD3 UR7, UR7, 0x28860, URZ ;  /* 0x0002886007077890 */ /* 0x000fe2000fffe03f */
[----:B------:R-:W-:Y:S01]  /*a1c0*/  F2FP.BF16.F32.PACK_AB R180, R180, R7 ;  /* 0x00000007b4b4723e */ /* 0x000fe200000010ff */
[-C--:B------:R-:W-:Y:S01]  /*a1d0*/  FMUL.FTZ R90, R90, R5.reuse ;  /* 0x000000055a5a7220 */ /* 0x080fe20000410000 */
[----:B------:R-:W-:Y:S01]  /*a1e0*/  F2FP.BF16.F32.PACK_AB R182, R159, R182 ;  /* 0x000000b69fb6723e */ /* 0x000fe200000010ff */
[----:B------:R-:W-:Y:S01]  /*a1f0*/  UPRMT UR7, UR53, 0x654, UR7 ;  /* 0x0000065435077896 */ /* 0x000fe20008000007 */
[----:B------:R-:W-:Y:S01]  /*a200*/  F2FP.BF16.F32.PACK_AB R176, R157, R176 ;  /* 0x000000b09db0723e */ /* 0x000fe200000010ff */
[-C--:B------:R-:W-:Y:S01]  /*a210*/  FMUL.FTZ R91, R91, R5.reuse ;  /* 0x000000055b5b7220 */ /* 0x080fe20000410000 */
[----:B------:R-:W-:Y:S01]  /*a220*/  F2FP.BF16.F32.PACK_AB R178, R155, R178 ;  /* 0x000000b29bb2723e */ /* 0x000fe200000010ff */
[-C--:B------:R-:W-:Y:S01]  /*a230*/  FMUL.FTZ R94, R94, R5.reuse ;  /* 0x000000055e5e7220 */ /* 0x080fe20000410000 */
        /* <DEDUP_REMOVED lines=92> */
[----:B------:R-:W-:Y:S01]  /*a800*/  IMAD.MOV.U32 R5, RZ, RZ, R0 ;  /* 0x000000ffff057224 */ /* 0x000fe200078e0000 */
[----:B------:R-:W-:Y:S06]  /*a810*/  @P1 BRA `(.L_x_1386) ;  /* 0xffffffdc00f01947 */ /* 0x000fec000383ffff */
.L_x_1375:
[----:B------:R-:W-:-:S13]  /*a820*/  ISETP.GE.AND P1, PT, R8, UR52, PT ;  /* 0x0000003408007c0c */ /* 0x000fda000bf26270 */
[----:B------:R-:W-:Y:S05]  /*a830*/  @!P1 BRA `(.L_x_1387) ;  /* 0x0000003000609947 */ /* 0x000fea0003800000 */
        /* <DEDUP_REMOVED lines=8> */
.L_x_1406:
[----:B------:R-:W-:Y:S01]  /*a8c0*/  UIADD3 UR38, UR45, 0x1, URZ ;  /* 0x000000012d267890 */ /* 0x000fe2000fffe03f */
[----:B------:R-:W-:-:S03]  /*a8d0*/  ISETP.NE.AND P2, PT, RZ, UR49, PT ;  /* 0x00000031ff007c0c */ /* 0x000fc6000bf45270 */
[----:B------:R-:W-:-:S04]  /*a8e0*/  UISETP.NE.AND UP0, UPT, UR38, 0x2, UPT ;  /* 0x000000022600788c */ /* 0x000fc8000bf05270 */
[----:B------:R-:W-:Y:S02]  /*a8f0*/  USEL UR39, URZ, 0x1, UP0 ;  /* 0x000000013f277887 */ /* 0x000fe40008000000 */
[----:B------:R-:W-:Y:S02]  /*a900*/  USEL UR38, UR38, URZ, UP0 ;  /* 0x0000003f26267287 */ /* 0x000fe40008000000 */
[----:B------:R-:W-:Y:S02]  /*a910*/  ULOP3.LUT UR39, UR44, UR39, URZ, 0x3c, !UPT ;  /* 0x000000272c277292 */ /* 0x000fe4000f8e3c3f */
[----:B------:R-:W-:Y:S10]  /*a920*/  @P2 BRA `(.L_x_1388) ;  /* 0x00000000002c2947 */ /* 0x000ff40003800000 */
[----:B------:R-:W-:Y:S05]  /*a930*/  @!P0 BRA `(.L_x_1389) ;  /* 0x0000000000048947 */ /* 0x000fea0003800000 */
[----:B------:R-:W-:Y:S01]  /*a940*/  BPT.TRAP 0x1 ;  /* 0x000000040000795c */ /* 0x000fe20000300000 */
.L_x_1389:
[----:B------:R-:W-:Y:S01]  /*a950*/  ULEA UR6, UR38, UR40, 0x3 ;  /* 0x0000002826067291 */ /* 0x000fe2000f8e183f */
[----:B------:R-:W-:-:S05]  /*a960*/  IMAD.U32 R0, RZ, RZ, UR39 ;  /* 0x00000027ff007e24 */ /* 0x000fca000f8e00ff */
[----:B------:R-:W-:-:S04]  /*a970*/  SHF.L.U32 R0, R0, 0x1f, RZ ;  /* 0x0000001f00007819 */ /* 0x000fc800000006ff */
[----:B------:R0:W1:Y:S01]  /*a980*/  SYNCS.PHASECHK.TRANS64.TRYWAIT P1, [UR6+0x28830], R0 ;  /* 0x02883000ff0075a7 */ /* 0x0000620008020146 */
[----:B------:R-:W-:Y:S05]  /*a990*/  @!P0 BRA `(.L_x_1390) ;  /* 0x0000000000048947 */ /* 0x000fea0003800000 */
[----:B------:R-:W-:Y:S01]  /*a9a0*/  BPT.TRAP 0x1 ;  /* 0x000000040000795c */ /* 0x000fe20000300000 */
.L_x_1390:
[----:B-1----:R-:W-:Y:S05]  /*a9b0*/  @P1 BRA `(.L_x_1388) ;  /* 0x0000000000081947 */ /* 0x002fea0003800000 */
[----:B------:R-:W1:Y:S02]  /*a9c0*/  SYNCS.PHASECHK.TRANS64.TRYWAIT P1, [UR6+0x28830], R0 ;  /* 0x02883000ff0075a7 */ /* 0x000e640008020146 */
[----:B-1----:R-:W-:Y:S05]  /*a9d0*/  @!P1 BRA `(.L_x_1391) ;  /* 0x000000d000689947 */ /* 0x002fea0003800000 */
.L_x_1388:
[----:B------:R-:W2:Y:S01]  /*a9e0*/  S2R R4, SR_TID.X ;  /* 0x0000000000047919 */ /* 0x000ea20000002100 */
[----:B------:R-:W-:Y:S01]  /*a9f0*/  ULEA UR30, UR38, UR47, 0xb ;  /* 0x0000002f261e7291 */ /* 0x000fe2000f8e583f */
[----:B------:R-:W-:Y:S01]  /*aa00*/  UMOV UR35, 0x40000040 ;  /* 0x4000004000237882 */ /* 0x000fe20000000000 */
[----:B------:R-:W-:Y:S02]  /*aa10*/  UMOV UR7, 0x40000040 ;  /* 0x4000004000077882 */ /* 0x000fe40000000000 */
[----:B------:R-:W-:Y:S02]  /*aa20*/  UIADD3 UR6, UR30, 0x2, URZ ;  /* 0x000000021e067890 */ /* 0x000fe4000fffe03f */
[----:B------:R-:W-:Y:S02]  /*aa30*/  UIADD3 UR10, UR30, 0x4, URZ ;  /* 0x000000041e0a7890 */ /* 0x000fe4000fffe03f */
[----:B------:R-:W-:Y:S01]  /*aa40*/  UMOV UR34, UR30 ;  /* 0x0000001e00227c82 */ /* 0x000fe20008000000 */
        /* <DEDUP_REMOVED lines=41> */
.L_x_1393:
[----:B------:R-:W-:Y:S01]  /*ace0*/  ULEA UR6, UR45, UR40, 0x3 ;  /* 0x000000282d067291 */ /* 0x000fe2000f8e183f */
[----:B------:R-:W-:-:S05]  /*acf0*/  IMAD.U32 R0, RZ, RZ, UR44 ;  /* 0x0000002cff007e24 */ /* 0x000fca000f8e00ff */
[----:B------:R-:W-:-:S04]  /*ad00*/  SHF.L.U32 R0, R0, 0x1f, RZ ;  /* 0x0000001f00007819 */ /* 0x000fc800000006ff */
[----:B------:R0:W1:Y:S01]  /*ad10*/  SYNCS.PHASECHK.TRANS64.TRYWAIT P1, [UR6+0x28850], R0 ;  /* 0x02885000ff0075a7 */ /* 0x0000620008020146 */
[----:B------:R-:W-:Y:S05]  /*ad20*/  @!P0 BRA `(.L_x_1394) ;  /* 0x0000000000048947 */ /* 0x000fea0003800000 */
[----:B------:R-:W-:Y:S01]  /*ad30*/  BPT.TRAP 0x1 ;  /* 0x000000040000795c */ /* 0x000fe20000300000 */
.L_x_1394:
[----:B-1----:R-:W-:Y:S05]  /*ad40*/  @P1 BRA `(.L_x_1392) ;  /* 0x0000000000081947 */ /* 0x002fea0003800000 */
[----:B------:R-:W1:Y:S02]  /*ad50*/  SYNCS.PHASECHK.TRANS64.TRYWAIT P1, [UR6+0x28850], R0 ;  /* 0x02885000ff0075a7 */ /* 0x000e640008020146 */
[----:B-1----:R-:W-:Y:S05]  /*ad60*/  @!P1 BRA `(.L_x_1395) ;  /* 0x000000cc009c9947 */ /* 0x002fea0003800000 */
.L_x_1392:
        /* <DEDUP_REMOVED lines=51> */
.L_x_1396:
        /* <DEDUP_REMOVED lines=38> */
.L_x_1399:
[----:B------:R-:W-:-:S05]  /*b300*/  IMAD.U32 R15, RZ, RZ, UR48 ;  /* 0x00000030ff0f7e24 */ /* 0x000fca000f8e00ff */
[----:B------:R-:W-:-:S13]  /*b310*/  ISETP.NE.AND P1, PT, R15, 0x1, PT ;  /* 0x000000010f00780c */ /* 0x000fda0003f25270 */
[----:B------:R-:W0:Y:S02]  /*b320*/  @P1 LDC.64 R4, c[0x0][0x9e8] ;  /* 0x00027a00ff041b82 */ /* 0x000e240000000a00 */
[----:B0-----:R-:W-:-:S05]  /*b330*/  @P1 IMAD.HI.U32 R4, R12, R4, RZ ;  /* 0x000000040c041227 */ /* 0x001fca00078e00ff */
[----:B------:R-:W-:-:S07]  /*b340*/  @P1 SHF.R.U32.HI R12, RZ, R5, R4 ;  /* 0x00000005ff0c1219 */ /* 0x000fce0000011604 */
.L_x_1400:
[----:B------:R-:W-:Y:S05]  /*b350*/  BSYNC B0 ;  /* 0x0000000000007941 */ /* 0x000fea0003800000 */
.L_x_1398:
[----:B------:R-:W-:-:S04]  /*b360*/  IMAD R5, R12, R15, -R9 ;  /* 0x0000000f0c057224 */ /* 0x000fc800078e0a09 */
[----:B------:R-:W-:-:S05]  /*b370*/  IMAD.IADD R5, R5, 0x1, -R16 ;  /* 0x0000000105057824 */ /* 0x000fca00078e0a10 */
[----:B------:R-:W-:Y:S02]  /*b380*/  VIADDMNMX R10, R5, R15, R10, PT ;  /* 0x0000000f050a7246 */ /* 0x000fe4000380010a */
[----:B------:R-:W-:-:S07]  /*b390*/  VIMNMX R11, R11, R5, !PT ;  /* 0x000000050b0b7248 */ /* 0x000fce0007fe0100 */
.L_x_1397:
        /* <DEDUP_REMOVED lines=116> */
.L_x_1403:
[----:B------:R-:W-:-:S05]  /*bae0*/  IMAD.U32 R12, RZ, RZ, UR48 ;  /* 0x00000030ff0c7e24 */ /* 0x000fca000f8e00ff */
[----:B------:R-:W-:-:S13]  /*baf0*/  ISETP.NE.AND P2, PT, R12, 0x1, PT ;  /* 0x000000010c00780c */ /* 0x000fda0003f45270 */
[----:B------:R-:W0:Y:S02]  /*bb00*/  @P2 LDC.64 R4, c[0x0][0x9e8] ;  /* 0x00027a00ff042b82 */ /* 0x000e240000000a00 */
[----:B0-----:R-:W-:-:S05]  /*bb10*/  @P2 IMAD.HI.U32 R4, R0, R4, RZ ;  /* 0x0000000400042227 */ /* 0x001fca00078e00ff */
[----:B------:R-:W-:-:S07]  /*bb20*/  @P2 SHF.R.U32.HI R0, RZ, R5, R4 ;  /* 0x00000005ff002219 */ /* 0x000fce0000011604 */
.L_x_1404:
[----:B------:R-:W-:Y:S05]  /*bb30*/  BSYNC B0 ;  /* 0x0000000000007941 */ /* 0x000fea0003800000 */
.L_x_1402:
[----:B------:R-:W-:-:S04]  /*bb40*/  IMAD R9, R0, R12, -R9 ;  /* 0x0000000c00097224 */ /* 0x000fc800078e0a09 */
[----:B------:R-:W-:-:S05]  /*bb50*/  IMAD.IADD R9, R9, 0x1, -R16 ;  /* 0x0000000109097824 */ /* 0x000fca00078e0a10 */
[----:B------:R-:W-:Y:S02]  /*bb60*/  VIADDMNMX R10, R9, R12, R10, PT ;  /* 0x0000000c090a7246 */ /* 0x000fe4000380010a */
[----:B------:R-:W-:-:S07]  /*bb70*/  VIMNMX R11, R11, R9, !PT ;  /* 0x000000090b0b7248 */ /* 0x000fce0007fe0100 */
.L_x_1401:
        /* <DEDUP_REMOVED lines=377> */
.L_x_1405:
        /* <DEDUP_REMOVED lines=107> */
.L_x_1387:
[----:B------:R-:W-:Y:S06]  /*d9c0*/  BAR.ARV 0x8, 0x180 ;  /* 0x0206000000007b1d */ /* 0x000fec0000002000 */
[----:B------:R-:W-:Y:S05]  /*d9d0*/  @!P0 BRA `(.L_x_1407) ;  /* 0x0000000000048947 */ /* 0x000fea0003800000 */
[----:B------:R-:W-:Y:S01]  /*d9e0*/  BPT.TRAP 0x1 ;  /* 0x000000040000795c */ /* 0x000fe20000300000 */
.L_x_1407:
[----:B------:R-:W-:Y:S01]  /*d9f0*/  ULEA UR5, UR38, UR40, 0x3 ;  /* 0x0000002826057291 */ /* 0x000fe2000f8e183f */
[----:B------:R-:W-:-:S05]  /*da00*/  IMAD.U32 R5, RZ, RZ, UR39 ;  /* 0x00000027ff057e24 */ /* 0x000fca000f8e00ff */
[----:B------:R-:W-:-:S04]  /*da10*/  SHF.L.U32 R5, R5, 0x1f, RZ ;  /* 0x0000001f05057819 */ /* 0x000fc800000006ff */
[----:B------:R0:W1:Y:S01]  /*da20*/  SYNCS.PHASECHK.TRANS64.TRYWAIT P1, [UR5+0x28850], R5 ;  /* 0x02885005ff0075a7 */ /* 0x0000620008020145 */
[----:B------:R-:W-:Y:S05]  /*da30*/  @!P0 BRA `(.L_x_1408) ;  /* 0x0000000000048947 */ /* 0x000fea0003800000 */
[----:B------:R-:W-:Y:S01]  /*da40*/  BPT.TRAP 0x1 ;  /* 0x000000040000795c */ /* 0x000fe20000300000 */
.L_x_1408:
[----:B-1----:R-:W-:Y:S05]  /*da50*/  @P1 BRA `(.L_x_1409) ;  /* 0x0000000000081947 */ /* 0x002fea0003800000 */
[----:B------:R-:W1:Y:S02]  /*da60*/  SYNCS.PHASECHK.TRANS64.TRYWAIT P1, [UR5+0x28850], R5 ;  /* 0x02885005ff0075a7 */ /* 0x000e640008020145 */
[----:B-1----:R-:W-:Y:S05]  /*da70*/  @!P1 BRA `(.L_x_1410) ;  /* 0x000000a000709947 */ /* 0x002fea0003800000 */
.L_x_1409:
[----:B------:R-:W-:Y:S01]  /*da80*/  UIADD3 UR40, UR40, 0x400, URZ ;  /* 0x0000040028287890 */ /* 0x000fe2000fffe03f */
[----:B------:R-:W-:Y:S01]  /*da90*/  WARPGROUP.ARRIVE ;  /* 0x00000000000079c5 */ /* 0x000fe20000000000 */
[----:B------:R-:W-:Y:S01]  /*daa0*/  UMOV UR11, 0x40000040 ;  /* 0x40000040000b7882 */ /* 0x000fe20000000000 */
[----:B-1----:R-:W1:Y:S01]  /*dab0*/  SHFL.BFLY PT, R6, R3, 0x2, 0x1f ;  /* 0x0c401f0003067f89 */ /* 0x002e6200000e0000 */
[----:B------:R-:W-:Y:S01]  /*dac0*/  USHF.R.U32.HI UR40, URZ, 0x4, UR40 ;  /* 0x000000043f287899 */ /* 0x000fe20008011628 */
[----:B------:R-:W-:Y:S02]  /*dad0*/  IMAD.U32 R12, RZ, RZ, UR6 ;  /* 0x00000006ff0c7e24 */ /* 0x000fe4000f8e00ff */
[----:B0-----:R-:W0:Y:S01]  /*dae0*/  SHFL.BFLY PT, R5, R2, 0x2, 0x1f ;  /* 0x0c401f0002057f89 */ /* 0x001e2200000e0000 */
[----:B------:R-:W-:Y:S01]  /*daf0*/  ULOP3.LUT UR40, UR40, 0x3fff, URZ, 0xc0, !UPT ;  /* 0x00003fff28287892 */ /* 0x000fe2000f8ec03f */
[----:B------:R-:W-:Y:S02]  /*db00*/  IMAD.MOV.U32 R21, RZ, RZ, -0x800000 ;  /* 0xff800000ff157424 */ /* 0x000fe400078e00ff */
[----:B------:R-:W-:Y:S01]  /*db10*/  IMAD.MOV.U32 R20, RZ, RZ, -0x800000 ;  /* 0xff800000ff147424 */ /* 0x000fe200078e00ff */
[----:B------:R-:W-:-:S04]  /*db20*/  ULOP3.LUT UR4, UR40, 0x4000000, URZ, 0xfc, !UPT ;  /* 0x0400000028047892 */ /* 0x000fc8000f8efc3f */
[----:B------:R-:W-:-:S07]  /*db30*/  ULEA UR4, UR38, UR4, 0xb ;  /* 0x0000000426047291 */ /* 0x000fce000f8e583f */
[----:B------:R-:W-:Y:S02]  /*db40*/  UMOV UR10, UR4 ;  /* 0x00000004000a7c82 */ /* 0x000fe40008000000 */
[----:B------:R-:W-:Y:S01]  /*db50*/  HGMMA.64x128x16.F32.BF16 R88, R180, gdesc[UR8].tnspB, R88, gsb0 ;  /* 0x41e00008b4587df0 */ /* 0x000fe20008001858 */
[----:B------:R-:W-:Y:S01]  /*db60*/  UIADD3 UR10, UR4, 0x80, URZ ;  /* 0x00000080040a7890 */ /* 0x000fe2000fffe03f */
[----:B-1----:R-:W-:Y:S01]  /*db70*/  FADD.FTZ R6, R6, R3 ;  /* 0x0000000306067221 */ /* 0x002fe20000010000 */
[----:B------:R-:W-:Y:S01]  /*db80*/  UMOV UR11, 0x40000040 ;  /* 0x40000040000b7882 */ /* 0x000fe20000000000 */
[----:B------:R-:W-:Y:S02]  /*db90*/  IMAD.U32 R3, RZ, RZ, UR6 ;  /* 0x00000006ff037e24 */ /* 0x000fe4000f8e00ff */
[----:B0-----:R-:W-:Y:S01]  /*dba0*/  FADD.FTZ R7, R5, R2 ;  /* 0x0000000205077221 */ /* 0x001fe20000010000 */
[----:B------:R-:W-:Y:S01]  /*dbb0*/  IMAD.MOV.U32 R2, RZ, RZ, RZ ;  /* 0x000000ffff027224 */ /* 0x000fe200078e00ff */
[----:B------:R-:W0:Y:S04]  /*dbc0*/  SHFL.BFLY PT, R5, R6, 0x1, 0x1f ;  /* 0x0c201f0006057f89 */ /* 0x000e2800000e0000 */
[----:B------:R-:W1:Y:S01]  /*dbd0*/  SHFL.BFLY PT, R8, R7, 0x1, 0x1f ;  /* 0x0c201f0007087f89 */ /* 0x000e6200000e0000 */
[----:B0-----:R-:W-:Y:S01]  /*dbe0*/  FADD.FTZ R10, R6, R5 ;  /* 0x00000005060a7221 */ /* 0x001fe20000010000 */
[----:B-1----:R-:W-:-:S04]  /*dbf0*/  FADD.FTZ R11, R7, R8 ;  /* 0x00000008070b7221 */ /* 0x002fc80000010000 */
[----:B------:R-:W-:Y:S01]  /*dc00*/  FSETP.NE.FTZ.AND P1, PT, R10, RZ, PT ;  /* 0x000000ff0a00720b */ /* 0x000fe20003f35000 */
[----:B------:R-:W-:Y:S01]  /*dc10*/  IMAD.MOV.U32 R8, RZ, RZ, RZ ;  /* 0x000000ffff087224 */ /* 0x000fe200078e00ff */
[----:B------:R-:W-:-:S11]  /*dc20*/  FSETP.NE.FTZ.AND P2, PT, R11, RZ, PT ;  /* 0x000000ff0b00720b */ /* 0x000fd60003f55000 */
[----:B------:R-:W0:Y:S01]  /*dc30*/  @P1 MUFU.LG2 R5, R10 ;  /* 0x0000000a00051308 */ /* 0x000e220000000c00 */
[----:B------:R-:W-:Y:S01]  /*dc40*/  @P1 FMUL.FTZ R3, R3, 0.69314718246459960938 ;  /* 0x3f31721803031820 */ /* 0x000fe20000410000 */
        /* <DEDUP_REMOVED lines=45> */
.L_x_1411:
        /* <DEDUP_REMOVED lines=37> */
[----:B------:R-:W-:Y:S01]  /*e170*/  USEL UR4, URZ, 0x1, UP0 ;  /* 0x000000013f047887 */ /* 0x000fe20008000000 */
        /* <DEDUP_REMOVED lines=33> */
[----:B------:R-:W-:-:S02]  /*e390*/  UIADD3 UR61, UR61, 0x1, URZ ;  /* 0x000000013d3d7890 */ /* 0x000fc4000fffe03f */
[----:B------:R-:W-:Y:S02]  /*e3a0*/  USEL UR38, UR38, URZ, UP0 ;  /* 0x0000003f26267287 */ /* 0x000fe40008000000 */
[----:B------:R-:W-:-:S12]  /*e3b0*/  ULOP3.LUT UR39, UR39, UR4, URZ, 0x3c, !UPT ;  /* 0x0000000427277292 */ /* 0x000fd8000f8e3c3f */
.L_x_1333:
[----:B------:R-:W0:Y:S01]  /*e3c0*/  S2R R5, SR_CgaCtaId ;  /* 0x0000000000057919 */ /* 0x000e220000008800 */
[----:B------:R-:W-:Y:S01]  /*e3d0*/  MOV R0, 0x400 ;  /* 0x0000040000007802 */ /* 0x000fe20000000f00 */
[----:B------:R-:W-:Y:S01]  /*e3e0*/  BSSY B0, `(.L_x_1412) ;  /* 0x00002e8000007945 */ /* 0x000fe20003800000 */
[----:B------:R-:W-:Y:S02]  /*e3f0*/  BAR.SYNC.DEFER_BLOCKING 0x5, 0x180 ;  /* 0x0146000000007b1d */ /* 0x000fe40000010000 */
[----:B0-----:R-:W-:-:S05]  /*e400*/  LEA R0, R5, R0, 0x18 ;  /* 0x0000000005007211 */ /* 0x001fca00078ec0ff */
[----:B------:R-:W0:Y:S02]  /*e410*/  LDS.128 R4, [R0+0x288d0] ;  /* 0x0288d00000047984 */ /* 0x000e240000000c00 */
[----:B0-----:R-:W-:Y:S02]  /*e420*/  R2UR UR6, R5 ;  /* 0x00000000050672ca */ /* 0x001fe400000e0000 */
[----:B------:R-:W-:Y:S02]  /*e430*/  R2UR UR5, R6 ;  /* 0x00000000060572ca */ /* 0x000fe400000e0000 */
[----:B------:R-:W-:Y:S01]  /*e440*/  R2UR UR7, R7 ;  /* 0x00000000070772ca */ /* 0x000fe200000e0000 */
[----:B------:R-:W-:Y:S06]  /*e450*/  BAR.ARV 0x4, 0x180 ;  /* 0x0106000000007b1d */ /* 0x000fec0000002000 */
[----:B------:R-:W-:Y:S08]  /*e460*/  @P0 BRA `(.L_x_1413) ;  /* 0x0000002000640947 */ /* 0x000ff00003800000 */
[----:B------:R-:W0:Y:S01]  /*e470*/  S2R R5, SR_SWINHI ;  /* 0x0000000000057919 */ /* 0x000e220000002f00 */
[----:B------:R-:W-:Y:S01]  /*e480*/  ULDC.64 UR10, c[0x0][0xc00] ;  /* 0x00030000000a7ab9 */ /* 0x000fe20000000a00 */
[----:B------:R-:W-:Y:S01]  /*e490*/  ULDC.64 UR8, c[0x0][0xc00] ;  /* 0x0003000000087ab9 */ /* 0x000fe20000000a00 */
[----:B------:R-:W1:Y:S01]  /*e4a0*/  LDC R45, c[0x0][0xbe8] ;  /* 0x0002fa00ff2d7b82 */ /* 0x000e620000000800 */
[----:B------:R-:W-:Y:S01]  /*e4b0*/  UIMAD.WIDE UR8, UR57, 0x4, UR8 ;  /* 0x00000004390878a5 */ /* 0x000fe2000f8e0208 */
[----:B------:R-:W-:Y:S02]  /*e4c0*/  MOV R32, R0 ;  /* 0x0000000000207202 */ /* 0x000fe40000000f00 */
[----:B0-----:R-:W-:-:S03]  /*e4d0*/  MOV R33, R5 ;  /* 0x0000000500217202 */ /* 0x001fc60000000f00 */
[----:B------:R-:W-:-:S03]  /*e4e0*/  IMAD.WIDE R4, R218, 0x2, R32 ;  /* 0x00000002da047825 */ /* 0x000fc600078e0220 */
[C---:B------:R-:W-:Y:S02]  /*e4f0*/  LOP3.LUT R7, R4.reuse, 0x380, RZ, 0xc0, !PT ;  /* 0x0000038004077812 */ /* 0x040fe400078ec0ff */
[C---:B------:R-:W-:Y:S02]  /*e500*/  IADD3 R8, P5, R4.reuse, 0x40, RZ ;  /* 0x0000004004087810 */ /* 0x040fe40007fbe0ff */
[----:B------:R-:W-:Y:S02]  /*e510*/  SHF.R.U64 R7, R7, 0x3, RZ ;  /* 0x0000000307077819 */ /* 0x000fe400000012ff */
[C---:B------:R-:W-:Y:S01]  /*e520*/  IADD3 R31, P6, R4.reuse, 0x20, RZ ;  /* 0x00000020041f7810 */ /* 0x040fe20007fde0ff */
[--C-:B------:R-:W-:Y:S01]  /*e530*/  IMAD.X R27, RZ, RZ, R5.reuse, P5 ;  /* 0x000000ffff1b7224 */ /* 0x100fe200028e0605 */
[C---:B------:R-:W-:Y:S02]  /*e540*/  IADD3 R35, P4, R4.reuse, 0x60, RZ ;  /* 0x0000006004237810 */ /* 0x040fe40007f9e0ff */
[C---:B------:R-:W-:Y:S01]  /*e550*/  IADD3 R37, P3, R4.reuse, 0x4000, RZ ;  /* 0x0000400004257810 */ /* 0x040fe20007f7e0ff */
[--C-:B------:R-:W-:Y:S01]  /*e560*/  IMAD.X R29, RZ, RZ, R5.reuse, P6 ;  /* 0x000000ffff1d7224 */ /* 0x100fe200030e0605 */
[C---:B------:R-:W-:Y:S01]  /*e570*/  IADD3 R39, P2, R4.reuse, 0x4020, RZ ;  /* 0x0000402004277810 */ /* 0x040fe20007f5e0ff */
        /* <DEDUP_REMOVED lines=11> */
[----:B------:R-:W-:Y:S02]  /*e630*/  LOP3.LUT R10, R35, 0x380, RZ, 0xc0, !PT ;  /* 0x00000380230a7812 */ /* 0x000fe400078ec0ff */
[----:B------:R-:W-:Y:S02]  /*e640*/  LOP3.LUT R12, R37, 0x380, RZ, 0xc0, !PT ;  /* 0x00000380250c7812 */ /* 0x000fe400078ec0ff */
[----:B------:R-:W-:Y:S02]  /*e650*/  LOP3.LUT R26, R7, R8, RZ, 0x3c, !PT ;  /* 0x00000008071a7212 */ /* 0x000fe400078e3cff */
[----:B------:R-:W-:Y:S02]  /*e660*/  SHF.R.U64 R6, R6, 0x3, RZ ;  /* 0x0000000306067819 */ /* 0x000fe400000012ff */
[----:B------:R-:W-:-:S02]  /*e670*/  SHF.R.U64 R10, R10, 0x3, RZ ;  /* 0x000000030a0a7819 */ /* 0x000fc400000012ff */
[----:B------:R-:W-:Y:S02]  /*e680*/  LOP3.LUT R8, R39, 0x380, RZ, 0xc0, !PT ;  /* 0x0000038027087812 */ /* 0x000fe400078ec0ff */
[----:B------:R-:W-:Y:S02]  /*e690*/  SHF.R.U64 R12, R12, 0x3, RZ ;  /* 0x000000030c0c7819 */ /* 0x000fe400000012ff */
[----:B------:R-:W-:Y:S02]  /*e6a0*/  LOP3.LUT R28, R6, R31, RZ, 0x3c, !PT ;  /* 0x0000001f061c7212 */ /* 0x000fe400078e3cff */
[----:B------:R-:W-:Y:S02]  /*e6b0*/  LOP3.LUT R24, R10, R35, RZ, 0x3c, !PT ;  /* 0x000000230a187212 */ /* 0x000fe400078e3cff */
[----:B------:R-:W-:Y:S02]  /*e6c0*/  SHF.R.U64 R8, R8, 0x3, RZ ;  /* 0x0000000308087819 */ /* 0x000fe400000012ff */
[----:B------:R-:W-:-:S02]  /*e6d0*/  LOP3.LUT R10, R41, 0x380, RZ, 0xc0, !PT ;  /* 0x00000380290a7812 */ /* 0x000fc400078ec0ff */
[----:B------:R-:W-:Y:S02]  /*e6e0*/  LOP3.LUT R31, R34, 0x380, RZ, 0xc0, !PT ;  /* 0x00000380221f7812 */ /* 0x000fe400078ec0ff */
[----:B------:R-:W-:Y:S02]  /*e6f0*/  LOP3.LUT R14, R12, R37, RZ, 0x3c, !PT ;  /* 0x000000250c0e7212 */ /* 0x000fe400078e3cff */
[----:B------:R-:W-:Y:S02]  /*e700*/  LOP3.LUT R12, R8, R39, RZ, 0x3c, !PT ;  /* 0x00000027080c7212 */ /* 0x000fe400078e3cff */
[----:B------:R-:W-:Y:S02]  /*e710*/  MOV R30, R4 ;  /* 0x00000004001e7202 */ /* 0x000fe40000000f00 */
[----:B------:R-:W-:Y:S02]  /*e720*/  SHF.R.U64 R10, R10, 0x3, RZ ;  /* 0x000000030a0a7819 */ /* 0x000fe400000012ff */
[----:B------:R-:W-:-:S02]  /*e730*/  SHF.R.U64 R31, R31, 0x3, RZ ;  /* 0x000000031f1f7819 */ /* 0x000fc400000012ff */
[----:B------:R-:W-:Y:S02]  /*e740*/  F2FP.BF16.F32.PACK_AB R4, R89, R88 ;  /* 0x000000585904723e */ /* 0x000fe400000010ff */
[----:B------:R-:W-:Y:S02]  /*e750*/  F2FP.BF16.F32.PACK_AB R5, R3, R2 ;  /* 0x000000020305723e */ /* 0x000fe400000010ff */
[----:B------:R-:W-:Y:S02]  /*e760*/  F2FP.BF16.F32.PACK_AB R6, R93, R92 ;  /* 0x0000005c5d06723e */ /* 0x000fe400000010ff */
[----:B------:R-:W-:Y:S01]  /*e770*/  F2FP.BF16.F32.PACK_AB R7, R95, R94 ;  /* 0x0000005e5f07723e */ /* 0x000fe200000010ff */
[----:B------:R-:W-:Y:S01]  /*e780*/  BAR.SYNC.DEFER_BLOCKING 0x1, 0x100 ;  /* 0x0044000000007b1d */ /* 0x000fe20000010000 */
[----:B------:R-:W-:Y:S02]  /*e790*/  MOV R37, R14 ;  /* 0x0000000e00257202 */ /* 0x000fe40000000f00 */
[----:B------:R-:W-:-:S02]  /*e7a0*/  MOV R36, R12 ;  /* 0x0000000c00247202 */ /* 0x000fc40000000f00 */
[----:B------:R-:W-:Y:S02]  /*e7b0*/  LOP3.LUT R10, R10, R41, RZ, 0x3c, !PT ;  /* 0x000000290a0a7212 */ /* 0x000fe400078e3cff */
[----:B------:R-:W-:Y:S02]  /*e7c0*/  LOP3.LUT R8, R31, R34, RZ, 0x3c, !PT ;  /* 0x000000221f087212 */ /* 0x000fe400078e3cff */
[----:B------:R-:W-:Y:S02]  /*e7d0*/  MOV R40, R28 ;  /* 0x0000001c00287202 */ /* 0x000fe40000000f00 */
[----:B------:R-:W-:Y:S02]  /*e7e0*/  MOV R39, R26 ;  /* 0x0000001a00277202 */ /* 0x000fe40000000f00 */
[----:B------:R-:W-:Y:S02]  /*e7f0*/  MOV R38, R24 ;  /* 0x0000001800267202 */ /* 0x000fe40000000f00 */
[----:B------:R-:W-:-:S02]  /*e800*/  F2FP.BF16.F32.PACK_AB R12, R97, R96 ;  /* 0x00000060610c723e */ /* 0x000fc400000010ff */
[----:B------:R-:W-:Y:S02]  /*e810*/  F2FP.BF16.F32.PACK_AB R13, R99, R98 ;  /* 0x00000062630d723e */ /* 0x000fe400000010ff */
[----:B------:R-:W-:Y:S02]  /*e820*/  F2FP.BF16.F32.PACK_AB R14, R101, R100 ;  /* 0x00000064650e723e */ /* 0x000fe400000010ff */
[----:B------:R-:W-:Y:S02]  /*e830*/  F2FP.BF16.F32.PACK_AB R15, R103, R102 ;  /* 0x00000066670f723e */ /* 0x000fe400000010ff */
[----:B------:R-:W-:Y:S01]  /*e840*/  F2FP.BF16.F32.PACK_AB R24, R105, R104 ;  /* 0x000000686918723e */ /* 0x000fe200000010ff */
[----:B------:R0:W-:Y:S01]  /*e850*/  STSM.16.M88.4 [R30], R4 ;  /* 0x000000041e007844 */ /* 0x0001e20000000200 */
[----:B------:R-:W-:Y:S02]  /*e860*/  F2FP.BF16.F32.PACK_AB R25, R107, R106 ;  /* 0x0000006a6b19723e */ /* 0x000fe400000010ff */
[----:B------:R-:W-:Y:S01]  /*e870*/  F2FP.BF16.F32.PACK_AB R26, R109, R108 ;  /* 0x0000006c6d1a723e */ /* 0x000fe200000010ff */
[----:B------:R2:W-:Y:S01]  /*e880*/  STSM.16.M88.4 [R40], R12 ;  /* 0x0000000c28007844 */ /* 0x0005e20000000200 */
[----:B------:R-:W-:-:S02]  /*e890*/  F2FP.BF16.F32.PACK_AB R27, R111, R110 ;  /* 0x0000006e6f1b723e */ /* 0x000fc400000010ff */
[----:B------:R-:W-:Y:S02]  /*e8a0*/  F2FP.BF16.F32.PACK_AB R28, R113, R112 ;  /* 0x00000070711c723e */ /* 0x000fe400000010ff */
[----:B------:R-:W-:Y:S01]  /*e8b0*/  F2FP.BF16.F32.PACK_AB R29, R115, R114 ;  /* 0x00000072731d723e */ /* 0x000fe200000010ff */
[----:B------:R-:W-:Y:S01]  /*e8c0*/  STSM.16.M88.4 [R39], R24 ;  /* 0x0000001827007844 */ /* 0x000fe20000000200 */
[----:B------:R-:W-:Y:S02]  /*e8d0*/  F2FP.BF16.F32.PACK_AB R31, R119, R118 ;  /* 0x00000076771f723e */ /* 0x000fe400000010ff */
[----:B------:R-:W-:Y:S02]  /*e8e0*/  MOV R35, R10 ;  /* 0x0000000a00237202 */ /* 0x000fe40000000f00 */
[----:B------:R-:W-:Y:S02]  /*e8f0*/  MOV R34, R8 ;  /* 0x0000000800227202 */ /* 0x000fe40000000f00 */
[----:B0-----:R-:W-:-:S02]  /*e900*/  F2FP.BF16.F32.PACK_AB R30, R117, R116 ;  /* 0x00000074751e723e */ /* 0x001fc400000010ff */
[----:B------:R-:W-:Y:S02]  /*e910*/  F2FP.BF16.F32.PACK_AB R4, R121, R120 ;  /* 0x000000787904723e */ /* 0x000fe400000010ff */
[----:B------:R-:W-:Y:S01]  /*e920*/  F2FP.BF16.F32.PACK_AB R5, R123, R122 ;  /* 0x0000007a7b05723e */ /* 0x000fe200000010ff */
[----:B------:R0:W-:Y:S01]  /*e930*/  STSM.16.M88.4 [R38], R28 ;  /* 0x0000001c26007844 */ /* 0x0001e20000000200 */
[----:B------:R-:W-:Y:S02]  /*e940*/  F2FP.BF16.F32.PACK_AB R6, R125, R124 ;  /* 0x0000007c7d06723e */ /* 0x000fe400000010ff */
[----:B------:R-:W-:Y:S02]  /*e950*/  F2FP.BF16.F32.PACK_AB R7, R127, R126 ;  /* 0x0000007e7f07723e */ /* 0x000fe400000010ff */
[----:B------:R-:W-:Y:S02]  /*e960*/  F2FP.BF16.F32.PACK_AB R8, R129, R128 ;  /* 0x000000808108723e */ /* 0x000fe400000010ff */
[----:B------:R-:W-:Y:S01]  /*e970*/  F2FP.BF16.F32.PACK_AB R9, R131, R130 ;  /* 0x000000828309723e */ /* 0x000fe200000010ff */
[----:B------:R3:W-:Y:S01]  /*e980*/  STSM.16.M88.4 [R37], R4 ;  /* 0x0000000425007844 */ /* 0x0007e20000000200 */
[----:B------:R-:W-:-:S02]  /*e990*/  F2FP.BF16.F32.PACK_AB R10, R133, R132 ;  /* 0x00000084850a723e */ /* 0x000fc400000010ff */
[----:B------:R-:W-:Y:S02]  /*e9a0*/  F2FP.BF16.F32.PACK_AB R11, R135, R134 ;  /* 0x00000086870b723e */ /* 0x000fe400000010ff */
[----:B--2---:R-:W-:Y:S02]  /*e9b0*/  F2FP.BF16.F32.PACK_AB R12, R137, R136 ;  /* 0x00000088890c723e */ /* 0x004fe400000010ff */
[----:B------:R-:W-:Y:S01]  /*e9c0*/  F2FP.BF16.F32.PACK_AB R13, R139, R138 ;  /* 0x0000008a8b0d723e */ /* 0x000fe200000010ff */
[----:B------:R2:W-:Y:S01]  /*e9d0*/  STSM.16.M88.4 [R36], R8 ;  /* 0x0000000824007844 */ /* 0x0005e20000000200 */
[----:B------:R-:W-:Y:S01]  /*e9e0*/  F2FP.BF16.F32.PACK_AB R14, R141, R140 ;  /* 0x0000008c8d0e723e */ /* 0x000fe200000010ff */
[----:B0-----:R-:W-:Y:S01]  /*e9f0*/  IMAD.U32 R28, RZ, RZ, UR8 ;  /* 0x00000008ff1c7e24 */ /* 0x001fe2000f8e00ff */
[----:B------:R-:W-:Y:S01]  /*ea00*/  F2FP.BF16.F32.PACK_AB R15, R143, R142 ;  /* 0x0000008e8f0f723e */ /* 0x000fe200000010ff */
[----:B------:R-:W-:Y:S01]  /*ea10*/  IMAD.U32 R29, RZ, RZ, UR9 ;  /* 0x00000009ff1d7e24 */ /* 0x000fe2000f8e00ff */
[----:B------:R-:W-:Y:S01]  /*ea20*/  F2FP.BF16.F32.PACK_AB R24, R145, R144 ;  /* 0x000000909118723e */ /* 0x000fe200000010ff */
[----:B------:R-:W-:Y:S01]  /*ea30*/  ULDC.64 UR8, c[0x0][0xc08] ;  /* 0x0003020000087ab9 */ /* 0x000fe20000000a00 */
[----:B------:R-:W-:Y:S01]  /*ea40*/  F2FP.BF16.F32.PACK_AB R25, R147, R146 ;  /* 0x000000929319723e */ /* 0x000fe200000010ff */
[----:B------:R0:W-:Y:S01]  /*ea50*/  STSM.16.M88.4 [R35], R12 ;  /* 0x0000000c23007844 */ /* 0x0001e20000000200 */
[----:B------:R-:W-:-:S02]  /*ea60*/  F2FP.BF16.F32.PACK_AB R26, R149, R148 ;  /* 0x00000094951a723e */ /* 0x000fc400000010ff */
[----:B------:R-:W-:Y:S02]  /*ea70*/  F2FP.BF16.F32.PACK_AB R27, R151, R150 ;  /* 0x00000096971b723e */ /* 0x000fe400000010ff */
[----:B------:R-:W-:-:S03]  /*ea80*/  ISETP.NE.U32.AND P0, PT, RZ, UR10, PT ;  /* 0x0000000aff007c0c */ /* 0x000fc6000bf05070 */
[----:B------:R4:W-:Y:S01]  /*ea90*/  STSM.16.M88.4 [R34], R24 ;  /* 0x0000001822007844 */ /* 0x0009e20000000200 */
[----:B------:R-:W-:Y:S01]  /*eaa0*/  BAR.SYNC.DEFER_BLOCKING 0x1, 0x100 ;  /* 0x0044000000007b1d */ /* 0x000fe20000010000 */
[----:B------:R-:W-:-:S13]  /*eab0*/  ISETP.NE.AND.EX P0, PT, RZ, UR11, PT, P0 ;  /* 0x0000000bff007c0c */ /* 0x000fda000bf05300 */
[----:B------:R-:W4:Y:S01]  /*eac0*/  @P0 LDG.E R30, desc[UR36][R28.64] ;  /* 0x000000241c1e0981 */ /* 0x000f22000c1e1900 */
[----:B------:R-:W-:Y:S01]  /*ead0*/  UISETP.NE.U32.AND UP0, UPT, UR8, URZ, UPT ;  /* 0x0000003f0800728c */ /* 0x000fe2000bf05070 */
[----:B-1----:R-:W-:Y:S01]  /*eae0*/  ISETP.NE.AND P1, PT, R45, 0x1, PT ;  /* 0x000000012d00780c */ /* 0x002fe20003f25270 */
[----:B------:R-:W-:Y:S02]  /*eaf0*/  ULDC UR4, c[0x0][0xa88] ;  /* 0x0002a20000047ab9 */ /* 0x000fe40000000800 */
[----:B------:R-:W-:Y:S01]  /*eb00*/  UISETP.NE.AND.EX UP0, UPT, UR9, URZ, UPT, UP0 ;  /* 0x0000003f0900728c */ /* 0x000fe2000bf05300 */
[----:B------:R-:W-:Y:S01]  /*eb10*/  IMAD.U32 R44, RZ, RZ, UR4 ;  /* 0x00000004ff2c7e24 */ /* 0x000fe2000f8e00ff */
[----:B------:R-:W-:-:S04]  /*eb20*/  ULDC UR4, c[0x0][0xad4] ;  /* 0x0002b50000047ab9 */ /* 0x000fc80000000800 */
[----:B------:R-:W-:-:S04]  /*eb30*/  PLOP3.LUT P4, PT, PT, PT, UP0, 0x80, 0x0 ;  /* 0x000000000000781c */ /* 0x000fc80003f8f008 */
[----:B---3--:R-:W1:Y:S01]  /*eb40*/  @P1 LDC R6, c[0x0][0xbec] ;  /* 0x0002fb00ff061b82 */ /* 0x008e620000000800 */
[----:B------:R-:W-:Y:S02]  /*eb50*/  @UP0 ULDC.64 UR8, c[0x0][0xc08] ;  /* 0x0003020000080ab9 */ /* 0x000fe40000000a00 */
[----:B------:R-:W-:Y:S02]  /*eb60*/  @UP0 UIMAD.WIDE UR8, UR57, 0x4, UR8 ;  /* 0x00000004390808a5 */ /* 0x000fe4000f8e0208 */
[----:B------:R-:W-:-:S03]  /*eb70*/  UISETP.NE.AND UP0, UPT, UR54, URZ, UPT ;  /* 0x0000003f3600728c */ /* 0x000fc6000bf05270 */
[----:B--2---:R-:W2:Y:S01]  /*eb80*/  @P1 LDC R9, c[0x0][0xbf0] ;  /* 0x0002fc00ff091b82 */ /* 0x004ea20000000800 */
[----:B------:R-:W-:Y:S01]  /*eb90*/  USEL UR4, UR54, UR4, UP0 ;  /* 0x0000000436047287 */ /* 0x000fe20008000000 */
[----:B------:R-:W-:Y:S01]  /*eba0*/  IMAD.U32 R4, RZ, RZ, UR8 ;  /* 0x00000008ff047e24 */ /* 0x000fe2000f8e00ff */
[----:B------:R-:W-:Y:S01]  /*ebb0*/  UMOV UR19, 0x9b8 ;  /* 0x000009b800137882 */ /* 0x000fe20000000000 */
[----:B------:R-:W-:Y:S01]  /*ebc0*/  IMAD.U32 R5, RZ, RZ, UR9 ;  /* 0x00000009ff057e24 */ /* 0x000fe2000f8e00ff */
[----:B------:R-:W-:Y:S02]  /*ebd0*/  UISETP.GT.AND UP1, UPT, UR4, 0x1, UPT ;  /* 0x000000010400788c */ /* 0x000fe4000bf24270 */
[----:B------:R-:W-:Y:S02]  /*ebe0*/  UISETP.NE.U32.AND UP0, UPT, UR10, URZ, UPT ;  /* 0x0000003f0a00728c */ /* 0x000fe4000bf05070 */
[----:B------:R-:W-:Y:S01]  /*ebf0*/  USEL UR19, UR19, 0x978, UP1 ;  /* 0x0000097813137887 */ /* 0x000fe20008800000 */
[----:B0-----:R-:W-:Y:S01]  /*ec00*/  VIADD R13, R17, UR46 ;  /* 0x0000002e110d7c36 */ /* 0x001fe20008000000 */
[----:B------:R-:W-:Y:S01]  /*ec10*/  UISETP.NE.AND.EX UP0, UPT, UR11, URZ, UPT, UP0 ;  /* 0x0000003f0b00728c */ /* 0x000fe2000bf05300 */
[----:B------:R1:W5:Y:S01]  /*ec20*/  @P4 LDG.E R44, desc[UR36][R4.64] ;  /* 0x00000024042c4981 */ /* 0x000362000c1e1900 */
[----:B------:R-:W-:Y:S01]  /*ec30*/  UMOV UR4, URZ ;  /* 0x0000003f00047c82 */ /* 0x000fe20008000000 */
[----:B------:R-:W-:Y:S01]  /*ec40*/  USHF.R.S32.HI UR10, URZ, 0x1f, UR57 ;  /* 0x0000001f3f0a7899 */ /* 0x000fe20008011439 */
[----:B------:R-:W-:Y:S01]  /*ec50*/  IMAD.MOV.U32 R7, RZ, RZ, R13 ;  /* 0x000000ffff077224 */ /* 0x000fe200078e000d */
[----:B------:R-:W-:-:S02]  /*ec60*/  USEL UR8, UR57, URZ, !UP0 ;  /* 0x0000003f39087287 */ /* 0x000fc4000c000000 */
[----:B------:R-:W-:Y:S02]  /*ec70*/  USEL UR9, UR56, URZ, UP1 ;  /* 0x0000003f38097287 */ /* 0x000fe40008800000 */
[----:B------:R-:W-:Y:S01]  /*ec80*/  USEL UR18, UR10, URZ, !UP0 ;  /* 0x0000003f0a127287 */ /* 0x000fe2000c000000 */
[----:B------:R-:W-:Y:S02]  /*ec90*/  ULDC.64 UR12, c[0x0][UR19+0x220] ;  /* 0x00008800130c7abb */ /* 0x000fe40008000a00 */
[----:B------:R-:W-:Y:S01]  /*eca0*/  ULDC.64 UR10, c[0x0][UR19+0x218] ;  /* 0x00008600130a7abb */ /* 0x000fe20008000a00 */
[----:B-1----:R-:W-:Y:S01]  /*ecb0*/  @P1 IMAD.HI.U32 R4, R13, R6, RZ ;  /* 0x000000060d041227 */ /* 0x002fe200078e00ff */
[----:B------:R-:W-:Y:S01]  /*ecc0*/  ULDC.64 UR14, c[0x0][UR19+0x228] ;  /* 0x00008a00130e7abb */ /* 0x000fe20008000a00 */
[----:B------:R-:W-:Y:S02]  /*ecd0*/  UIMAD UR13, UR13, UR8, URZ ;  /* 0x000000080d0d72a4 */ /* 0x000fe4000f8e023f */
[----:B------:R-:W-:Y:S01]  /*ece0*/  UIMAD.WIDE.U32 UR16, UR10, UR55, URZ ;  /* 0x000000370a1072a5 */ /* 0x000fe2000f8e003f */
[----:B--2---:R-:W-:Y:S01]  /*ecf0*/  @P1 SHF.R.U32.HI R7, RZ, R9, R4 ;  /* 0x00000009ff071219 */ /* 0x004fe20000011604 */
[----:B------:R-:W-:-:S02]  /*ed00*/  UIMAD UR20, UR11, UR55, URZ ;  /* 0x000000370b1472a4 */ /* 0x000fc4000f8e023f */
[----:B------:R-:W-:Y:S02]  /*ed10*/  UIMAD.WIDE.U32 UR10, UR12, UR8, URZ ;  /* 0x000000080c0a72a5 */ /* 0x000fe4000f8e003f */
[----:B------:R-:W-:Y:S01]  /*ed20*/  UIMAD.WIDE.U32 UR22, UR14, UR9, URZ ;  /* 0x000000090e1672a5 */ /* 0x000fe2000f8e003f */
[----:B------:R-:W-:Y:S01]  /*ed30*/  IMAD.MOV R6, RZ, RZ, -R7 ;  /* 0x000000ffff067224 */ /* 0x000fe200078e0a07 */
[----:B------:R-:W-:Y:S02]  /*ed40*/  UIMAD UR9, UR15, UR9, URZ ;  /* 0x000000090f0972a4 */ /* 0x000fe4000f8e023f */
[----:B------:R-:W-:Y:S01]  /*ed50*/  UIMAD UR13, UR12, UR18, UR13 ;  /* 0x000000120c0d72a4 */ /* 0x000fe2000f8e020d */
[----:B------:R-:W-:Y:S01]  /*ed60*/  IMAD R9, R45, R6, R13 ;  /* 0x000000062d097224 */ /* 0x000fe200078e020d */
[----:B------:R-:W-:Y:S01]  /*ed70*/  UIADD3 UR20, UR17, UR20, URZ ;  /* 0x0000001411147290 */ /* 0x000fe2000fffe03f */
[----:B------:R-:W-:Y:S02]  /*ed80*/  IMAD.U32 R4, RZ, RZ, UR22 ;  /* 0x00000016ff047e24 */ /* 0x000fe4000f8e00ff */
[----:B------:R-:W-:Y:S01]  /*ed90*/  IMAD.U32 R5, RZ, RZ, UR23 ;  /* 0x00000017ff057e24 */ /* 0x000fe2000f8e00ff */
[----:B------:R-:W-:-:S02]  /*eda0*/  SHF.R.S32.HI R5, RZ, 0x1f, R7 ;  /* 0x0000001fff057819 */ /* 0x000fc40000011407 */
[----:B------:R-:W-:Y:S02]  /*edb0*/  SHF.R.S32.HI R6, RZ, 0x1f, R9 ;  /* 0x0000001fff067819 */ /* 0x000fe40000011409 */
[----:B----4-:R-:W-:-:S13]  /*edc0*/  @P0 R2UR UR4, R30 ;  /* 0x000000001e0402ca */ /* 0x010fda00000e0000 */
[----:B------:R-:W-:Y:S02]  /*edd0*/  UIADD3 UR16, UP0, UP2, UR10, UR16, UR4 ;  /* 0x000000100a107290 */ /* 0x000fe4000fa1e004 */
[----:B------:R-:W-:Y:S02]  /*ede0*/  UIADD3 UR10, UR23, UR9, URZ ;  /* 0x00000009170a7290 */ /* 0x000fe4000fffe03f */
[----:B------:R-:W-:Y:S02]  /*edf0*/  UIADD3 UR9, UR11, UR13, URZ ;  /* 0x0000000d0b097290 */ /* 0x000fe4000fffe03f */
[----:B------:R-:W-:Y:S01]  /*ee00*/  USHF.R.S32.HI UR14, URZ, 0x1f, UR4 ;  /* 0x0000001f3f0e7899 */ /* 0x000fe20008011404 */
[----:B------:R-:W-:Y:S01]  /*ee10*/  IADD3 R4, P2, P3, R7, UR16, R4 ;  /* 0x0000001007047c10 */ /* 0x000fe2000fb5e004 */
[----:B------:R-:W-:Y:S01]  /*ee20*/  IMAD.U32 R8, RZ, RZ, UR10 ;  /* 0x0000000aff087e24 */ /* 0x000fe2000f8e00ff */
[----:B------:R-:W-:Y:S01]  /*ee30*/  ULDC.64 UR10, c[0x0][UR19+0x210] ;  /* 0x00008400130a7abb */ /* 0x000fe20008000a00 */
[----:B------:R-:W-:Y:S01]  /*ee40*/  UIADD3.X UR9, UR9, UR20, UR14, UP0, UP2 ;  /* 0x0000001409097290 */ /* 0x000fe200087e440e */
[----:B------:R-:W-:Y:S01]  /*ee50*/  IMAD R7, R9, UR11, RZ ;  /* 0x0000000b09077c24 */ /* 0x000fe2000f8e02ff */
[----:B------:R-:W-:Y:S01]  /*ee60*/  ULDC.64 UR12, c[0x0][0xba8] ;  /* 0x0002ea00000c7ab9 */ /* 0x000fe20000000a00 */
[----:B------:R-:W-:Y:S01]  /*ee70*/  @!UP1 ULDC UR12, c[0x0][0xb50] ;  /* 0x0002d400000c9ab9 */ /* 0x000fe20000000800 */
[----:B------:R-:W-:Y:S01]  /*ee80*/  @!UP1 ULDC UR13, c[0x0][0xb54] ;  /* 0x0002d500000d9ab9 */ /* 0x000fe20000000800 */
[----:B------:R-:W-:Y:S01]  /*ee90*/  IMAD R7, R6, UR10, R7 ;  /* 0x0000000a06077c24 */ /* 0x000fe2000f8e0207 */
[----:B------:R-:W-:-:S03]  /*eea0*/  IADD3.X R5, R5, UR9, R8, P2, P3 ;  /* 0x0000000905057c10 */ /* 0x000fc600097e6408 */
[----:B------:R-:W-:-:S04]  /*eeb0*/  IMAD.WIDE.U32 R4, R9, UR10, R4 ;  /* 0x0000000a09047c25 */ /* 0x000fc8000f8e0004 */
[----:B------:R-:W-:Y:S01]  /*eec0*/  IMAD.IADD R5, R5, 0x1, R7 ;  /* 0x0000000105057824 */ /* 0x000fe200078e0207 */
[----:B------:R-:W-:-:S04]  /*eed0*/  LEA R8, P2, R4, UR12, 0x2 ;  /* 0x0000000c04087c11 */ /* 0x000fc8000f8410ff */
[----:B------:R-:W-:Y:S01]  /*eee0*/  LEA.HI.X R10, R4, UR13, R5, 0x2, P2 ;  /* 0x0000000d040a7c11 */ /* 0x000fe200090f1405 */
[----:B------:R-:W-:Y:S08]  /*eef0*/  @P4 BRA `(.L_x_1414) ;  /* 0x0000000000104947 */ /* 0x000ff00003800000 */
[----:B------:R-:W-:Y:S05]  /*ef00*/  @!P0 BRA `(.L_x_1414) ;  /* 0x00000000000c8947 */ /* 0x000fea0003800000 */
[----:B------:R-:W2:Y:S04]  /*ef10*/  LDG.E R5, desc[UR36][R28.64] ;  /* 0x000000241c057981 */ /* 0x000ea8000c1e1900 */
[----:B-----5:R-:W2:Y:S02]  /*ef20*/  LDG.E R44, desc[UR36][R28.64+0x4] ;  /* 0x000004241c2c7981 */ /* 0x020ea4000c1e1900 */
[----:B--2---:R-:W-:-:S07]  /*ef30*/  IMAD.IADD R44, R44, 0x1, -R5 ;  /* 0x000000012c2c7824 */ /* 0x004fce00078e0a05 */
.L_x_1414:
[----:B------:R-:W-:Y:S01]  /*ef40*/  SHFL.IDX PT, R4, R8, RZ, 0x1c1f ;  /* 0x001c1fff08047589 */ /* 0x000fe200000e0000 */
[----:B------:R-:W-:Y:S01]  /*ef50*/  VIADD R11, R217, UR46 ;  /* 0x0000002ed90b7c36 */ /* 0x000fe20008000000 */
[----:B------:R-:W-:Y:S01]  /*ef60*/  LOP3.LUT P0, RZ, R199, 0x3, RZ, 0xc0, !PT ;  /* 0x00000003c7ff7812 */ /* 0x000fe2000780c0ff */
[----:B-----5:R-:W-:Y:S01]  /*ef70*/  IMAD R44, R44, R45, RZ ;  /* 0x0000002d2c2c7224 */ /* 0x020fe200078e02ff */
[----:B------:R-:W0:Y:S01]  /*ef80*/  SHFL.IDX PT, R5, R10, RZ, 0x1c1f ;  /* 0x001c1fff0a057589 */ /* 0x000e2200000e0000 */
[C---:B------:R-:W-:Y:S01]  /*ef90*/  VIADD R9, R11.reuse, 0x8 ;  /* 0x000000080b097836 */ /* 0x040fe20000000000 */
[----:B------:R-:W-:Y:S02]  /*efa0*/  PLOP3.LUT P3, PT, PT, PT, UP1, 0x80, 0x0 ;  /* 0x000000000000781c */ /* 0x000fe40003f6f018 */
[----:B------:R-:W-:Y:S01]  /*efb0*/  SHFL.IDX PT, R6, R8, 0x1, 0x1c1f ;  /* 0x003c1f0008067f89 */ /* 0x000fe200000e0000 */
[-C--:B------:R-:W-:Y:S02]  /*efc0*/  ISETP.GE.OR P2, PT, R11, R44.reuse, P0 ;  /* 0x0000002c0b00720c */ /* 0x080fe40000746670 */
[-C--:B------:R-:W-:Y:S01]  /*efd0*/  ISETP.GE.OR P0, PT, R9, R44.reuse, P0 ;  /* 0x0000002c0900720c */ /* 0x080fe20000706670 */
[----:B------:R-:W1:Y:S10]  /*efe0*/  SHFL.IDX PT, R7, R10, 0x1, 0x1c1f ;  /* 0x003c1f000a077f89 */ /* 0x000e7400000e0000 */
[----:B0-----:R0:W-:Y:S01]  /*eff0*/  @!P2 ST.E desc[UR36][R4.64], R21 ;  /* 0x000000150400a985 */ /* 0x0011e2000c101924 */
[----:B------:R-:W-:-:S03]  /*f000*/  ISETP.GE.AND P2, PT, R11, R44, PT ;  /* 0x0000002c0b00720c */ /* 0x000fc60003f46270 */
[----:B-1----:R0:W-:Y:S01]  /*f010*/  @!P0 ST.E desc[UR36][R6.64], R20 ;  /* 0x0000001406008985 */ /* 0x0021e2000c101924 */
[----:B------:R-:W-:Y:S01]  /*f020*/  ISETP.GE.AND P0, PT, R9, R44, PT ;  /* 0x0000002c0900720c */ /* 0x000fe20003f06270 */
[----:B------:R-:W-:-:S12]  /*f030*/  @P3 BRA `(.L_x_1415) ;  /* 0x00000008008c3947 */ /* 0x000fd80003800000 */
[----:B------:R-:W-:Y:S01]  /*f040*/  IMAD R3, R198, 0x40, R18 ;  /* 0x00000040c6037824 */ /* 0x000fe200078e0212 */
[----:B0-----:R-:W0:Y:S01]  /*f050*/  @P1 LDC R20, c[0x0][0xbec] ;  /* 0x0002fb00ff141b82 */ /* 0x001e220000000800 */
[----:B------:R-:W-:Y:S02]  /*f060*/  ULDC.64 UR12, c[0x0][0xaa0] ;  /* 0x0002a800000c7ab9 */ /* 0x000fe40000000a00 */
[----:B------:R-:W-:-:S03]  /*f070*/  IMAD.WIDE R32, R3, 0x2, R32 ;  /* 0x0000000203207825 */ /* 0x000fc600078e0220 */
[C---:B------:R-:W-:Y:S01]  /*f080*/  IADD3 R9, P6, R32.reuse, 0x1000, RZ ;  /* 0x0000100020097810 */ /* 0x040fe20007fde0ff */
[----:B------:R-:W-:Y:S01]  /*f090*/  UIMAD UR9, UR14, UR12, URZ ;  /* 0x0000000c0e0972a4 */ /* 0x000fe2000f8e023f */
[C---:B------:R-:W-:Y:S02]  /*f0a0*/  IADD3 R13, P5, R32.reuse, 0x2000, RZ ;  /* 0x00002000200d7810 */ /* 0x040fe40007fbe0ff */
[----:B------:R-:W-:Y:S01]  /*f0b0*/  LOP3.LUT R8, R9, 0x380, RZ, 0xc0, !PT ;  /* 0x0000038009087812 */ /* 0x000fe200078ec0ff */
[----:B------:R-:W-:Y:S01]  /*f0c0*/  UIMAD.WIDE.U32 UR10, UR4, UR12, URZ ;  /* 0x0000000c040a72a5 */ /* 0x000fe2000f8e003f */
[----:B------:R-:W-:Y:S02]  /*f0d0*/  IADD3 R25, P4, R32, 0x3000, RZ ;  /* 0x0000300020197810 */ /* 0x000fe40007f9e0ff */
[----:B------:R-:W-:Y:S01]  /*f0e0*/  SHF.R.U64 R8, R8, 0x3, RZ ;  /* 0x0000000308087819 */ /* 0x000fe200000012ff */
[----:B------:R-:W-:Y:S01]  /*f0f0*/  UIMAD UR9, UR4, UR13, UR9 ;  /* 0x0000000d040972a4 */ /* 0x000fe2000f8e0209 */
[----:B------:R-:W-:-:S02]  /*f100*/  IADD3 R29, P3, R32, 0x4000, RZ ;  /* 0x00004000201d7810 */ /* 0x000fc40007f7e0ff */
[----:B------:R-:W-:Y:S01]  /*f110*/  LOP3.LUT R8, R8, R9, RZ, 0x3c, !PT ;  /* 0x0000000908087212 */ /* 0x000fe200078e3cff */
[--C-:B------:R-:W-:Y:S01]  /*f120*/  IMAD.X R9, RZ, RZ, R33.reuse, P6 ;  /* 0x000000ffff097224 */ /* 0x100fe200030e0621 */
[C---:B------:R-:W-:Y:S01]  /*f130*/  IADD3 R3, P6, R32.reuse, 0x7000, RZ ;  /* 0x0000700020037810 */ /* 0x040fe20007fde0ff */
[----:B------:R-:W-:Y:S01]  /*f140*/  UIADD3 UR11, UR11, UR9, URZ ;  /* 0x000000090b0b7290 */ /* 0x000fe2000fffe03f */
[C---:B------:R-:W-:Y:S01]  /*f150*/  IADD3 R35, P2, R32.reuse, 0x5000, RZ ;  /* 0x0000500020237810 */ /* 0x040fe20007f5e0ff */
[----:B------:R-:W-:Y:S01]  /*f160*/  ULDC.64 UR12, c[0x0][0xae8] ;  /* 0x0002ba00000c7ab9 */ /* 0x000fe20000000a00 */
[----:B------:R-:W-:Y:S01]  /*f170*/  LOP3.LUT R2, R3, 0x380, RZ, 0xc0, !PT ;  /* 0x0000038003027812 */ /* 0x000fe200078ec0ff */
[----:B------:R-:W-:Y:S01]  /*f180*/  USHF.R.S32.HI UR4, URZ, 0x1f, UR8 ;  /* 0x0000001f3f047899 */ /* 0x000fe20008011408 */
[----:B------:R-:W-:Y:S01]  /*f190*/  IADD3 R37, P0, R32, 0x6000, RZ ;  /* 0x0000600020257810 */ /* 0x000fe20007f1e0ff */
[----:B------:R-:W-:Y:S01]  /*f1a0*/  IMAD.X R41, RZ, RZ, R33, P6 ;  /* 0x000000ffff297224 */ /* 0x000fe200030e0621 */
[----:B------:R-:W-:Y:S01]  /*f1b0*/  SHF.R.U64 R2, R2, 0x3, RZ ;  /* 0x0000000302027819 */ /* 0x000fe200000012ff */
[----:B------:R-:W-:Y:S01]  /*f1c0*/  UIMAD.WIDE.U32 UR10, UR55, UR12, UR10 ;  /* 0x0000000c370a72a5 */ /* 0x000fe2000f8e000a */
[----:B------:R-:W-:Y:S01]  /*f1d0*/  LOP3.LUT R12, R13, 0x380, RZ, 0xc0, !PT ;  /* 0x000003800d0c7812 */ /* 0x000fe200078ec0ff */
[----:B------:R-:W5:Y:S01]  /*f1e0*/  LD.E.128 R8, desc[UR36][R8.64] ;  /* 0x0000002408087980 */ /* 0x000f62000c101d00 */
[----:B------:R-:W-:-:S02]  /*f1f0*/  LOP3.LUT R40, R2, R3, RZ, 0x3c, !PT ;  /* 0x0000000302287212 */ /* 0x000fc400078e3cff */
[----:B------:R-:W1:Y:S01]  /*f200*/  @P1 LDC R3, c[0x0][0xbf0] ;  /* 0x0002fc00ff031b82 */ /* 0x000e620000000800 */
[----:B------:R-:W-:Y:S01]  /*f210*/  IMAD R2, R22, 0x20, R198 ;  /* 0x0000002016027824 */ /* 0x000fe200078e02c6 */
[----:B------:R-:W-:Y:S01]  /*f220*/  UIMAD UR11, UR55, UR13, UR11 ;  /* 0x0000000d370b72a4 */ /* 0x000fe2000f8e020b */
[----:B------:R-:W-:Y:S01]  /*f230*/  LOP3.LUT R24, R25, 0x380, RZ, 0xc0, !PT ;  /* 0x0000038019187812 */ /* 0x000fe200078ec0ff */
[----:B------:R-:W5:Y:S01]  /*f240*/  LD.E.128 R40, desc[UR36][R40.64] ;  /* 0x0000002428287980 */ /* 0x000f62000c101d00 */
[----:B------:R-:W-:Y:S01]  /*f250*/  VIADD R47, R2, UR46 ;  /* 0x0000002e022f7c36 */ /* 0x000fe20008000000 */
[----:B------:R-:W-:Y:S01]  /*f260*/  ULDC.64 UR12, c[0x0][0xaf0] ;  /* 0x0002bc00000c7ab9 */ /* 0x000fe20000000a00 */
[----:B------:R-:W-:Y:S01]  /*f270*/  LOP3.LUT R28, R29, 0x380, RZ, 0xc0, !PT ;  /* 0x000003801d1c7812 */ /* 0x000fe200078ec0ff */
[----:B------:R-:W-:Y:S01]  /*f280*/  UIMAD UR4, UR4, UR12, URZ ;  /* 0x0000000c040472a4 */ /* 0x000fe2000f8e023f */
[----:B0-----:R-:W-:Y:S01]  /*f290*/  @P1 IMAD.HI.U32 R2, R47, R20, RZ ;  /* 0x000000142f021227 */ /* 0x001fe200078e00ff */
[----:B------:R-:W-:-:S02]  /*f2a0*/  LOP3.LUT R34, R35, 0x380, RZ, 0xc0, !PT ;  /* 0x0000038023227812 */ /* 0x000fc400078ec0ff */
[----:B------:R-:W-:Y:S02]  /*f2b0*/  LOP3.LUT R36, R37, 0x380, RZ, 0xc0, !PT ;  /* 0x0000038025247812 */ /* 0x000fe400078ec0ff */
[----:B------:R-:W-:Y:S01]  /*f2c0*/  LOP3.LUT R5, R32, 0x380, RZ, 0xc0, !PT ;  /* 0x0000038020057812 */ /* 0x000fe200078ec0ff */
[----:B------:R-:W-:Y:S01]  /*f2d0*/  IMAD.MOV.U32 R21, RZ, RZ, R47 ;  /* 0x000000ffff157224 */ /* 0x000fe200078e002f */
[----:B------:R-:W-:Y:S01]  /*f2e0*/  SHF.R.U64 R12, R12, 0x3, RZ ;  /* 0x000000030c0c7819 */ /* 0x000fe200000012ff */
[----:B------:R-:W-:Y:S01]  /*f2f0*/  UIMAD UR4, UR8, UR13, UR4 ;  /* 0x0000000d080472a4 */ /* 0x000fe2000f8e0204 */
[----:B------:R-:W-:Y:S01]  /*f300*/  SHF.R.U64 R24, R24, 0x3, RZ ;  /* 0x0000000318187819 */ /* 0x000fe200000012ff */
[----:B------:R-:W-:Y:S01]  /*f310*/  UIMAD.WIDE.U32 UR8, UR8, UR12, UR10 ;  /* 0x0000000c080872a5 */ /* 0x000fe2000f8e000a */
[----:B------:R-:W-:Y:S02]  /*f320*/  SHF.R.U64 R28, R28, 0x3, RZ ;  /* 0x000000031c1c7819 */ /* 0x000fe400000012ff */
[----:B------:R-:W-:-:S02]  /*f330*/  SHF.R.U64 R34, R34, 0x3, RZ ;  /* 0x0000000322227819 */ /* 0x000fc400000012ff */
[----:B------:R-:W-:Y:S02]  /*f340*/  SHF.R.U64 R36, R36, 0x3, RZ ;  /* 0x0000000324247819 */ /* 0x000fe400000012ff */
[----:B------:R-:W-:Y:S02]  /*f350*/  SHF.R.U64 R5, R5, 0x3, RZ ;  /* 0x0000000305057819 */ /* 0x000fe400000012ff */
[----:B-1----:R-:W-:Y:S01]  /*f360*/  @P1 SHF.R.U32.HI R21, RZ, R3, R2 ;  /* 0x00000003ff151219 */ /* 0x002fe20000011602 */
[----:B------:R-:W-:Y:S01]  /*f370*/  UIADD3 UR4, UR9, UR4, URZ ;  /* 0x0000000409047290 */ /* 0x000fe2000fffe03f */
[----:B------:R-:W-:Y:S01]  /*f380*/  LOP3.LUT R12, R12, R13, RZ, 0x3c, !PT ;  /* 0x0000000d0c0c7212 */ /* 0x000fe200078e3cff */
[--C-:B------:R-:W-:Y:S01]  /*f390*/  IMAD.X R13, RZ, RZ, R33.reuse, P5 ;  /* 0x000000ffff0d7224 */ /* 0x100fe200028e0621 */
        /* <DEDUP_REMOVED lines=9> */
[----:B------:R-:W-:Y:S01]  /*f430*/  IMAD.MOV.U32 R5, RZ, RZ, R33 ;  /* 0x000000ffff057224 */ /* 0x000fe200078e0021 */
[--C-:B------:R-:W-:Y:S01]  /*f440*/  SHF.R.S32.HI R20, RZ, 0x1f, R21.reuse ;  /* 0x0000001fff147819 */ /* 0x100fe20000011415 */
[----:B------:R-:W-:Y:S01]  /*f450*/  IMAD.MOV R46, RZ, RZ, -R21 ;  /* 0x000000ffff2e7224 */ /* 0x000fe200078e0a15 */
[----:B------:R-:W-:Y:S01]  /*f460*/  ULDC.64 UR10, c[0x0][0xae0] ;  /* 0x0002b800000a7ab9 */ /* 0x000fe20000000a00 */
[----:B------:R-:W-:Y:S01]  /*f470*/  IMAD.U32 R3, RZ, RZ, UR9 ;  /* 0x00000009ff037e24 */ /* 0x000fe2000f8e00ff */
[----:B------:R-:W5:Y:S01]  /*f480*/  LD.E.128 R12, desc[UR36][R12.64] ;  /* 0x000000240c0c7980 */ /* 0x000f62000c101d00 */
[----:B------:R-:W-:-:S02]  /*f490*/  IMAD R20, R20, UR10, RZ ;  /* 0x0000000a14147c24 */ /* 0x000fc4000f8e02ff */
[----:B------:R-:W-:Y:S01]  /*f4a0*/  IMAD R45, R45, R46, R47 ;  /* 0x0000002e2d2d7224 */ /* 0x000fe200078e022f */
[----:B------:R-:W5:Y:S01]  /*f4b0*/  LD.E.128 R4, desc[UR36][R4.64] ;  /* 0x0000002404047980 */ /* 0x000f62000c101d00 */
[----:B------:R-:W-:Y:S01]  /*f4c0*/  IMAD.U32 R2, RZ, RZ, UR8 ;  /* 0x00000008ff027e24 */ /* 0x000fe2000f8e00ff */
[----:B------:R-:W-:Y:S01]  /*f4d0*/  ULDC.64 UR8, c[0x0][0xad8] ;  /* 0x0002b60000087ab9 */ /* 0x000fe20000000a00 */
[----:B------:R-:W-:Y:S01]  /*f4e0*/  IMAD.U32 R3, RZ, RZ, UR4 ;  /* 0x00000004ff037e24 */ /* 0x000fe2000f8e00ff */
[----:B------:R-:W5:Y:S01]  /*f4f0*/  LD.E.128 R24, desc[UR36][R24.64] ;  /* 0x0000002418187980 */ /* 0x000f62000c101d00 */
[----:B------:R-:W-:-:S03]  /*f500*/  IMAD R47, R21, UR11, R20 ;  /* 0x0000000b152f7c24 */ /* 0x000fc6000f8e0214 */
[----:B------:R-:W5:Y:S01]  /*f510*/  LD.E.128 R28, desc[UR36][R28.64] ;  /* 0x000000241c1c7980 */ /* 0x000f62000c101d00 */
[----:B------:R-:W-:-:S03]  /*f520*/  SHF.R.S32.HI R20, RZ, 0x1f, R45 ;  /* 0x0000001fff147819 */ /* 0x000fc6000001142d */
[----:B------:R-:W5:Y:S04]  /*f530*/  LD.E.128 R32, desc[UR36][R34.64] ;  /* 0x0000002422207980 */ /* 0x000f68000c101d00 */
[----:B------:R-:W5:Y:S01]  /*f540*/  LD.E.128 R36, desc[UR36][R36.64] ;  /* 0x0000002424247980 */ /* 0x000f62000c101d00 */
[----:B------:R-:W-:Y:S01]  /*f550*/  IMAD.WIDE.U32 R2, R21, UR10, R2 ;  /* 0x0000000a15027c25 */ /* 0x000fe2000f8e0002 */
[----:B------:R-:W-:Y:S01]  /*f560*/  @!PT LDS RZ, [RZ] ;  /* 0x00000000fffff984 */ /* 0x000fe20000000800 */
[----:B------:R-:W-:Y:S01]  /*f570*/  @!PT LDS RZ, [RZ] ;  /* 0x00000000fffff984 */ /* 0x000fe20000000800 */
[----:B------:R-:W-:Y:S01]  /*f580*/  @!PT LDS RZ, [RZ] ;  /* 0x00000000fffff984 */ /* 0x000fe20000000800 */
[----:B------:R-:W-:Y:S01]  /*f590*/  @!PT LDS RZ, [RZ] ;  /* 0x00000000fffff984 */ /* 0x000fe20000000800 */
[----:B------:R0:W-:Y:S06]  /*f5a0*/  MEMBAR.ALL.CTA ;  /* 0x0000000000007992 */ /* 0x0001ec0000008000 */
[----:B0-----:R-:W0:Y:S01]  /*f5b0*/  FENCE.VIEW.ASYNC.S ;  /* 0x00000000000073c6 */ /* 0x001e220000000000 */
[----:B------:R-:W-:-:S02]  /*f5c0*/  IMAD.IADD R3, R3, 0x1, R47 ;  /* 0x0000000103037824 */ /* 0x000fc400078e022f */
[----:B------:R-:W-:Y:S02]  /*f5d0*/  IMAD R20, R20, UR8, RZ ;  /* 0x0000000814147c24 */ /* 0x000fe4000f8e02ff */
[----:B------:R-:W-:Y:S02]  /*f5e0*/  VIADD R49, R198, UR46 ;  /* 0x0000002ec6317c36 */ /* 0x000fe40008000000 */
[C---:B------:R-:W-:Y:S02]  /*f5f0*/  IMAD R47, R45.reuse, UR9, R20 ;  /* 0x000000092d2f7c24 */ /* 0x040fe4000f8e0214 */
[----:B------:R-:W-:Y:S01]  /*f600*/  IMAD.WIDE.U32 R2, R45, UR8, R2 ;  /* 0x000000082d027c25 */ /* 0x000fe2000f8e0002 */
[----:B------:R-:W-:Y:S01]  /*f610*/  ISETP.GE.AND P2, PT, R49, R44, PT ;  /* 0x0000002c3100720c */ /* 0x000fe20003f46270 */
[----:B------:R-:W-:Y:S02]  /*f620*/  ULDC.64 UR8, c[0x0][0xa80] ;  /* 0x0002a00000087ab9 */ /* 0x000fe40000000a00 */
[----:B------:R-:W-:Y:S01]  /*f630*/  VIADD R0, R0, 0x28820 ;  /* 0x0002882000007836 */ /* 0x000fe20000000000 */
[----:B------:R-:W-:Y:S01]  /*f640*/  LEA R45, P3, R2, UR8, 0x1 ;  /* 0x00000008022d7c11 */ /* 0x000fe2000f8608ff */
[----:B------:R-:W-:-:S02]  /*f650*/  IMAD.IADD R3, R3, 0x1, R47 ;  /* 0x0000000103037824 */ /* 0x000fc400078e022f */
[----:B------:R-:W-:Y:S01]  /*f660*/  VIADD R21, R49, 0x20 ;  /* 0x0000002031157836 */ /* 0x000fe20000000000 */
[----:B------:R-:W-:Y:S02]  /*f670*/  PRMT R0, RZ, 0x654, R0 ;  /* 0x00000654ff007816 */ /* 0x000fe40000000000 */
[----:B------:R-:W-:Y:S02]  /*f680*/  LEA.HI.X R46, R2, UR9, R3, 0x1, P3 ;  /* 0x00000009022e7c11 */ /* 0x000fe400098f0c03 */
[-C--:B------:R-:W-:Y:S01]  /*f690*/  ISETP.GE.AND P0, PT, R21, R44.reuse, PT ;  /* 0x0000002c1500720c */ /* 0x080fe20003f06270 */
[----:B------:R-:W-:Y:S01]  /*f6a0*/  VIADD R21, R49, 0x40 ;  /* 0x0000004031157836 */ /* 0x000fe20000000000 */
[----:B0-----:R0:W-:Y:S01]  /*f6b0*/  SYNCS.ARRIVE.TRANS64.RED.A1T0 RZ, [R0+URZ], RZ ;  /* 0x000000ff00ff79a7 */ /* 0x0011e2000810043f */
[----:B------:R1:W2:Y:S01]  /*f6c0*/  SHFL.IDX PT, R20, R45, RZ, 0x181f ;  /* 0x00181fff2d147589 */ /* 0x0002a200000e0000 */
[----:B------:R-:W-:Y:S02]  /*f6d0*/  BSSY B1, `(.L_x_1416) ;  /* 0x000000d000017945 */ /* 0x000fe40003800000 */
[----:B------:R-:W-:Y:S01]  /*f6e0*/  ISETP.GE.AND P1, PT, R21, R44, PT ;  /* 0x0000002c1500720c */ /* 0x000fe20003f26270 */
[----:B0-----:R1:W0:Y:S01]  /*f6f0*/  SHFL.IDX PT, R0, R46, RZ, 0x181f ;  /* 0x00181fff2e007589 */ /* 0x00122200000e0000 */
[----:B------:R-:W-:Y:S11]  /*f700*/  @P2 BRA `(.L_x_1417) ;  /* 0x0000000000242947 */ /* 0x000ff60003800000 */
[----:B------:R-:W-:Y:S02]  /*f710*/  ULDC UR4, c[0x0][0xac8] ;  /* 0x0002b20000047ab9 */ /* 0x000fe40000000800 */
[----:B------:R-:W-:Y:S02]  /*f720*/  ISETP.GE.AND P2, PT, R18, UR4, PT ;  /* 0x0000000412007c0c */ /* 0x000fe4000bf46270 */
[----:B------:R-:W-:-:S11]  /*f730*/  ISETP.GE.AND P3, PT, R19, UR4, PT ;  /* 0x0000000413007c0c */ /* 0x000fd6000bf66270 */
[CC--:B--2---:R-:W-:Y:S02]  /*f740*/  @!P2 LEA R2, P4, R18.reuse, R20.reuse, 0x1 ;  /* 0x000000141202a211 */ /* 0x0c4fe400078808ff */
[C---:B------:R-:W-:Y:S02]  /*f750*/  @!P3 LEA R20, P5, R19.reuse, R20, 0x1 ;  /* 0x000000141314b211 */ /* 0x040fe400078a08ff */
[-C--:B0-----:R-:W-:Y:S02]  /*f760*/  @!P2 LEA.HI.X R3, R18, R0.reuse, R221, 0x1, P4 ;  /* 0x000000001203a211 */ /* 0x081fe400020f0cdd */
[----:B------:R-:W-:-:S03]  /*f770*/  @!P3 LEA.HI.X R21, R19, R0, R220, 0x1, P5 ;  /* 0x000000001315b211 */ /* 0x000fc600028f0cdc */
[----:B-----5:R3:W-:Y:S04]  /*f780*/  @!P2 ST.E.128 desc[UR36][R2.64], R4 ;  /* 0x000000040200a985 */ /* 0x0207e8000c101d24 */
[----:B------:R3:W-:Y:S02]  /*f790*/  @!P3 ST.E.128 desc[UR36][R20.64], R28 ;  /* 0x0000001c1400b985 */ /* 0x0007e4000c101d24 */
.L_x_1417:
[----:B------:R-:W-:Y:S05]  /*f7a0*/  BSYNC B1 ;  /* 0x0000000000017941 */ /* 0x000fea0003800000 */
.L_x_1416:
[----:B0-----:R0:W4:Y:S01]  /*f7b0*/  SHFL.IDX PT, R0, R46, 0x1, 0x181f ;  /* 0x00381f002e007f89 */ /* 0x00112200000e0000 */
[----:B------:R-:W-:Y:S03]  /*f7c0*/  BSSY B1, `(.L_x_1418) ;  /* 0x000000c000017945 */ /* 0x000fe60003800000 */
[----:B---3-5:R0:W3:Y:S01]  /*f7d0*/  SHFL.IDX PT, R4, R45, 0x1, 0x181f ;  /* 0x00381f002d047f89 */ /* 0x0280e200000e0000 */
[----:B------:R-:W-:Y:S05]  /*f7e0*/  @P0 BRA `(.L_x_1419) ;  /* 0x0000000000240947 */ /* 0x000fea0003800000 */
[----:B------:R-:W-:Y:S02]  /*f7f0*/  ULDC UR4, c[0x0][0xac8] ;  /* 0x0002b20000047ab9 */ /* 0x000fe40000000800 */
[----:B------:R-:W-:Y:S02]  /*f800*/  ISETP.GE.AND P3, PT, R18, UR4, PT ;  /* 0x0000000412007c0c */ /* 0x000fe4000bf66270 */
[----:B------:R-:W-:-:S11]  /*f810*/  ISETP.GE.AND P4, PT, R19, UR4, PT ;  /* 0x0000000413007c0c */ /* 0x000fd6000bf86270 */
[CC--:B---3--:R-:W-:Y:S02]  /*f820*/  @!P3 LEA R2, P0, R18.reuse, R4.reuse, 0x1 ;  /* 0x000000041202b211 */ /* 0x0c8fe400078008ff */
[C---:B------:R-:W-:Y:S02]  /*f830*/  @!P4 LEA R4, P2, R19.reuse, R4, 0x1 ;  /* 0x000000041304c211 */ /* 0x040fe400078408ff */
[-C--:B----4-:R-:W-:Y:S02]  /*f840*/  @!P3 LEA.HI.X R3, R18, R0.reuse, R221, 0x1, P0 ;  /* 0x000000001203b211 */ /* 0x090fe400000f0cdd */
[----:B------:R-:W-:-:S03]  /*f850*/  @!P4 LEA.HI.X R5, R19, R0, R220, 0x1, P2 ;  /* 0x000000001305c211 */ /* 0x000fc600010f0cdc */
[----:B------:R3:W-:Y:S04]  /*f860*/  @!P3 ST.E.128 desc[UR36][R2.64], R8 ;  /* 0x000000080200b985 */ /* 0x0007e8000c101d24 */
[----:B------:R3:W-:Y:S02]  /*f870*/  @!P4 ST.E.128 desc[UR36][R4.64], R32 ;  /* 0x000000200400c985 */ /* 0x0007e4000c101d24 */
.L_x_1419:
[----:B------:R-:W-:Y:S05]  /*f880*/  BSYNC B1 ;  /* 0x0000000000017941 */ /* 0x000fea0003800000 */
.L_x_1418:
[----:B----4-:R4:W0:Y:S01]  /*f890*/  SHFL.IDX PT, R0, R46, 0x2, 0x181f ;  /* 0x00581f002e007f89 */ /* 0x01082200000e0000 */
[----:B------:R-:W-:Y:S03]  /*f8a0*/  BSSY B1, `(.L_x_1420) ;  /* 0x000000c000017945 */ /* 0x000fe60003800000 */
[----:B---3--:R4:W3:Y:S01]  /*f8b0*/  SHFL.IDX PT, R4, R45, 0x2, 0x181f ;  /* 0x00581f002d047f89 */ /* 0x0088e200000e0000 */
[----:B------:R-:W-:Y:S05]  /*f8c0*/  @P1 BRA `(.L_x_1421) ;  /* 0x0000000000241947 */ /* 0x000fea0003800000 */
[----:B------:R-:W-:Y:S02]  /*f8d0*/  ULDC UR4, c[0x0][0xac8] ;  /* 0x0002b20000047ab9 */ /* 0x000fe40000000800 */
[----:B------:R-:W-:Y:S02]  /*f8e0*/  ISETP.GE.AND P2, PT, R18, UR4, PT ;  /* 0x0000000412007c0c */ /* 0x000fe4000bf46270 */
[----:B------:R-:W-:-:S11]  /*f8f0*/  ISETP.GE.AND P3, PT, R19, UR4, PT ;  /* 0x0000000413007c0c */ /* 0x000fd6000bf66270 */
[CC--:B---3--:R-:W-:Y:S02]  /*f900*/  @!P2 LEA R2, P0, R18.reuse, R4.reuse, 0x1 ;  /* 0x000000041202a211 */ /* 0x0c8fe400078008ff */
[C---:B------:R-:W-:Y:S02]  /*f910*/  @!P3 LEA R4, P1, R19.reuse, R4, 0x1 ;  /* 0x000000041304b211 */ /* 0x040fe400078208ff */
[-C--:B0-----:R-:W-:Y:S02]  /*f920*/  @!P2 LEA.HI.X R3, R18, R0.reuse, R221, 0x1, P0 ;  /* 0x000000001203a211 */ /* 0x081fe400000f0cdd */
[----:B------:R-:W-:-:S03]  /*f930*/  @!P3 LEA.HI.X R5, R19, R0, R220, 0x1, P1 ;  /* 0x000000001305b211 */ /* 0x000fc600008f0cdc */
[----:B------:R0:W-:Y:S04]  /*f940*/  @!P2 ST.E.128 desc[UR36][R2.64], R12 ;  /* 0x0000000c0200a985 */ /* 0x0001e8000c101d24 */
[----:B------:R0:W-:Y:S02]  /*f950*/  @!P3 ST.E.128 desc[UR36][R4.64], R36 ;  /* 0x000000240400b985 */ /* 0x0001e4000c101d24 */
.L_x_1421:
[----:B------:R-:W-:Y:S05]  /*f960*/  BSYNC B1 ;  /* 0x0000000000017941 */ /* 0x000fea0003800000 */
.L_x_1420:
        /* <DEDUP_REMOVED lines=12> */
[----:B----4-:R-:W-:-:S04]  /*fa30*/  LEA R2, P0, R19, R45, 0x1 ;  /* 0x0000002d13027211 */ /* 0x010fc800078008ff */
[----:B------:R-:W-:-:S05]  /*fa40*/  LEA.HI.X R3, R19, R46, R220, 0x1, P0 ;  /* 0x0000002e13037211 */ /* 0x000fca00000f0cdc */
[----:B------:R0:W-:Y:S01]  /*fa50*/  ST.E.128 desc[UR36][R2.64], R40 ;  /* 0x0000002802007985 */ /* 0x0001e2000c101d24 */
[----:B------:R-:W-:Y:S05]  /*fa60*/  BRA `(.L_x_1422) ;  /* 0x0000001400fc7947 */ /* 0x000fea0003800000 */
.L_x_1415:
[----:B------:R-:W-:Y:S01]  /*fa70*/  ULDC.64 UR12, c[0x0][0xb08] ;  /* 0x0002c200000c7ab9 */ /* 0x000fe20000000a00 */
[----:B0-----:R-:W0:Y:S01]  /*fa80*/  @P1 LDC R4, c[0x0][0xbec] ;  /* 0x0002fb00ff041b82 */ /* 0x001e220000000800 */
[----:B------:R-:W-:Y:S01]  /*fa90*/  UIMAD UR9, UR14, UR12, URZ ;  /* 0x0000000c0e0972a4 */ /* 0x000fe2000f8e023f */
[----:B------:R-:W-:Y:S01]  /*faa0*/  IMAD.MOV.U32 R7, RZ, RZ, R13 ;  /* 0x000000ffff077224 */ /* 0x000fe200078e000d */
[----:B------:R-:W-:Y:S01]  /*fab0*/  UIMAD.WIDE.U32 UR10, UR4, UR12, URZ ;  /* 0x0000000c040a72a5 */ /* 0x000fe2000f8e003f */
[----:B------:R-:W-:Y:S01]  /*fac0*/  BSSY B1, `(.L_x_1423) ;  /* 0x000006d000017945 */ /* 0x000fe20003800000 */
[----:B------:R-:W-:Y:S02]  /*fad0*/  UIMAD UR9, UR4, UR13, UR9 ;  /* 0x0000000d040972a4 */ /* 0x000fe4000f8e0209 */
[----:B------:R-:W-:Y:S01]  /*fae0*/  USHF.R.S32.HI UR4, URZ, 0x1f, UR8 ;  /* 0x0000001f3f047899 */ /* 0x000fe20008011408 */
[----:B------:R-:W1:Y:S01]  /*faf0*/  @P1 LDC R5, c[0x0][0xbf0] ;  /* 0x0002fc00ff051b82 */ /* 0x000e620000000800 */
[----:B------:R-:W-:Y:S01]  /*fb00*/  UIADD3 UR11, UR11, UR9, URZ ;  /* 0x000000090b0b7290 */ /* 0x000fe2000fffe03f */
[----:B------:R-:W-:-:S03]  /*fb10*/  ULDC.64 UR12, c[0x0][0xb38] ;  /* 0x0002ce00000c7ab9 */ /* 0x000fc60000000a00 */
[----:B------:R-:W-:-:S04]  /*fb20*/  UIMAD.WIDE.U32 UR10, UR55, UR12, UR10 ;  /* 0x0000000c370a72a5 */ /* 0x000fc8000f8e000a */
[----:B------:R-:W-:-:S03]  /*fb30*/  UIMAD UR11, UR55, UR13, UR11 ;  /* 0x0000000d370b72a4 */ /* 0x000fc6000f8e020b */
[----:B------:R-:W-:Y:S02]  /*fb40*/  ULDC.64 UR12, c[0x0][0xb40] ;  /* 0x0002d000000c7ab9 */ /* 0x000fe40000000a00 */
[----:B------:R-:W-:Y:S01]  /*fb50*/  UIMAD UR4, UR4, UR12, URZ ;  /* 0x0000000c040472a4 */ /* 0x000fe2000f8e023f */
[----:B0-----:R-:W-:-:S03]  /*fb60*/  @P1 IMAD.HI.U32 R4, R13, R4, RZ ;  /* 0x000000040d041227 */ /* 0x001fc600078e00ff */
[----:B------:R-:W-:Y:S02]  /*fb70*/  UIMAD UR4, UR8, UR13, UR4 ;  /* 0x0000000d080472a4 */ /* 0x000fe4000f8e0204 */
[----:B------:R-:W-:-:S03]  /*fb80*/  UIMAD.WIDE.U32 UR8, UR8, UR12, UR10 ;  /* 0x0000000c080872a5 */ /* 0x000fc6000f8e000a */
[----:B------:R-:W-:Y:S01]  /*fb90*/  ULDC.64 UR10, c[0x0][0xb48] ;  /* 0x0002d200000a7ab9 */ /* 0x000fe20000000a00 */
[----:B------:R-:W-:Y:S01]  /*fba0*/  UIADD3 UR9, UR9, UR4, URZ ;  /* 0x0000000409097290 */ /* 0x000fe2000fffe03f */
[----:B-1----:R-:W-:-:S03]  /*fbb0*/  @P1 SHF.R.U32.HI R7, RZ, R5, R4 ;  /* 0x00000005ff071219 */ /* 0x002fc60000011604 */
[----:B------:R-:W-:Y:S01]  /*fbc0*/  UIMAD.WIDE.U32 UR8, UR56, UR10, UR8 ;  /* 0x0000000a380872a5 */ /* 0x000fe2000f8e0008 */
[--C-:B------:R-:W-:Y:S01]  /*fbd0*/  SHF.R.S32.HI R4, RZ, 0x1f, R7.reuse ;  /* 0x0000001fff047819 */ /* 0x100fe20000011407 */
[----:B------:R-:W-:Y:S02]  /*fbe0*/  IMAD.MOV R6, RZ, RZ, -R7 ;  /* 0x000000ffff067224 */ /* 0x000fe400078e0a07 */
[----:B------:R-:W-:Y:S02]  /*fbf0*/  UIMAD UR56, UR56, UR11, UR9 ;  /* 0x0000000b383872a4 */ /* 0x000fe4000f8e0209 */
[----:B------:R-:W-:Y:S01]  /*fc00*/  IMAD R45, R45, R6, R13 ;  /* 0x000000062d2d7224 */ /* 0x000fe200078e020d */
[----:B------:R-:W-:Y:S01]  /*fc10*/  ULDC.64 UR10, c[0x0][0xb30] ;  /* 0x0002cc00000a7ab9 */ /* 0x000fe20000000a00 */
[----:B------:R-:W-:Y:S02]  /*fc20*/  IMAD.U32 R5, RZ, RZ, UR9 ;  /* 0x00000009ff057e24 */ /* 0x000fe4000f8e00ff */
[----:B------:R-:W-:-:S02]  /*fc30*/  IMAD R6, R4, UR10, RZ ;  /* 0x0000000a04067c24 */ /* 0x000fc4000f8e02ff */
[----:B------:R-:W-:Y:S01]  /*fc40*/  IMAD.U32 R4, RZ, RZ, UR8 ;  /* 0x00000008ff047e24 */ /* 0x000fe2000f8e00ff */
[----:B------:R-:W-:Y:S01]  /*fc50*/  ULDC.64 UR8, c[0x0][0xb28] ;  /* 0x0002ca0000087ab9 */ /* 0x000fe20000000a00 */
[----:B------:R-:W-:Y:S02]  /*fc60*/  IMAD.U32 R5, RZ, RZ, UR56 ;  /* 0x00000038ff057e24 */ /* 0x000fe4000f8e00ff */
[C---:B------:R-:W-:Y:S01]  /*fc70*/  IMAD R9, R7.reuse, UR11, R6 ;  /* 0x0000000b07097c24 */ /* 0x040fe2000f8e0206 */
[----:B------:R-:W-:Y:S01]  /*fc80*/  SHF.R.S32.HI R6, RZ, 0x1f, R45 ;  /* 0x0000001fff067819 */ /* 0x000fe2000001142d */
        /* <DEDUP_REMOVED lines=9> */
[----:B------:R-:W-:Y:S01]  /*fd20*/  PRMT R6, RZ, 0x654, R6 ;  /* 0x00000654ff067816 */ /* 0x000fe20000000006 */
[----:B------:R0:W1:Y:S01]  /*fd30*/  SHFL.IDX PT, R14, R0, RZ, 0x1c1f ;  /* 0x001c1fff000e7589 */ /* 0x00006200000e0000 */
[----:B------:R-:W-:Y:S02]  /*fd40*/  LEA.HI.X R20, R4, UR9, R5, 0x2, P1 ;  /* 0x0000000904147c11 */ /* 0x000fe400088f1405 */
[----:B------:R0:W-:Y:S03]  /*fd50*/  SYNCS.ARRIVE.TRANS64.RED.A1T0 RZ, [R6+URZ], RZ ;  /* 0x000000ff06ff79a7 */ /* 0x0001e6000810043f */
[----:B------:R0:W2:Y:S01]  /*fd60*/  SHFL.IDX PT, R15, R20, RZ, 0x1c1f ;  /* 0x001c1fff140f7589 */ /* 0x0000a200000e0000 */
[----:B------:R-:W-:Y:S05]  /*fd70*/  @P2 BRA `(.L_x_1424) ;  /* 0x0000000400042947 */ /* 0x000fea0003800000 */
[----:B------:R-:W-:Y:S02]  /*fd80*/  ULDC UR4, c[0x0][0xac8] ;  /* 0x0002b20000047ab9 */ /* 0x000fe40000000800 */
[----:B------:R-:W-:Y:S02]  /*fd90*/  ISETP.GE.AND P1, PT, R16, UR4, PT ;  /* 0x0000000410007c0c */ /* 0x000fe4000bf26270 */
[----:B------:R-:W-:Y:S02]  /*fda0*/  ISETP.GE.AND P3, PT, R197, UR4, PT ;  /* 0x00000004c5007c0c */ /* 0x000fe4000bf66270 */
[----:B------:R-:W-:Y:S02]  /*fdb0*/  ISETP.GE.AND P4, PT, R196, UR4, PT ;  /* 0x00000004c4007c0c */ /* 0x000fe4000bf86270 */
[----:B------:R-:W-:-:S07]  /*fdc0*/  ISETP.GE.AND P2, PT, R195, UR4, PT ;  /* 0x00000004c3007c0c */ /* 0x000fce000bf46270 */
[CC--:B-1----:R-:W-:Y:S02]  /*fdd0*/  @!P1 LEA R4, P5, R16.reuse, R14.reuse, 0x2 ;  /* 0x0000000e10049211 */ /* 0x0c2fe400078a10ff */
[CC--:B0-----:R-:W-:Y:S02]  /*fde0*/  @!P3 LEA R6, P6, R197.reuse, R14.reuse, 0x2 ;  /* 0x0000000ec506b211 */ /* 0x0c1fe400078c10ff */
[-C--:B--2---:R-:W-:Y:S02]  /*fdf0*/  @!P1 LEA.HI.X R5, R16, R15.reuse, R215, 0x2, P5 ;  /* 0x0000000f10059211 */ /* 0x084fe400028f14d7 */
[----:B------:R-:W-:Y:S02]  /*fe00*/  @!P3 LEA.HI.X R7, R197, R15, R214, 0x2, P6 ;  /* 0x0000000fc507b211 */ /* 0x000fe400030f14d6 */
[----:B------:R-:W-:Y:S01]  /*fe10*/  @!P4 LEA R8, P5, R196, R14, 0x2 ;  /* 0x0000000ec408c211 */ /* 0x000fe200078a10ff */
[----:B------:R0:W-:Y:S01]  /*fe20*/  @!P1 ST.E.64 desc[UR36][R4.64], R88 ;  /* 0x0000005804009985 */ /* 0x0001e2000c101b24 */
[----:B------:R-:W-:-:S02]  /*fe30*/  ISETP.GE.AND P1, PT, R194, UR4, PT ;  /* 0x00000004c2007c0c */ /* 0x000fc4000bf26270 */
[-C--:B------:R-:W-:Y:S01]  /*fe40*/  @!P2 LEA R10, P6, R195, R14.reuse, 0x2 ;  /* 0x0000000ec30aa211 */ /* 0x080fe200078c10ff */
[----:B------:R1:W-:Y:S01]  /*fe50*/  @!P3 ST.E.64 desc[UR36][R6.64], R92 ;  /* 0x0000005c0600b985 */ /* 0x0003e2000c101b24 */
[----:B------:R-:W-:Y:S02]  /*fe60*/  ISETP.GE.AND P3, PT, R193, UR4, PT ;  /* 0x00000004c1007c0c */ /* 0x000fe4000bf66270 */
[-C--:B------:R-:W-:Y:S02]  /*fe70*/  @!P4 LEA.HI.X R9, R196, R15.reuse, R213, 0x2, P5 ;  /* 0x0000000fc409c211 */ /* 0x080fe400028f14d5 */
[----:B------:R-:W-:Y:S02]  /*fe80*/  @!P2 LEA.HI.X R11, R195, R15, R212, 0x2, P6 ;  /* 0x0000000fc30ba211 */ /* 0x000fe400030f14d4 */
[----:B------:R-:W-:Y:S01]  /*fe90*/  ISETP.GE.AND P5, PT, R192, UR4, PT ;  /* 0x00000004c0007c0c */ /* 0x000fe2000bfa6270 */
[----:B------:R2:W-:Y:S02]  /*fea0*/  @!P4 ST.E.64 desc[UR36][R8.64], R96 ;  /* 0x000000600800c985 */ /* 0x0005e4000c101b24 */
[----:B------:R-:W-:-:S02]  /*feb0*/  @!P1 LEA R12, P4, R194, R14, 0x2 ;  /* 0x0000000ec20c9211 */ /* 0x000fc400078810ff */
[----:B------:R3:W-:Y:S01]  /*fec0*/  @!P2 ST.E.64 desc[UR36][R10.64], R100 ;  /* 0x000000640a00a985 */ /* 0x0007e2000c101b24 */
[----:B------:R-:W-:Y:S02]  /*fed0*/  ISETP.GE.AND P2, PT, R191, UR4, PT ;  /* 0x00000004bf007c0c */ /* 0x000fe4000bf46270 */
[CC--:B0-----:R-:W-:Y:S02]  /*fee0*/  @!P3 LEA R4, P6, R193.reuse, R14.reuse, 0x2 ;  /* 0x0000000ec104b211 */ /* 0x0c1fe400078c10ff */
[-C--:B------:R-:W-:Y:S02]  /*fef0*/  @!P1 LEA.HI.X R13, R194, R15.reuse, R211, 0x2, P4 ;  /* 0x0000000fc20d9211 */ /* 0x080fe400020f14d3 */
[----:B------:R-:W-:Y:S02]  /*ff00*/  @!P3 LEA.HI.X R5, R193, R15, R210, 0x2, P6 ;  /* 0x0000000fc105b211 */ /* 0x000fe400030f14d2 */
[----:B------:R-:W-:Y:S01]  /*ff10*/  ISETP.GE.AND P4, PT, R190, UR4, PT ;  /* 0x00000004be007c0c */ /* 0x000fe2000bf86270 */
[----:B------:R0:W-:Y:S01]  /*ff20*/  @!P1 ST.E.64 desc[UR36][R12.64], R104 ;  /* 0x000000680c009985 */ /* 0x0001e2000c101b24 */
[----:B-1----:R-:W-:-:S03]  /*ff30*/  @!P5 LEA R6, P1, R192, R14, 0x2 ;  /* 0x0000000ec006d211 */ /* 0x002fc600078210ff */
[----:B------:R1:W-:Y:S01]  /*ff40*/  @!P3 ST.E.64 desc[UR36][R4.64], R108 ;  /* 0x0000006c0400b985 */ /* 0x0003e2000c101b24 */
[-C--:B--2---:R-:W-:Y:S02]  /*ff50*/  @!P2 LEA R8, P6, R191, R14.reuse, 0x2 ;  /* 0x0000000ebf08a211 */ /* 0x084fe400078c10ff */
[----:B------:R-:W-:Y:S02]  /*ff60*/  ISETP.GE.AND P3, PT, R189, UR4, PT ;  /* 0x00000004bd007c0c */ /* 0x000fe4000bf66270 */
[-C--:B------:R-:W-:Y:S02]  /*ff70*/  @!P5 LEA.HI.X R7, R192, R15.reuse, R209, 0x2, P1 ;  /* 0x0000000fc007d211 */ /* 0x080fe400008f14d1 */
[----:B------:R-:W-:Y:S02]  /*ff80*/  ISETP.GE.AND P1, PT, R188, UR4, PT ;  /* 0x00000004bc007c0c */ /* 0x000fe4000bf26270 */
[----:B------:R-:W-:Y:S01]  /*ff90*/  @!P2 LEA.HI.X R9, R191, R15, R208, 0x2, P6 ;  /* 0x0000000fbf09a211 */ /* 0x000fe200030f14d0 */
[----:B------:R2:W-:Y:S01]  /*ffa0*/  @!P5 ST.E.64 desc[UR36][R6.64], R112 ;  /* 0x000000700600d985 */ /* 0x0005e2000c101b24 */
[----:B---3--:R-:W-:-:S03]  /*ffb0*/  @!P4 LEA R10, P6, R190, R14, 0x2 ;  /* 0x0000000ebe0ac211 */ /* 0x008fc600078c10ff */
[----:B------:R3:W-:Y:S01]  /*ffc0*/  @!P2 ST.E.64 desc[UR36][R8.64], R116 ;  /* 0x000000740800a985 */ /* 0x0007e2000c101b24 */
[----:B------:R-:W-:Y:S02]  /*ffd0*/  ISETP.GE.AND P2, PT, R187, UR4, PT ;  /* 0x00000004bb007c0c */ /* 0x000fe4000bf46270 */
[-C--:B------:R-:W-:Y:S02]  /*ffe0*/  @!P4 LEA.HI.X R11, R190, R15.reuse, R207, 0x2, P6 ;  /* 0x0000000fbe0bc211 */ /* 0x080fe400030f14cf */
[CC--:B0-----:R-:W-:Y:S02]  /*fff0*/  @!P3 LEA R12, P5, R189.reuse, R14.reuse, 0x2 ;  /* 0x0000000ebd0cb211 */ /* 0x0c1fe400078a10ff */
        /* <DEDUP_REMOVED lines=14> */
[CC--:B0-----:R-:W-:Y:S02]  /*100e0*/  @!P5 LEA R10, P2, R185.reuse, R14.reuse, 0x2 ;  /* 0x0000000eb90ad211 */ /* 0x0c1fe400078410ff */
[-C--:B------:R-:W-:Y:S02]  /*100f0*/  @!P4 LEA.HI.X R9, R186, R15.reuse, R203, 0x2, P6 ;  /* 0x0000000fba09c211 */ /* 0x080fe400030f14cb */
[CC--:B-1----:R-:W-:Y:S02]  /*10100*/  @!P3 LEA R12, P6, R184.reuse, R14.reuse, 0x2 ;  /* 0x0000000eb80cb211 */ /* 0x0c2fe400078c10ff */
        /* <DEDUP_REMOVED lines=8> */
.L_x_1424:
[----:B------:R-:W-:Y:S05]  /*10190*/  BSYNC B1 ;  /* 0x0000000000017941 */ /* 0x000fea0003800000 */
.L_x_1423:
[----:B0-----:R-:W0:Y:S04]  /*101a0*/  SHFL.IDX PT, R20, R20, 0x1, 0x1c1f ;  /* 0x003c1f0014147f89 */ /* 0x001e2800000e0000 */
[----:B------:R-:W3:Y:S01]  /*101b0*/  SHFL.IDX PT, R0, R0, 0x1, 0x1c1f ;  /* 0x003c1f0000007f89 */ /* 0x000ee200000e0000 */
[----:B------:R-:W-:Y:S05]  /*101c0*/  @P0 BRA `(.L_x_1422) ;  /* 0x0000001000240947 */ /* 0x000fea0003800000 */
[----:B------:R-:W-:Y:S02]  /*101d0*/  ULDC UR4, c[0x0][0xac8] ;  /* 0x0002b20000047ab9 */ /* 0x000fe40000000800 */
[----:B------:R-:W-:Y:S02]  /*101e0*/  ISETP.GE.AND P2, PT, R16, UR4, PT ;  /* 0x0000000410007c0c */ /* 0x000fe4000bf46270 */
[----:B------:R-:W-:Y:S02]  /*101f0*/  ISETP.GE.AND P1, PT, R197, UR4, PT ;  /* 0x00000004c5007c0c */ /* 0x000fe4000bf26270 */
[----:B------:R-:W-:Y:S02]  /*10200*/  ISETP.GE.AND P0, PT, R196, UR4, PT ;  /* 0x00000004c4007c0c */ /* 0x000fe4000bf06270 */
[----:B------:R-:W-:Y:S02]  /*10210*/  ISETP.GE.AND P4, PT, R194, UR4, PT ;  /* 0x00000004c2007c0c */ /* 0x000fe4000bf86270 */
[----:B------:R-:W-:-:S05]  /*10220*/  ISETP.GE.AND P3, PT, R195, UR4, PT ;  /* 0x00000004c3007c0c */ /* 0x000fca000bf66270 */
[CC--:B---34-:R-:W-:Y:S02]  /*10230*/  @!P2 LEA R4, P6, R16.reuse, R0.reuse, 0x2 ;  /* 0x000000001004a211 */ /* 0x0d8fe400078c10ff */
[C---:B------:R-:W-:Y:S02]  /*10240*/  @!P1 LEA R6, P5, R197.reuse, R0, 0x2 ;  /* 0x00000000c5069211 */ /* 0x040fe400078a10ff */
[----:B0-----:R-:W-:Y:S02]  /*10250*/  @!P2 LEA.HI.X R5, R16, R20, R215, 0x2, P6 ;  /* 0x000000141005a211 */ /* 0x001fe400030f14d7 */
[----:B------:R-:W-:Y:S02]  /*10260*/  @!P0 LEA R8, P6, R196, R0, 0x2 ;  /* 0x00000000c4088211 */ /* 0x000fe400078c10ff */
[----:B------:R-:W-:Y:S01]  /*10270*/  @!P1 LEA.HI.X R7, R197, R20, R214, 0x2, P5 ;  /* 0x00000014c5079211 */ /* 0x000fe200028f14d6 */
[----:B------:R0:W-:Y:S01]  /*10280*/  @!P2 ST.E.64 desc[UR36][R4.64], R2 ;  /* 0x000000020400a985 */ /* 0x0001e2000c101b24 */
[----:B------:R-:W-:-:S02]  /*10290*/  ISETP.GE.AND P5, PT, R193, UR4, PT ;  /* 0x00000004c1007c0c */ /* 0x000fc4000bfa6270 */
[----:B------:R-:W-:Y:S01]  /*102a0*/  @!P0 LEA.HI.X R9, R196, R20, R213, 0x2, P6 ;  /* 0x00000014c4098211 */ /* 0x000fe200030f14d5 */
[----:B------:R3:W-:Y:S01]  /*102b0*/  @!P1 ST.E.64 desc[UR36][R6.64], R94 ;  /* 0x0000005e06009985 */ /* 0x0007e2000c101b24 */
[----:B------:R-:W-:Y:S02]  /*102c0*/  ISETP.GE.AND P2, PT, R192, UR4, PT ;  /* 0x00000004c0007c0c */ /* 0x000fe4000bf46270 */
[-C--:B------:R-:W-:Y:S01]  /*102d0*/  @!P3 LEA R10, P6, R195, R0.reuse, 0x2 ;  /* 0x00000000c30ab211 */ /* 0x080fe200078c10ff */
[----:B------:R4:W-:Y:S01]  /*102e0*/  @!P0 ST.E.64 desc[UR36][R8.64], R98 ;  /* 0x0000006208008985 */ /* 0x0009e2000c101b24 */
[C---:B------:R-:W-:Y:S02]  /*102f0*/  @!P4 LEA R12, P0, R194.reuse, R0, 0x2 ;  /* 0x00000000c20cc211 */ /* 0x040fe400078010ff */
[----:B------:R-:W-:Y:S02]  /*10300*/  ISETP.GE.AND P1, PT, R191, UR4, PT ;  /* 0x00000004bf007c0c */ /* 0x000fe4000bf26270 */
[----:B------:R-:W-:-:S02]  /*10310*/  @!P4 LEA.HI.X R13, R194, R20, R211, 0x2, P0 ;  /* 0x00000014c20dc211 */ /* 0x000fc400000f14d3 */
[----:B------:R-:W-:Y:S02]  /*10320*/  @!P3 LEA.HI.X R11, R195, R20, R212, 0x2, P6 ;  /* 0x00000014c30bb211 */ /* 0x000fe400030f14d4 */
[----:B------:R-:W-:Y:S02]  /*10330*/  ISETP.GE.AND P0, PT, R190, UR4, PT ;  /* 0x00000004be007c0c */ /* 0x000fe4000bf06270 */
[----:B-1----:R-:W-:Y:S01]  /*10340*/  @!P5 LEA R14, P6, R193, R0, 0x2 ;  /* 0x00000000c10ed211 */ /* 0x002fe200078c10ff */
[----:B------:R1:W-:Y:S01]  /*10350*/  @!P3 ST.E.64 desc[UR36][R10.64], R102 ;  /* 0x000000660a00b985 */ /* 0x0003e2000c101b24 */
[----:B------:R-:W-:Y:S02]  /*10360*/  ISETP.GE.AND P3, PT, R189, UR4, PT ;  /* 0x00000004bd007c0c */ /* 0x000fe4000bf66270 */
[----:B--2---:R-:W-:Y:S01]  /*10370*/  @!P5 LEA.HI.X R15, R193, R20, R210, 0x2, P6 ;  /* 0x00000014c10fd211 */ /* 0x004fe200030f14d2 */
[----:B------:R-:W-:Y:S01]  /*10380*/  @!P4 ST.E.64 desc[UR36][R12.64], R106 ;  /* 0x0000006a0c00c985 */ /* 0x000fe2000c101b24 */
[----:B0-----:R-:W-:-:S03]  /*10390*/  @!P2 LEA R2, P4, R192, R0, 0x2 ;  /* 0x00000000c002a211 */ /* 0x001fc600078810ff */
[----:B------:R-:W-:Y:S01]  /*103a0*/  @!P5 ST.E.64 desc[UR36][R14.64], R110 ;  /* 0x0000006e0e00d985 */ /* 0x000fe2000c101b24 */
[C---:B------:R-:W-:Y:S02]  /*103b0*/  @!P1 LEA R4, P5, R191.reuse, R0, 0x2 ;  /* 0x00000000bf049211 */ /* 0x040fe400078a10ff */
[----:B------:R-:W-:Y:S02]  /*103c0*/  @!P2 LEA.HI.X R3, R192, R20, R209, 0x2, P4 ;  /* 0x00000014c003a211 */ /* 0x000fe400020f14d1 */
[----:B---3--:R-:W-:Y:S02]  /*103d0*/  @!P0 LEA R6, P6, R190, R0, 0x2 ;  /* 0x00000000be068211 */ /* 0x008fe400078c10ff */
[----:B------:R-:W-:Y:S01]  /*103e0*/  ISETP.GE.AND P4, PT, R188, UR4, PT ;  /* 0x00000004bc007c0c */ /* 0x000fe2000bf86270 */
[----:B------:R0:W-:Y:S01]  /*103f0*/  @!P2 ST.E.64 desc[UR36][R2.64], R114 ;  /* 0x000000720200a985 */ /* 0x0001e2000c101b24 */
[-C--:B------:R-:W-:Y:S02]  /*10400*/  @!P1 LEA.HI.X R5, R191, R20.reuse, R208, 0x2, P5 ;  /* 0x00000014bf059211 */ /* 0x080fe400028f14d0 */
[----:B------:R-:W-:-:S02]  /*10410*/  @!P0 LEA.HI.X R7, R190, R20, R207, 0x2, P6 ;  /* 0x00000014be078211 */ /* 0x000fc400030f14cf */
[----:B------:R-:W-:Y:S01]  /*10420*/  ISETP.GE.AND P2, PT, R187, UR4, PT ;  /* 0x00000004bb007c0c */ /* 0x000fe2000bf46270 */
[----:B------:R2:W-:Y:S01]  /*10430*/  @!P1 ST.E.64 desc[UR36][R4.64], R118 ;  /* 0x0000007604009985 */ /* 0x0005e2000c101b24 */
[----:B----4-:R-:W-:Y:S02]  /*10440*/  @!P3 LEA R8, P5, R189, R0, 0x2 ;  /* 0x00000000bd08b211 */ /* 0x010fe400078a10ff */
[----:B------:R-:W-:Y:S01]  /*10450*/  ISETP.GE.AND P1, PT, R186, UR4, PT ;  /* 0x00000004ba007c0c */ /* 0x000fe2000bf26270 */
[----:B------:R3:W-:Y:S01]  /*10460*/  @!P0 ST.E.64 desc[UR36][R6.64], R122 ;  /* 0x0000007a06008985 */ /* 0x0007e2000c101b24 */
[----:B------:R-:W-:Y:S02]  /*10470*/  ISETP.GE.AND P0, PT, R185, UR4, PT ;  /* 0x00000004b9007c0c */ /* 0x000fe4000bf06270 */
[----:B------:R-:W-:Y:S02]  /*10480*/  @!P3 LEA.HI.X R9, R189, R20, R206, 0x2, P5 ;  /* 0x00000014bd09b211 */ /* 0x000fe400028f14ce */
[----:B------:R-:W-:-:S02]  /*10490*/  ISETP.GE.AND P5, PT, R184, UR4, PT ;  /* 0x00000004b8007c0c */ /* 0x000fc4000bfa6270 */
[CC--:B-1----:R-:W-:Y:S01]  /*104a0*/  @!P4 LEA R10, P6, R188.reuse, R0.reuse, 0x2 ;  /* 0x00000000bc0ac211 */ /* 0x0c2fe200078c10ff */
[----:B------:R1:W-:Y:S01]  /*104b0*/  @!P3 ST.E.64 desc[UR36][R8.64], R126 ;  /* 0x0000007e0800b985 */ /* 0x0003e2000c101b24 */
[C---:B0-----:R-:W-:Y:S02]  /*104c0*/  @!P2 LEA R2, P3, R187.reuse, R0, 0x2 ;  /* 0x00000000bb02a211 */ /* 0x041fe400078610ff */
[----:B------:R-:W-:Y:S02]  /*104d0*/  @!P4 LEA.HI.X R11, R188, R20, R205, 0x2, P6 ;  /* 0x00000014bc0bc211 */ /* 0x000fe400030f14cd */
[----:B--2---:R-:W-:Y:S02]  /*104e0*/  @!P1 LEA R4, P6, R186, R0, 0x2 ;  /* 0x00000000ba049211 */ /* 0x004fe400078c10ff */
[----:B------:R-:W-:Y:S01]  /*104f0*/  @!P2 LEA.HI.X R3, R187, R20, R204, 0x2, P3 ;  /* 0x00000014bb03a211 */ /* 0x000fe200018f14cc */
[----:B------:R1:W-:Y:S01]  /*10500*/  @!P4 ST.E.64 desc[UR36][R10.64], R130 ;  /* 0x000000820a00c985 */ /* 0x0003e2000c101b24 */
[----:B---3--:R-:W-:-:S02]  /*10510*/  @!P0 LEA R6, P4, R185, R0, 0x2 ;  /* 0x00000000b9068211 */ /* 0x008fc400078810ff */
[----:B------:R-:W-:Y:S01]  /*10520*/  @!P5 LEA R12, P3, R184, R0, 0x2 ;  /* 0x00000000b80cd211 */ /* 0x000fe200078610ff */
[----:B------:R1:W-:Y:S01]  /*10530*/  @!P2 ST.E.64 desc[UR36][R2.64], R134 ;  /* 0x000000860200a985 */ /* 0x0003e2000c101b24 */
[-C--:B------:R-:W-:Y:S02]  /*10540*/  @!P1 LEA.HI.X R5, R186, R20.reuse, R203, 0x2, P6 ;  /* 0x00000014ba059211 */ /* 0x080fe400030f14cb */
[-C--:B------:R-:W-:Y:S02]  /*10550*/  @!P0 LEA.HI.X R7, R185, R20.reuse, R202, 0x2, P4 ;  /* 0x00000014b9078211 */ /* 0x080fe400020f14ca */
[----:B------:R-:W-:Y:S01]  /*10560*/  @!P5 LEA.HI.X R13, R184, R20, R201, 0x2, P3 ;  /* 0x00000014b80dd211 */ /* 0x000fe200018f14c9 */
[----:B------:R1:W-:Y:S04]  /*10570*/  @!P1 ST.E.64 desc[UR36][R4.64], R138 ;  /* 0x0000008a04009985 */ /* 0x0003e8000c101b24 */
[----:B------:R1:W-:Y:S01]  /*10580*/  @!P0 ST.E.64 desc[UR36][R6.64], R142 ;  /* 0x0000008e06008985 */ /* 0x0003e2000c101b24 */
[----:B------:R-:W-:-:S03]  /*10590*/  ISETP.GE.AND P0, PT, R23, UR4, PT ;  /* 0x0000000417007c0c */ /* 0x000fc6000bf06270 */
[----:B------:R1:W-:Y:S10]  /*105a0*/  @!P5 ST.E.64 desc[UR36][R12.64], R146 ;  /* 0x000000920c00d985 */ /* 0x0003f4000c101b24 */
[----:B------:R-:W-:Y:S05]  /*105b0*/  @P0 BRA `(.L_x_1422) ;  /* 0x0000000c00280947 */ /* 0x000fea0003800000 */
[----:B-1----:R-:W-:-:S04]  /*105c0*/  LEA R2, P0, R23, R0, 0x2 ;  /* 0x0000000017027211 */ /* 0x002fc800078010ff */
[----:B------:R-:W-:-:S05]  /*105d0*/  LEA.HI.X R3, R23, R20, R200, 0x2, P0 ;  /* 0x0000001417037211 */ /* 0x000fca00000f14c8 */
[----:B------:R0:W-:Y:S01]  /*105e0*/  ST.E.64 desc[UR36][R2.64], R150 ;  /* 0x0000009602007985 */ /* 0x0001e2000c101b24 */
[----:B------:R-:W-:Y:S05]  /*105f0*/  BRA `(.L_x_1422) ;  /* 0x0000000c00187947 */ /* 0x000fea0003800000 */
.L_x_1413:
[----:B------:R-:W-:Y:S02]  /*10600*/  ULDC.64 UR8, c[0x0][0xc00] ;  /* 0x0003000000087ab9 */ /* 0x000fe40000000a00 */
[----:B------:R-:W-:-:S04]  /*10610*/  UISETP.NE.U32.AND UP0, UPT, UR8, URZ, UPT ;  /* 0x0000003f0800728c */ /* 0x000fc8000bf05070 */
[----:B------:R-:W-:-:S03]  /*10620*/  UISETP.NE.AND.EX UP0, UPT, UR9, URZ, UPT, UP0 ;  /* 0x0000003f0900728c */ /* 0x000fc6000bf05300 */
[----:B------:R-:W-:Y:S02]  /*10630*/  ULDC.64 UR8, c[0x0][0xc00] ;  /* 0x0003000000087ab9 */ /* 0x000fe40000000a00 */
[----:B------:R-:W-:Y:S01]  /*10640*/  UIMAD.WIDE UR8, UR57, 0x4, UR8 ;  /* 0x00000004390878a5 */ /* 0x000fe2000f8e0208 */
[----:B------:R-:W-:-:S05]  /*10650*/  PLOP3.LUT P1, PT, PT, PT, UP0, 0x80, 0x0 ;  /* 0x000000000000781c */ /* 0x000fca0003f2f008 */
[----:B------:R-:W-:Y:S02]  /*10660*/  IMAD.U32 R2, RZ, RZ, UR8 ;  /* 0x00000008ff027e24 */ /* 0x000fe4000f8e00ff */
[----:B------:R-:W-:Y:S01]  /*10670*/  IMAD.U32 R3, RZ, RZ, UR9 ;  /* 0x00000009ff037e24 */ /* 0x000fe2000f8e00ff */
[----:B------:R-:W-:Y:S02]  /*10680*/  ULDC.64 UR8, c[0x0][0xc08] ;  /* 0x0003020000087ab9 */ /* 0x000fe40000000a00 */
[----:B------:R-:W-:Y:S01]  /*10690*/  UISETP.NE.U32.AND UP1, UPT, UR8, URZ, UPT ;  /* 0x0000003f0800728c */ /* 0x000fe2000bf25070 */
[----:B------:R-:W-:Y:S02]  /*106a0*/  ULDC UR4, c[0x0][0xa88] ;  /* 0x0002a20000047ab9 */ /* 0x000fe40000000800 */
[----:B------:R-:W2:Y:S01]  /*106b0*/  @P1 LDG.E R6, desc[UR36][R2.64] ;  /* 0x0000002402061981 */ /* 0x000ea2000c1e1900 */
[----:B------:R-:W-:Y:S01]  /*106c0*/  UISETP.NE.AND.EX UP1, UPT, UR9, URZ, UPT, UP1 ;  /* 0x0000003f0900728c */ /* 0x000fe2000bf25310 */
[----:B------:R-:W-:-:S05]  /*106d0*/  IMAD.U32 R0, RZ, RZ, UR4 ;  /* 0x00000004ff007e24 */ /* 0x000fca000f8e00ff */
[----:B------:R-:W-:-:S05]  /*106e0*/  PLOP3.LUT P2, PT, PT, PT, UP1, 0x80, 0x0 ;  /* 0x000000000000781c */ /* 0x000fca0003f4f018 */
[----:B------:R-:W-:Y:S02]  /*106f0*/  @UP1 ULDC.64 UR8, c[0x0][0xc08] ;  /* 0x0003020000081ab9 */ /* 0x000fe40000000a00 */
[----:B------:R-:W-:-:S06]  /*10700*/  @UP1 UIMAD.WIDE UR8, UR57, 0x4, UR8 ;  /* 0x00000004390818a5 */ /* 0x000fcc000f8e0208 */
[----:B------:R-:W-:Y:S02]  /*10710*/  IMAD.U32 R4, RZ, RZ, UR8 ;  /* 0x00000008ff047e24 */ /* 0x000fe4000f8e00ff */
[----:B------:R-:W-:-:S05]  /*10720*/  IMAD.U32 R5, RZ, RZ, UR9 ;  /* 0x00000009ff057e24 */ /* 0x000fca000f8e00ff */
[----:B------:R0:W5:Y:S01]  /*10730*/  @P2 LDG.E R0, desc[UR36][R4.64] ;  /* 0x0000002404002981 */ /* 0x000162000c1e1900 */
[----:B------:R-:W-:Y:S01]  /*10740*/  UISETP.NE.AND UP1, UPT, UR54, URZ, UPT ;  /* 0x0000003f3600728c */ /* 0x000fe2000bf25270 */
[----:B------:R-:W-:Y:S01]  /*10750*/  ISETP.GT.AND P0, PT, R222, 0x7f, PT ;  /* 0x0000007fde00780c */ /* 0x000fe20003f04270 */
[----:B------:R-:W-:-:S09]  /*10760*/  UMOV UR4, URZ ;  /* 0x0000003f00047c82 */ /* 0x000fd20008000000 */
[----:B------:R-:W-:Y:S01]  /*10770*/  @!UP1 ULDC UR54, c[0x0][0xad4] ;  /* 0x0002b50000369ab9 */ /* 0x000fe20000000800 */
[----:B--2---:R-:W-:Y:S01]  /*10780*/  @P1 R2UR UR4, R6 ;  /* 0x00000000060412ca */ /* 0x004fe200000e0000 */
[----:B0-----:R-:W-:-:S14]  /*10790*/  @P2 BRA `(.L_x_1425) ;  /* 0x0000000000102947 */ /* 0x001fdc0003800000 */
[----:B------:R-:W-:Y:S05]  /*107a0*/  @!P1 BRA `(.L_x_1425) ;  /* 0x00000000000c9947 */ /* 0x000fea0003800000 */
[----:B------:R-:W2:Y:S04]  /*107b0*/  LDG.E R5, desc[UR36][R2.64] ;  /* 0x0000002402057981 */ /* 0x000ea8000c1e1900 */
[----:B-----5:R-:W2:Y:S02]  /*107c0*/  LDG.E R0, desc[UR36][R2.64+0x4] ;  /* 0x0000042402007981 */ /* 0x020ea4000c1e1900 */
[----:B--2---:R-:W-:-:S07]  /*107d0*/  IMAD.IADD R0, R0, 0x1, -R5 ;  /* 0x0000000100007824 */ /* 0x004fce00078e0a05 */
.L_x_1425:
[----:B------:R-:W-:Y:S01]  /*107e0*/  USHF.R.S32.HI UR13, URZ, 0x1f, UR57 ;  /* 0x0000001f3f0d7899 */ /* 0x000fe20008011439 */
[----:B------:R-:W-:Y:S01]  /*107f0*/  BSSY B1, `(.L_x_1426) ;  /* 0x000003a000017945 */ /* 0x000fe20003800000 */
[----:B------:R-:W-:Y:S02]  /*10800*/  USHF.R.S32.HI UR21, URZ, 0x1f, UR4 ;  /* 0x0000001f3f157899 */ /* 0x000fe40008011404 */
[----:B------:R-:W-:Y:S02]  /*10810*/  USEL UR12, UR57, URZ, !UP0 ;  /* 0x0000003f390c7287 */ /* 0x000fe4000c000000 */
[----:B------:R-:W-:Y:S01]  /*10820*/  USEL UR13, UR13, URZ, !UP0 ;  /* 0x0000003f0d0d7287 */ /* 0x000fe2000c000000 */
[----:B------:R-:W-:Y:S11]  /*10830*/  @P0 BRA `(.L_x_1427) ;  /* 0x0000000000d40947 */ /* 0x000ff60003800000 */
[----:B------:R-:W0:Y:S01]  /*10840*/  S2R R4, SR_TID.X ;  /* 0x0000000000047919 */ /* 0x000e220000002100 */
[----:B------:R-:W1:Y:S01]  /*10850*/  LDC R9, c[0x0][0xbe8] ;  /* 0x0002fa00ff097b82 */ /* 0x000e620000000800 */
[----:B------:R-:W-:Y:S02]  /*10860*/  IMAD.U32 R3, RZ, RZ, UR46 ;  /* 0x0000002eff037e24 */ /* 0x000fe4000f8e00ff */
[----:B-1---5:R-:W-:-:S03]  /*10870*/  IMAD R2, R0, R9, RZ ;  /* 0x0000000900027224 */ /* 0x022fc600078e02ff */
[----:B0-----:R-:W-:-:S04]  /*10880*/  IADD3 R4, R3, -0x80, R4 ;  /* 0xffffff8003047810 */ /* 0x001fc80007ffe004 */
[----:B------:R-:W-:-:S13]  /*10890*/  ISETP.GE.AND P0, PT, R4, R2, PT ;  /* 0x000000020400720c */ /* 0x000fda0003f06270 */
[----:B------:R-:W-:Y:S05]  /*108a0*/  @P0 BRA `(.L_x_1427) ;  /* 0x0000000000b80947 */ /* 0x000fea0003800000 */
[----:B------:R-:W-:Y:S01]  /*108b0*/  ISETP.NE.AND P0, PT, R9, 0x1, PT ;  /* 0x000000010900780c */ /* 0x000fe20003f05270 */
[----:B------:R-:W-:Y:S01]  /*108c0*/  UISETP.GT.AND UP0, UPT, UR54, 0x1, UPT ;  /* 0x000000013600788c */ /* 0x000fe2000bf04270 */
[----:B------:R-:W-:Y:S01]  /*108d0*/  IMAD.MOV.U32 R5, RZ, RZ, R4 ;  /* 0x000000ffff057224 */ /* 0x000fe200078e0004 */
[----:B------:R-:W-:Y:S02]  /*108e0*/  UMOV UR19, 0x9b8 ;  /* 0x000009b800137882 */ /* 0x000fe40000000000 */
[----:B------:R-:W-:Y:S02]  /*108f0*/  USEL UR19, UR19, 0x978, UP0 ;  /* 0x0000097813137887 */ /* 0x000fe40008000000 */
[----:B------:R-:W-:-:S06]  /*10900*/  USEL UR18, UR56, URZ, UP0 ;  /* 0x0000003f38127287 */ /* 0x000fcc0008000000 */
[----:B------:R-:W0:Y:S04]  /*10910*/  @P0 LDC R3, c[0x0][0xbec] ;  /* 0x0002fb00ff030b82 */ /* 0x000e280000000800 */
[----:B------:R-:W-:Y:S01]  /*10920*/  ULDC.64 UR8, c[0x0][UR19+0x218] ;  /* 0x0000860013087abb */ /* 0x000fe20008000a00 */
[----:B------:R-:W-:Y:S01]  /*10930*/  ULDC.64 UR14, c[0x0][UR19+0x220] ;  /* 0x00008800130e7abb */ /* 0x000fe20008000a00 */
[----:B------:R-:W-:Y:S01]  /*10940*/  ULDC.64 UR16, c[0x0][UR19+0x228] ;  /* 0x00008a0013107abb */ /* 0x000fe20008000a00 */
[----:B------:R-:W-:Y:S01]  /*10950*/  UIMAD.WIDE.U32 UR10, UR8, UR55, URZ ;  /* 0x00000037080a72a5 */ /* 0x000fe2000f8e003f */
[----:B------:R-:W1:Y:S01]  /*10960*/  @P0 LDC R7, c[0x0][0xbf0] ;  /* 0x0002fc00ff070b82 */ /* 0x000e620000000800 */
[----:B------:R-:W-:Y:S02]  /*10970*/  UIMAD UR20, UR9, UR55, URZ ;  /* 0x00000037091472a4 */ /* 0x000fe4000f8e023f */
[----:B------:R-:W-:-:S02]  /*10980*/  UIMAD UR15, UR15, UR12, URZ ;  /* 0x0000000c0f0f72a4 */ /* 0x000fc4000f8e023f */
[----:B------:R-:W-:Y:S02]  /*10990*/  UIMAD.WIDE.U32 UR22, UR16, UR18, URZ ;  /* 0x00000012101672a5 */ /* 0x000fe4000f8e003f */
[----:B------:R-:W-:Y:S02]  /*109a0*/  UIMAD.WIDE.U32 UR8, UR14, UR12, URZ ;  /* 0x0000000c0e0872a5 */ /* 0x000fe4000f8e003f */
[----:B------:R-:W-:Y:S02]  /*109b0*/  UIMAD UR16, UR17, UR18, URZ ;  /* 0x00000012111072a4 */ /* 0x000fe4000f8e023f */
[----:B------:R-:W-:Y:S02]  /*109c0*/  UIMAD UR15, UR14, UR13, UR15 ;  /* 0x0000000d0e0f72a4 */ /* 0x000fe4000f8e020f */
[----:B------:R-:W-:Y:S02]  /*109d0*/  UIADD3 UR10, UP1, UP2, UR8, UR10, UR4 ;  /* 0x0000000a080a7290 */ /* 0x000fe4000fa3e004 */
[----:B------:R-:W-:Y:S01]  /*109e0*/  UIADD3 UR16, UR23, UR16, URZ ;  /* 0x0000001017107290 */ /* 0x000fe2000fffe03f */
[----:B0-----:R-:W-:Y:S01]  /*109f0*/  @P0 IMAD.HI.U32 R2, R4, R3, RZ ;  /* 0x0000000304020227 */ /* 0x001fe200078e00ff */
[----:B------:R-:W-:-:S02]  /*10a00*/  UIADD3 UR20, UR11, UR20, URZ ;  /* 0x000000140b147290 */ /* 0x000fc4000fffe03f */
[----:B------:R-:W-:Y:S01]  /*10a10*/  UIADD3 UR15, UR9, UR15, URZ ;  /* 0x0000000f090f7290 */ /* 0x000fe2000fffe03f */
[----:B------:R-:W-:Y:S02]  /*10a20*/  IMAD.U32 R3, RZ, RZ, UR23 ;  /* 0x00000017ff037e24 */ /* 0x000fe4000f8e00ff */
[----:B------:R-:W-:Y:S01]  /*10a30*/  IMAD.U32 R6, RZ, RZ, UR16 ;  /* 0x00000010ff067e24 */ /* 0x000fe2000f8e00ff */
[----:B------:R-:W-:Y:S01]  /*10a40*/  ULDC.64 UR8, c[0x0][UR19+0x210] ;  /* 0x0000840013087abb */ /* 0x000fe20008000a00 */
[----:B-1----:R-:W-:Y:S01]  /*10a50*/  @P0 SHF.R.U32.HI R5, RZ, R7, R2 ;  /* 0x00000007ff050219 */ /* 0x002fe20000011602 */
[----:B------:R-:W-:-:S04]  /*10a60*/  IMAD.U32 R2, RZ, RZ, UR22 ;  /* 0x00000016ff027e24 */ /* 0x000fc8000f8e00ff */
[--C-:B------:R-:W-:Y:S01]  /*10a70*/  IMAD.MOV R7, RZ, RZ, -R5.reuse ;  /* 0x000000ffff077224 */ /* 0x100fe200078e0a05 */
[----:B------:R-:W-:Y:S01]  /*10a80*/  IADD3 R2, P0, P1, R5, UR10, R2 ;  /* 0x0000000a05027c10 */ /* 0x000fe2000f91e002 */
[----:B------:R-:W-:Y:S01]  /*10a90*/  UIADD3.X UR10, UR15, UR20, UR21, UP1, UP2 ;  /* 0x000000140f0a7290 */ /* 0x000fe20008fe4415 */
[----:B------:R-:W-:Y:S01]  /*10aa0*/  SHF.R.S32.HI R5, RZ, 0x1f, R5 ;  /* 0x0000001fff057819 */ /* 0x000fe20000011405 */
[----:B------:R-:W-:-:S04]  /*10ab0*/  IMAD R7, R9, R7, R4 ;  /* 0x0000000709077224 */ /* 0x000fc800078e0204 */
[----:B------:R-:W-:Y:S01]  /*10ac0*/  IADD3.X R3, R5, UR10, R6, P0, P1 ;  /* 0x0000000a05037c10 */ /* 0x000fe200087e2406 */
[C---:B------:R-:W-:Y:S01]  /*10ad0*/  IMAD R9, R7.reuse, UR9, RZ ;  /* 0x0000000907097c24 */ /* 0x040fe2000f8e02ff */
[----:B------:R-:W-:Y:S01]  /*10ae0*/  SHF.R.S32.HI R4, RZ, 0x1f, R7 ;  /* 0x0000001fff047819 */ /* 0x000fe20000011407 */
[----:B------:R-:W-:Y:S01]  /*10af0*/  ULDC.64 UR10, c[0x0][0xba8] ;  /* 0x0002ea00000a7ab9 */ /* 0x000fe20000000a00 */
[----:B------:R-:W-:Y:S01]  /*10b00*/  @!UP0 ULDC UR10, c[0x0][0xb50] ;  /* 0x0002d400000a8ab9 */ /* 0x000fe20000000800 */
[----:B------:R-:W-:Y:S01]  /*10b10*/  IMAD.WIDE.U32 R2, R7, UR8, R2 ;  /* 0x0000000807027c25 */ /* 0x000fe2000f8e0002 */
[----:B------:R-:W-:-:S03]  /*10b20*/  @!UP0 ULDC UR11, c[0x0][0xb54] ;  /* 0x0002d500000b8ab9 */ /* 0x000fc60000000800 */
[----:B------:R-:W-:Y:S01]  /*10b30*/  IMAD R9, R4, UR8, R9 ;  /* 0x0000000804097c24 */ /* 0x000fe2000f8e0209 */
[----:B------:R-:W-:-:S03]  /*10b40*/  LEA R4, P0, R2, UR10, 0x2 ;  /* 0x0000000a02047c11 */ /* 0x000fc6000f8010ff */
[----:B------:R-:W-:-:S05]  /*10b50*/  IMAD.IADD R3, R3, 0x1, R9 ;  /* 0x0000000103037824 */ /* 0x000fca00078e0209 */
[----:B------:R-:W-:Y:S01]  /*10b60*/  LEA.HI.X R5, R2, UR11, R3, 0x2, P0 ;  /* 0x0000000b02057c11 */ /* 0x000fe200080f1403 */
[----:B------:R-:W-:-:S05]  /*10b70*/  IMAD.MOV.U32 R3, RZ, RZ, -0x800000 ;  /* 0xff800000ff037424 */ /* 0x000fca00078e00ff */
[----:B------:R0:W-:Y:S02]  /*10b80*/  STG.E desc[UR36][R4.64], R3 ;  /* 0x0000000304007986 */ /* 0x0001e4000c101924 */
.L_x_1427:
[----:B------:R-:W-:Y:S05]  /*10b90*/  BSYNC B1 ;  /* 0x0000000000017941 */ /* 0x000fea0003800000 */
.L_x_1426:
[----:B------:R-:W-:-:S06]  /*10ba0*/  UISETP.GT.AND UP0, UPT, UR54, 0x1, UPT ;  /* 0x000000013600788c */ /* 0x000fcc000bf04270 */
[----:B------:R-:W-:-:S13]  /*10bb0*/  PLOP3.LUT P0, PT, PT, PT, UP0, 0x80, 0x0 ;  /* 0x000000000000781c */ /* 0x000fda0003f0f008 */
[----:B------:R-:W-:Y:S05]  /*10bc0*/  @P0 BRA `(.L_x_1422) ;  /* 0x0000000400a40947 */ /* 0x000fea0003800000 */
[----:B------:R-:W1:Y:S01]  /*10bd0*/  LDC R11, c[0x0][0xbe8] ;  /* 0x0002fa00ff0b7b82 */ /* 0x000e620000000800 */
[----:B------:R-:W-:Y:S01]  /*10be0*/  ULDC.64 UR14, c[0x0][0xaa0] ;  /* 0x0002a800000e7ab9 */ /* 0x000fe20000000a00 */
[----:B------:R-:W-:Y:S01]  /*10bf0*/  IMAD R2, R22, 0x20, R198 ;  /* 0x0000002016027824 */ /* 0x000fe200078e02c6 */
[----:B------:R-:W-:Y:S01]  /*10c00*/  UIMAD UR10, UR21, UR14, URZ ;  /* 0x0000000e150a72a4 */ /* 0x000fe2000f8e023f */
[----:B------:R-:W-:Y:S01]  /*10c10*/  BSSY B1, `(.L_x_1428) ;  /* 0x000003a000017945 */ /* 0x000fe20003800000 */
[----:B------:R-:W-:Y:S01]  /*10c20*/  UIMAD.WIDE.U32 UR8, UR4, UR14, URZ ;  /* 0x0000000e040872a5 */ /* 0x000fe2000f8e003f */
[----:B------:R-:W-:Y:S01]  /*10c30*/  VIADD R6, R2, UR46 ;  /* 0x0000002e02067c36 */ /* 0x000fe20008000000 */
[----:B------:R-:W-:-:S03]  /*10c40*/  UIMAD UR10, UR4, UR15, UR10 ;  /* 0x0000000f040a72a4 */ /* 0x000fc6000f8e020a */
[----:B0-----:R-:W-:Y:S01]  /*10c50*/  IMAD.MOV.U32 R5, RZ, RZ, R6 ;  /* 0x000000ffff057224 */ /* 0x001fe200078e0006 */
[----:B------:R-:W-:-:S03]  /*10c60*/  UIADD3 UR9, UR9, UR10, URZ ;  /* 0x0000000a09097290 */ /* 0x000fc6000fffe03f */
[----:B------:R-:W-:Y:S02]  /*10c70*/  ULDC.64 UR10, c[0x0][0xae8] ;  /* 0x0002ba00000a7ab9 */ /* 0x000fe40000000a00 */
[----:B------:R-:W-:-:S04]  /*10c80*/  UIMAD.WIDE.U32 UR8, UR55, UR10, UR8 ;  /* 0x0000000a370872a5 */ /* 0x000fc8000f8e0008 */
[----:B------:R-:W-:-:S03]  /*10c90*/  UIMAD UR9, UR55, UR11, UR9 ;  /* 0x0000000b370972a4 */ /* 0x000fc6000f8e0209 */
[----:B------:R-:W-:Y:S01]  /*10ca0*/  ULDC.64 UR10, c[0x0][0xaf0] ;  /* 0x0002bc00000a7ab9 */ /* 0x000fe20000000a00 */
[----:B-1----:R-:W-:Y:S01]  /*10cb0*/  ISETP.NE.AND P0, PT, R11, 0x1, PT ;  /* 0x000000010b00780c */ /* 0x002fe20003f05270 */
[----:B------:R-:W-:-:S04]  /*10cc0*/  UIMAD UR13, UR13, UR10, URZ ;  /* 0x0000000a0d0d72a4 */ /* 0x000fc8000f8e023f */
[----:B------:R-:W-:Y:S02]  /*10cd0*/  UIMAD UR4, UR12, UR11, UR13 ;  /* 0x0000000b0c0472a4 */ /* 0x000fe4000f8e020d */
[----:B------:R-:W-:-:S03]  /*10ce0*/  UIMAD.WIDE.U32 UR12, UR12, UR10, UR8 ;  /* 0x0000000a0c0c72a5 */ /* 0x000fc6000f8e0008 */
[----:B------:R-:W-:Y:S01]  /*10cf0*/  ULDC.64 UR8, c[0x0][0xae0] ;  /* 0x0002b80000087ab9 */ /* 0x000fe20000000a00 */
[----:B------:R-:W-:Y:S02]  /*10d00*/  UIADD3 UR4, UR13, UR4, URZ ;  /* 0x000000040d047290 */ /* 0x000fe4000fffe03f */
[----:B------:R-:W0:Y:S08]  /*10d10*/  @P0 LDC R3, c[0x0][0xbec] ;  /* 0x0002fb00ff030b82 */ /* 0x000e300000000800 */
[----:B------:R-:W1:Y:S01]  /*10d20*/  @P0 LDC R7, c[0x0][0xbf0] ;  /* 0x0002fc00ff070b82 */ /* 0x000e620000000800 */
[----:B0-----:R-:W-:-:S04]  /*10d30*/  @P0 IMAD.HI.U32 R2, R6, R3, RZ ;  /* 0x0000000306020227 */ /* 0x001fc800078e00ff */
[----:B------:R-:W-:Y:S02]  /*10d40*/  IMAD.U32 R3, RZ, RZ, UR13 ;  /* 0x0000000dff037e24 */ /* 0x000fe4000f8e00ff */
[----:B------:R-:W-:Y:S01]  /*10d50*/  IMAD.U32 R3, RZ, RZ, UR4 ;  /* 0x00000004ff037e24 */ /* 0x000fe2000f8e00ff */
[----:B-1----:R-:W-:-:S04]  /*10d60*/  @P0 SHF.R.U32.HI R5, RZ, R7, R2 ;  /* 0x00000007ff050219 */ /* 0x002fc80000011602 */
[--C-:B------:R-:W-:Y:S01]  /*10d70*/  SHF.R.S32.HI R2, RZ, 0x1f, R5.reuse ;  /* 0x0000001fff027819 */ /* 0x100fe20000011405 */
[----:B------:R-:W-:-:S04]  /*10d80*/  IMAD.MOV R7, RZ, RZ, -R5 ;  /* 0x000000ffff077224 */ /* 0x000fc800078e0a05 */
[----:B------:R-:W-:Y:S02]  /*10d90*/  IMAD R4, R2, UR8, RZ ;  /* 0x0000000802047c24 */ /* 0x000fe4000f8e02ff */
[----:B------:R-:W-:Y:S02]  /*10da0*/  IMAD R7, R11, R7, R6 ;  /* 0x000000070b077224 */ /* 0x000fe400078e0206 */
[----:B------:R-:W-:Y:S02]  /*10db0*/  IMAD.U32 R2, RZ, RZ, UR12 ;  /* 0x0000000cff027e24 */ /* 0x000fe4000f8e00ff */
[C---:B------:R-:W-:Y:S01]  /*10dc0*/  IMAD R9, R5.reuse, UR9, R4 ;  /* 0x0000000905097c24 */ /* 0x040fe2000f8e0204 */
[----:B------:R-:W-:Y:S01]  /*10dd0*/  SHF.R.S32.HI R4, RZ, 0x1f, R7 ;  /* 0x0000001fff047819 */ /* 0x000fe20000011407 */
[----:B------:R-:W-:Y:S01]  /*10de0*/  IMAD.WIDE.U32 R2, R5, UR8, R2 ;  /* 0x0000000805027c25 */ /* 0x000fe2000f8e0002 */
[----:B------:R-:W-:-:S03]  /*10df0*/  ULDC.64 UR8, c[0x0][0xad8] ;  /* 0x0002b60000087ab9 */ /* 0x000fc60000000a00 */
[----:B------:R-:W-:Y:S02]  /*10e00*/  IMAD.IADD R3, R3, 0x1, R9 ;  /* 0x0000000103037824 */ /* 0x000fe400078e0209 */
[----:B------:R-:W-:Y:S02]  /*10e10*/  IMAD R4, R4, UR8, RZ ;  /* 0x0000000804047c24 */ /* 0x000fe4000f8e02ff */
[----:B------:R-:W-:Y:S02]  /*10e20*/  VIADD R6, R198, UR46 ;  /* 0x0000002ec6067c36 */ /* 0x000fe40008000000 */
[----:B-----5:R-:W-:Y:S02]  /*10e30*/  IMAD R11, R0, R11, RZ ;  /* 0x0000000b000b7224 */ /* 0x020fe400078e02ff */
        /* <DEDUP_REMOVED lines=17> */
[CC--:B-1----:R-:W-:Y:S02]  /*10f50*/  @!P4 LEA R8, P2, R18.reuse, R2.reuse, 0x1 ;  /* 0x000000021208c211 */ /* 0x0c2fe400078408ff */
[C---:B------:R-:W-:Y:S02]  /*10f60*/  @!P5 LEA R2, P3, R19.reuse, R2, 0x1 ;  /* 0x000000021302d211 */ /* 0x040fe400078608ff */
[-C--:B--2---:R-:W-:Y:S02]  /*10f70*/  @!P4 LEA.HI.X R9, R18, R0.reuse, R221, 0x1, P2 ;  /* 0x000000001209c211 */ /* 0x084fe400010f0cdd */
[----:B------:R-:W-:-:S03]  /*10f80*/  @!P5 LEA.HI.X R3, R19, R0, R220, 0x1, P3 ;  /* 0x000000001303d211 */ /* 0x000fc600018f0cdc */
[----:B------:R3:W-:Y:S04]  /*10f90*/  @!P4 ST.E.128 desc[UR36][R8.64], RZ ;  /* 0x000000ff0800c985 */ /* 0x0007e8000c101d24 */
[----:B------:R3:W-:Y:S02]  /*10fa0*/  @!P5 ST.E.128 desc[UR36][R2.64], RZ ;  /* 0x000000ff0200d985 */ /* 0x0007e4000c101d24 */
.L_x_1429:
[----:B------:R-:W-:Y:S05]  /*10fb0*/  BSYNC B1 ;  /* 0x0000000000017941 */ /* 0x000fea0003800000 */
.L_x_1428:
[----:B--2---:R2:W4:Y:S01]  /*10fc0*/  SHFL.IDX PT, R0, R5, 0x1, 0x181f ;  /* 0x00381f0005007f89 */ /* 0x00452200000e0000 */
[----:B------:R-:W-:Y:S03]  /*10fd0*/  BSSY B1, `(.L_x_1430) ;  /* 0x000000c000017945 */ /* 0x000fe60003800000 */
[----:B-1-3--:R2:W1:Y:S01]  /*10fe0*/  SHFL.IDX PT, R2, R4, 0x1, 0x181f ;  /* 0x00381f0004027f89 */ /* 0x00a46200000e0000 */
[----:B------:R-:W-:Y:S05]  /*10ff0*/  @P1 BRA `(.L_x_1431) ;  /* 0x0000000000241947 */ /* 0x000fea0003800000 */
[----:B------:R-:W-:Y:S02]  /*11000*/  ULDC UR4, c[0x0][0xac8] ;  /* 0x0002b20000047ab9 */ /* 0x000fe40000000800 */
[----:B------:R-:W-:Y:S02]  /*11010*/  ISETP.GE.AND P3, PT, R18, UR4, PT ;  /* 0x0000000412007c0c */ /* 0x000fe4000bf66270 */
[----:B------:R-:W-:-:S11]  /*11020*/  ISETP.GE.AND P4, PT, R19, UR4, PT ;  /* 0x0000000413007c0c */ /* 0x000fd6000bf86270 */
[CC--:B-1----:R-:W-:Y:S02]  /*11030*/  @!P3 LEA R8, P1, R18.reuse, R2.reuse, 0x1 ;  /* 0x000000021208b211 */ /* 0x0c2fe400078208ff */
[C---:B------:R-:W-:Y:S02]  /*11040*/  @!P4 LEA R2, P2, R19.reuse, R2, 0x1 ;  /* 0x000000021302c211 */ /* 0x040fe400078408ff */
[-C--:B----4-:R-:W-:Y:S02]  /*11050*/  @!P3 LEA.HI.X R9, R18, R0.reuse, R221, 0x1, P1 ;  /* 0x000000001209b211 */ /* 0x090fe400008f0cdd */
[----:B------:R-:W-:-:S03]  /*11060*/  @!P4 LEA.HI.X R3, R19, R0, R220, 0x1, P2 ;  /* 0x000000001303c211 */ /* 0x000fc600010f0cdc */
[----:B------:R3:W-:Y:S04]  /*11070*/  @!P3 ST.E.128 desc[UR36][R8.64], RZ ;  /* 0x000000ff0800b985 */ /* 0x0007e8000c101d24 */
[----:B------:R3:W-:Y:S02]  /*11080*/  @!P4 ST.E.128 desc[UR36][R2.64], RZ ;  /* 0x000000ff0200c985 */ /* 0x0007e4000c101d24 */
.L_x_1431:
[----:B------:R-:W-:Y:S05]  /*11090*/  BSYNC B1 ;  /* 0x0000000000017941 */ /* 0x000fea0003800000 */
.L_x_1430:
[----:B----4-:R4:W0:Y:S01]  /*110a0*/  SHFL.IDX PT, R0, R5, 0x2, 0x181f ;  /* 0x00581f0005007f89 */ /* 0x01082200000e0000 */
        /* <DEDUP_REMOVED lines=8> */
[-C--:B0-----:R-:W-:Y:S02]  /*11130*/  @!P2 LEA.HI.X R9, R18, R0.reuse, R221, 0x1, P0 ;  /* 0x000000001209a211 */ /* 0x081fe400000f0cdd */
[----:B------:R-:W-:-:S03]  /*11140*/  @!P3 LEA.HI.X R3, R19, R0, R220, 0x1, P1 ;  /* 0x000000001303b211 */ /* 0x000fc600008f0cdc */
[----:B------:R3:W-:Y:S04]  /*11150*/  @!P2 ST.E.128 desc[UR36][R8.64], RZ ;  /* 0x000000ff0800a985 */ /* 0x0007e8000c101d24 */
[----:B------:R3:W-:Y:S02]  /*11160*/  @!P3 ST.E.128 desc[UR36][R2.64], RZ ;  /* 0x000000ff0200b985 */ /* 0x0007e4000c101d24 */
.L_x_1433:
[----:B------:R-:W-:Y:S05]  /*11170*/  BSYNC B1 ;  /* 0x0000000000017941 */ /* 0x000fea0003800000 */
.L_x_1432:
        /* <DEDUP_REMOVED lines=8> */
[CC--:B--2---:R-:W-:Y:S02]  /*11200*/  @!P2 LEA R6, P0, R18.reuse, R2.reuse, 0x1 ;  /* 0x000000021206a211 */ /* 0x0c4fe400078008ff */
[C---:B------:R-:W-:Y:S02]  /*11210*/  @!P3 LEA R2, P1, R19.reuse, R2, 0x1 ;  /* 0x000000021302b211 */ /* 0x040fe400078208ff */
[-C--:B0-----:R-:W-:Y:S02]  /*11220*/  @!P2 LEA.HI.X R7, R18, R5.reuse, R221, 0x1, P0 ;  /* 0x000000051207a211 */ /* 0x081fe400000f0cdd */
[----:B------:R-:W-:-:S03]  /*11230*/  @!P3 LEA.HI.X R3, R19, R5, R220, 0x1, P1 ;  /* 0x000000051303b211 */ /* 0x000fc600008f0cdc */
[----:B------:R0:W-:Y:S04]  /*11240*/  @!P2 ST.E.128 desc[UR36][R6.64], RZ ;  /* 0x000000ff0600a985 */ /* 0x0001e8000c101d24 */
[----:B------:R0:W-:Y:S02]  /*11250*/  @!P3 ST.E.128 desc[UR36][R2.64], RZ ;  /* 0x000000ff0200b985 */ /* 0x0001e4000c101d24 */
.L_x_1422:
[----:B------:R-:W-:Y:S05]  /*11260*/  BSYNC B0 ;  /* 0x0000000000007941 */ /* 0x000fea0003800000 */
.L_x_1412:
[----:B------:R-:W-:Y:S02]  /*11270*/  ULDC UR4, c[0x0][0xc3c] ;  /* 0x00030f0000047ab9 */ /* 0x000fe40000000800 */
[----:B------:R-:W-:-:S06]  /*11280*/  UISETP.GE.AND UP0, UPT, UR7, UR4, UPT ;  /* 0x000000040700728c */ /* 0x000fcc000bf06270 */
[----:B------:R-:W-:-:S13]  /*11290*/  PLOP3.LUT P0, PT, PT, PT, UP0, 0x80, 0x0 ;  /* 0x000000000000781c */ /* 0x000fda0003f0f008 */
[----:B------:R-:W-:Y:S05]  /*112a0*/  @!P0 BRA `(.L_x_1434) ;  /* 0xfffffefc00348947 */ /* 0x000fea000383ffff */
[----:B------:R-:W-:Y:S05]  /*112b0*/  EXIT ;  /* 0x000000000000794d */ /* 0x000fea0003800000 */
.L_x_1321:
[----:B------:R-:W-:-:S08]  /*112c0*/  NOP ;  /* 0x0000000000007918 */ /* 0x000fd00000000000 */
[----:B0-----:R-:W0:-:S00]  /*112d0*/  USETMAXREG.DEALLOC.CTAPOOL 0x28 ;  /* 0x00000028000079c8 */ /* 0x001e0000080e0500 */
[----:B0-----:R-:W-:Y:S01]  /*112e0*/  LOP3.LUT R2, R2, 0x3, RZ, 0xc0, !PT ;  /* 0x0000000302027812 */ /* 0x001fe200078ec0ff */
[----:B------:R-:W-:Y:S01]  /*112f0*/  IMAD.MOV.U32 R6, RZ, RZ, RZ ;  /* 0x000000ffff067224 */ /* 0x000fe200078e00ff */
[----:B------:R-:W-:-:S04]  /*11300*/  LOP3.LUT R23, R23, 0xffffffbf, RZ, 0xc0, !PT ;  /* 0xffffffbf17177812 */ /* 0x000fc800078ec0ff */
[----:B------:R-:W0:Y:S02]  /*11310*/  SHFL.IDX PT, R2, R2, RZ, 0x1f ;  /* 0x00001fff02027589 */ /* 0x000e2400000e0000 */
[----:B0-----:R-:W-:-:S13]  /*11320*/  ISETP.NE.AND P0, PT, R2, RZ, PT ;  /* 0x000000ff0200720c */ /* 0x001fda0003f05270 */
[----:B------:R-:W-:Y:S01]  /*11330*/  @P0 LOP3.LUT R23, R23, 0x40, RZ, 0xfc, !PT ;  /* 0x0000004017170812 */ /* 0x000fe200078efcff */
[----:B------:R-:W-:Y:S06]  /*11340*/  @!P0 BRA `(.L_x_1435) ;  /* 0x00000000001c8947 */ /* 0x000fec0003800000 */
[----:B------:R-:W0:Y:S08]  /*11350*/  S2UR UR5, SR_CgaCtaId ;  /* 0x00000000000579c3 */ /* 0x000e300000008800 */
[----:B------:R-:W-:Y:S06]  /*11360*/  BAR.SYNC.DEFER_BLOCKING 0x5, 0x180 ;  /* 0x0146000000007b1d */ /* 0x000fec0000010000 */
[----:B------:R-:W-:-:S02]  /*11370*/  UMOV UR4, 0x400 ;  /* 0x0000040000047882 */ /* 0x000fc40000000000 */
[----:B0-----:R-:W-:-:S09]  /*11380*/  ULEA UR4, UR5, UR4, 0x18 ;  /* 0x0000000405047291 */ /* 0x001fd2000f8ec03f */
[----:B------:R-:W0:Y:S01]  /*11390*/  LDS.128 R16, [UR4+0x288d0] ;  /* 0x0288d004ff107984 */ /* 0x000e220008000c00 */
[----:B------:R-:W-:Y:S06]  /*113a0*/  BAR.ARV 0x4, 0x180 ;  /* 0x0106000000007b1d */ /* 0x000fec0000002000 */
[----:B------:R-:W-:Y:S05]  /*113b0*/  BRA `(.L_x_1436) ;  /* 0x0000000c00907947 */ /* 0x000fea0003800000 */
.L_x_1435:
[----:B------:R-:W-:Y:S01]  /*113c0*/  LOP3.LUT R7, R0, 0x1f, RZ, 0xc0, !PT ;  /* 0x0000001f00077812 */ /* 0x000fe200078ec0ff */
[----:B------:R-:W-:Y:S01]  /*113d0*/  ULDC UR4, c[0x0][0xc3c] ;  /* 0x00030f0000047ab9 */ /* 0x000fe20000000800 */
[----:B------:R-:W-:Y:S01]  /*113e0*/  IMAD.MOV.U32 R9, RZ, RZ, RZ ;  /* 0x000000ffff097224 */ /* 0x000fe200078e00ff */
[----:B------:R-:W0:Y:S01]  /*113f0*/  S2UR UR6, SR_CTAID.X ;  /* 0x00000000000679c3 */ /* 0x000e220000002500 */
[----:B------:R-:W-:Y:S01]  /*11400*/  ISETP.NE.AND P0, PT, R7, 0x1f, PT ;  /* 0x0000001f0700780c */ /* 0x000fe20003f05270 */
[----:B------:R-:W-:-:S03]  /*11410*/  ULDC UR5, c[0x0][0xc38] ;  /* 0x00030e0000057ab9 */ /* 0x000fc60000000800 */
[----:B------:R-:W-:-:S13]  /*11420*/  ISETP.GE.OR P1, PT, R7, UR4, !P0 ;  /* 0x0000000407007c0c */ /* 0x000fda000c726670 */
[----:B------:R-:W1:Y:S08]  /*11430*/  @!P1 LDC.64 R4, c[0x0][0xc80] ;  /* 0x00032000ff049b82 */ /* 0x000e700000000a00 */
[----:B------:R-:W2:Y:S01]  /*11440*/  @!P1 LDC.64 R2, c[0x0][0xc78] ;  /* 0x00031e00ff029b82 */ /* 0x000ea20000000a00 */
[----:B-1----:R-:W-:-:S05]  /*11450*/  @!P1 IMAD.WIDE.U32 R4, R7, 0x4, R4 ;  /* 0x0000000407049825 */ /* 0x002fca00078e0004 */
        /* <DEDUP_REMOVED lines=10> */
[----:B------:R-:W1:Y:S02]  /*11500*/  SHFL.UP PT, R10, R8, 0x1, RZ ;  /* 0x04200000080a7989 */ /* 0x000e6400000e00ff */
[----:B-1----:R-:W-:-:S05]  /*11510*/  SEL R11, R10, RZ, P1 ;  /* 0x000000ff0a0b7207 */ /* 0x002fca0000800000 */
[----:B------:R-:W-:-:S05]  /*11520*/  IMAD.IADD R11, R8, 0x1, R11 ;  /* 0x00000001080b7824 */ /* 0x000fca00078e020b */
        /* <DEDUP_REMOVED lines=12> */
[----:B------:R-:W1:Y:S02]  /*115f0*/  SHFL.IDX PT, R8, R5, 0x1f, 0x1f ;  /* 0x03e01f0005087f89 */ /* 0x000e6400000e0000 */
[----:B-1----:R-:W-:-:S05]  /*11600*/  IMAD R8, R8, UR5, RZ ;  /* 0x0000000508087c24 */ /* 0x002fca000f8e02ff */
[----:B0-----:R-:W-:Y:S01]  /*11610*/  ISETP.GT.AND P6, PT, R8, UR6, PT ;  /* 0x0000000608007c0c */ /* 0x001fe2000bfc4270 */
[----:B------:R-:W-:-:S12]  /*11620*/  IMAD.MOV.U32 R3, RZ, RZ, R8 ;  /* 0x000000ffff037224 */ /* 0x000fd800078e0008 */
[----:B------:R-:W-:Y:S05]  /*11630*/  @P6 BRA `(.L_x_1437) ;  /* 0x0000000000986947 */ /* 0x000fea0003800000 */
[----:B------:R-:W-:Y:S01]  /*11640*/  IMAD.MOV.U32 R8, RZ, RZ, R3 ;  /* 0x000000ffff087224 */ /* 0x000fe200078e0003 */
[----:B------:R-:W-:Y:S01]  /*11650*/  UMOV UR4, URZ ;  /* 0x0000003f00047c82 */ /* 0x000fe20008000000 */
[----:B------:R-:W-:-:S05]  /*11660*/  ULDC UR5, c[0x0][0xc38] ;  /* 0x00030e0000057ab9 */ /* 0x000fca0000000800 */
.L_x_1439:
[----:B------:R-:W0:Y:S01]  /*11670*/  LDC R2, c[0x0][0xc3c] ;  /* 0x00030f00ff027b82 */ /* 0x000e220000000800 */
[----:B------:R-:W-:-:S06]  /*11680*/  UIADD3 UR4, UR4, 0x1f, URZ ;  /* 0x0000001f04047890 */ /* 0x000fcc000fffe03f */
        /* <DEDUP_REMOVED lines=33> */
.L_x_1437:
        /* <DEDUP_REMOVED lines=9> */
[----:B0-----:R-:W-:-:S07]  /*11930*/  ISETP.NE.AND P1, PT, R9, 0x1, PT ;  /* 0x000000010900780c */ /* 0x001fce0003f25270 */
[----:B-1----:R-:W-:Y:S06]  /*11940*/  @!P0 BRA `(.L_x_1440) ;  /* 0x0000000000088947 */ /* 0x002fec0003800000 */
[----:B------:R-:W-:-:S06]  /*11950*/  VIADD R16, R19, 0xffffffff ;  /* 0xffffffff13107836 */ /* 0x000fcc0000000000 */
[----:B------:R0:W1:Y:S02]  /*11960*/  SHFL.IDX PT, R16, R5, R16, 0x1f ;  /* 0x00001f1005107589 */ /* 0x00006400000e0000 */
.L_x_1440:
[----:B-1----:R-:W-:Y:S02]  /*11970*/  IMAD R16, R16, UR5, R3 ;  /* 0x0000000510107c24 */ /* 0x002fe4000f8e0203 */
[----:B------:R-:W-:-:S03]  /*11980*/  VIADD R19, R19, UR4 ;  /* 0x0000000413137c36 */ /* 0x000fc60008000000 */
[----:B0-----:R-:W-:Y:S01]  /*11990*/  IADD3 R5, -R16, UR6, RZ ;  /* 0x0000000610057c10 */ /* 0x001fe2000fffe1ff */
[----:B------:R-:W-:Y:S06]  /*119a0*/  @!P1 BRA `(.L_x_1441) ;  /* 0x0000000000e89947 */ /* 0x000fec0003800000 */
[-C--:B--2---:R-:W-:Y:S02]  /*119b0*/  IABS R12, R6.reuse ;  /* 0x00000006000c7213 */ /* 0x084fe40000000000 */
[----:B------:R-:W-:Y:S02]  /*119c0*/  IABS R4, R9 ;  /* 0x0000000900047213 */ /* 0x000fe40000000000 */
[----:B------:R-:W0:Y:S01]  /*119d0*/  I2F.RP R8, R12 ;  /* 0x0000000c00087306 */ /* 0x000e220000209400 */
[----:B------:R-:W-:-:S07]  /*119e0*/  IABS R13, R6 ;  /* 0x00000006000d7213 */ /* 0x000fce0000000000 */
[----:B------:R-:W1:Y:S08]  /*119f0*/  I2F.RP R10, R4 ;  /* 0x00000004000a7306 */ /* 0x000e700000209400 */
[----:B0-----:R-:W0:Y:S08]  /*11a00*/  MUFU.RCP R8, R8 ;  /* 0x0000000800087308 */ /* 0x001e300000001000 */
[----:B-1----:R-:W-:Y:S01]  /*11a10*/  MUFU.RCP R10, R10 ;  /* 0x0000000a000a7308 */ /* 0x002fe20000001000 */
[----:B0-----:R-:W-:Y:S01]  /*11a20*/  VIADD R2, R8, 0xffffffe ;  /* 0x0ffffffe08027836 */ /* 0x001fe20000000000 */
[----:B------:R-:W-:-:S06]  /*11a30*/  IABS R8, R5 ;  /* 0x0000000500087213 */ /* 0x000fcc0000000000 */
[----:B------:R0:W1:Y:S02]  /*11a40*/  F2I.FTZ.U32.TRUNC.NTZ R3, R2 ;  /* 0x0000000200037305 */ /* 0x000064000021f000 */
[----:B0-----:R-:W-:Y:S02]  /*11a50*/  IMAD.MOV.U32 R2, RZ, RZ, RZ ;  /* 0x000000ffff027224 */ /* 0x001fe400078e00ff */
[----:B-1----:R-:W-:-:S04]  /*11a60*/  IMAD.MOV R11, RZ, RZ, -R3 ;  /* 0x000000ffff0b7224 */ /* 0x002fc800078e0a03 */
[----:B------:R-:W-:-:S04]  /*11a70*/  IMAD R11, R11, R12, RZ ;  /* 0x0000000c0b0b7224 */ /* 0x000fc800078e02ff */
[----:B------:R-:W-:-:S04]  /*11a80*/  IMAD.HI.U32 R3, R3, R11, R2 ;  /* 0x0000000b03037227 */ /* 0x000fc800078e0002 */
[----:B------:R-:W-:Y:S02]  /*11a90*/  IMAD.MOV R11, RZ, RZ, -R13 ;  /* 0x000000ffff0b7224 */ /* 0x000fe400078e0a0d */
[----:B------:R-:W-:-:S04]  /*11aa0*/  IMAD.HI.U32 R2, R3, R8, RZ ;  /* 0x0000000803027227 */ /* 0x000fc800078e00ff */
[----:B------:R-:W-:Y:S01]  /*11ab0*/  IMAD R3, R2, R11, R8 ;  /* 0x0000000b02037224 */ /* 0x000fe200078e0208 */
[----:B------:R-:W-:Y:S01]  /*11ac0*/  LOP3.LUT R8, R5, R6, RZ, 0x3c, !PT ;  /* 0x0000000605087212 */ /* 0x000fe200078e3cff */
[----:B------:R-:W-:-:S03]  /*11ad0*/  VIADD R11, R10, 0xffffffe ;  /* 0x0ffffffe0a0b7836 */ /* 0x000fc60000000000 */
[----:B------:R-:W-:Y:S02]  /*11ae0*/  ISETP.GT.U32.AND P1, PT, R12, R3, PT ;  /* 0x000000030c00720c */ /* 0x000fe40003f24070 */
[----:B------:R-:W-:-:S11]  /*11af0*/  ISETP.GE.AND P2, PT, R8, RZ, PT ;  /* 0x000000ff0800720c */ /* 0x000fd60003f46270 */
[----:B------:R-:W-:Y:S02]  /*11b00*/  @!P1 IMAD.IADD R3, R3, 0x1, -R12 ;  /* 0x0000000103039824 */ /* 0x000fe400078e0a0c */
[----:B------:R-:W-:Y:S01]  /*11b10*/  @!P1 VIADD R2, R2, 0x1 ;  /* 0x0000000102029836 */ /* 0x000fe20000000000 */
[----:B------:R-:W-:Y:S02]  /*11b20*/  ISETP.NE.AND P1, PT, R6, RZ, PT ;  /* 0x000000ff0600720c */ /* 0x000fe40003f25270 */
[----:B------:R-:W-:Y:S02]  /*11b30*/  ISETP.GE.U32.AND P0, PT, R3, R12, PT ;  /* 0x0000000c0300720c */ /* 0x000fe40003f06070 */
[----:B------:R-:W0:Y:S11]  /*11b40*/  F2I.FTZ.U32.TRUNC.NTZ R3, R11 ;  /* 0x0000000b00037305 */ /* 0x000e36000021f000 */
[----:B------:R-:W-:-:S04]  /*11b50*/  @P0 VIADD R2, R2, 0x1 ;  /* 0x0000000102020836 */ /* 0x000fc80000000000 */
[----:B------:R-:W-:Y:S01]  /*11b60*/  IMAD.MOV.U32 R10, RZ, RZ, R2 ;  /* 0x000000ffff0a7224 */ /* 0x000fe200078e0002 */
[----:B------:R-:W-:Y:S01]  /*11b70*/  IABS R2, R9 ;  /* 0x0000000900027213 */ /* 0x000fe20000000000 */
[----:B0-----:R-:W-:Y:S02]  /*11b80*/  IMAD.MOV R13, RZ, RZ, -R3 ;  /* 0x000000ffff0d7224 */ /* 0x001fe400078e0a03 */
[----:B------:R-:W-:Y:S01]  /*11b90*/  @!P2 IMAD.MOV R10, RZ, RZ, -R10 ;  /* 0x000000ffff0aa224 */ /* 0x000fe200078e0a0a */
[----:B------:R-:W-:Y:S01]  /*11ba0*/  @!P1 LOP3.LUT R10, RZ, R6, RZ, 0x33, !PT ;  /* 0x00000006ff0a9212 */ /* 0x000fe200078e33ff */
[----:B------:R-:W-:Y:S02]  /*11bb0*/  IMAD.MOV R12, RZ, RZ, -R2 ;  /* 0x000000ffff0c7224 */ /* 0x000fe400078e0a02 */
[----:B------:R-:W-:Y:S01]  /*11bc0*/  IMAD R11, R13, R4, RZ ;  /* 0x000000040d0b7224 */ /* 0x000fe200078e02ff */
[----:B------:R-:W-:Y:S01]  /*11bd0*/  IABS R8, R10 ;  /* 0x0000000a00087213 */ /* 0x000fe20000000000 */
[----:B------:R-:W-:-:S04]  /*11be0*/  IMAD.MOV.U32 R2, RZ, RZ, RZ ;  /* 0x000000ffff027224 */ /* 0x000fc800078e00ff */
[----:B------:R-:W-:-:S04]  /*11bf0*/  IMAD.HI.U32 R2, R3, R11, R2 ;  /* 0x0000000b03027227 */ /* 0x000fc800078e0002 */
[----:B------:R-:W-:Y:S02]  /*11c00*/  IMAD.MOV.U32 R3, RZ, RZ, R8 ;  /* 0x000000ffff037224 */ /* 0x000fe400078e0008 */
[----:B------:R-:W-:Y:S02]  /*11c10*/  IMAD.MOV.U32 R8, RZ, RZ, R12 ;  /* 0x000000ffff087224 */ /* 0x000fe400078e000c */
[----:B------:R-:W-:-:S04]  /*11c20*/  IMAD.HI.U32 R2, R2, R3, RZ ;  /* 0x0000000302027227 */ /* 0x000fc800078e00ff */
[----:B------:R-:W-:-:S05]  /*11c30*/  IMAD R3, R2, R8, R3 ;  /* 0x0000000802037224 */ /* 0x000fca00078e0203 */
[----:B------:R-:W-:-:S13]  /*11c40*/  ISETP.GT.U32.AND P1, PT, R4, R3, PT ;  /* 0x000000030400720c */ /* 0x000fda0003f24070 */
[----:B------:R-:W-:Y:S02]  /*11c50*/  @!P1 IMAD.IADD R3, R3, 0x1, -R4 ;  /* 0x0000000103039824 */ /* 0x000fe400078e0a04 */
[----:B------:R-:W-:Y:S01]  /*11c60*/  @!P1 VIADD R2, R2, 0x1 ;  /* 0x0000000102029836 */ /* 0x000fe20000000000 */
[----:B------:R-:W-:Y:S02]  /*11c70*/  ISETP.NE.AND P1, PT, R9, RZ, PT ;  /* 0x000000ff0900720c */ /* 0x000fe40003f25270 */
[----:B------:R-:W-:Y:S02]  /*11c80*/  ISETP.GE.U32.AND P0, PT, R3, R4, PT ;  /* 0x000000040300720c */ /* 0x000fe40003f06070 */
[----:B------:R-:W-:-:S04]  /*11c90*/  LOP3.LUT R3, R10, R9, RZ, 0x3c, !PT ;  /* 0x000000090a037212 */ /* 0x000fc800078e3cff */
[----:B------:R-:W-:Y:S01]  /*11ca0*/  ISETP.GE.AND P2, PT, R3, RZ, PT ;  /* 0x000000ff0300720c */ /* 0x000fe20003f46270 */
[----:B------:R-:W-:-:S06]  /*11cb0*/  IMAD.MOV R3, RZ, RZ, -R10 ;  /* 0x000000ffff037224 */ /* 0x000fcc00078e0a0a */
[----:B------:R-:W-:-:S06]  /*11cc0*/  @P0 VIADD R2, R2, 0x1 ;  /* 0x0000000102020836 */ /* 0x000fcc0000000000 */
[----:B------:R-:W-:Y:S01]  /*11cd0*/  @!P2 IMAD.MOV R2, RZ, RZ, -R2 ;  /* 0x000000ffff02a224 */ /* 0x000fe200078e0a02 */
[----:B------:R-:W-:-:S05]  /*11ce0*/  @!P1 LOP3.LUT R2, RZ, R9, RZ, 0x33, !PT ;  /* 0x00000009ff029212 */ /* 0x000fca00078e33ff */
[----:B------:R-:W-:-:S04]  /*11cf0*/  IMAD.MOV R18, RZ, RZ, -R2 ;  /* 0x000000ffff127224 */ /* 0x000fc800078e0a02 */
[C---:B------:R-:W-:Y:S02]  /*11d00*/  IMAD R18, R9.reuse, R18, R10 ;  /* 0x0000001209127224 */ /* 0x040fe400078e020a */
[----:B------:R-:W-:Y:S02]  /*11d10*/  IMAD R9, R9, 0x1000000, R2 ;  /* 0x0100000009097824 */ /* 0x000fe400078e0202 */
[----:B------:R-:W-:Y:S02]  /*11d20*/  IMAD R2, R6, R3, R5 ;  /* 0x0000000306027224 */ /* 0x000fe400078e0205 */
[----:B------:R-:W-:Y:S01]  /*11d30*/  IMAD R18, R18, 0x10000, R9 ;  /* 0x0001000012127824 */ /* 0x000fe200078e0209 */
[----:B------:R-:W-:Y:S06]  /*11d40*/  BRA `(.L_x_1442) ;  /* 0x0000000000f47947 */ /* 0x000fec0003800000 */
.L_x_1441:
[----:B------:R-:W0:Y:S02]  /*11d50*/  LDC.64 R2, c[0x0][0xc90] ;  /* 0x00032400ff027b82 */ /* 0x000e240000000a00 */
[----:B0-----:R-:W-:-:S05]  /*11d60*/  IMAD.WIDE R2, R19, 0x4, R2 ;  /* 0x0000000413027825 */ /* 0x001fca00078e0202 */
[----:B------:R0:W2:Y:S01]  /*11d70*/  LDG.E R13, desc[UR36][R2.64] ;  /* 0x00000024020d7981 */ /* 0x0000a2000c1e1900 */
[----:B------:R-:W-:Y:S01]  /*11d80*/  IABS R15, R5 ;  /* 0x00000005000f7213 */ /* 0x000fe20000000000 */
[----:B0-----:R-:W-:Y:S02]  /*11d90*/  IMAD.MOV.U32 R2, RZ, RZ, RZ ;  /* 0x000000ffff027224 */ /* 0x001fe400078e00ff */
[----:B--2---:R-:W-:-:S05]  /*11da0*/  IMAD R4, R6, R13, RZ ;  /* 0x0000000d06047224 */ /* 0x004fca00078e02ff */
[-C--:B------:R-:W-:Y:S02]  /*11db0*/  IABS R10, R4.reuse ;  /* 0x00000004000a7213 */ /* 0x080fe40000000000 */
[----:B------:R-:W-:Y:S02]  /*11dc0*/  IABS R12, R4 ;  /* 0x00000004000c7213 */ /* 0x000fe40000000000 */
[----:B------:R-:W0:Y:S08]  /*11dd0*/  I2F.RP R8, R10 ;  /* 0x0000000a00087306 */ /* 0x000e300000209400 */
[----:B0-----:R-:W0:Y:S02]  /*11de0*/  MUFU.RCP R8, R8 ;  /* 0x0000000800087308 */ /* 0x001e240000001000 */
[----:B0-----:R-:W-:-:S06]  /*11df0*/  VIADD R9, R8, 0xffffffe ;  /* 0x0ffffffe08097836 */ /* 0x001fcc0000000000 */
[----:B------:R-:W0:Y:S02]  /*11e00*/  F2I.FTZ.U32.TRUNC.NTZ R3, R9 ;  /* 0x0000000900037305 */ /* 0x000e24000021f000 */
[----:B0-----:R-:W-:-:S04]  /*11e10*/  IMAD.MOV R11, RZ, RZ, -R3 ;  /* 0x000000ffff0b7224 */ /* 0x001fc800078e0a03 */
[----:B------:R-:W-:-:S04]  /*11e20*/  IMAD R11, R11, R10, RZ ;  /* 0x0000000a0b0b7224 */ /* 0x000fc800078e02ff */
[----:B------:R-:W-:-:S04]  /*11e30*/  IMAD.HI.U32 R2, R3, R11, R2 ;  /* 0x0000000b03027227 */ /* 0x000fc800078e0002 */
[----:B------:R-:W-:Y:S02]  /*11e40*/  IMAD.MOV R3, RZ, RZ, -R12 ;  /* 0x000000ffff037224 */ /* 0x000fe400078e0a0c */
        /* <DEDUP_REMOVED lines=12> */
[----:B------:R-:W-:Y:S02]  /*11f10*/  IMAD R11, R13, R2, RZ ;  /* 0x000000020d0b7224 */ /* 0x000fe400078e02ff */
[----:B------:R-:W-:Y:S02]  /*11f20*/  IMAD.MOV R2, RZ, RZ, -R2 ;  /* 0x000000ffff027224 */ /* 0x000fe400078e0a02 */
[----:B------:R-:W-:Y:S02]  /*11f30*/  IMAD.MOV R3, RZ, RZ, -R11 ;  /* 0x000000ffff037224 */ /* 0x000fe400078e0a0b */
[----:B------:R-:W-:Y:S02]  /*11f40*/  IMAD R4, R4, R2, R5 ;  /* 0x0000000204047224 */ /* 0x000fe400078e0205 */
[----:B------:R-:W-:Y:S01]  /*11f50*/  IMAD.MOV.U32 R2, RZ, RZ, RZ ;  /* 0x000000ffff027224 */ /* 0x000fe200078e00ff */
[----:B------:R-:W-:-:S04]  /*11f60*/  VIADDMNMX R13, R3, UR5, R13, PT ;  /* 0x00000005030d7c46 */ /* 0x000fc8000b80010d */
[-C--:B------:R-:W-:Y:S01]  /*11f70*/  IABS R10, R13.reuse ;  /* 0x0000000d000a7213 */ /* 0x080fe20000000000 */
[----:B------:R-:W-:Y:S01]  /*11f80*/  IMAD.MOV R18, RZ, RZ, -R13 ;  /* 0x000000ffff127224 */ /* 0x000fe200078e0a0d */
[----:B------:R-:W-:Y:S02]  /*11f90*/  IABS R12, R13 ;  /* 0x0000000d000c7213 */ /* 0x000fe40000000000 */
[----:B------:R-:W0:Y:S08]  /*11fa0*/  I2F.RP R8, R10 ;  /* 0x0000000a00087306 */ /* 0x000e300000209400 */
[----:B0-----:R-:W0:Y:S02]  /*11fb0*/  MUFU.RCP R8, R8 ;  /* 0x0000000800087308 */ /* 0x001e240000001000 */
[----:B0-----:R-:W-:-:S06]  /*11fc0*/  VIADD R3, R8, 0xffffffe ;  /* 0x0ffffffe08037836 */ /* 0x001fcc0000000000 */
[----:B------:R-:W0:Y:S02]  /*11fd0*/  F2I.FTZ.U32.TRUNC.NTZ R3, R3 ;  /* 0x0000000300037305 */ /* 0x000e24000021f000 */
[----:B0-----:R-:W-:-:S04]  /*11fe0*/  IMAD.MOV R9, RZ, RZ, -R3 ;  /* 0x000000ffff097224 */ /* 0x001fc800078e0a03 */
[----:B------:R-:W-:Y:S01]  /*11ff0*/  IMAD.MOV.U32 R5, RZ, RZ, R9 ;  /* 0x000000ffff057224 */ /* 0x000fe200078e0009 */
[----:B------:R-:W-:-:S03]  /*12000*/  IABS R9, R4 ;  /* 0x0000000400097213 */ /* 0x000fc60000000000 */
        /* <DEDUP_REMOVED lines=11> */
[----:B------:R-:W-:Y:S02]  /*120c0*/  ISETP.GE.AND P2, PT, R3, RZ, PT ;  /* 0x000000ff0300720c */ /* 0x000fe40003f46270 */
[----:B------:R-:W-:-:S05]  /*120d0*/  IADD3 R3, R11, 0x1000000, R4 ;  /* 0x010000000b037810 */ /* 0x000fca0007ffe004 */
[----:B------:R-:W-:-:S06]  /*120e0*/  @P0 VIADD R2, R2, 0x1 ;  /* 0x0000000102020836 */ /* 0x000fcc0000000000 */
[----:B------:R-:W-:Y:S01]  /*120f0*/  @!P2 IMAD.MOV R2, RZ, RZ, -R2 ;  /* 0x000000ffff02a224 */ /* 0x000fe200078e0a02 */
[----:B------:R-:W-:-:S05]  /*12100*/  @!P1 LOP3.LUT R2, RZ, R13, RZ, 0x33, !PT ;  /* 0x0000000dff029212 */ /* 0x000fca00078e33ff */
[----:B------:R-:W-:-:S07]  /*12110*/  IMAD R18, R2, R18, R3 ;  /* 0x0000001202127224 */ /* 0x000fce00078e0203 */
.L_x_1442:
[----:B------:R-:W-:-:S05]  /*12120*/  LOP3.LUT R17, RZ, R2, RZ, 0x33, !PT ;  /* 0x00000002ff117212 */ /* 0x000fca00078e33ff */
[----:B------:R-:W-:Y:S01]  /*12130*/  IMAD.IADD R17, R6, 0x1, R17 ;  /* 0x0000000106117824 */ /* 0x000fe200078e0211 */
[----:B------:R-:W-:Y:S06]  /*12140*/  BRA `(.L_x_1443) ;  /* 0x0000000000147947 */ /* 0x000fec0003800000 */
.L_x_1438:
[----:B------:R-:W-:Y:S01]  /*12150*/  ULDC UR4, c[0x0][0xc3c] ;  /* 0x00030f0000047ab9 */ /* 0x000fe20000000800 */
[----:B------:R-:W-:Y:S02]  /*12160*/  IMAD.MOV.U32 R17, RZ, RZ, RZ ;  /* 0x000000ffff117224 */ /* 0x000fe400078e00ff */
[----:B------:R-:W-:Y:S02]  /*12170*/  IMAD.U32 R16, RZ, RZ, UR6 ;  /* 0x00000006ff107e24 */ /* 0x000fe4000f8e00ff */
[----:B------:R-:W-:Y:S02]  /*12180*/  IMAD.MOV.U32 R18, RZ, RZ, RZ ;  /* 0x000000ffff127224 */ /* 0x000fe400078e00ff */
[----:B------:R-:W-:-:S07]  /*12190*/  IMAD.U32 R19, RZ, RZ, UR4 ;  /* 0x00000004ff137e24 */ /* 0x000fce000f8e00ff */
.L_x_1443:
[----:B------:R-:W-:-:S13]  /*121a0*/  ISETP.NE.AND P0, PT, R7, RZ, PT ;  /* 0x000000ff0700720c */ /* 0x000fda0003f05270 */
[----:B------:R-:W0:Y:S01]  /*121b0*/  @!P0 S2R R3, SR_CgaCtaId ;  /* 0x0000000000038919 */ /* 0x000e220000008800 */
[----:B------:R-:W-:-:S04]  /*121c0*/  @!P0 MOV R2, 0x400 ;  /* 0x0000040000028802 */ /* 0x000fc80000000f00 */
[----:B0-----:R-:W-:-:S05]  /*121d0*/  @!P0 LEA R2, R3, R2, 0x18 ;  /* 0x0000000203028211 */ /* 0x001fca00078ec0ff */
[----:B------:R1:W-:Y:S01]  /*121e0*/  @!P0 STS.128 [R2+0x288d0], R16 ;  /* 0x0288d01002008388 */ /* 0x0003e20000000c00 */
[----:B------:R-:W-:Y:S06]  /*121f0*/  BAR.ARV 0x5, 0x180 ;  /* 0x0146000000007b1d */ /* 0x000fec0000002000 */
.L_x_1436:
[----:B------:R2:W-:Y:S01]  /*12200*/  STL [R1+0x14], RZ ;  /* 0x000014ff01007387 */ /* 0x0005e20000100800 */
[----:B------:R-:W-:Y:S01]  /*12210*/  ULDC UR4, c[0x0][0xc3c] ;  /* 0x00030f0000047ab9 */ /* 0x000fe20000000800 */
[----:B------:R-:W-:Y:S01]  /*12220*/  IMAD.MOV.U32 R28, RZ, RZ, 0x1 ;  /* 0x00000001ff1c7424 */ /* 0x000fe200078e00ff */
[----:B0-----:R-:W-:Y:S01]  /*12230*/  ISETP.GE.AND P0, PT, R19, UR4, PT ;  /* 0x0000000413007c0c */ /* 0x001fe2000bf06270 */
[----:B------:R-:W-:-:S12]  /*12240*/  IMAD.MOV.U32 R25, RZ, RZ, RZ ;  /* 0x000000ffff197224 */ /* 0x000fd800078e00ff */
[----:B--2---:R-:W-:Y:S05]  /*12250*/  @P0 BRA `(.L_x_1444) ;  /* 0x0000005000cc0947 */ /* 0x004fea0003800000 */
[----:B-1----:R-:W2:Y:S01]  /*12260*/  LDL R2, [R1+0x18] ;  /* 0x0000180001027983 */ /* 0x002ea20000100800 */
[----:B------:R-:W0:Y:S01]  /*12270*/  S2UR UR5, SR_CgaCtaId ;  /* 0x00000000000579c3 */ /* 0x000e220000008800 */
[----:B------:R-:W-:Y:S01]  /*12280*/  IMAD.SHL.U32 R30, R0, 0x8, RZ ;  /* 0x00000008001e7824 */ /* 0x000fe200078e00ff */
[----:B------:R-:W-:Y:S01]  /*12290*/  BSSY B8, `(.L_x_1444) ;  /* 0x000052f000087945 */ /* 0x000fe20003800000 */
[----:B------:R1:W-:Y:S01]  /*122a0*/  STL [R1+0x14], RZ ;  /* 0x000014ff01007387 */ /* 0x0003e20000100800 */
[----:B------:R-:W-:Y:S01]  /*122b0*/  IMAD.MOV.U32 R28, RZ, RZ, 0x1 ;  /* 0x00000001ff1c7424 */ /* 0x000fe200078e00ff */
[----:B------:R-:W-:Y:S01]  /*122c0*/  ULDC UR39, c[0x0][0xc] ;  /* 0x0000030000277ab9 */ /* 0x000fe20000000800 */
[----:B------:R-:W-:Y:S01]  /*122d0*/  LOP3.LUT R3, R30, 0x1f8, RZ, 0xc0, !PT ;  /* 0x000001f81e037812 */ /* 0x000fe200078ec0ff */
[----:B------:R-:W-:-:S03]  /*122e0*/  IMAD.MOV.U32 R25, RZ, RZ, RZ ;  /* 0x000000ffff197224 */ /* 0x000fc600078e00ff */
[----:B------:R-:W-:-:S04]  /*122f0*/  LOP3.LUT R3, R3, 0x38, R0, 0x78, !PT ;  /* 0x0000003803037812 */ /* 0x000fc800078e7800 */
[----:B------:R-:W-:Y:S02]  /*12300*/  LOP3.LUT R33, R3, 0x200, R30, 0xf8, !PT ;  /* 0x0000020003217812 */ /* 0x000fe400078ef81e */
[----:B------:R-:W-:-:S04]  /*12310*/  LOP3.LUT R30, R30, 0x38, RZ, 0xc0, !PT ;  /* 0x000000381e1e7812 */ /* 0x000fc800078ec0ff */
[----:B------:R-:W-:Y:S02]  /*12320*/  LOP3.LUT R29, R30, 0x40, RZ, 0xfc, !PT ;  /* 0x000000401e1d7812 */ /* 0x000fe400078efcff */
[----:B--2---:R-:W-:Y:S02]  /*12330*/  R2UR UR4, R2 ;  /* 0x00000000020472ca */ /* 0x004fe400000e0000 */
[C---:B------:R-:W-:Y:S01]  /*12340*/  LOP3.LUT R2, R0.reuse, 0x7f, RZ, 0xc0, !PT ;  /* 0x0000007f00027812 */ /* 0x040fe200078ec0ff */
[----:B------:R-:W-:-:S03]  /*12350*/  IMAD.SHL.U32 R0, R0, 0x10, RZ ;  /* 0x0000001000007824 */ /* 0x000fc600078e00ff */
[----:B------:R-:W-:Y:S02]  /*12360*/  SHF.R.U32.HI R2, RZ, 0x3, R2 ;  /* 0x00000003ff027819 */ /* 0x000fe40000011602 */
[----:B------:R-:W-:-:S04]  /*12370*/  LOP3.LUT R0, R0, 0x70, RZ, 0xc0, !PT ;  /* 0x0000007000007812 */ /* 0x000fc800078ec0ff */
[----:B------:R-:W-:Y:S01]  /*12380*/  LOP3.LUT R2, R2, R0, RZ, 0xfc, !PT ;  /* 0x0000000002027212 */ /* 0x000fe200078efcff */
[----:B------:R-:W-:-:S03]  /*12390*/  ULOP3.LUT UR38, UR4, 0x2, URZ, 0xfc, !UPT ;  /* 0x0000000204267892 */ /* 0x000fc6000f8efc3f */
[----:B------:R-:W-:Y:S02]  /*123a0*/  UMOV UR4, 0x400 ;  /* 0x0000040000047882 */ /* 0x000fe40000000000 */
[----:B0-----:R-:W-:-:S06]  /*123b0*/  ULEA UR4, UR5, UR4, 0x18 ;  /* 0x0000000405047291 */ /* 0x001fcc000f8ec03f */
[----:B------:R-:W-:-:S04]  /*123c0*/  IMAD.U32 R22, RZ, RZ, UR4 ;  /* 0x00000004ff167e24 */ /* 0x000fc8000f8e00ff */
[----:B------:R-:W-:-:S05]  /*123d0*/  IMAD R0, R33, 0x2, R22 ;  /* 0x0000000221007824 */ /* 0x000fca00078e0216 */
[----:B------:R1:W-:Y:S02]  /*123e0*/  STL [R1], R0 ;  /* 0x0000000001007387 */ /* 0x0003e40000100800 */
.L_x_1517:
[----:B------:R-:W-:Y:S05]  /*123f0*/  YIELD ;  /* 0x0000000000007946 */ /* 0x000fea0003800000 */
[----:B------:R-:W-:Y:S01]  /*12400*/  ULDC.64 UR4, c[0x0][0xa28] ;  /* 0x00028a0000047ab9 */ /* 0x000fe20000000a00 */
[----:B------:R-:W-:Y:S01]  /*12410*/  IMAD.MOV.U32 R36, RZ, RZ, RZ ;  /* 0x000000ffff247224 */ /* 0x000fe200078e00ff */
[----:B------:R-:W-:-:S04]  /*12420*/  ISETP.NE.U32.AND P0, PT, RZ, UR4, PT ;  /* 0x00000004ff007c0c */ /* 0x000fc8000bf05070 */
[----:B------:R-:W-:Y:S01]  /*12430*/  ISETP.NE.AND.EX P0, PT, RZ, UR5, PT, P0 ;  /* 0x00000005ff007c0c */ /* 0x000fe2000bf05300 */
[----:B------:R-:W-:-:S12]  /*12440*/  ULDC.64 UR4, c[0x0][0xa18] ;  /* 0x0002860000047ab9 */ /* 0x000fd80000000a00 */
[----:B0-----:R-:W0:Y:S02]  /*12450*/  @P0 LDC.64 R2, c[0x0][0xa28] ;  /* 0x00028a00ff020b82 */ /* 0x001e240000000a00 */
[----:B0-----:R-:W-:-:S05]  /*12460*/  @P0 IMAD.WIDE R2, R19, 0x4, R2 ;  /* 0x0000000413020825 */ /* 0x001fca00078e0202 */
[----:B------:R0:W5:Y:S01]  /*12470*/  @P0 LDG.E R36, desc[UR36][R2.64] ;  /* 0x0000002402240981 */ /* 0x000162000c1e1900 */
[----:B------:R-:W-:Y:S01]  /*12480*/  ISETP.NE.U32.AND P0, PT, RZ, UR4, PT ;  /* 0x00000004ff007c0c */ /* 0x000fe2000bf05070 */
[----:B-1----:R-:W-:Y:S01]  /*12490*/  IMAD.MOV.U32 R0, RZ, RZ, RZ ;  /* 0x000000ffff007224 */ /* 0x002fe200078e00ff */
[----:B------:R-:W-:Y:S02]  /*124a0*/  LOP3.LUT R23, R23, 0xffffffdf, RZ, 0xc0, !PT ;  /* 0xffffffdf17177812 */ /* 0x000fe400078ec0ff */
[----:B------:R-:W-:Y:S01]  /*124b0*/  ISETP.NE.AND.EX P1, PT, RZ, UR5, PT, P0 ;  /* 0x00000005ff007c0c */ /* 0x000fe2000bf25300 */
[----:B------:R-:W-:Y:S02]  /*124c0*/  ULDC.64 UR4, c[0x0][0xa00] ;  /* 0x0002800000047ab9 */ /* 0x000fe40000000a00 */
[----:B------:R-:W-:Y:S01]  /*124d0*/  ISETP.NE.U32.AND P0, PT, RZ, UR4, PT ;  /* 0x00000004ff007c0c */ /* 0x000fe2000bf05070 */
[----:B0-----:R-:W0:Y:S03]  /*124e0*/  LDC.64 R2, c[0x0][0xa00] ;  /* 0x00028000ff027b82 */ /* 0x001e260000000a00 */
[----:B------:R-:W-:Y:S01]  /*124f0*/  ISETP.NE.AND.EX P2, PT, RZ, UR5, PT, P0 ;  /* 0x00000005ff007c0c */ /* 0x000fe2000bf45300 */
[----:B------:R-:W-:-:S05]  /*12500*/  ULDC.64 UR4, c[0x0][0x418] ;  /* 0x0001060000047ab9 */ /* 0x000fca0000000a00 */
[----:B------:R-:W1:Y:S07]  /*12510*/  @P1 LDC.64 R4, c[0x0][0xa18] ;  /* 0x00028600ff041b82 */ /* 0x000e6e0000000a00 */
[----:B------:R-:W-:Y:S01]  /*12520*/  @P2 LOP3.LUT R23, R23, 0x20, RZ, 0xfc, !PT ;  /* 0x0000002017172812 */ /* 0x000fe200078efcff */
[----:B0-----:R-:W-:-:S05]  /*12530*/  IMAD.WIDE R2, R19, 0x4, R2 ;  /* 0x0000000413027825 */ /* 0x001fca00078e0202 */
[----:B--2---:R-:W2:Y:S01]  /*12540*/  @P2 LDG.E R0, desc[UR36][R2.64] ;  /* 0x0000002402002981 */ /* 0x004ea2000c1e1900 */
[----:B-1----:R-:W-:-:S05]  /*12550*/  @P1 IMAD.WIDE R4, R19, 0x4, R4 ;  /* 0x0000000413041825 */ /* 0x002fca00078e0204 */
[----:B------:R0:W5:Y:S01]  /*12560*/  @P1 LDG.E R31, desc[UR36][R4.64] ;  /* 0x00000024041f1981 */ /* 0x000162000c1e1900 */
[----:B------:R-:W-:-:S03]  /*12570*/  UISETP.NE.U32.AND UP0, UPT, UR4, URZ, UPT ;  /* 0x0000003f0400728c */ /* 0x000fc6000bf05070 */
[----:B------:R-:W-:Y:S01]  /*12580*/  ULDC UR4, c[0x0][0x424] ;  /* 0x0001090000047ab9 */ /* 0x000fe20000000800 */
[----:B------:R-:W-:-:S03]  /*12590*/  UISETP.NE.AND.EX UP0, UPT, UR5, URZ, UPT, UP0 ;  /* 0x0000003f0500728c */ /* 0x000fc6000bf05300 */
[----:B------:R-:W-:Y:S01]  /*125a0*/  ULDC UR5, c[0x0][0x2f0] ;  /* 0x0000bc0000057ab9 */ /* 0x000fe20000000800 */
[----:B------:R-:W-:-:S04]  /*125b0*/  USEL UR4, UR4, 0x1, UP0 ;  /* 0x0000000104047887 */ /* 0x000fc80008000000 */
[----:B------:R-:W-:-:S06]  /*125c0*/  UIMAD UR4, UR4, UR5, URZ ;  /* 0x00000005040472a4 */ /* 0x000fcc000f8e023f */
[----:B------:R-:W-:Y:S01]  /*125d0*/  IMAD.U32 R7, RZ, RZ, UR4 ;  /* 0x00000004ff077e24 */ /* 0x000fe2000f8e00ff */
[----:B--2---:R0:W-:Y:S01]  /*125e0*/  STL [R1+0x4], R0 ;  /* 0x0000040001007387 */ /* 0x0041e20000100800 */
[----:B------:R-:W-:Y:S05]  /*125f0*/  @P1 BRA `(.L_x_1445) ;  /* 0x0000000000181947 */ /* 0x000fea0003800000 */
[----:B------:R-:W-:Y:S02]  /*12600*/  ULDC UR4, c[0x0][0x288] ;  /* 0x0000a20000047ab9 */ /* 0x000fe40000000800 */
[----:B-----5:R-:W-:Y:S01]  /*12610*/  IMAD.U32 R31, RZ, RZ, UR4 ;  /* 0x00000004ff1f7e24 */ /* 0x020fe2000f8e00ff */
[----:B------:R-:W-:Y:S06]  /*12620*/  @!P2 BRA `(.L_x_1445) ;  /* 0x00000000000ca947 */ /* 0x000fec0003800000 */
[----:B0-----:R-:W2:Y:S04]  /*12630*/  LDG.E R0, desc[UR36][R2.64] ;  /* 0x0000002402007981 */ /* 0x001ea8000c1e1900 */
[----:B------:R-:W2:Y:S02]  /*12640*/  LDG.E R31, desc[UR36][R2.64+0x4] ;  /* 0x00000424021f7981 */ /* 0x000ea4000c1e1900 */
[----:B--2---:R-:W-:-:S07]  /*12650*/  IMAD.IADD R31, R31, 0x1, -R0 ;  /* 0x000000011f1f7824 */ /* 0x004fce00078e0a00 */
.L_x_1445:
[----:B------:R-:W-:Y:S02]  /*12660*/  ULDC.64 UR4, c[0x0][0xa20] ;  /* 0x0002880000047ab9 */ /* 0x000fe40000000a00 */
[----:B------:R-:W-:-:S04]  /*12670*/  ISETP.NE.U32.AND P0, PT, RZ, UR4, PT ;  /* 0x00000004ff007c0c */ /* 0x000fc8000bf05070 */
[----:B------:R-:W-:-:S13]  /*12680*/  ISETP.NE.AND.EX P0, PT, RZ, UR5, PT, P0 ;  /* 0x00000005ff007c0c */ /* 0x000fda000bf05300 */
[----:B------:R-:W-:Y:S05]  /*12690*/  @!P0 BRA `(.L_x_1446) ;  /* 0x0000000000108947 */ /* 0x000fea0003800000 */
[----:B------:R-:W1:Y:S02]  /*126a0*/  LDC.64 R2, c[0x0][0xa20] ;  /* 0x00028800ff027b82 */ /* 0x000e640000000a00 */
[----:B-1----:R-:W-:-:S05]  /*126b0*/  IMAD.WIDE R2, R19, 0x4, R2 ;  /* 0x0000000413027825 */ /* 0x002fca00078e0202 */
[----:B------:R1:W5:Y:S01]  /*126c0*/  LDG.E R7, desc[UR36][R2.64] ;  /* 0x0000002402077981 */ /* 0x000362000c1e1900 */
[----:B------:R-:W-:Y:S05]  /*126d0*/  BRA `(.L_x_1447) ;  /* 0x0000000000247947 */ /* 0x000fea0003800000 */
.L_x_1446:
[----:B------:R-:W-:Y:S02]  /*126e0*/  ULDC.64 UR4, c[0x0][0xa08] ;  /* 0x0002820000047ab9 */ /* 0x000fe40000000a00 */
[----:B------:R-:W-:-:S04]  /*126f0*/  ISETP.NE.U32.AND P0, PT, RZ, UR4, PT ;  /* 0x00000004ff007c0c */ /* 0x000fc8000bf05070 */
[----:B------:R-:W-:-:S13]  /*12700*/  ISETP.NE.AND.EX P0, PT, RZ, UR5, PT, P0 ;  /* 0x00000005ff007c0c */ /* 0x000fda000bf05300 */
[----:B------:R-:W-:Y:S05]  /*12710*/  @!P0 BRA `(.L_x_1447) ;  /* 0x0000000000148947 */ /* 0x000fea0003800000 */
[----:B------:R-:W1:Y:S02]  /*12720*/  LDC.64 R2, c[0x0][0xa08] ;  /* 0x00028200ff027b82 */ /* 0x000e640000000a00 */
[----:B-1----:R-:W-:-:S05]  /*12730*/  IMAD.WIDE R2, R19, 0x4, R2 ;  /* 0x0000000413027825 */ /* 0x002fca00078e0202 */
[----:B------:R-:W2:Y:S04]  /*12740*/  LDG.E R7, desc[UR36][R2.64] ;  /* 0x0000002402077981 */ /* 0x000ea8000c1e1900 */
[----:B0-----:R-:W2:Y:S02]  /*12750*/  LDG.E R0, desc[UR36][R2.64+0x4] ;  /* 0x0000042402007981 */ /* 0x001ea4000c1e1900 */
[----:B--2---:R-:W-:-:S07]  /*12760*/  IMAD.IADD R7, R0, 0x1, -R7 ;  /* 0x0000000100077824 */ /* 0x004fce00078e0a07 */
.L_x_1447:
[----:B0-----:R-:W0:Y:S01]  /*12770*/  LDC R0, c[0x0][0x448] ;  /* 0x00011200ff007b82 */ /* 0x001e220000000800 */
[----:B------:R-:W-:Y:S01]  /*12780*/  IMAD.SHL.U32 R27, R17, 0x80, RZ ;  /* 0x00000080111b7824 */ /* 0x000fe200078e00ff */
[----:B------:R-:W-:Y:S01]  /*12790*/  LOP3.LUT R23, R23, 0xffffffef, RZ, 0xc0, !PT ;  /* 0xffffffef17177812 */ /* 0x000fe200078ec0ff */
[----:B-----5:R-:W-:-:S05]  /*127a0*/  IMAD.IADD R34, R7, 0x1, -R36 ;  /* 0x0000000107227824 */ /* 0x020fca00078e0a24 */
[----:B-1----:R-:W1:Y:S01]  /*127b0*/  LDC.64 R2, c[0x0][0x9e0] ;  /* 0x00027800ff027b82 */ /* 0x002e620000000a00 */
[----:B0-----:R-:W-:Y:S01]  /*127c0*/  ISETP.NE.AND P2, PT, R0, 0x1, PT ;  /* 0x000000010000780c */ /* 0x001fe20003f45270 */
[----:B------:R-:W-:Y:S01]  /*127d0*/  VIADD R0, R27, 0x7f ;  /* 0x0000007f1b007836 */ /* 0x000fe20000000000 */
[----:B-1----:R-:W-:-:S11]  /*127e0*/  ISETP.GE.AND P1, PT, R3, 0x1, PT ;  /* 0x000000010300780c */ /* 0x002fd60003f26270 */
[----:B------:R-:W0:Y:S01]  /*127f0*/  @P2 LDC R5, c[0x0][0x44c] ;  /* 0x00011300ff052b82 */ /* 0x000e220000000800 */
[----:B------:R-:W-:-:S07]  /*12800*/  @P2 LOP3.LUT R23, R23, 0x10, RZ, 0xfc, !PT ;  /* 0x0000001017172812 */ /* 0x000fce00078efcff */
[----:B------:R-:W1:Y:S01]  /*12810*/  @P2 LDC R9, c[0x0][0x450] ;  /* 0x00011400ff092b82 */ /* 0x000e620000000800 */
[----:B0-----:R-:W-:Y:S01]  /*12820*/  @P2 IMAD.HI.U32 R4, R0, R5, RZ ;  /* 0x0000000500042227 */ /* 0x001fe200078e00ff */
[----:B------:R-:W-:-:S04]  /*12830*/  IADD3 R5, R34, 0x1, -R31 ;  /* 0x0000000122057810 */ /* 0x000fc80007ffe81f */
[----:B-1----:R-:W-:-:S05]  /*12840*/  @P2 SHF.R.U32.HI R0, RZ, R9, R4 ;  /* 0x00000009ff002219 */ /* 0x002fca0000011604 */
[----:B------:R-:W-:-:S04]  /*12850*/  IMAD.IADD R7, R5, 0x1, R0 ;  /* 0x0000000105077824 */ /* 0x000fc800078e0200 */
[----:B------:R-:W-:Y:S01]  /*12860*/  IMAD.IADD R2, R7, 0x1, R2 ;  /* 0x0000000107027824 */ /* 0x000fe200078e0202 */
[----:B------:R-:W-:Y:S06]  /*12870*/  @!P1 BRA `(.L_x_1448) ;  /* 0x0000000000489947 */ /* 0x000fec0003800000 */
[C---:B------:R-:W-:Y:S01]  /*12880*/  ISETP.GT.AND P0, PT, R7.reuse, RZ, PT ;  /* 0x000000ff0700720c */ /* 0x040fe20003f04270 */
[----:B------:R-:W-:Y:S01]  /*12890*/  BSSY B0, `(.L_x_1449) ;  /* 0x000000e000007945 */ /* 0x000fe20003800000 */
[----:B------:R-:W-:-:S11]  /*128a0*/  VIADD R0, R7, 0xffffffff ;  /* 0xffffffff07007836 */ /* 0x000fd60000000000 */
[----:B------:R-:W-:Y:S05]  /*128b0*/  @P0 BRA `(.L_x_1450) ;  /* 0x00000000001c0947 */ /* 0x000fea0003800000 */
[----:B------:R-:W-:Y:S01]  /*128c0*/  ISETP.NE.AND P0, PT, R3, 0x1, PT ;  /* 0x000000010300780c */ /* 0x000fe20003f05270 */
[----:B------:R-:W-:-:S12]  /*128d0*/  IMAD.MOV R7, RZ, RZ, -R7 ;  /* 0x000000ffff077224 */ /* 0x000fd800078e0a07 */
[----:B------:R-:W0:Y:S02]  /*128e0*/  @P0 LDC.64 R4, c[0x0][0x9e8] ;  /* 0x00027a00ff040b82 */ /* 0x000e240000000a00 */
[----:B0-----:R-:W-:-:S05]  /*128f0*/  @P0 IMAD.HI.U32 R4, R7, R4, RZ ;  /* 0x0000000407040227 */ /* 0x001fca00078e00ff */
[----:B------:R-:W-:-:S04]  /*12900*/  @P0 SHF.R.U32.HI R7, RZ, R5, R4 ;  /* 0x00000005ff070219 */ /* 0x000fc80000011604 */
[----:B------:R-:W-:Y:S01]  /*12910*/  LOP3.LUT R0, RZ, R7, RZ, 0x33, !PT ;  /* 0x00000007ff007212 */ /* 0x000fe200078e33ff */
[----:B------:R-:W-:Y:S06]  /*12920*/  BRA `(.L_x_1451) ;  /* 0x0000000000107947 */ /* 0x000fec0003800000 */
.L_x_1450:
[----:B------:R-:W-:-:S13]  /*12930*/  ISETP.NE.AND P0, PT, R3, 0x1, PT ;  /* 0x000000010300780c */ /* 0x000fda0003f05270 */
[----:B------:R-:W0:Y:S02]  /*12940*/  @P0 LDC.64 R4, c[0x0][0x9e8] ;  /* 0x00027a00ff040b82 */ /* 0x000e240000000a00 */
[----:B0-----:R-:W-:-:S05]  /*12950*/  @P0 IMAD.HI.U32 R4, R0, R4, RZ ;  /* 0x0000000400040227 */ /* 0x001fca00078e00ff */
[----:B------:R-:W-:-:S07]  /*12960*/  @P0 SHF.R.U32.HI R0, RZ, R5, R4 ;  /* 0x00000005ff000219 */ /* 0x000fce0000011604 */
.L_x_1451:
[----:B------:R-:W-:Y:S05]  /*12970*/  BSYNC B0 ;  /* 0x0000000000007941 */ /* 0x000fea0003800000 */
.L_x_1449:
[----:B------:R-:W-:-:S05]  /*12980*/  IMAD R5, R0, R3, R3 ;  /* 0x0000000300057224 */ /* 0x000fca00078e0203 */
[----:B------:R-:W-:-:S07]  /*12990*/  VIMNMX R2, R2, R5, PT ;  /* 0x0000000502027248 */ /* 0x000fce0003fe0100 */
.L_x_1448:
[----:B------:R-:W0:Y:S01]  /*129a0*/  @P2 LDC R0, c[0x0][0x44c] ;  /* 0x00011300ff002b82 */ /* 0x000e220000000800 */
[----:B------:R-:W-:Y:S01]  /*129b0*/  VIADD R2, R2, 0x7f ;  /* 0x0000007f02027836 */ /* 0x000fe20000000000 */
[----:B------:R-:W-:Y:S01]  /*129c0*/  ULDC UR4, c[0x0][0x9dc] ;  /* 0x0002770000047ab9 */ /* 0x000fe20000000800 */
[----:B------:R-:W-:-:S05]  /*129d0*/  IMAD.MOV.U32 R4, RZ, RZ, R27 ;  /* 0x000000ffff047224 */ /* 0x000fca00078e001b */
[----:B------:R-:W1:Y:S01]  /*129e0*/  @P2 LDC R5, c[0x0][0x450] ;  /* 0x00011400ff052b82 */ /* 0x000e620000000800 */
[----:B0-----:R-:W-:-:S05]  /*129f0*/  @P2 IMAD.HI.U32 R0, R27, R0, RZ ;  /* 0x000000001b002227 */ /* 0x001fca00078e00ff */
[----:B-1----:R-:W-:Y:S01]  /*12a00*/  @P2 SHF.R.U32.HI R4, RZ, R5, R0 ;  /* 0x00000005ff042219 */ /* 0x002fe20000011600 */
[----:B------:R-:W-:Y:S01]  /*12a10*/  VIADD R0, R34, 0x7f ;  /* 0x0000007f22007836 */ /* 0x000fe20000000000 */
[----:B------:R-:W-:Y:S02]  /*12a20*/  SHF.R.S32.HI R5, RZ, 0x1f, R2 ;  /* 0x0000001fff057819 */ /* 0x000fe40000011402 */
[----:B------:R-:W-:Y:S02]  /*12a30*/  IADD3 R4, R4, R34, -R31 ;  /* 0x0000002204047210 */ /* 0x000fe40007ffe81f */
[----:B------:R-:W-:Y:S02]  /*12a40*/  LEA.HI R2, R5, R2, RZ, 0x7 ;  /* 0x0000000205027211 */ /* 0x000fe400078f38ff */
[----:B------:R-:W-:Y:S02]  /*12a50*/  SHF.R.S32.HI R5, RZ, 0x1f, R0 ;  /* 0x0000001fff057819 */ /* 0x000fe40000011400 */
[----:B------:R-:W-:Y:S01]  /*12a60*/  SHF.R.S32.HI R7, RZ, 0x7, R2 ;  /* 0x00000007ff077819 */ /* 0x000fe20000011402 */
[----:B------:R-:W-:Y:S01]  /*12a70*/  VIADD R2, R4, -UR4 ;  /* 0x8000000404027c36 */ /* 0x000fe20008000000 */
[----:B------:R-:W-:-:S04]  /*12a80*/  LEA.HI R5, R5, R0, RZ, 0x7 ;  /* 0x0000000005057211 */ /* 0x000fc800078f38ff */
[----:B------:R-:W-:-:S04]  /*12a90*/  SHF.R.S32.HI R0, RZ, 0x7, R5 ;  /* 0x00000007ff007819 */ /* 0x000fc80000011405 */
[----:B------:R-:W-:Y:S01]  /*12aa0*/  VIMNMX R0, R0, R7, PT ;  /* 0x0000000700007248 */ /* 0x000fe20003fe0100 */
[----:B------:R-:W-:Y:S06]  /*12ab0*/  @!P1 BRA `(.L_x_1452) ;  /* 0x0000000000489947 */ /* 0x000fec0003800000 */
[----:B------:R-:W-:Y:S01]  /*12ac0*/  IMAD.MOV.U32 R6, RZ, RZ, R4 ;  /* 0x000000ffff067224 */ /* 0x000fe200078e0004 */
[----:B------:R-:W-:Y:S04]  /*12ad0*/  BSSY B0, `(.L_x_1453) ;  /* 0x000000e000007945 */ /* 0x000fe80003800000 */
[----:B------:R-:W-:-:S13]  /*12ae0*/  ISETP.GT.AND P0, PT, R6, -0x1, PT ;  /* 0xffffffff0600780c */ /* 0x000fda0003f04270 */
[----:B------:R-:W-:Y:S05]  /*12af0*/  @P0 BRA `(.L_x_1454) ;  /* 0x00000000001c0947 */ /* 0x000fea0003800000 */
[----:B------:R-:W-:Y:S02]  /*12b00*/  ISETP.NE.AND P0, PT, R3, 0x1, PT ;  /* 0x000000010300780c */ /* 0x000fe40003f05270 */
[----:B------:R-:W-:-:S11]  /*12b10*/  LOP3.LUT R7, RZ, R6, RZ, 0x33, !PT ;  /* 0x00000006ff077212 */ /* 0x000fd600078e33ff */
[----:B------:R-:W0:Y:S02]  /*12b20*/  @P0 LDC.64 R4, c[0x0][0x9e8] ;  /* 0x00027a00ff040b82 */ /* 0x000e240000000a00 */
[----:B0-----:R-:W-:-:S05]  /*12b30*/  @P0 IMAD.HI.U32 R4, R7, R4, RZ ;  /* 0x0000000407040227 */ /* 0x001fca00078e00ff */
[----:B------:R-:W-:-:S04]  /*12b40*/  @P0 SHF.R.U32.HI R7, RZ, R5, R4 ;  /* 0x00000005ff070219 */ /* 0x000fc80000011604 */
[----:B------:R-:W-:Y:S01]  /*12b50*/  LOP3.LUT R6, RZ, R7, RZ, 0x33, !PT ;  /* 0x00000007ff067212 */ /* 0x000fe200078e33ff */
[----:B------:R-:W-:Y:S06]  /*12b60*/  BRA `(.L_x_1455) ;  /* 0x0000000000107947 */ /* 0x000fec0003800000 */
.L_x_1454:
[----:B------:R-:W-:-:S13]  /*12b70*/  ISETP.NE.AND P0, PT, R3, 0x1, PT ;  /* 0x000000010300780c */ /* 0x000fda0003f05270 */
[----:B------:R-:W0:Y:S02]  /*12b80*/  @P0 LDC.64 R4, c[0x0][0x9e8] ;  /* 0x00027a00ff040b82 */ /* 0x000e240000000a00 */
[----:B0-----:R-:W-:-:S05]  /*12b90*/  @P0 IMAD.HI.U32 R4, R6, R4, RZ ;  /* 0x0000000406040227 */ /* 0x001fca00078e00ff */
[----:B------:R-:W-:-:S07]  /*12ba0*/  @P0 SHF.R.U32.HI R6, RZ, R5, R4 ;  /* 0x00000005ff060219 */ /* 0x000fce0000011604 */
.L_x_1455:
[----:B------:R-:W-:Y:S05]  /*12bb0*/  BSYNC B0 ;  /* 0x0000000000007941 */ /* 0x000fea0003800000 */
.L_x_1453:
[----:B------:R-:W-:-:S05]  /*12bc0*/  IMAD R3, R6, R3, RZ ;  /* 0x0000000306037224 */ /* 0x000fca00078e02ff */
[----:B------:R-:W-:-:S07]  /*12bd0*/  VIMNMX R2, R2, R3, !PT ;  /* 0x0000000302027248 */ /* 0x000fce0007fe0100 */
.L_x_1452:
[----:B------:R-:W-:Y:S01]  /*12be0*/  SHF.R.S32.HI R3, RZ, 0x1f, R2 ;  /* 0x0000001fff037819 */ /* 0x000fe20000011402 */
[----:B------:R-:W-:Y:S03]  /*12bf0*/  BSSY B0, `(.L_x_1456) ;  /* 0x000002a000007945 */ /* 0x000fe60003800000 */
[----:B------:R-:W-:Y:S02]  /*12c00*/  LEA.HI R3, R3, R2, RZ, 0x7 ;  /* 0x0000000203037211 */ /* 0x000fe400078f38ff */
[----:B------:R-:W-:Y:S02]  /*12c10*/  LOP3.LUT R2, R18, 0xff000000, RZ, 0xc0, !PT ;  /* 0xff00000012027812 */ /* 0x000fe400078ec0ff */
[----:B------:R-:W-:-:S04]  /*12c20*/  SHF.R.S32.HI R3, RZ, 0x7, R3 ;  /* 0x00000007ff037819 */ /* 0x000fc80000011403 */
[----:B------:R-:W-:Y:S02]  /*12c30*/  VIMNMX R35, RZ, R3, !PT ;  /* 0x00000003ff237248 */ /* 0x000fe40007fe0100 */
[----:B------:R-:W-:Y:S02]  /*12c40*/  SHF.R.U32.HI R3, RZ, 0x8, R2 ;  /* 0x00000008ff037819 */ /* 0x000fe40000011602 */
[----:B------:R-:W-:Y:S02]  /*12c50*/  ISETP.GT.AND P0, PT, R0, R35, PT ;  /* 0x000000230000720c */ /* 0x000fe40003f04270 */
[----:B------:R-:W-:-:S04]  /*12c60*/  LOP3.LUT R2, R18, 0xff0000, RZ, 0xc0, !PT ;  /* 0x00ff000012027812 */ /* 0x000fc800078ec0ff */
[----:B------:R-:W-:Y:S01]  /*12c70*/  LEA.HI R3, R2, R3, RZ, 0x10 ;  /* 0x0000000302037211 */ /* 0x000fe200078f80ff */
[----:B------:R-:W-:-:S03]  /*12c80*/  IMAD.MOV.U32 R2, RZ, RZ, RZ ;  /* 0x000000ffff027224 */ /* 0x000fc600078e00ff */
[----:B------:R-:W-:-:S03]  /*12c90*/  LOP3.LUT R4, R3, 0xff, RZ, 0xc0, !PT ;  /* 0x000000ff03047812 */ /* 0x000fc600078ec0ff */
[----:B------:R-:W-:Y:S05]  /*12ca0*/  @!P0 BRA `(.L_x_1457) ;  /* 0x0000000000788947 */ /* 0x000fea0003800000 */
[----:B------:R-:W-:Y:S01]  /*12cb0*/  SHF.R.U32.HI R5, RZ, 0x10, R3 ;  /* 0x00000010ff057819 */ /* 0x000fe20000011603 */
[----:B------:R-:W-:-:S03]  /*12cc0*/  IMAD.MOV.U32 R2, RZ, RZ, RZ ;  /* 0x000000ffff027224 */ /* 0x000fc600078e00ff */
[----:B------:R-:W-:-:S13]  /*12cd0*/  ISETP.NE.AND P0, PT, R5, RZ, PT ;  /* 0x000000ff0500720c */ /* 0x000fda0003f05270 */
[----:B------:R-:W0:Y:S02]  /*12ce0*/  @!P0 LDC R5, c[0x0][0x9f0] ;  /* 0x00027c00ff058b82 */ /* 0x000e240000000800 */
[----:B0-----:R-:W-:-:S04]  /*12cf0*/  IABS R6, R5 ;  /* 0x0000000500067213 */ /* 0x001fc80000000000 */
[----:B------:R-:W0:Y:S08]  /*12d00*/  I2F.RP R7, R6 ;  /* 0x0000000600077306 */ /* 0x000e300000209400 */
[----:B0-----:R-:W0:Y:S02]  /*12d10*/  MUFU.RCP R7, R7 ;  /* 0x0000000700077308 */ /* 0x001e240000001000 */
[----:B0-----:R-:W-:-:S06]  /*12d20*/  VIADD R8, R7, 0xffffffe ;  /* 0x0ffffffe07087836 */ /* 0x001fcc0000000000 */
[----:B------:R-:W0:Y:S02]  /*12d30*/  F2I.FTZ.U32.TRUNC.NTZ R3, R8 ;  /* 0x0000000800037305 */ /* 0x000e24000021f000 */
[----:B0-----:R-:W-:-:S04]  /*12d40*/  IMAD.MOV R9, RZ, RZ, -R3 ;  /* 0x000000ffff097224 */ /* 0x001fc800078e0a03 */
[----:B------:R-:W-:-:S04]  /*12d50*/  IMAD R9, R9, R6, RZ ;  /* 0x0000000609097224 */ /* 0x000fc800078e02ff */
[----:B------:R-:W-:Y:S01]  /*12d60*/  IMAD.HI.U32 R3, R3, R9, R2 ;  /* 0x0000000903037227 */ /* 0x000fe200078e0002 */
[----:B------:R-:W-:Y:S02]  /*12d70*/  IADD3 R2, R5, -0x1, R0 ;  /* 0xffffffff05027810 */ /* 0x000fe40007ffe000 */
[----:B------:R-:W-:-:S03]  /*12d80*/  IABS R9, R5 ;  /* 0x0000000500097213 */ /* 0x000fc60000000000 */
[----:B------:R-:W-:Y:S02]  /*12d90*/  IMAD.IADD R2, R2, 0x1, -R35 ;  /* 0x0000000102027824 */ /* 0x000fe400078e0a23 */
[----:B------:R-:W-:-:S03]  /*12da0*/  IMAD.MOV R7, RZ, RZ, -R9 ;  /* 0x000000ffff077224 */ /* 0x000fc600078e0a09 */
[----:B------:R-:W-:Y:S02]  /*12db0*/  IABS R8, R2 ;  /* 0x0000000200087213 */ /* 0x000fe40000000000 */
[----:B------:R-:W-:-:S03]  /*12dc0*/  LOP3.LUT R2, R2, R5, RZ, 0x3c, !PT ;  /* 0x0000000502027212 */ /* 0x000fc600078e3cff */
        /* <DEDUP_REMOVED lines=12> */
.L_x_1457:
[----:B------:R-:W-:Y:S05]  /*12e90*/  BSYNC B0 ;  /* 0x0000000000007941 */ /* 0x000fea0003800000 */
.L_x_1456:
[-C--:B------:R-:W-:Y:S01]  /*12ea0*/  IMAD R35, R4, R2.reuse, R35 ;  /* 0x0000000204237224 */ /* 0x080fe200078e0223 */
        /* <DEDUP_REMOVED lines=12> */
[----:B------:R-:W0:Y:S08]  /*12f70*/  FLO.U32 R0, UR4 ;  /* 0x0000000400007d00 */ /* 0x000e3000080e0000 */
[----:B------:R-:W1:Y:S01]  /*12f80*/  POPC R5, UR4 ;  /* 0x0000000400057d09 */ /* 0x000e620008000000 */
[----:B0-----:R-:W-:-:S13]  /*12f90*/  ISETP.EQ.U32.AND P0, PT, R0, R7, PT ;  /* 0x000000070000720c */ /* 0x001fda0003f02070 */
[----:B-1----:R-:W2:Y:S01]  /*12fa0*/  @P0 ATOMG.E.ADD.STRONG.GPU PT, R3, desc[UR36][R2.64], R5 ;  /* 0x00000005020309a8 */ /* 0x002ea200081ee1e4 */
[----:B------:R-:W0:Y:S02]  /*12fb0*/  S2R R4, SR_LTMASK ;  /* 0x0000000000047919 */ /* 0x000e240000003900 */
[----:B0-----:R-:W-:-:S04]  /*12fc0*/  LOP3.LUT R4, R4, UR4, RZ, 0xc0, !PT ;  /* 0x0000000404047c12 */ /* 0x001fc8000f8ec0ff */
[----:B------:R-:W0:Y:S01]  /*12fd0*/  POPC R7, R4 ;  /* 0x0000000400077309 */ /* 0x000e220000000000 */
[----:B--2---:R-:W0:Y:S02]  /*12fe0*/  SHFL.IDX PT, R0, R3, R0, 0x1f ;  /* 0x00001f0003007589 */ /* 0x004e2400000e0000 */
[----:B0-----:R-:W-:Y:S01]  /*12ff0*/  IADD3 R16, R0, UR39, R7 ;  /* 0x0000002700107c10 */ /* 0x001fe2000fffe007 */
[----:B------:R-:W-:Y:S06]  /*13000*/  BRA `(.L_x_1460) ;  /* 0x00000034004c7947 */ /* 0x000fec0003800000 */
.L_x_1459:
        /* <DEDUP_REMOVED lines=20> */
.L_x_1462:
[----:B------:R-:W-:Y:S05]  /*13150*/  BSYNC B6 ;  /* 0x0000000000067941 */ /* 0x000fea0003800000 */
.L_x_1461:
        /* <DEDUP_REMOVED lines=20> */
.L_x_1465:
        /* <DEDUP_REMOVED lines=15> */
.L_x_1464:
[----:B------:R-:W-:Y:S05]  /*13390*/  BSYNC B6 ;  /* 0x0000000000067941 */ /* 0x000fea0003800000 */
.L_x_1463:
[----:B------:R-:W-:Y:S01]  /*133a0*/  ULDC.64 UR4, c[0x0][0x9f8] ;  /* 0x00027e0000047ab9 */ /* 0x000fe20000000a00 */
[----:B------:R-:W-:Y:S01]  /*133b0*/  IMAD.MOV.U32 R32, RZ, RZ, R19 ;  /* 0x000000ffff207224 */ /* 0x000fe200078e0013 */
[----:B------:R-:W-:Y:S01]  /*133c0*/  ISETP.NE.U32.AND P0, PT, RZ, UR4, PT ;  /* 0x00000004ff007c0c */ /* 0x000fe2000bf05070 */
[----:B------:R-:W0:Y:S01]  /*133d0*/  S2R R20, SR_TID.X ;  /* 0x0000000000147919 */ /* 0x000e220000002100 */
[----:B------:R-:W1:Y:S01]  /*133e0*/  LDC R6, c[0x0][0x430] ;  /* 0x00010c00ff067b82 */ /* 0x000e620000000800 */
[----:B------:R-:W2:Y:S01]  /*133f0*/  S2R R17, SR_TID.X ;  /* 0x0000000000117919 */ /* 0x000ea20000002100 */
[----:B------:R-:W-:Y:S01]  /*13400*/  ISETP.NE.AND.EX P0, PT, RZ, UR5, PT, P0 ;  /* 0x00000005ff007c0c */ /* 0x000fe2000bf05300 */
[----:B------:R-:W-:Y:S01]  /*13410*/  VIADD R26, R24, 0xffffffff ;  /* 0xffffffff181a7836 */ /* 0x000fe20000000000 */
[----:B------:R-:W-:Y:S01]  /*13420*/  LOP3.LUT R23, R23, 0xfffffff7, RZ, 0xc0, !PT ;  /* 0xfffffff717177812 */ /* 0x000fe200078ec0ff */
[----:B------:R-:W-:-:S10]  /*13430*/  ULDC UR4, c[0x0][0x2f4] ;  /* 0x0000bd0000047ab9 */ /* 0x000fd40000000800 */
[----:B------:R-:W3:Y:S02]  /*13440*/  @P0 LDC.64 R2, c[0x0][0x9f8] ;  /* 0x00027e00ff020b82 */ /* 0x000ee40000000a00 */
[----:B---3--:R-:W-:-:S05]  /*13450*/  @P0 IMAD.WIDE R2, R19, 0x4, R2 ;  /* 0x0000000413020825 */ /* 0x008fca00078e0202 */
[----:B------:R3:W4:Y:S01]  /*13460*/  @P0 LDG.E R32, desc[UR36][R2.64] ;  /* 0x0000002402200981 */ /* 0x000722000c1e1900 */
[----:B-1----:R-:W-:Y:S01]  /*13470*/  ISETP.NE.AND P1, PT, R6, 0x1, PT ;  /* 0x000000010600780c */ /* 0x002fe20003f25270 */
[----:B0-----:R-:W-:Y:S01]  /*13480*/  IMAD.SHL.U32 R20, R20, 0x10, RZ ;  /* 0x0000001014147824 */ /* 0x001fe200078e00ff */
[----:B--2---:R-:W-:Y:S01]  /*13490*/  LOP3.LUT R17, R17, 0x7f, RZ, 0xc0, !PT ;  /* 0x0000007f11117812 */ /* 0x004fe200078ec0ff */
[----:B------:R-:W-:-:S03]  /*134a0*/  IMAD.SHL.U32 R8, R26, 0x80, RZ ;  /* 0x000000801a087824 */ /* 0x000fc600078e00ff */
[----:B------:R-:W-:Y:S02]  /*134b0*/  SHF.R.U32.HI R17, RZ, 0x3, R17 ;  /* 0x00000003ff117819 */ /* 0x000fe40000011611 */
[----:B------:R-:W-:-:S04]  /*134c0*/  LOP3.LUT R20, R20, 0x70, RZ, 0xc0, !PT ;  /* 0x0000007014147812 */ /* 0x000fc800078ec0ff */
[----:B------:R-:W-:Y:S01]  /*134d0*/  LOP3.LUT R5, R8, R17, R20, 0xfe, !PT ;  /* 0x0000001108057212 */ /* 0x000fe200078efe14 */
[----:B------:R-:W0:Y:S01]  /*134e0*/  @P1 LDC R4, c[0x0][0x434] ;  /* 0x00010d00ff041b82 */ /* 0x000e220000000800 */
[----:B------:R-:W-:Y:S02]  /*134f0*/  @P1 LOP3.LUT R23, R23, 0x8, RZ, 0xfc, !PT ;  /* 0x0000000817171812 */ /* 0x000fe400078efcff */
[C---:B------:R-:W-:Y:S01]  /*13500*/  ISETP.GE.AND P0, PT, R5.reuse, R34, PT ;  /* 0x000000220500720c */ /* 0x040fe20003f06270 */
[----:B------:R-:W-:-:S04]  /*13510*/  IMAD.IADD R5, R5, 0x1, R36 ;  /* 0x0000000105057824 */ /* 0x000fc800078e0224 */
[----:B------:R-:W1:Y:S08]  /*13520*/  @P1 LDC R0, c[0x0][0x438] ;  /* 0x00010e00ff001b82 */ /* 0x000e700000000800 */
[----:B---3--:R-:W2:Y:S01]  /*13530*/  @!P0 LDC.64 R2, c[0x0][0x428] ;  /* 0x00010a00ff028b82 */ /* 0x008ea20000000a00 */
[----:B0-----:R-:W-:-:S04]  /*13540*/  @P1 IMAD.HI.U32 R7, R5, R4, RZ ;  /* 0x0000000405071227 */ /* 0x001fc800078e00ff */
[----:B------:R-:W-:Y:S01]  /*13550*/  IMAD.MOV.U32 R4, RZ, RZ, R5 ;  /* 0x000000ffff047224 */ /* 0x000fe200078e0005 */
[----:B-1----:R-:W-:-:S05]  /*13560*/  @P1 SHF.R.U32.HI R4, RZ, R0, R7 ;  /* 0x00000000ff041219 */ /* 0x002fca0000011607 */
[----:B------:R-:W-:-:S04]  /*13570*/  IMAD.MOV R0, RZ, RZ, -R4 ;  /* 0x000000ffff007224 */ /* 0x000fc800078e0a04 */
[----:B------:R-:W-:Y:S01]  /*13580*/  IMAD R0, R6, R0, R5 ;  /* 0x0000000006007224 */ /* 0x000fe200078e0205 */
[----:B------:R-:W-:Y:S02]  /*13590*/  @!P0 SHF.R.S32.HI R5, RZ, 0x1f, R4 ;  /* 0x0000001fff058819 */ /* 0x000fe40000011404 */
[----:B------:R-:W-:Y:S01]  /*135a0*/  LOP3.LUT R23, R23, 0xfffffffb, RZ, 0xc0, !PT ;  /* 0xfffffffb17177812 */ /* 0x000fe200078ec0ff */
[----:B------:R-:W-:Y:S01]  /*135b0*/  UMOV UR5, 0xffffffff ;  /* 0xffffffff00057882 */ /* 0x000fe20000000000 */
[----:B----4-:R-:W-:Y:S01]  /*135c0*/  SHF.R.S32.HI R37, RZ, 0x1f, R32 ;  /* 0x0000001fff257819 */ /* 0x010fe20000011420 */
[----:B--2---:R-:W-:-:S04]  /*135d0*/  @!P0 IMAD.WIDE.U32 R4, R32, R2, R4 ;  /* 0x0000000220048225 */ /* 0x004fc800078e0004 */
[----:B------:R-:W-:-:S04]  /*135e0*/  @!P0 IMAD R6, R37, R2, RZ ;  /* 0x0000000225068224 */ /* 0x000fc800078e02ff */
[----:B------:R-:W-:Y:S02]  /*135f0*/  @!P0 IMAD R6, R32, R3, R6 ;  /* 0x0000000320068224 */ /* 0x000fe400078e0206 */
[----:B------:R-:W0:Y:S02]  /*13600*/  @!P0 LDC.64 R2, c[0x0][0x418] ;  /* 0x00010600ff028b82 */ /* 0x000e240000000a00 */
[----:B------:R-:W-:Y:S01]  /*13610*/  @!P0 IMAD.IADD R5, R5, 0x1, R6 ;  /* 0x0000000105058824 */ /* 0x000fe200078e0206 */
[----:B0-----:R-:W-:-:S04]  /*13620*/  @!P0 LEA R2, P1, R4, R2, 0x2 ;  /* 0x0000000204028211 */ /* 0x001fc800078210ff */
[----:B------:R-:W-:Y:S01]  /*13630*/  @!P0 LEA.HI.X R3, R4, R3, R5, 0x2, P1 ;  /* 0x0000000304038211 */ /* 0x000fe200008f1405 */
[----:B------:R-:W-:Y:S02]  /*13640*/  IMAD.U32 R5, RZ, RZ, UR38 ;  /* 0x00000026ff057e24 */ /* 0x000fe4000f8e00ff */
[----:B------:R-:W-:-:S03]  /*13650*/  IMAD.MOV.U32 R4, RZ, RZ, RZ ;  /* 0x000000ffff047224 */ /* 0x000fc600078e00ff */
[----:B------:R-:W-:-:S03]  /*13660*/  ISETP.NE.AND P2, PT, R5, 0x3, PT ;  /* 0x000000030500780c */ /* 0x000fc60003f45270 */
[----:B------:R0:W5:Y:S01]  /*13670*/  @!P0 LDG.E R4, desc[UR36][R2.64] ;  /* 0x0000002402048981 */ /* 0x000162000c1e1900 */
[----:B------:R-:W-:-:S09]  /*13680*/  ISETP.GE.AND P0, PT, R30, UR4, PT ;  /* 0x000000041e007c0c */ /* 0x000fd2000bf06270 */
[----:B------:R-:W-:-:S04]  /*13690*/  @P2 LOP3.LUT R23, R23, 0x4, RZ, 0xfc, !PT ;  /* 0x0000000417172812 */ /* 0x000fc800078efcff */
[----:B------:R-:W-:-:S04]  /*136a0*/  LOP3.LUT R23, R23, 0xfffffffd, RZ, 0xc0, !PT ;  /* 0xfffffffd17177812 */ /* 0x000fc800078ec0ff */
[----:B------:R-:W-:Y:S02]  /*136b0*/  @P0 LOP3.LUT R23, R23, 0x2, RZ, 0xfc, !PT ;  /* 0x0000000217170812 */ /* 0x000fe400078efcff */
[----:B------:R-:W-:Y:S02]  /*136c0*/  ISETP.GE.AND P0, PT, R29, UR4, PT ;  /* 0x000000041d007c0c */ /* 0x000fe4000bf06270 */
[----:B------:R-:W-:-:S11]  /*136d0*/  LOP3.LUT R23, R23, 0xfffffffe, RZ, 0xc0, !PT ;  /* 0xfffffffe17177812 */ /* 0x000fd600078ec0ff */
[----:B------:R-:W-:Y:S01]  /*136e0*/  @P0 LOP3.LUT R23, R23, 0x1, RZ, 0xfc, !PT ;  /* 0x0000000117170812 */ /* 0x000fe200078efcff */
[----:B0-----:R-:W-:Y:S06]  /*136f0*/  BRA.DIV UR5, `(.L_x_1466) ;  /* 0x0000004605687947 */ /* 0x001fec000b800000 */
.L_x_1534:
[----:B------:R-:W-:Y:S01]  /*13700*/  LOP3.LUT R24, R18, 0xffff, RZ, 0xc0, !PT ;  /* 0x0000ffff12187812 */ /* 0x000fe200078ec0ff */
[----:B------:R-:W-:Y:S06]  /*13710*/  @!P2 BRA `(.L_x_1467) ;  /* 0x000000000004a947 */ /* 0x000fec0003800000 */
[----:B------:R-:W-:Y:S01]  /*13720*/  BPT.TRAP 0x1 ;  /* 0x000000040000795c */ /* 0x000fe20000300000 */
.L_x_1467:
[----:B------:R-:W-:Y:S01]  /*13730*/  SHF.R.S32.HI R6, RZ, 0x1f, R0 ;  /* 0x0000001fff067819 */ /* 0x000fe20000011400 */
[----:B------:R-:W-:Y:S01]  /*13740*/  ULDC.64 UR4, c[0x0][0x328] ;  /* 0x0000ca0000047ab9 */ /* 0x000fe20000000a00 */
[----:B------:R-:W-:Y:S01]  /*13750*/  ULDC.64 UR6, c[0x0][0x318] ;  /* 0x0000c60000067ab9 */ /* 0x000fe20000000a00 */
[----:B------:R-:W-:Y:S01]  /*13760*/  IMAD.WIDE.U32 R2, R0, UR4, RZ ;  /* 0x0000000400027c25 */ /* 0x000fe2000f8e00ff */
[----:B------:R-:W-:Y:S03]  /*13770*/  BSSY B0, `(.L_x_1468) ;  /* 0x0000013000007945 */ /* 0x000fe60003800000 */
[----:B------:R-:W-:-:S04]  /*13780*/  IMAD R5, R6, UR4, RZ ;  /* 0x0000000406057c24 */ /* 0x000fc8000f8e02ff */
[----:B------:R-:W-:Y:S01]  /*13790*/  IMAD R5, R0, UR5, R5 ;  /* 0x0000000500057c24 */ /* 0x000fe2000f8e0205 */
        /* <DEDUP_REMOVED lines=16> */
.L_x_1535:
[----:B------:R-:W-:Y:S05]  /*138a0*/  BSYNC B0 ;  /* 0x0000000000007941 */ /* 0x000fea0003800000 */
.L_x_1468:
        /* <DEDUP_REMOVED lines=105> */
.L_x_1553:
        /* <DEDUP_REMOVED lines=11> */
.L_x_1471:
[----:B------:R-:W-:Y:S02]  /*13ff0*/  PLOP3.LUT P1, PT, P1, P0, PT, 0xa2, 0x0 ;  /* 0x000000000000781c */ /* 0x000fe40000f21472 */
[----:B------:R-:W-:-:S08]  /*14000*/  @P0 R2UR P1, UR4, R7 ;  /* 0x00000000070402ca */ /* 0x000fd00000020000 */
[----:B------:R-:W-:-:S05]  /*14010*/  @P0 PLOP3.LUT P0, PT, P1, PT, PT, 0x80, 0x0 ;  /* 0x000000000000081c */ /* 0x000fca0000f0f070 */
[----:B------:R-:W-:Y:S01]  /*14020*/  @!P1 SYNCS.ARRIVE.TRANS64.RED.A0T1 RZ, [UR4+0x28830], RZ ;  /* 0x028830ffffff99a7 */ /* 0x000fe20008200404 */
[----:B------:R-:W-:Y:S07]  /*14030*/  @!P1 ARRIVES.LDGSTSBAR.64.TRANSCNT [UR4+0x28830] ;  /* 0x02883000ff0099b0 */ /* 0x000fee0008000a84 */
[----:B------:R-:W-:Y:S05]  /*14040*/  @P0 BRA.U.ANY `(.L_x_1471) ;  /* 0xfffffffd00e80947 */ /* 0x000fea000393ffff */
[----:B------:R-:W-:Y:S01]  /*14050*/  NOP ;  /* 0x0000000000007918 */ /* 0x000fe20000000000 */
[----:B------:R-:W-:-:S13]  /*14060*/  LOP3.LUT P2, RZ, R23, 0x4, RZ, 0xc0, !PT ;  /* 0x0000000417ff7812 */ /* 0x000fda000784c0ff */
[----:B------:R-:W-:Y:S05]  /*14070*/  @!P2 BRA `(.L_x_1472) ;  /* 0x000000000004a947 */ /* 0x000fea0003800000 */
[----:B------:R-:W-:Y:S01]  /*14080*/  BPT.TRAP 0x1 ;  /* 0x000000040000795c */ /* 0x000fe20000300000 */
.L_x_1472:
[----:B-1----:R1:W5:Y:S01]  /*14090*/  LDL.LU R2, [R1+0x4] ;  /* 0x0000040001027983 */ /* 0x0023620000300800 */
[----:B------:R1:W-:Y:S02]  /*140a0*/  SYNCS.ARRIVE.TRANS64.A1T0 RZ, [R7+URZ+0x28830], RZ ;  /* 0x028830ff07ff79a7 */ /* 0x0003e4000810003f */
[----:B------:R-:W-:Y:S05]  /*140b0*/  WARPSYNC.ALL ;  /* 0x0000000000007948 */ /* 0x000fea0003800000 */
[----:B------:R-:W-:Y:S01]  /*140c0*/  ULDC.64 UR4, c[0x0][0x298] ;  /* 0x0000a60000047ab9 */ /* 0x000fe20000000a00 */
[----:B------:R-:W-:Y:S01]  /*140d0*/  BSSY B6, `(.L_x_1473) ;  /* 0x000001c000067945 */ /* 0x000fe20003800000 */
[----:B------:R-:W-:Y:S01]  /*140e0*/  BAR.SYNC.DEFER_BLOCKING 0x8, 0x180 ;  /* 0x0206000000007b1d */ /* 0x000fe20000010000 */
[----:B-----5:R-:W-:Y:S01]  /*140f0*/  SHF.R.S32.HI R0, RZ, 0x1f, R2 ;  /* 0x0000001fff007819 */ /* 0x020fe20000011402 */
[----:B0-----:R-:W-:-:S04]  /*14100*/  IMAD.WIDE.U32 R4, R2, UR4, RZ ;  /* 0x0000000402047c25 */ /* 0x001fc8000f8e00ff */
[----:B------:R-:W-:Y:S01]  /*14110*/  IMAD R0, R0, UR4, RZ ;  /* 0x0000000400007c24 */ /* 0x000fe2000f8e02ff */
[----:B------:R0:W-:Y:S03]  /*14120*/  STL.64 [R1+0x8], R4 ;  /* 0x0000080401007387 */ /* 0x0001e60000100a00 */
[----:B------:R-:W-:Y:S02]  /*14130*/  IMAD R0, R2, UR5, R0 ;  /* 0x0000000502007c24 */ /* 0x000fe4000f8e0200 */
[----:B------:R-:W-:Y:S02]  /*14140*/  VIADD R2, R22, 0x10400 ;  /* 0x0001040016027836 */ /* 0x000fe40000000000 */
[----:B------:R-:W-:-:S03]  /*14150*/  IMAD.IADD R0, R5, 0x1, R0 ;  /* 0x0000000105007824 */ /* 0x000fc600078e0200 */
[----:B------:R-:W-:Y:S02]  /*14160*/  LOP3.LUT P0, RZ, R2, 0x3ff, RZ, 0xc0, !PT ;  /* 0x000003ff02ff7812 */ /* 0x000fe4000780c0ff */
[----:B------:R0:W-:Y:S11]  /*14170*/  STL [R1+0x4], R0 ;  /* 0x0000040001007387 */ /* 0x0001f60000100800 */
[----:B0-----:R-:W-:Y:S05]  /*14180*/  @!P0 BRA `(.L_x_1474) ;  /* 0x0000000000408947 */ /* 0x001fea0003800000 */
        /* <DEDUP_REMOVED lines=8> */
[----:B-1----:R-:W-:-:S02]  /*14210*/  IMAD.U32 R7, RZ, RZ, UR7 ;  /* 0x00000007ff077e24 */ /* 0x002fc4000f8e00ff */
[----:B------:R-:W-:Y:S02]  /*14220*/  IMAD.U32 R10, RZ, RZ, UR8 ;  /* 0x00000008ff0a7e24 */ /* 0x000fe4000f8e00ff */
[----:B------:R-:W-:Y:S02]  /*14230*/  IMAD.U32 R11, RZ, RZ, UR9 ;  /* 0x00000009ff0b7e24 */ /* 0x000fe4000f8e00ff */
[----:B------:R-:W-:Y:S02]  /*14240*/  IMAD.MOV.U32 R8, RZ, RZ, 0x70 ;  /* 0x00000070ff087424 */ /* 0x000fe400078e00ff */
[----:B------:R-:W-:Y:S02]  /*14250*/  IMAD.MOV.U32 R12, RZ, RZ, 0x1 ;  /* 0x00000001ff0c7424 */ /* 0x000fe400078e00ff */
[----:B------:R-:W-:-:S07]  /*14260*/  IMAD.MOV.U32 R13, RZ, RZ, RZ ;  /* 0x000000ffff0d7224 */ /* 0x000fce00078e00ff */
[----:B------:R-:W-:-:S07]  /*14270*/  LEPC R20, `(.L_x_1474) ;  /* 0x000000001014794e */ /* 0x000fce0000000000 */
[----:B0-----:R-:W-:Y:S05]  /*14280*/  CALL.ABS.NOINC R2 ;  /* 0x0000000002007343 */ /* 0x001fea0003c00000 */
.L_x_1474:
[----:B------:R-:W-:Y:S05]  /*14290*/  BSYNC B6 ;  /* 0x0000000000067941 */ /* 0x000fea0003800000 */
.L_x_1473:
[----:B------:R-:W2:Y:S01]  /*142a0*/  LDL.LU R2, [R1+0x4] ;  /* 0x0000040001027983 */ /* 0x000ea20000300800 */
[----:B------:R-:W-:Y:S01]  /*142b0*/  LOP3.LUT P6, RZ, R23, 0x20, RZ, 0xc0, !PT ;  /* 0x0000002017ff7812 */ /* 0x000fe200078cc0ff */
[----:B------:R-:W-:Y:S01]  /*142c0*/  ULDC.64 UR6, c[0x0][0x2e0] ;  /* 0x0000b80000067ab9 */ /* 0x000fe20000000a00 */
[----:B------:R-:W-:Y:S01]  /*142d0*/  SHF.R.S32.HI R0, RZ, 0x1f, R19 ;  /* 0x0000001fff007819 */ /* 0x000fe20000011413 */
[----:B------:R-:W3:Y:S01]  /*142e0*/  LDL.LU.64 R20, [R1+0x8] ;  /* 0x0000080001147983 */ /* 0x000ee20000300a00 */
[----:B------:R-:W-:Y:S02]  /*142f0*/  ULDC.64 UR4, c[0x0][0x2d8] ;  /* 0x0000b60000047ab9 */ /* 0x000fe40000000a00 */
[----:B------:R-:W-:Y:S01]  /*14300*/  SEL R0, R0, RZ, !P6 ;  /* 0x000000ff00007207 */ /* 0x000fe20007000000 */
[----:B------:R0:W5:Y:S04]  /*14310*/  LDL R8, [R1] ;  /* 0x0000000001087983 */ /* 0x0001680000100800 */
[----:B------:R-:W-:Y:S01]  /*14320*/  IMAD R4, R0, UR6, RZ ;  /* 0x0000000600047c24 */ /* 0x000fe2000f8e02ff */
[----:B------:R-:W-:-:S05]  /*14330*/  SEL R0, R19, RZ, !P6 ;  /* 0x000000ff13007207 */ /* 0x000fca0007000000 */
[----:B------:R-:W-:Y:S02]  /*14340*/  IMAD R4, R0, UR7, R4 ;  /* 0x0000000700047c24 */ /* 0x000fe4000f8e0204 */
[----:B--2---:R-:W-:Y:S01]  /*14350*/  IMAD.MOV.U32 R3, RZ, RZ, R2 ;  /* 0x000000ffff037224 */ /* 0x004fe200078e0002 */
[----:B---3--:R-:W2:Y:S01]  /*14360*/  LDC R21, c[0x0][0x448] ;  /* 0x00011200ff157b82 */ /* 0x008ea20000000800 */
[----:B------:R-:W-:Y:S02]  /*14370*/  IMAD.MOV.U32 R2, RZ, RZ, R20 ;  /* 0x000000ffff027224 */ /* 0x000fe400078e0014 */
[----:B------:R-:W3:Y:S02]  /*14380*/  S2R R20, SR_TID.X ;  /* 0x0000000000147919 */ /* 0x000ee40000002100 */
[----:B------:R-:W-:-:S04]  /*14390*/  IMAD.WIDE.U32 R2, R24, UR4, R2 ;  /* 0x0000000418027c25 */ /* 0x000fc8000f8e0002 */
[----:B------:R-:W-:Y:S01]  /*143a0*/  IMAD R3, R24, UR5, R3 ;  /* 0x0000000518037c24 */ /* 0x000fe2000f8e0203 */
[----:B------:R-:W-:Y:S01]  /*143b0*/  ULDC.64 UR4, c[0x0][0x2d0] ;  /* 0x0000b40000047ab9 */ /* 0x000fe20000000a00 */
[----:B------:R-:W-:-:S04]  /*143c0*/  IMAD.WIDE.U32 R2, R0, UR6, R2 ;  /* 0x0000000600027c25 */ /* 0x000fc8000f8e0002 */
[----:B------:R-:W-:Y:S01]  /*143d0*/  IMAD.IADD R3, R3, 0x1, R4 ;  /* 0x0000000103037824 */ /* 0x000fe200078e0204 */
[----:B--2---:R-:W-:Y:S02]  /*143e0*/  ISETP.NE.AND P6, PT, R21, 0x1, PT ;  /* 0x000000011500780c */ /* 0x004fe40003fc5270 */
[----:B------:R-:W2:Y:S01]  /*143f0*/  S2R R21, SR_TID.X ;  /* 0x0000000000157919 */ /* 0x000ea20000002100 */
[----:B---3--:R-:W-:-:S10]  /*14400*/  LOP3.LUT R20, R20, 0x7f, RZ, 0xc0, !PT ;  /* 0x0000007f14147812 */ /* 0x008fd400078ec0ff */
[----:B------:R-:W3:Y:S01]  /*14410*/  @P6 LDC R5, c[0x0][0x44c] ;  /* 0x00011300ff056b82 */ /* 0x000ee20000000800 */
[----:B------:R-:W-:-:S07]  /*14420*/  SHF.R.U32.HI R20, RZ, 0x3, R20 ;  /* 0x00000003ff147819 */ /* 0x000fce0000011614 */
[----:B------:R-:W4:Y:S01]  /*14430*/  @P6 LDC R0, c[0x0][0x450] ;  /* 0x00011400ff006b82 */ /* 0x000f220000000800 */
[----:B--2---:R-:W-:-:S05]  /*14440*/  IMAD.SHL.U32 R21, R21, 0x10, RZ ;  /* 0x0000001015157824 */ /* 0x004fca00078e00ff */
[----:B------:R-:W-:-:S04]  /*14450*/  LOP3.LUT R21, R21, 0x70, RZ, 0xc0, !PT ;  /* 0x0000007015157812 */ /* 0x000fc800078ec0ff */
[----:B------:R-:W-:-:S05]  /*14460*/  LOP3.LUT R20, R20, R21, RZ, 0xfc, !PT ;  /* 0x0000001514147212 */ /* 0x000fca00078efcff */
[----:B------:R-:W-:-:S04]  /*14470*/  IMAD.IADD R4, R20, 0x1, R27 ;  /* 0x0000000114047824 */ /* 0x000fc800078e021b */
[----:B---3--:R-:W-:-:S04]  /*14480*/  @P6 IMAD.HI.U32 R5, R4, R5, RZ ;  /* 0x0000000504056227 */ /* 0x008fc800078e00ff */
[----:B------:R-:W-:Y:S01]  /*14490*/  IMAD.MOV.U32 R6, RZ, RZ, R4 ;  /* 0x000000ffff067224 */ /* 0x000fe200078e0004 */
[----:B----4-:R-:W-:Y:S02]  /*144a0*/  @P6 SHF.R.U32.HI R6, RZ, R0, R5 ;  /* 0x00000000ff066219 */ /* 0x010fe40000011605 */
[----:B------:R-:W2:Y:S03]  /*144b0*/  LDC R5, c[0x0][0x448] ;  /* 0x00011200ff057b82 */ /* 0x000ea60000000800 */
[----:B------:R-:W-:Y:S01]  /*144c0*/  IMAD.MOV R0, RZ, RZ, -R6 ;  /* 0x000000ffff007224 */ /* 0x000fe200078e0a06 */
[----:B------:R-:W3:Y:S01]  /*144d0*/  S2R R20, SR_TID.X ;  /* 0x0000000000147919 */ /* 0x000ee20000002100 */
[----:B------:R-:W-:-:S04]  /*144e0*/  IMAD.WIDE.U32 R2, R6, UR4, R2 ;  /* 0x0000000406027c25 */ /* 0x000fc8000f8e0002 */
[----:B--2---:R-:W-:Y:S01]  /*144f0*/  IMAD R0, R5, R0, R4 ;  /* 0x0000000005007224 */ /* 0x004fe200078e0204 */
[----:B------:R-:W-:-:S05]  /*14500*/  SHF.R.S32.HI R4, RZ, 0x1f, R6 ;  /* 0x0000001fff047819 */ /* 0x000fca0000011406 */
[----:B-1----:R-:W-:-:S04]  /*14510*/  IMAD R7, R4, UR4, RZ ;  /* 0x0000000404077c24 */ /* 0x002fc8000f8e02ff */
        /* <DEDUP_REMOVED lines=14> */
[----:B------:R-:W-:Y:S01]  /*14600*/  UMOV UR4, 0xffffffff ;  /* 0xffffffff00047882 */ /* 0x000fe20000000000 */
[----:B---3--:R-:W-:-:S04]  /*14610*/  LOP3.LUT R20, R20, 0x7f, RZ, 0xc0, !PT ;  /* 0x0000007f14147812 */ /* 0x008fc800078ec0ff */
[----:B------:R-:W-:Y:S01]  /*14620*/  SHF.R.U32.HI R9, RZ, 0x3, R20 ;  /* 0x00000003ff097819 */ /* 0x000fe20000011614 */
[----:B0-----:R-:W-:Y:S06]  /*14630*/  BRA.DIV UR4, `(.L_x_1475) ;  /* 0x0000004204ac7947 */ /* 0x001fec000b800000 */
[----:B------:R-:W0:Y:S01]  /*14640*/  SHFL.IDX PT, R14, R0, RZ, 0x181f ;  /* 0x00181fff000e7589 */ /* 0x000e2200000e0000 */
[----:B------:R-:W-:Y:S02]  /*14650*/  IMAD R31, R31, R5, RZ ;  /* 0x000000051f1f7224 */ /* 0x000fe400078e02ff */
        /* <DEDUP_REMOVED lines=8> */
[----:B-----5:R-:W-:Y:S04]  /*146e0*/  @!P2 LDGSTS.E.BYPASS.LTC128B.128 [R8+0x10400], desc[UR36][R2.64], !P0 ;  /* 0x104000000208afae */ /* 0x020fe8000c101d64 */
[----:B------:R1:W-:Y:S01]  /*146f0*/  @!P2 LDGSTS.E.BYPASS.LTC128B.128 [R8+0x14400], desc[UR36][R2.64+0x80], !P1 ;  /* 0x144000800208afae */ /* 0x0003e2000c901d64 */
[----:B------:R-:W-:Y:S01]  /*14700*/  ISETP.GE.AND P2, PT, R6, R31, PT ;  /* 0x0000001f0600720c */ /* 0x000fe20003f46270 */
[----:B------:R-:W-:-:S02]  /*14710*/  VIADD R6, R27, 0x20 ;  /* 0x000000201b067836 */ /* 0x000fc40000000000 */
[----:B-1----:R-:W1:Y:S10]  /*14720*/  SHFL.IDX PT, R2, R4, 0x1, 0x181f ;  /* 0x00381f0004027f89 */ /* 0x002e7400000e0000 */
[----:B0-----:R-:W-:-:S05]  /*14730*/  @!P2 LEA R14, P3, R30, R14, 0x1 ;  /* 0x0000000e1e0ea211 */ /* 0x001fca00078608ff */
[----:B-1----:R-:W-:Y:S02]  /*14740*/  @!P2 IMAD.X R5, RZ, RZ, R2, P3 ;  /* 0x000000ffff05a224 */ /* 0x002fe400018e0602 */
[----:B------:R-:W-:Y:S02]  /*14750*/  @!P2 IMAD.MOV.U32 R2, RZ, RZ, R14 ;  /* 0x000000ffff02a224 */ /* 0x000fe400078e000e */
[----:B------:R-:W-:Y:S01]  /*14760*/  @!P2 IMAD.MOV.U32 R3, RZ, RZ, R5 ;  /* 0x000000ffff03a224 */ /* 0x000fe200078e0005 */
[----:B------:R-:W0:Y:S04]  /*14770*/  SHFL.IDX PT, R14, R0, 0x2, 0x181f ;  /* 0x00581f00000e7f89 */ /* 0x000e2800000e0000 */
[----:B------:R-:W-:Y:S04]  /*14780*/  @!P2 LDGSTS.E.BYPASS.LTC128B.128 [R8+0x10c00], desc[UR36][R2.64], !P0 ;  /* 0x10c000000208afae */ /* 0x000fe8000c101d64 */
        /* <DEDUP_REMOVED lines=51> */
.L_x_1570:
        /* <DEDUP_REMOVED lines=11> */
.L_x_1477:
[----:B------:R-:W-:Y:S05]  /*14b70*/  BSYNC B0 ;  /* 0x0000000000007941 */ /* 0x000fea0003800000 */
.L_x_1476:
[----:B------:R-:W-:Y:S01]  /*14b80*/  NOP ;  /* 0x0000000000007918 */ /* 0x000fe20000000000 */
[----:B------:R-:W-:-:S13]  /*14b90*/  PLOP3.LUT P0, PT, PT, PT, PT, 0x80, 0x0 ;  /* 0x000000000000781c */ /* 0x000fda0003f0f070 */
.L_x_1478:
        /* <DEDUP_REMOVED lines=21> */
.L_x_1571:
[----:B------:R-:W-:Y:S05]  /*14cf0*/  BSYNC B0 ;  /* 0x0000000000007941 */ /* 0x000fea0003800000 */
.L_x_1479:
        /* <DEDUP_REMOVED lines=8> */
.L_x_1495:
[----:B------:R-:W1:Y:S01]  /*14d80*/  LDC R0, c[0x0][0x430] ;  /* 0x00010c00ff007b82 */ /* 0x000e620000000800 */
[----:B------:R-:W3:Y:S01]  /*14d90*/  S2R R4, SR_TID.X ;  /* 0x0000000000047919 */ /* 0x000ee20000002100 */
[----:B------:R-:W-:Y:S05]  /*14da0*/  YIELD ;  /* 0x0000000000007946 */ /* 0x000fea0003800000 */
[----:B------:R-:W-:Y:S01]  /*14db0*/  ULDC.64 UR4, c[0x0][0x428] ;  /* 0x00010a0000047ab9 */ /* 0x000fe20000000a00 */
[----:B------:R-:W-:Y:S01]  /*14dc0*/  LOP3.LUT P3, RZ, R23, 0x4, RZ, 0xc0, !PT ;  /* 0x0000000417ff7812 */ /* 0x000fe2000786c0ff */
[----:B------:R-:W-:Y:S01]  /*14dd0*/  VIADD R25, R10, 0x1 ;  /* 0x000000010a197836 */ /* 0x000fe20000000000 */
[----:B-1----:R-:W-:-:S02]  /*14de0*/  ISETP.NE.AND P0, PT, R0, 0x1, PT ;  /* 0x000000010000780c */ /* 0x002fc40003f05270 */
[----:B------:R-:W1:Y:S01]  /*14df0*/  S2R R0, SR_TID.X ;  /* 0x0000000000007919 */ /* 0x000e620000002100 */
[----:B---3--:R-:W-:-:S10]  /*14e00*/  IMAD.SHL.U32 R4, R4, 0x10, RZ ;  /* 0x0000001004047824 */ /* 0x008fd400078e00ff */
[----:B0-----:R-:W0:Y:S01]  /*14e10*/  @P0 LDC R3, c[0x0][0x438] ;  /* 0x00010e00ff030b82 */ /* 0x001e220000000800 */
[----:B------:R-:W-:Y:S02]  /*14e20*/  LOP3.LUT R4, R4, 0x70, RZ, 0xc0, !PT ;  /* 0x0000007004047812 */ /* 0x000fe400078ec0ff */
[----:B-1----:R-:W-:-:S04]  /*14e30*/  LOP3.LUT R0, R0, 0x7f, RZ, 0xc0, !PT ;  /* 0x0000007f00007812 */ /* 0x002fc800078ec0ff */
[----:B------:R-:W-:Y:S02]  /*14e40*/  SHF.R.U32.HI R5, RZ, 0x3, R0 ;  /* 0x00000003ff057819 */ /* 0x000fe40000011600 */
[----:B------:R-:W1:Y:S03]  /*14e50*/  @P0 LDC R0, c[0x0][0x434] ;  /* 0x00010d00ff000b82 */ /* 0x000e660000000800 */
[----:B------:R-:W-:Y:S02]  /*14e60*/  IMAD R7, R6, 0x80, R5 ;  /* 0x0000008006077824 */ /* 0x000fe400078e0205 */
[----:B------:R-:W-:-:S03]  /*14e70*/  IMAD R5, R37, UR4, RZ ;  /* 0x0000000425057c24 */ /* 0x000fc6000f8e02ff */
[----:B------:R-:W-:Y:S01]  /*14e80*/  IADD3 R7, R4, R7, R36 ;  /* 0x0000000704077210 */ /* 0x000fe20007ffe024 */
[----:B------:R-:W-:-:S04]  /*14e90*/  IMAD R5, R32, UR5, R5 ;  /* 0x0000000520057c24 */ /* 0x000fc8000f8e0205 */
[----:B------:R-:W-:Y:S02]  /*14ea0*/  IMAD.MOV.U32 R8, RZ, RZ, R7 ;  /* 0x000000ffff087224 */ /* 0x000fe400078e0007 */
[----:B-1----:R-:W-:-:S05]  /*14eb0*/  @P0 IMAD.HI.U32 R0, R7, R0, RZ ;  /* 0x0000000007000227 */ /* 0x002fca00078e00ff */
[----:B0-----:R-:W-:-:S04]  /*14ec0*/  @P0 SHF.R.U32.HI R8, RZ, R3, R0 ;  /* 0x00000003ff080219 */ /* 0x001fc80000011600 */
[--C-:B------:R-:W-:Y:S01]  /*14ed0*/  SHF.R.S32.HI R3, RZ, 0x1f, R8.reuse ;  /* 0x0000001fff037819 */ /* 0x100fe20000011408 */
[----:B------:R-:W-:-:S04]  /*14ee0*/  IMAD.MOV.U32 R2, RZ, RZ, R8 ;  /* 0x000000ffff027224 */ /* 0x000fc800078e0008 */
[----:B------:R-:W-:Y:S01]  /*14ef0*/  IMAD.WIDE.U32 R2, R32, UR4, R2 ;  /* 0x0000000420027c25 */ /* 0x000fe2000f8e0002 */
[----:B------:R-:W-:-:S03]  /*14f00*/  ULDC.64 UR4, c[0x0][0x418] ;  /* 0x0001060000047ab9 */ /* 0x000fc60000000a00 */
[----:B------:R-:W-:Y:S01]  /*14f10*/  IMAD.IADD R3, R5, 0x1, R3 ;  /* 0x0000000105037824 */ /* 0x000fe200078e0203 */
[----:B------:R-:W-:Y:S01]  /*14f20*/  LEA R4, P0, R2, UR4, 0x2 ;  /* 0x0000000402047c11 */ /* 0x000fe2000f8010ff */
[----:B------:R-:W-:-:S03]  /*14f30*/  ULDC UR4, c[0x0][0x430] ;  /* 0x00010c0000047ab9 */ /* 0x000fc60000000800 */
[----:B------:R-:W-:Y:S01]  /*14f40*/  LEA.HI.X R5, R2, UR5, R3, 0x2, P0 ;  /* 0x0000000502057c11 */ /* 0x000fe200080f1403 */
[----:B------:R-:W-:Y:S01]  /*14f50*/  IMAD.MOV R2, RZ, RZ, -R8 ;  /* 0x000000ffff027224 */ /* 0x000fe200078e0a08 */
[----:B------:R-:W-:-:S03]  /*14f60*/  ISETP.NE.AND P0, PT, R25, 0x2, PT ;  /* 0x000000021900780c */ /* 0x000fc60003f05270 */
[----:B------:R0:W3:Y:S01]  /*14f70*/  LDG.E R0, desc[UR36][R4.64] ;  /* 0x0000002404007981 */ /* 0x0000e2000c1e1900 */
[----:B------:R-:W-:Y:S01]  /*14f80*/  SEL R28, RZ, 0x1, P0 ;  /* 0x00000001ff1c7807 */ /* 0x000fe20000000000 */
[----:B------:R-:W-:Y:S01]  /*14f90*/  IMAD.MOV.U32 R26, RZ, RZ, R6 ;  /* 0x000000ffff1a7224 */ /* 0x000fe200078e0006 */
[----:B------:R-:W-:Y:S02]  /*14fa0*/  SEL R25, R25, RZ, P0 ;  /* 0x000000ff19197207 */ /* 0x000fe40000000000 */
[----:B------:R-:W-:Y:S01]  /*14fb0*/  LOP3.LUT R28, R20, R28, RZ, 0x3c, !PT ;  /* 0x0000001c141c7212 */ /* 0x000fe200078e3cff */
[----:B0-----:R-:W-:Y:S01]  /*14fc0*/  IMAD R4, R2, UR4, R7 ;  /* 0x0000000402047c24 */ /* 0x001fe2000f8e0207 */
[----:B---3--:R-:W-:Y:S01]  /*14fd0*/  SHF.R.S32.HI R27, RZ, 0x1f, R0 ;  /* 0x0000001fff1b7819 */ /* 0x008fe20000011400 */
[----:B------:R-:W-:Y:S06]  /*14fe0*/  @!P3 BRA `(.L_x_1483) ;  /* 0x000000000004b947 */ /* 0x000fec0003800000 */
[----:B------:R-:W-:Y:S01]  /*14ff0*/  BPT.TRAP 0x1 ;  /* 0x000000040000795c */ /* 0x000fe20000300000 */
.L_x_1483:
[----:B------:R-:W-:Y:S01]  /*15000*/  IMAD R6, R25, 0x8, R22 ;  /* 0x0000000819067824 */ /* 0x000fe200078e0216 */
[----:B------:R-:W-:Y:S01]  /*15010*/  SHF.L.U32 R3, R28, 0x1f, RZ ;  /* 0x0000001f1c037819 */ /* 0x000fe200000006ff */
[----:B------:R-:W-:Y:S03]  /*15020*/  BSSY B1, `(.L_x_1484) ;  /* 0x0000003000017945 */ /* 0x000fe60003800000 */
[----:B------:R-:W0:Y:S02]  /*15030*/  SYNCS.PHASECHK.TRANS64.TRYWAIT P0, [R6+URZ+0x28840], R3 ;  /* 0x02884003060075a7 */ /* 0x000e24000800017f */
[----:B0-----:R-:W-:Y:S05]  /*15040*/  @!P0 BRA `(.L_x_1485) ;  /* 0x0000004000bc8947 */ /* 0x001fea0003800000 */
.L_x_1572:
[----:B------:R-:W-:Y:S05]  /*15050*/  BSYNC B1 ;  /* 0x0000000000017941 */ /* 0x000fea0003800000 */
.L_x_1484:
[----:B------:R-:W-:Y:S01]  /*15060*/  SHF.R.S32.HI R21, RZ, 0x1f, R4 ;  /* 0x0000001fff157819 */ /* 0x000fe20000011404 */
[----:B------:R-:W-:Y:S01]  /*15070*/  ULDC.64 UR4, c[0x0][0x300] ;  /* 0x0000c00000047ab9 */ /* 0x000fe20000000a00 */
[----:B------:R-:W-:Y:S01]  /*15080*/  ULDC.64 UR6, c[0x0][0x2e8] ;  /* 0x0000ba0000067ab9 */ /* 0x000fe20000000a00 */
[C---:B0-----:R-:W-:Y:S01]  /*15090*/  IMAD.WIDE.U32 R2, R4.reuse, UR4, RZ ;  /* 0x0000000404027c25 */ /* 0x041fe2000f8e00ff */
        /* <DEDUP_REMOVED lines=65> */
.L_x_1590:
        /* <DEDUP_REMOVED lines=9> */
.L_x_1487:
        /* <DEDUP_REMOVED lines=10> */
.L_x_1488:
[----:B------:R3:W-:Y:S01]  /*155e0*/  SYNCS.ARRIVE.TRANS64.A1T0 RZ, [R6+URZ+0x28830], RZ ;  /* 0x028830ff06ff79a7 */ /* 0x0007e2000810003f */
[----:B------:R-:W-:Y:S05]  /*155f0*/  @!P4 BRA `(.L_x_1489) ;  /* 0x000000000004c947 */ /* 0x000fea0003800000 */
[----:B------:R-:W-:Y:S01]  /*15600*/  BPT.TRAP 0x1 ;  /* 0x000000040000795c */ /* 0x000fe20000300000 */
.L_x_1489:
[----:B-1----:R-:W-:Y:S01]  /*15610*/  SHF.L.U32 R2, R20, 0x1f, RZ ;  /* 0x0000001f14027819 */ /* 0x002fe200000006ff */
[----:B---3--:R-:W-:Y:S01]  /*15620*/  IMAD R6, R10, 0x8, R22 ;  /* 0x000000080a067824 */ /* 0x008fe200078e0216 */
[----:B------:R-:W-:Y:S01]  /*15630*/  BSSY B1, `(.L_x_1490) ;  /* 0x0000004000017945 */ /* 0x000fe20003800000 */
[----:B------:R-:W-:Y:S02]  /*15640*/  IMAD R8, R31, -0x80, R34 ;  /* 0xffffff801f087824 */ /* 0x000fe400078e0222 */
[----:B------:R-:W1:Y:S02]  /*15650*/  SYNCS.PHASECHK.TRANS64.TRYWAIT P0, [R6+URZ+0x28860], R2 ;  /* 0x02886002060075a7 */ /* 0x000e64000800017f */
[----:B-1----:R-:W-:Y:S05]  /*15660*/  @!P0 BRA `(.L_x_1491) ;  /* 0x0000004400948947 */ /* 0x002fea0003800000 */
.L_x_1591:
[----:B------:R-:W-:Y:S05]  /*15670*/  BSYNC B1 ;  /* 0x0000000000017941 */ /* 0x000fea0003800000 */
.L_x_1490:
[----:B------:R-:W3:Y:S01]  /*15680*/  S2R R3, SR_TID.X ;  /* 0x0000000000037919 */ /* 0x000ee20000002100 */
[----:B------:R-:W-:Y:S01]  /*15690*/  UMOV UR4, 0xffffffff ;  /* 0xffffffff00047882 */ /* 0x000fe20000000000 */
[----:B0-----:R-:W-:Y:S01]  /*156a0*/  IMAD R7, R10, 0x4000, R33 ;  /* 0x000040000a077824 */ /* 0x001fe200078e0221 */
[----:B---3--:R-:W-:-:S04]  /*156b0*/  LOP3.LUT R3, R3, 0x7f, RZ, 0xc0, !PT ;  /* 0x0000007f03037812 */ /* 0x008fc800078ec0ff */
[----:B------:R-:W-:-:S05]  /*156c0*/  SHF.R.U32.HI R3, RZ, 0x3, R3 ;  /* 0x00000003ff037819 */ /* 0x000fca0000011603 */
[----:B------:R-:W-:Y:S01]  /*156d0*/  IMAD.IADD R8, R8, 0x1, -R3 ;  /* 0x0000000108087824 */ /* 0x000fe200078e0a03 */
[----:B------:R-:W-:Y:S06]  /*156e0*/  BRA.DIV UR4, `(.L_x_1492) ;  /* 0x0000004604887947 */ /* 0x000fec000b800000 */
[----:B-1----:R-:W0:Y:S01]  /*156f0*/  SHFL.IDX PT, R2, R17, RZ, 0x181f ;  /* 0x00181fff11027589 */ /* 0x002e2200000e0000 */
[----:B------:R-:W-:-:S03]  /*15700*/  IMAD R7, R7, 0x2, R22 ;  /* 0x0000000207077824 */ /* 0x000fc600078e0216 */
[----:B------:R-:W1:Y:S04]  /*15710*/  SHFL.IDX PT, R3, R18, RZ, 0x181f ;  /* 0x00181fff12037589 */ /* 0x000e6800000e0000 */
        /* <DEDUP_REMOVED lines=56> */
.L_x_1609:
        /* <DEDUP_REMOVED lines=15> */
[----:B------:R-:W-:Y:S02]  /*15b90*/  IMAD.IADD R3, R3, 0x1, R21 ;  /* 0x0000000103037824 */ /* 0x000fe400078e0215 */
[----:B------:R-:W-:Y:S02]  /*15ba0*/  IMAD R27, R27, UR4, RZ ;  /* 0x000000041b1b7c24 */ /* 0x000fe4000f8e02ff */
[----:B------:R-:W-:-:S04]  /*15bb0*/  IMAD.WIDE.U32 R2, R0, UR4, R2 ;  /* 0x0000000400027c25 */ /* 0x000fc8000f8e0002 */
[----:B------:R-:W-:Y:S01]  /*15bc0*/  IMAD R27, R0, UR5, R27 ;  /* 0x00000005001b7c24 */ /* 0x000fe2000f8e021b */
        /* <DEDUP_REMOVED lines=8> */
.L_x_1493:
        /* <DEDUP_REMOVED lines=10> */
.L_x_1494:
[C---:B------:R-:W-:Y:S01]  /*15cf0*/  ISETP.GT.AND P0, PT, R26.reuse, R35, PT ;  /* 0x000000231a00720c */ /* 0x040fe20003f04270 */
[----:B------:R0:W-:Y:S01]  /*15d00*/  SYNCS.ARRIVE.TRANS64.A1T0 RZ, [R6+URZ+0x28850], RZ ;  /* 0x028850ff06ff79a7 */ /* 0x0001e2000810003f */
[----:B------:R-:W-:Y:S02]  /*15d10*/  IMAD.MOV.U32 R10, RZ, RZ, R25 ;  /* 0x000000ffff0a7224 */ /* 0x000fe400078e0019 */
[----:B------:R-:W-:Y:S02]  /*15d20*/  IMAD.MOV.U32 R20, RZ, RZ, R28 ;  /* 0x000000ffff147224 */ /* 0x000fe400078e001c */
[----:B------:R-:W-:Y:S02]  /*15d30*/  IMAD.MOV.U32 R31, RZ, RZ, R26 ;  /* 0x000000ffff1f7224 */ /* 0x000fe400078e001a */
[----:B0-----:R-:W-:-:S05]  /*15d40*/  VIADD R6, R26, 0xffffffff ;  /* 0xffffffff1a067836 */ /* 0x001fca0000000000 */
[----:B------:R-:W-:Y:S05]  /*15d50*/  @P0 BRA `(.L_x_1495) ;  /* 0xfffffff000080947 */ /* 0x000fea000383ffff */
.L_x_1482:
[----:B------:R-:W-:Y:S05]  /*15d60*/  BSYNC B0 ;  /* 0x0000000000007941 */ /* 0x000fea0003800000 */
.L_x_1481:
        /* <DEDUP_REMOVED lines=17> */
.L_x_1497:
[----:B------:R-:W-:Y:S05]  /*15e80*/  BSYNC B0 ;  /* 0x0000000000007941 */ /* 0x000fea0003800000 */
.L_x_1496:
[----:B------:R-:W-:-:S13]  /*15e90*/  LOP3.LUT P0, RZ, R23, 0x4, RZ, 0xc0, !PT ;  /* 0x0000000417ff7812 */ /* 0x000fda000780c0ff */
[----:B------:R-:W-:Y:S05]  /*15ea0*/  @!P0 BRA `(.L_x_1498) ;  /* 0x0000000000048947 */ /* 0x000fea0003800000 */
[----:B------:R-:W-:Y:S01]  /*15eb0*/  BPT.TRAP 0x1 ;  /* 0x000000040000795c */ /* 0x000fe20000300000 */
.L_x_1498:
[----:B------:R-:W-:Y:S01]  /*15ec0*/  IMAD R0, R25, 0x8, R22 ;  /* 0x0000000819007824 */ /* 0x000fe200078e0216 */
[----:B0-----:R-:W-:Y:S01]  /*15ed0*/  SHF.L.U32 R3, R28, 0x1f, RZ ;  /* 0x0000001f1c037819 */ /* 0x001fe200000006ff */
[----:B------:R-:W-:Y:S01]  /*15ee0*/  BSSY B0, `(.L_x_1499) ;  /* 0x0000004000007945 */ /* 0x000fe20003800000 */
[----:B------:R-:W-:Y:S02]  /*15ef0*/  IMAD R6, R26, -0x80, R34 ;  /* 0xffffff801a067824 */ /* 0x000fe400078e0222 */
[----:B------:R-:W0:Y:S02]  /*15f00*/  SYNCS.PHASECHK.TRANS64.TRYWAIT P0, [R0+URZ+0x28860], R3 ;  /* 0x02886003000075a7 */ /* 0x000e24000800017f */
[----:B0-----:R-:W-:Y:S05]  /*15f10*/  @!P0 BRA `(.L_x_1500) ;  /* 0x0000004800048947 */ /* 0x001fea0003800000 */
.L_x_1610:
[----:B------:R-:W-:Y:S05]  /*15f20*/  BSYNC B0 ;  /* 0x0000000000007941 */ /* 0x000fea0003800000 */
.L_x_1499:
        /* <DEDUP_REMOVED lines=70> */
.L_x_1628:
        /* <DEDUP_REMOVED lines=11> */
.L_x_1502:
        /* <DEDUP_REMOVED lines=10> */
.L_x_1503:
[----:B------:R1:W-:Y:S01]  /*164e0*/  SYNCS.ARRIVE.TRANS64.A1T0 RZ, [R0+URZ+0x28850], RZ ;  /* 0x028850ff00ff79a7 */ /* 0x0003e2000810003f */
[----:B------:R-:W-:-:S05]  /*164f0*/  VIADD R25, R25, 0x1 ;  /* 0x0000000119197836 */ /* 0x000fca0000000000 */
[----:B------:R-:W-:-:S04]  /*16500*/  ISETP.NE.AND P0, PT, R25, 0x2, PT ;  /* 0x000000021900780c */ /* 0x000fc80003f05270 */
[----:B0-----:R-:W-:Y:S02]  /*16510*/  SEL R3, RZ, 0x1, P0 ;  /* 0x00000001ff037807 */ /* 0x001fe40000000000 */
[----:B------:R-:W-:Y:S02]  /*16520*/  SEL R25, R25, RZ, P0 ;  /* 0x000000ff19197207 */ /* 0x000fe40000000000 */
[----:B-1----:R-:W-:-:S07]  /*16530*/  LOP3.LUT R28, R28, R3, RZ, 0x3c, !PT ;  /* 0x000000031c1c7212 */ /* 0x002fce00078e3cff */
.L_x_1460:
[----:B------:R-:W-:Y:S05]  /*16540*/  BSYNC B7 ;  /* 0x0000000000077941 */ /* 0x000fea0003800000 */
.L_x_1458:
        /* <DEDUP_REMOVED lines=8> */
[----:B------:R0:W1:Y:S01]  /*165d0*/  LDS.128 R16, [R22+0x288d0] ;  /* 0x0288d00016107984 */ /* 0x0000620000000c00 */
[----:B------:R-:W-:Y:S06]  /*165e0*/  BAR.ARV 0x4, 0x180 ;  /* 0x0106000000007b1d */ /* 0x000fec0000002000 */
[----:B------:R-:W-:Y:S05]  /*165f0*/  BRA `(.L_x_1505) ;  /* 0x0000000c00d47947 */ /* 0x000fea0003800000 */
.L_x_1504:
        /* <DEDUP_REMOVED lines=10> */
[----:B0-----:R-:W-:-:S06]  /*166a0*/  @!P1 IMAD.WIDE R4, R7, 0x4, R4 ;  /* 0x0000000407049825 */ /* 0x001fcc00078e0204 */
[----:B------:R-:W2:Y:S01]  /*166b0*/  @!P1 LDG.E R4, desc[UR36][R4.64] ;  /* 0x0000002404049981 */ /* 0x000ea2000c1e1900 */
[----:B-1----:R-:W-:-:S06]  /*166c0*/  @!P1 IMAD.WIDE R2, R7, 0x4, R2 ;  /* 0x0000000407029825 */ /* 0x002fcc00078e0202 */
[----:B------:R-:W3:Y:S01]  /*166d0*/  @!P1 LDG.E R2, desc[UR36][R2.64] ;  /* 0x0000002402029981 */ /* 0x000ee2000c1e1900 */
[----:B------:R-:W-:Y:S02]  /*166e0*/  IMAD.MOV.U32 R17, RZ, RZ, RZ ;  /* 0x000000ffff117224 */ /* 0x000fe400078e00ff */
[----:B------:R-:W-:Y:S01]  /*166f0*/  IMAD.MOV.U32 R8, RZ, RZ, RZ ;  /* 0x000000ffff087224 */ /* 0x000fe200078e00ff */
[C---:B------:R-:W-:Y:S02]  /*16700*/  ISETP.GE.U32.AND P2, PT, R10.reuse, 0x2, PT ;  /* 0x000000020a00780c */ /* 0x040fe40003f46070 */
[C---:B------:R-:W-:Y:S02]  /*16710*/  ISETP.GE.U32.AND P3, PT, R10.reuse, 0x4, PT ;  /* 0x000000040a00780c */ /* 0x040fe40003f66070 */
[C---:B------:R-:W-:Y:S02]  /*16720*/  ISETP.GE.U32.AND P4, PT, R10.reuse, 0x8, PT ;  /* 0x000000080a00780c */ /* 0x040fe40003f86070 */
[----:B------:R-:W-:Y:S01]  /*16730*/  ISETP.GE.U32.AND P5, PT, R10, 0x10, PT ;  /* 0x000000100a00780c */ /* 0x000fe20003fa6070 */
[----:B------:R-:W-:Y:S04]  /*16740*/  SHFL.IDX PT, R0, R16, RZ, 0x1f ;  /* 0x00001fff10007589 */ /* 0x000fe800000e0000 */
[----:B------:R-:W-:Y:S01]  /*16750*/  SHFL.IDX PT, R7, R16, 0x1, 0x1f ;  /* 0x00201f0010077f89 */ /* 0x000fe200000e0000 */
[----:B--2---:R-:W-:-:S02]  /*16760*/  @!P1 IMAD.MOV.U32 R17, RZ, RZ, R4 ;  /* 0x000000ffff119224 */ /* 0x004fc400078e0004 */
[----:B---3--:R-:W-:-:S04]  /*16770*/  @!P1 IMAD.MOV.U32 R8, RZ, RZ, R2 ;  /* 0x000000ffff089224 */ /* 0x008fc800078e0002 */
[----:B------:R-:W-:-:S05]  /*16780*/  IMAD R13, R8, R17, RZ ;  /* 0x00000011080d7224 */ /* 0x000fca00078e02ff */
[----:B------:R-:W0:Y:S01]  /*16790*/  SHFL.UP PT, R14, R13, 0x1, RZ ;  /* 0x042000000d0e7989 */ /* 0x000e2200000e00ff */
[----:B------:R-:W-:-:S04]  /*167a0*/  ISETP.NE.AND P1, PT, R10, RZ, PT ;  /* 0x000000ff0a00720c */ /* 0x000fc80003f25270 */
        /* <DEDUP_REMOVED lines=14> */
[----:B------:R0:W1:Y:S01]  /*16890*/  SHFL.IDX PT, R14, R2, 0x1f, 0x1f ;  /* 0x03e01f00020e7f89 */ /* 0x00006200000e0000 */
[----:B------:R-:W-:-:S07]  /*168a0*/  IMAD.MOV.U32 R6, RZ, RZ, RZ ;  /* 0x000000ffff067224 */ /* 0x000fce00078e00ff */
.L_x_1638:
[----:B------:R-:W-:Y:S02]  /*168b0*/  ULDC UR4, c[0x0][0xc38] ;  /* 0x00030e0000047ab9 */ /* 0x000fe40000000800 */
[----:B------:R-:W-:-:S04]  /*168c0*/  IMAD.U32 R5, RZ, RZ, UR4 ;  /* 0x00000004ff057e24 */ /* 0x000fc8000f8e00ff */
[----:B-1----:R-:W-:-:S04]  /*168d0*/  IMAD R14, R14, R5, RZ ;  /* 0x000000050e0e7224 */ /* 0x002fc800078e02ff */
[----:B------:R-:W-:-:S05]  /*168e0*/  IMAD.IADD R7, R7, 0x1, R14 ;  /* 0x0000000107077824 */ /* 0x000fca00078e020e */
[----:B------:R-:W-:-:S13]  /*168f0*/  ISETP.GT.AND P6, PT, R7, R0, PT ;  /* 0x000000000700720c */ /* 0x000fda0003fc4270 */
[----:B------:R-:W-:Y:S05]  /*16900*/  @P6 BRA `(.L_x_1507) ;  /* 0x0000000000a46947 */ /* 0x000fea0003800000 */
.L_x_1510:
        /* <DEDUP_REMOVED lines=11> */
[----:B------:R-:W-:Y:S02]  /*169c0*/  IMAD.MOV.U32 R8, RZ, RZ, RZ ;  /* 0x000000ffff087224 */ /* 0x000fe400078e00ff */
[----:B0-----:R-:W-:-:S05]  /*169d0*/  @!P6 IMAD.WIDE R2, R9, 0x4, R2 ;  /* 0x000000040902e825 */ /* 0x001fca00078e0202 */
[----:B------:R1:W2:Y:S02]  /*169e0*/  @!P6 LDG.E R17, desc[UR36][R2.64] ;  /* 0x000000240211e981 */ /* 0x0002a4000c1e1900 */
[----:B-1----:R-:W-:-:S05]  /*169f0*/  @!P6 IMAD.WIDE R2, R9, 0x4, R4 ;  /* 0x000000040902e825 */ /* 0x002fca00078e0204 */
        /* <DEDUP_REMOVED lines=20> */
.L_x_1646:
[----:B------:R-:W-:Y:S02]  /*16b40*/  ULDC UR4, c[0x0][0xc38] ;  /* 0x00030e0000047ab9 */ /* 0x000fe40000000800 */
[----:B------:R-:W-:-:S04]  /*16b50*/  IMAD.U32 R5, RZ, RZ, UR4 ;  /* 0x00000004ff057e24 */ /* 0x000fc8000f8e00ff */
[----:B-1----:R-:W-:-:S04]  /*16b60*/  IMAD R14, R14, R5, RZ ;  /* 0x000000050e0e7224 */ /* 0x002fc800078e02ff */
[----:B------:R-:W-:-:S05]  /*16b70*/  IMAD.IADD R7, R14, 0x1, R7 ;  /* 0x000000010e077824 */ /* 0x000fca00078e0207 */
[----:B------:R-:W-:-:S13]  /*16b80*/  ISETP.GT.AND P6, PT, R7, R0, PT ;  /* 0x000000000700720c */ /* 0x000fda0003fc4270 */
[----:B------:R-:W-:Y:S05]  /*16b90*/  @!P6 BRA `(.L_x_1510) ;  /* 0xfffffffc005ce947 */ /* 0x000fea000383ffff */
.L_x_1507:
[----:B------:R-:W-:Y:S01]  /*16ba0*/  IMAD.IADD R7, R7, 0x1, -R14 ;  /* 0x0000000107077824 */ /* 0x000fe200078e0a0e */
[----:B------:R-:W-:-:S03]  /*16bb0*/  UMOV UR4, 0xffffffff ;  /* 0xffffffff00047882 */ /* 0x000fc60000000000 */
[----:B------:R-:W-:-:S05]  /*16bc0*/  IMAD R3, R2, R5, R7 ;  /* 0x0000000502037224 */ /* 0x000fca00078e0207 */
[----:B------:R-:W-:Y:S01]  /*16bd0*/  ISETP.GT.AND P6, PT, R3, R0, PT ;  /* 0x000000000300720c */ /* 0x000fe20003fc4270 */
[----:B------:R-:W-:-:S12]  /*16be0*/  BRA.DIV UR4, `(.L_x_1511) ;  /* 0x0000004e04547947 */ /* 0x000fd8000b800000 */
[----:B------:R-:W-:-:S04]  /*16bf0*/  VOTE.ANY R3, PT, !P6 ;  /* 0x0000000000037806 */ /* 0x000fc800070e0100 */
[----:B------:R-:W1:Y:S02]  /*16c00*/  POPC R12, R3 ;  /* 0x00000003000c7309 */ /* 0x000e640000000000 */
[----:B-1----:R1:W2:Y:S01]  /*16c10*/  SHFL.IDX PT, R17, R17, R12, 0x1f ;  /* 0x00001f0c11117589 */ /* 0x0022a200000e0000 */
[----:B------:R-:W-:-:S03]  /*16c20*/  IMAD.IADD R19, R12, 0x1, R19 ;  /* 0x000000010c137824 */ /* 0x000fc600078e0213 */
[----:B------:R1:W3:Y:S04]  /*16c30*/  SHFL.IDX PT, R8, R8, R12, 0x1f ;  /* 0x00001f0c08087589 */ /* 0x0002e800000e0000 */
.L_x_1651:
[----:B------:R-:W-:-:S13]  /*16c40*/  ISETP.NE.AND P0, PT, R3, RZ, PT ;  /* 0x000000ff0300720c */ /* 0x000fda0003f05270 */
[----:B------:R-:W-:Y:S05]  /*16c50*/  @!P0 BRA `(.L_x_1512) ;  /* 0x0000000000108947 */ /* 0x000fea0003800000 */
[----:B------:R-:W-:Y:S01]  /*16c60*/  UMOV UR4, 0xffffffff ;  /* 0xffffffff00047882 */ /* 0x000fe20000000000 */
[----:B-1----:R-:W-:Y:S02]  /*16c70*/  VIADD R12, R12, 0xffffffff ;  /* 0xffffffff0c0c7836 */ /* 0x002fe40000000000 */
[----:B------:R-:W-:Y:S05]  /*16c80*/  BRA.DIV UR4, `(.L_x_1513) ;  /* 0x0000004e04887947 */ /* 0x000fea000b800000 */
[----:B------:R4:W1:Y:S02]  /*16c90*/  SHFL.IDX PT, R6, R2, R12, 0x1f ;  /* 0x00001f0c02067589 */ /* 0x00086400000e0000 */
.L_x_1512:
[----:B---3--:R-:W-:Y:S01]  /*16ca0*/  ISETP.NE.AND P0, PT, R8, 0x1, PT ;  /* 0x000000010800780c */ /* 0x008fe20003f05270 */
[----:B-1----:R-:W-:-:S04]  /*16cb0*/  IMAD R16, R6, R5, R7 ;  /* 0x0000000506107224 */ /* 0x002fc800078e0207 */
[----:B------:R-:W-:-:S08]  /*16cc0*/  IMAD.IADD R0, R0, 0x1, -R16 ;  /* 0x0000000100007824 */ /* 0x000fd000078e0a10 */
[----:B------:R-:W-:Y:S05]  /*16cd0*/  @!P0 BRA `(.L_x_1514) ;  /* 0x0000000000dc8947 */ /* 0x000fea0003800000 */
[-C--:B--2---:R-:W-:Y:S02]  /*16ce0*/  IABS R5, R17.reuse ;  /* 0x0000001100057213 */ /* 0x084fe40000000000 */
[----:B------:R-:W-:Y:S02]  /*16cf0*/  IABS R4, R8 ;  /* 0x0000000800047213 */ /* 0x000fe40000000000 */
[----:B------:R-:W1:Y:S08]  /*16d00*/  I2F.RP R6, R5 ;  /* 0x0000000500067306 */ /* 0x000e700000209400 */
[----:B------:R-:W2:Y:S08]  /*16d10*/  I2F.RP R7, R4 ;  /* 0x0000000400077306 */ /* 0x000eb00000209400 */
[----:B-1----:R-:W0:Y:S08]  /*16d20*/  MUFU.RCP R6, R6 ;  /* 0x0000000600067308 */ /* 0x002e300000001000 */
[----:B--2---:R-:W-:Y:S01]  /*16d30*/  MUFU.RCP R7, R7 ;  /* 0x0000000700077308 */ /* 0x004fe20000001000 */
[----:B0---4-:R-:W-:Y:S01]  /*16d40*/  VIADD R2, R6, 0xffffffe ;  /* 0x0ffffffe06027836 */ /* 0x011fe20000000000 */
[----:B------:R-:W-:-:S06]  /*16d50*/  IABS R6, R17 ;  /* 0x0000001100067213 */ /* 0x000fcc0000000000 */
[----:B------:R0:W1:Y:S02]  /*16d60*/  F2I.FTZ.U32.TRUNC.NTZ R3, R2 ;  /* 0x0000000200037305 */ /* 0x000064000021f000 */
[----:B0-----:R-:W-:Y:S02]  /*16d70*/  IMAD.MOV.U32 R2, RZ, RZ, RZ ;  /* 0x000000ffff027224 */ /* 0x001fe400078e00ff */
[----:B-1----:R-:W-:-:S04]  /*16d80*/  IMAD.MOV R10, RZ, RZ, -R3 ;  /* 0x000000ffff0a7224 */ /* 0x002fc800078e0a03 */
[----:B------:R-:W-:-:S04]  /*16d90*/  IMAD R9, R10, R5, RZ ;  /* 0x000000050a097224 */ /* 0x000fc800078e02ff */
[----:B------:R-:W-:Y:S01]  /*16da0*/  IMAD.HI.U32 R3, R3, R9, R2 ;  /* 0x0000000903037227 */ /* 0x000fe200078e0002 */
[----:B------:R-:W-:-:S03]  /*16db0*/  IABS R2, R0 ;  /* 0x0000000000027213 */ /* 0x000fc60000000000 */
[----:B------:R-:W-:Y:S02]  /*16dc0*/  IMAD.MOV R9, RZ, RZ, -R6 ;  /* 0x000000ffff097224 */ /* 0x000fe400078e0a06 */
[----:B------:R-:W-:-:S04]  /*16dd0*/  IMAD.HI.U32 R6, R3, R2, RZ ;  /* 0x0000000203067227 */ /* 0x000fc800078e00ff */
[----:B------:R-:W-:Y:S02]  /*16de0*/  IMAD R2, R6, R9, R2 ;  /* 0x0000000906027224 */ /* 0x000fe400078e0202 */
[----:B------:R-:W-:-:S03]  /*16df0*/  VIADD R3, R7, 0xffffffe ;  /* 0x0ffffffe07037836 */ /* 0x000fc60000000000 */
[----:B------:R-:W-:-:S03]  /*16e00*/  ISETP.GT.U32.AND P1, PT, R5, R2, PT ;  /* 0x000000020500720c */ /* 0x000fc60003f24070 */
[----:B------:R-:W0:Y:S10]  /*16e10*/  F2I.FTZ.U32.TRUNC.NTZ R3, R3 ;  /* 0x0000000300037305 */ /* 0x000e34000021f000 */
[----:B------:R-:W-:-:S02]  /*16e20*/  @!P1 IMAD.IADD R2, R2, 0x1, -R5 ;  /* 0x0000000102029824 */ /* 0x000fc400078e0a05 */
[----:B------:R-:W-:Y:S01]  /*16e30*/  @!P1 VIADD R6, R6, 0x1 ;  /* 0x0000000106069836 */ /* 0x000fe20000000000 */
[----:B------:R-:W-:Y:S02]  /*16e40*/  ISETP.NE.AND P1, PT, R17, RZ, PT ;  /* 0x000000ff1100720c */ /* 0x000fe40003f25270 */
[----:B------:R-:W-:Y:S01]  /*16e50*/  ISETP.GE.U32.AND P0, PT, R2, R5, PT ;  /* 0x000000050200720c */ /* 0x000fe20003f06070 */
[----:B0-----:R-:W-:Y:S02]  /*16e60*/  IMAD.MOV R5, RZ, RZ, -R3 ;  /* 0x000000ffff057224 */ /* 0x001fe400078e0a03 */
[----:B------:R-:W-:Y:S02]  /*16e70*/  IMAD.MOV.U32 R2, RZ, RZ, RZ ;  /* 0x000000ffff027224 */ /* 0x000fe400078e00ff */
[----:B------:R-:W-:-:S04]  /*16e80*/  IMAD R5, R5, R4, RZ ;  /* 0x0000000405057224 */ /* 0x000fc800078e02ff */
[----:B------:R-:W-:Y:S01]  /*16e90*/  IMAD.HI.U32 R5, R3, R5, R2 ;  /* 0x0000000503057227 */ /* 0x000fe200078e0002 */
[----:B------:R-:W-:Y:S02]  /*16ea0*/  LOP3.LUT R2, R0, R17, RZ, 0x3c, !PT ;  /* 0x0000001100027212 */ /* 0x000fe400078e3cff */
[----:B------:R-:W-:Y:S01]  /*16eb0*/  IABS R3, R8 ;  /* 0x0000000800037213 */ /* 0x000fe20000000000 */
[----:B------:R-:W-:Y:S01]  /*16ec0*/  @P0 VIADD R6, R6, 0x1 ;  /* 0x0000000106060836 */ /* 0x000fe20000000000 */
[----:B------:R-:W-:-:S03]  /*16ed0*/  ISETP.GE.AND P2, PT, R2, RZ, PT ;  /* 0x000000ff0200720c */ /* 0x000fc60003f46270 */
[----:B------:R-:W-:-:S10]  /*16ee0*/  IMAD.MOV R3, RZ, RZ, -R3 ;  /* 0x000000ffff037224 */ /* 0x000fd400078e0a03 */
[----:B------:R-:W-:Y:S01]  /*16ef0*/  @!P2 IMAD.MOV R6, RZ, RZ, -R6 ;  /* 0x000000ffff06a224 */ /* 0x000fe200078e0a06 */
[----:B------:R-:W-:-:S04]  /*16f00*/  @!P1 LOP3.LUT R6, RZ, R17, RZ, 0x33, !PT ;  /* 0x00000011ff069212 */ /* 0x000fc800078e33ff */
[----:B------:R-:W-:-:S05]  /*16f10*/  IABS R2, R6 ;  /* 0x0000000600027213 */ /* 0x000fca0000000000 */
[----:B------:R-:W-:-:S04]  /*16f20*/  IMAD.HI.U32 R5, R5, R2, RZ ;  /* 0x0000000205057227 */ /* 0x000fc800078e00ff */
[----:B------:R-:W-:Y:S01]  /*16f30*/  IMAD R3, R5, R3, R2 ;  /* 0x0000000305037224 */ /* 0x000fe200078e0202 */
[----:B------:R-:W-:-:S04]  /*16f40*/  LOP3.LUT R2, R6, R8, RZ, 0x3c, !PT ;  /* 0x0000000806027212 */ /* 0x000fc800078e3cff */
[----:B------:R-:W-:Y:S02]  /*16f50*/  ISETP.GT.U32.AND P1, PT, R4, R3, PT ;  /* 0x000000030400720c */ /* 0x000fe40003f24070 */
[----:B------:R-:W-:Y:S01]  /*16f60*/  ISETP.GE.AND P2, PT, R2, RZ, PT ;  /* 0x000000ff0200720c */ /* 0x000fe20003f46270 */
[----:B------:R-:W-:-:S04]  /*16f70*/  IMAD.MOV R2, RZ, RZ, -R6 ;  /* 0x000000ffff027224 */ /* 0x000fc800078e0a06 */
[----:B------:R-:W-:-:S06]  /*16f80*/  IMAD R2, R17, R2, R0 ;  /* 0x0000000211027224 */ /* 0x000fcc00078e0200 */
[----:B------:R-:W-:Y:S02]  /*16f90*/  @!P1 IMAD.IADD R3, R3, 0x1, -R4 ;  /* 0x0000000103039824 */ /* 0x000fe400078e0a04 */
[----:B------:R-:W-:Y:S01]  /*16fa0*/  @!P1 VIADD R5, R5, 0x1 ;  /* 0x0000000105059836 */ /* 0x000fe20000000000 */
[----:B------:R-:W-:Y:S02]  /*16fb0*/  ISETP.NE.AND P1, PT, R8, RZ, PT ;  /* 0x000000ff0800720c */ /* 0x000fe40003f25270 */
[----:B------:R-:W-:-:S13]  /*16fc0*/  ISETP.GE.U32.AND P0, PT, R3, R4, PT ;  /* 0x000000040300720c */ /* 0x000fda0003f06070 */
[----:B------:R-:W-:-:S04]  /*16fd0*/  @P0 VIADD R5, R5, 0x1 ;  /* 0x0000000105050836 */ /* 0x000fc80000000000 */
[----:B------:R-:W-:Y:S01]  /*16fe0*/  @!P2 IMAD.MOV R5, RZ, RZ, -R5 ;  /* 0x000000ffff05a224 */ /* 0x000fe200078e0a05 */
[----:B------:R-:W-:-:S05]  /*16ff0*/  @!P1 LOP3.LUT R5, RZ, R8, RZ, 0x33, !PT ;  /* 0x00000008ff059212 */ /* 0x000fca00078e33ff */
[--C-:B------:R-:W-:Y:S02]  /*17000*/  IMAD.MOV R3, RZ, RZ, -R5.reuse ;  /* 0x000000ffff037224 */ /* 0x100fe400078e0a05 */
[C---:B------:R-:W-:Y:S02]  /*17010*/  IMAD R5, R8.reuse, 0x1000000, R5 ;  /* 0x0100000008057824 */ /* 0x040fe400078e0205 */
[----:B------:R-:W-:-:S04]  /*17020*/  IMAD R8, R8, R3, R6 ;  /* 0x0000000308087224 */ /* 0x000fc800078e0206 */
[----:B------:R-:W-:Y:S01]  /*17030*/  IMAD R18, R8, 0x10000, R5 ;  /* 0x0001000008127824 */ /* 0x000fe200078e0205 */
[----:B------:R-:W-:Y:S06]  /*17040*/  BRA `(.L_x_1515) ;  /* 0x0000000000f07947 */ /* 0x000fec0003800000 */
.L_x_1514:
[----:B0---4-:R-:W0:Y:S02]  /*17050*/  LDC.64 R2, c[0x0][0xc90] ;  /* 0x00032400ff027b82 */ /* 0x011e240000000a00 */
[----:B0-----:R-:W-:-:S05]  /*17060*/  IMAD.WIDE R2, R19, 0x4, R2 ;  /* 0x0000000413027825 */ /* 0x001fca00078e0202 */
[----:B------:R0:W2:Y:S02]  /*17070*/  LDG.E R6, desc[UR36][R2.64] ;  /* 0x0000002402067981 */ /* 0x0000a4000c1e1900 */
[----:B0-----:R-:W-:Y:S02]  /*17080*/  IMAD.MOV.U32 R2, RZ, RZ, RZ ;  /* 0x000000ffff027224 */ /* 0x001fe400078e00ff */
[----:B--2---:R-:W-:-:S05]  /*17090*/  IMAD R7, R17, R6, RZ ;  /* 0x0000000611077224 */ /* 0x004fca00078e02ff */
[----:B------:R-:W-:-:S04]  /*170a0*/  IABS R4, R7 ;  /* 0x0000000700047213 */ /* 0x000fc80000000000 */
[----:B------:R-:W0:Y:S08]  /*170b0*/  I2F.RP R8, R4 ;  /* 0x0000000400087306 */ /* 0x000e300000209400 */
        /* <DEDUP_REMOVED lines=26> */
[----:B------:R-:W-:-:S04]  /*17260*/  VIADDMNMX R5, R3, R5, R6, PT ;  /* 0x0000000503057246 */ /* 0x000fc80003800106 */
[----:B------:R-:W-:-:S04]  /*17270*/  IABS R6, R5 ;  /* 0x0000000500067213 */ /* 0x000fc80000000000 */
[----:B------:R-:W0:Y:S08]  /*17280*/  I2F.RP R8, R6 ;  /* 0x0000000600087306 */ /* 0x000e300000209400 */
[----:B0-----:R-:W0:Y:S02]  /*17290*/  MUFU.RCP R8, R8 ;  /* 0x0000000800087308 */ /* 0x001e240000001000 */
[----:B0-----:R-:W-:Y:S01]  /*172a0*/  VIADD R3, R8, 0xffffffe ;  /* 0x0ffffffe08037836 */ /* 0x001fe20000000000 */
[----:B------:R-:W-:-:S05]  /*172b0*/  IABS R8, R5 ;  /* 0x0000000500087213 */ /* 0x000fca0000000000 */
[----:B------:R-:W0:Y:S02]  /*172c0*/  F2I.FTZ.U32.TRUNC.NTZ R3, R3 ;  /* 0x0000000300037305 */ /* 0x000e24000021f000 */
[----:B0-----:R-:W-:-:S04]  /*172d0*/  IMAD.MOV R7, RZ, RZ, -R3 ;  /* 0x000000ffff077224 */ /* 0x001fc800078e0a03 */
[----:B------:R-:W-:-:S04]  /*172e0*/  IMAD R7, R7, R6, RZ ;  /* 0x0000000607077224 */ /* 0x000fc800078e02ff */
[----:B------:R-:W-:Y:S01]  /*172f0*/  IMAD.HI.U32 R2, R3, R7, R2 ;  /* 0x0000000703027227 */ /* 0x000fe200078e0002 */
[----:B------:R-:W-:-:S03]  /*17300*/  IABS R7, R0 ;  /* 0x0000000000077213 */ /* 0x000fc60000000000 */
        /* <DEDUP_REMOVED lines=13> */
[----:B------:R-:W-:Y:S01]  /*173e0*/  @!P1 LOP3.LUT R2, RZ, R5, RZ, 0x33, !PT ;  /* 0x00000005ff029212 */ /* 0x000fe200078e33ff */
[----:B------:R-:W-:-:S04]  /*173f0*/  IMAD.MOV R5, RZ, RZ, -R5 ;  /* 0x000000ffff057224 */ /* 0x000fc800078e0a05 */
[----:B------:R-:W-:-:S07]  /*17400*/  IMAD R18, R2, R5, R3 ;  /* 0x0000000502127224 */ /* 0x000fce00078e0203 */
.L_x_1515:
[----:B------:R-:W-:-:S05]  /*17410*/  LOP3.LUT R2, RZ, R2, RZ, 0x33, !PT ;  /* 0x00000002ff027212 */ /* 0x000fca00078e33ff */
[----:B------:R-:W-:Y:S01]  /*17420*/  IMAD.IADD R17, R17, 0x1, R2 ;  /* 0x0000000111117824 */ /* 0x000fe200078e0202 */
[----:B------:R-:W-:Y:S06]  /*17430*/  BRA `(.L_x_1516) ;  /* 0x00000000001c7947 */ /* 0x000fec0003800000 */
.L_x_1508:
[----:B------:R-:W-:Y:S01]  /*17440*/  UMOV UR4, URZ ;  /* 0x0000003f00047c82 */ /* 0x000fe20008000000 */
[----:B------:R-:W-:Y:S01]  /*17450*/  UMOV UR5, URZ ;  /* 0x0000003f00057c82 */ /* 0x000fe20008000000 */
[----:B------:R-:W-:Y:S01]  /*17460*/  ULDC UR6, c[0x0][0xc3c] ;  /* 0x00030f0000067ab9 */ /* 0x000fe20000000800 */
[----:B------:R-:W-:Y:S02]  /*17470*/  IMAD.MOV.U32 R16, RZ, RZ, R0 ;  /* 0x000000ffff107224 */ /* 0x000fe400078e0000 */
[----:B------:R-:W-:Y:S02]  /*17480*/  IMAD.U32 R17, RZ, RZ, UR4 ;  /* 0x00000004ff117e24 */ /* 0x000fe4000f8e00ff */
[----:B------:R-:W-:Y:S02]  /*17490*/  IMAD.U32 R18, RZ, RZ, UR5 ;  /* 0x00000005ff127e24 */ /* 0x000fe4000f8e00ff */
[----:B------:R-:W-:-:S07]  /*174a0*/  IMAD.U32 R19, RZ, RZ, UR6 ;  /* 0x00000006ff137e24 */ /* 0x000fce000f8e00ff */
.L_x_1516:
        /* <DEDUP_REMOVED lines=10> */
.L_x_1505:
[----:B------:R-:W-:Y:S02]  /*17550*/  ULDC UR4, c[0x0][0xc3c] ;  /* 0x00030f0000047ab9 */ /* 0x000fe40000000800 */
[----:B-1----:R-:W-:-:S13]  /*17560*/  ISETP.GE.AND P0, PT, R19, UR4, PT ;  /* 0x0000000413007c0c */ /* 0x002fda000bf06270 */
[----:B------:R-:W-:Y:S05]  /*17570*/  @!P0 BRA `(.L_x_1517) ;  /* 0xffffffac009c8947 */ /* 0x000fea000383ffff */
[----:B------:R-:W-:Y:S05]  /*17580*/  BSYNC B8 ;  /* 0x0000000000087941 */ /* 0x000fea0003800000 */
.L_x_1444:
[----:B------:R-:W3:Y:S01]  /*17590*/  LDL.LU R0, [R1+0x14] ;  /* 0x0000140001007983 */ /* 0x000ee20000300800 */
[----:B------:R-:W-:Y:S01]  /*175a0*/  BSSY B0, `(.L_x_1518) ;  /* 0x000000b000007945 */ /* 0x000fe20003800000 */
[----:B------:R-:W4:Y:S01]  /*175b0*/  S2R R5, SR_CgaCtaId ;  /* 0x0000000000057919 */ /* 0x000f220000008800 */
[----:B---3--:R-:W-:-:S05]  /*175c0*/  VIADD R0, R0, 0x1 ;  /* 0x0000000100007836 */ /* 0x008fca0000000000 */
[----:B-1----:R-:W-:-:S04]  /*175d0*/  LEA.HI R2, R0, R0, RZ, 0x1 ;  /* 0x0000000000027211 */ /* 0x002fc800078f08ff */
[----:B------:R-:W-:Y:S02]  /*175e0*/  LOP3.LUT R3, R2, 0xfffffffe, RZ, 0xc0, !PT ;  /* 0xfffffffe02037812 */ /* 0x000fe400078ec0ff */
[----:B------:R-:W-:-:S03]  /*175f0*/  MOV R2, 0x400 ;  /* 0x0000040000027802 */ /* 0x000fc60000000f00 */
[----:B------:R-:W-:Y:S01]  /*17600*/  IMAD.IADD R0, R0, 0x1, -R3 ;  /* 0x0000000100007824 */ /* 0x000fe200078e0a03 */
[----:B----4-:R-:W-:-:S04]  /*17610*/  LEA R4, R5, R2, 0x18 ;  /* 0x0000000205047211 */ /* 0x010fc800078ec0ff */
[----:B------:R-:W-:-:S04]  /*17620*/  SHF.L.U32 R0, R0, 0x1f, RZ ;  /* 0x0000001f00007819 */ /* 0x000fc800000006ff */
[----:B------:R-:W1:Y:S02]  /*17630*/  SYNCS.PHASECHK.TRANS64.TRYWAIT P0, [R4+URZ+0x28820], R0 ;  /* 0x02882000040075a7 */ /* 0x000e64000800017f */
[----:B-1----:R-:W-:Y:S05]  /*17640*/  @!P0 BRA `(.L_x_1519) ;  /* 0x0000004400408947 */ /* 0x002fea0003800000 */
.L_x_1654:
[----:B------:R-:W-:Y:S05]  /*17650*/  BSYNC B0 ;  /* 0x0000000000007941 */ /* 0x000fea0003800000 */
.L_x_1518:
[----:B------:R-:W-:-:S03]  /*17660*/  UMOV UR4, 0xffffffff ;  /* 0xffffffff00047882 */ /* 0x000fc60000000000 */
[----:B------:R-:W-:Y:S05]  /*17670*/  BRA.DIV UR4, `(.L_x_1520) ;  /* 0x0000004604487947 */ /* 0x000fea000b800000 */
[----:B-1----:R-:W1:Y:S02]  /*17680*/  S2R R0, SR_TID.X ;  /* 0x0000000000007919 */ /* 0x002e640000002100 */
[----:B-1----:R-:W-:-:S04]  /*17690*/  SHF.R.U32.HI R0, RZ, 0x5, R0 ;  /* 0x00000005ff007819 */ /* 0x002fc80000011600 */
[----:B------:R-:W-:-:S05]  /*176a0*/  LOP3.LUT R0, R0, 0x3, RZ, 0xc0, !PT ;  /* 0x0000000300007812 */ /* 0x000fca00078ec0ff */
[----:B------:R1:W3:Y:S02]  /*176b0*/  SHFL.IDX PT, R14, R0, RZ, 0x1f ;  /* 0x00001fff000e7589 */ /* 0x0002e400000e0000 */
.L_x_1657:
[----:B---3--:R-:W-:Y:S01]  /*176c0*/  ISETP.NE.AND P0, PT, R14, RZ, PT ;  /* 0x000000ff0e00720c */ /* 0x008fe20003f05270 */
[----:B------:R-:W-:-:S12]  /*176d0*/  BSSY B0, `(.L_x_1521) ;  /* 0x0000026000007945 */ /* 0x000fd80003800000 */
[----:B------:R-:W-:Y:S05]  /*176e0*/  @P0 BRA `(.L_x_1522) ;  /* 0x0000000000900947 */ /* 0x000fea0003800000 */
[----:B------:R-:W-:-:S03]  /*176f0*/  UMOV UR4, 0xffffffff ;  /* 0xffffffff00047882 */ /* 0x000fc60000000000 */
[----:B------:R-:W-:Y:S05]  /*17700*/  BRA.DIV UR4, `(.L_x_1523) ;  /* 0x0000004604587947 */ /* 0x000fea000b800000 */
[----:B------:R-:W-:-:S13]  /*17710*/  ELECT P6, URZ, PT ;  /* 0x00000000003f782f */ /* 0x000fda00038c0000 */
.L_x_1660:
[----:B------:R-:W-:Y:S05]  /*17720*/  @!P6 BRA `(.L_x_1522) ;  /* 0x000000000080e947 */ /* 0x000fea0003800000 */
[----:B-1----:R-:W3:Y:S02]  /*17730*/  LDL R0, [R1+0x18] ;  /* 0x0000180001007983 */ /* 0x002ee40000100800 */
[----:B---3--:R-:W-:-:S13]  /*17740*/  R2UR UR4, R0 ;  /* 0x00000000000472ca */ /* 0x008fda00000e0000 */
[----:B------:R-:W-:-:S06]  /*17750*/  ULOP3.LUT UR4, UR4, 0x2, URZ, 0xfc, !UPT ;  /* 0x0000000204047892 */ /* 0x000fcc000f8efc3f */
[----:B------:R-:W-:-:S05]  /*17760*/  IMAD.U32 R0, RZ, RZ, UR4 ;  /* 0x00000004ff007e24 */ /* 0x000fca000f8e00ff */
[----:B------:R-:W-:-:S13]  /*17770*/  ISETP.NE.AND P0, PT, R0, 0x3, PT ;  /* 0x000000030000780c */ /* 0x000fda0003f05270 */
[----:B------:R-:W-:Y:S05]  /*17780*/  @!P0 BRA `(.L_x_1524) ;  /* 0x0000000000048947 */ /* 0x000fea0003800000 */
[----:B------:R-:W-:Y:S01]  /*17790*/  BPT.TRAP 0x1 ;  /* 0x000000040000795c */ /* 0x000fe20000300000 */
.L_x_1524:
[C---:B------:R-:W-:Y:S01]  /*177a0*/  IMAD R5, R25.reuse, 0x8, R4 ;  /* 0x0000000819057824 */ /* 0x040fe200078e0204 */
[----:B------:R-:W-:Y:S01]  /*177b0*/  SHF.L.U32 R0, R28, 0x1f, RZ ;  /* 0x0000001f1c007819 */ /* 0x000fe200000006ff */
[----:B------:R-:W-:-:S03]  /*177c0*/  VIADD R25, R25, 0x1 ;  /* 0x0000000119197836 */ /* 0x000fc60000000000 */
[----:B------:R-:W1:Y:S02]  /*177d0*/  SYNCS.PHASECHK.TRANS64.TRYWAIT P1, [R5+URZ+0x28840], R0 ;  /* 0x02884000050075a7 */ /* 0x000e64000802017f */
[----:B------:R-:W-:-:S04]  /*177e0*/  ISETP.NE.AND P2, PT, R25, 0x2, PT ;  /* 0x000000021900780c */ /* 0x000fc80003f45270 */
[----:B------:R-:W-:Y:S01]  /*177f0*/  SEL R3, RZ, 0x1, P2 ;  /* 0x00000001ff037807 */ /* 0x000fe20001000000 */
[----:B-1----:R-:W-:Y:S08]  /*17800*/  @!P1 BRA `(.L_x_1525) ;  /* 0x0000004400389947 */ /* 0x002ff00003800000 */
.L_x_1661:
[----:B------:R-:W-:Y:S02]  /*17810*/  SEL R25, R25, RZ, P2 ;  /* 0x000000ff19197207 */ /* 0x000fe40001000000 */
[----:B------:R-:W-:Y:S01]  /*17820*/  LOP3.LUT R2, R28, R3, RZ, 0x3c, !PT ;  /* 0x000000031c027212 */ /* 0x000fe200078e3cff */
[----:B------:R-:W-:Y:S06]  /*17830*/  @!P0 BRA `(.L_x_1526) ;  /* 0x0000000000048947 */ /* 0x000fec0003800000 */
[----:B------:R-:W-:Y:S01]  /*17840*/  BPT.TRAP 0x1 ;  /* 0x000000040000795c */ /* 0x000fe20000300000 */
.L_x_1526:
[----:B------:R-:W-:Y:S01]  /*17850*/  IMAD R25, R25, 0x8, R4 ;  /* 0x0000000819197824 */ /* 0x000fe200078e0204 */
[----:B------:R-:W-:-:S04]  /*17860*/  SHF.L.U32 R2, R2, 0x1f, RZ ;  /* 0x0000001f02027819 */ /* 0x000fc800000006ff */
[----:B------:R-:W3:Y:S02]  /*17870*/  SYNCS.PHASECHK.TRANS64.TRYWAIT P1, [R25+URZ+0x28840], R2 ;  /* 0x02884002190075a7 */ /* 0x000ee4000802017f */
[----:B---3--:R-:W-:Y:S05]  /*17880*/  @!P1 BRA `(.L_x_1527) ;  /* 0x00000044002c9947 */ /* 0x008fea0003800000 */
.L_x_1662:
[----:B------:R-:W-:Y:S05]  /*17890*/  @!P0 BRA `(.L_x_1528) ;  /* 0x0000000000048947 */ /* 0x000fea0003800000 */
[----:B------:R-:W-:Y:S01]  /*178a0*/  BPT.TRAP 0x1 ;  /* 0x000000040000795c */ /* 0x000fe20000300000 */
.L_x_1528:
[----:B------:R-:W4:Y:S02]  /*178b0*/  SYNCS.PHASECHK.TRANS64.TRYWAIT P1, [R5+URZ+0x28860], R0 ;  /* 0x02886000050075a7 */ /* 0x000f24000802017f */
[----:B----4-:R-:W-:Y:S05]  /*178c0*/  @!P1 BRA `(.L_x_1529) ;  /* 0x0000004400309947 */ /* 0x010fea0003800000 */
.L_x_1663:
[----:B------:R-:W-:Y:S05]  /*178d0*/  @!P0 BRA `(.L_x_1530) ;  /* 0x0000000000048947 */ /* 0x000fea0003800000 */
[----:B------:R-:W-:Y:S01]  /*178e0*/  BPT.TRAP 0x1 ;  /* 0x000000040000795c */ /* 0x000fe20000300000 */
.L_x_1530:
[----:B------:R0:W0:Y:S02]  /*178f0*/  SYNCS.PHASECHK.TRANS64.TRYWAIT P0, [R25+URZ+0x28860], R2 ;  /* 0x02886002190075a7 */ /* 0x000024000800017f */
[----:B0-----:R-:W-:Y:S05]  /*17900*/  @!P0 NANOSLEEP.SYNCS 0x989680 ;  /* 0x009896800000895d */ /* 0x001fea0003900000 */
[----:B------:R-:W0:Y:S02]  /*17910*/  @!P0 SYNCS.PHASECHK.TRANS64 P0, [R25+URZ+0x28860], R2 ;  /* 0x02886002190085a7 */ /* 0x000e24000800007f */
[----:B0-----:R-:W-:Y:S05]  /*17920*/  @!P0 BRA `(.L_x_1530) ;  /* 0xfffffffc00f08947 */ /* 0x001fea000383ffff */
.L_x_1522:
[----:B------:R-:W-:Y:S05]  /*17930*/  BSYNC B0 ;  /* 0x0000000000007941 */ /* 0x000fea0003800000 */
.L_x_1521:
[----:B------:R-:W-:Y:S05]  /*17940*/  EXIT ;  /* 0x000000000000794d */ /* 0x000fea0003800000 */
.L_x_1335:
[----:B0-----:R-:W-:-:S04]  /*17950*/  IMAD.U32 R3, RZ, RZ, UR40 ;  /* 0x00000028ff037e24 */ /* 0x001fc8000f8e00ff */
[----:B------:R0:W1:Y:S03]  /*17960*/  SYNCS.PHASECHK.TRANS64.TRYWAIT P1, [R3+URZ+0x28800], R0 ;  /* 0x02880000030075a7 */ /* 0x000066000802017f */
[----:B-1----:R-:W-:Y:S05]  /*17970*/  @!P1 NANOSLEEP.SYNCS 0x989680 ;  /* 0x009896800000995d */ /* 0x002fea0003900000 */
[----:B------:R-:W1:Y:S02]  /*17980*/  @!P1 SYNCS.PHASECHK.TRANS64 P1, [R3+URZ+0x28800], R0 ;  /* 0x02880000030095a7 */ /* 0x000e64000802007f */
[----:B-1----:R-:W-:Y:S05]  /*17990*/  @!P1 BRA `(.L_x_1335) ;  /* 0xfffffffc00ec9947 */ /* 0x002fea000383ffff */
[----:B------:R-:W-:Y:S05]  /*179a0*/  BRA `(.L_x_1531) ;  /* 0xfffffea400c87947 */ /* 0x000fea000383ffff */
.L_x_1339:
[----:B-1----:R1:W2:Y:S02]  /*179b0*/  SYNCS.PHASECHK.TRANS64.TRYWAIT P1, [R3+URZ+0x28830], R0 ;  /* 0x02883000030075a7 */ /* 0x0022a4000802017f */
[----:B--2---:R-:W-:Y:S05]  /*179c0*/  @!P1 NANOSLEEP.SYNCS 0x989680 ;  /* 0x009896800000995d */ /* 0x004fea0003900000 */
[----:B------:R-:W2:Y:S02]  /*179d0*/  @!P1 SYNCS.PHASECHK.TRANS64 P1, [R3+URZ+0x28830], R0 ;  /* 0x02883000030095a7 */ /* 0x000ea4000802007f */
[----:B--2---:R-:W-:Y:S05]  /*179e0*/  @!P1 BRA `(.L_x_1339) ;  /* 0xfffffffc00f09947 */ /* 0x004fea000383ffff */
[----:B------:R-:W-:Y:S05]  /*179f0*/  BRA `(.L_x_1338) ;  /* 0xfffffea400e47947 */ /* 0x000fea000383ffff */
.L_x_1356:
[----:B-1----:R-:W-:-:S04]  /*17a00*/  IMAD.U32 R5, RZ, RZ, UR6 ;  /* 0x00000006ff057e24 */ /* 0x002fc8000f8e00ff */
[----:B------:R1:W2:Y:S03]  /*17a10*/  SYNCS.PHASECHK.TRANS64.TRYWAIT P1, [R5+URZ+0x28830], R0 ;  /* 0x02883000050075a7 */ /* 0x0002a6000802017f */
[----:B--2---:R-:W-:Y:S05]  /*17a20*/  @!P1 NANOSLEEP.SYNCS 0x989680 ;  /* 0x009896800000995d */ /* 0x004fea0003900000 */
[----:B------:R-:W2:Y:S02]  /*17a30*/  @!P1 SYNCS.PHASECHK.TRANS64 P1, [R5+URZ+0x28830], R0 ;  /* 0x02883000050095a7 */ /* 0x000ea4000802007f */
[----:B--2---:R-:W-:Y:S05]  /*17a40*/  @!P1 BRA `(.L_x_1356) ;  /* 0xfffffffc00ec9947 */ /* 0x004fea000383ffff */
[----:B------:R-:W-:Y:S05]  /*17a50*/  BRA `(.L_x_1353) ;  /* 0xfffffed800ac7947 */ /* 0x000fea000383ffff */
.L_x_1360:
[----:B-1----:R-:W-:-:S04]  /*17a60*/  IMAD.U32 R5, RZ, RZ, UR6 ;  /* 0x00000006ff057e24 */ /* 0x002fc8000f8e00ff */
[----:B------:R1:W2:Y:S03]  /*17a70*/  SYNCS.PHASECHK.TRANS64.TRYWAIT P1, [R5+URZ+0x28850], R0 ;  /* 0x02885000050075a7 */ /* 0x0002a6000802017f */
[----:B--2---:R-:W-:Y:S05]  /*17a80*/  @!P1 NANOSLEEP.SYNCS 0x989680 ;  /* 0x009896800000995d */ /* 0x004fea0003900000 */
[----:B------:R-:W2:Y:S02]  /*17a90*/  @!P1 SYNCS.PHASECHK.TRANS64 P1, [R5+URZ+0x28850], R0 ;  /* 0x02885000050095a7 */ /* 0x000ea4000802007f */
[----:B--2---:R-:W-:Y:S05]  /*17aa0*/  @!P1 BRA `(.L_x_1360) ;  /* 0xfffffffc00ec9947 */ /* 0x004fea000383ffff */
[----:B------:R-:W-:Y:S05]  /*17ab0*/  BRA `(.L_x_1357) ;  /* 0xfffffedc00847947 */ /* 0x000fea000383ffff */
.L_x_1379:
[----:B-1----:R-:W-:-:S04]  /*17ac0*/  IMAD.U32 R9, RZ, RZ, UR6 ;  /* 0x00000006ff097e24 */ /* 0x002fc8000f8e00ff */
[----:B------:R1:W2:Y:S03]  /*17ad0*/  SYNCS.PHASECHK.TRANS64.TRYWAIT P1, [R9+URZ+0x28830], R0 ;  /* 0x02883000090075a7 */ /* 0x0002a6000802017f */
[----:B--2---:R-:W-:Y:S05]  /*17ae0*/  @!P1 NANOSLEEP.SYNCS 0x989680 ;  /* 0x009896800000995d */ /* 0x004fea0003900000 */
[----:B------:R-:W2:Y:S02]  /*17af0*/  @!P1 SYNCS.PHASECHK.TRANS64 P1, [R9+URZ+0x28830], R0 ;  /* 0x02883000090095a7 */ /* 0x000ea4000802007f */
[----:B--2---:R-:W-:Y:S05]  /*17b00*/  @!P1 BRA `(.L_x_1379) ;  /* 0xfffffffc00ec9947 */ /* 0x004fea000383ffff */
[----:B------:R-:W-:Y:S05]  /*17b10*/  BRA `(.L_x_1376) ;  /* 0xffffff0c007c7947 */ /* 0x000fea000383ffff */
.L_x_1383:
[----:B-1----:R-:W-:-:S04]  /*17b20*/  IMAD.U32 R9, RZ, RZ, UR6 ;  /* 0x00000006ff097e24 */ /* 0x002fc8000f8e00ff */
[----:B------:R1:W2:Y:S03]  /*17b30*/  SYNCS.PHASECHK.TRANS64.TRYWAIT P1, [R9+URZ+0x28850], R0 ;  /* 0x02885000090075a7 */ /* 0x0002a6000802017f */
[----:B--2---:R-:W-:Y:S05]  /*17b40*/  @!P1 NANOSLEEP.SYNCS 0x989680 ;  /* 0x009896800000995d */ /* 0x004fea0003900000 */
[----:B------:R-:W2:Y:S02]  /*17b50*/  @!P1 SYNCS.PHASECHK.TRANS64 P1, [R9+URZ+0x28850], R0 ;  /* 0x02885000090095a7 */ /* 0x000ea4000802007f */
[----:B--2---:R-:W-:Y:S05]  /*17b60*/  @!P1 BRA `(.L_x_1383) ;  /* 0xfffffffc00ec9947 */ /* 0x004fea000383ffff */
[----:B------:R-:W-:Y:S05]  /*17b70*/  BRA `(.L_x_1380) ;  /* 0xffffff1000547947 */ /* 0x000fea000383ffff */
.L_x_1391:
[----:B-1----:R-:W-:-:S04]  /*17b80*/  IMAD.U32 R5, RZ, RZ, UR6 ;  /* 0x00000006ff057e24 */ /* 0x002fc8000f8e00ff */
[----:B------:R1:W2:Y:S03]  /*17b90*/  SYNCS.PHASECHK.TRANS64.TRYWAIT P1, [R5+URZ+0x28830], R0 ;  /* 0x02883000050075a7 */ /* 0x0002a6000802017f */
[----:B--2---:R-:W-:Y:S05]  /*17ba0*/  @!P1 NANOSLEEP.SYNCS 0x989680 ;  /* 0x009896800000995d */ /* 0x004fea0003900000 */
[----:B------:R-:W2:Y:S02]  /*17bb0*/  @!P1 SYNCS.PHASECHK.TRANS64 P1, [R5+URZ+0x28830], R0 ;  /* 0x02883000050095a7 */ /* 0x000ea4000802007f */
[----:B--2---:R-:W-:Y:S05]  /*17bc0*/  @!P1 BRA `(.L_x_1391) ;  /* 0xfffffffc00ec9947 */ /* 0x004fea000383ffff */
[----:B------:R-:W-:Y:S05]  /*17bd0*/  BRA `(.L_x_1388) ;  /* 0xffffff2c00807947 */ /* 0x000fea000383ffff */
.L_x_1395:
[----:B-1----:R-:W-:-:S04]  /*17be0*/  IMAD.U32 R5, RZ, RZ, UR6 ;  /* 0x00000006ff057e24 */ /* 0x002fc8000f8e00ff */
[----:B------:R1:W2:Y:S03]  /*17bf0*/  SYNCS.PHASECHK.TRANS64.TRYWAIT P1, [R5+URZ+0x28850], R0 ;  /* 0x02885000050075a7 */ /* 0x0002a6000802017f */
[----:B--2---:R-:W-:Y:S05]  /*17c00*/  @!P1 NANOSLEEP.SYNCS 0x989680 ;  /* 0x009896800000995d */ /* 0x004fea0003900000 */
[----:B------:R-:W2:Y:S02]  /*17c10*/  @!P1 SYNCS.PHASECHK.TRANS64 P1, [R5+URZ+0x28850], R0 ;  /* 0x02885000050095a7 */ /* 0x000ea4000802007f */
[----:B--2---:R-:W-:Y:S05]  /*17c20*/  @!P1 BRA `(.L_x_1395) ;  /* 0xfffffffc00ec9947 */ /* 0x004fea000383ffff */
[----:B------:R-:W-:Y:S05]  /*17c30*/  BRA `(.L_x_1392) ;  /* 0xffffff30004c7947 */ /* 0x000fea000383ffff */
.L_x_1410:
[----:B-1----:R-:W-:-:S04]  /*17c40*/  IMAD.U32 R6, RZ, RZ, UR5 ;  /* 0x00000005ff067e24 */ /* 0x002fc8000f8e00ff */
[----:B------:R1:W2:Y:S03]  /*17c50*/  SYNCS.PHASECHK.TRANS64.TRYWAIT P1, [R6+URZ+0x28850], R5 ;  /* 0x02885005060075a7 */ /* 0x0002a6000802017f */
[----:B--2---:R-:W-:Y:S05]  /*17c60*/  @!P1 NANOSLEEP.SYNCS 0x989680 ;  /* 0x009896800000995d */ /* 0x004fea0003900000 */
[----:B------:R-:W2:Y:S02]  /*17c70*/  @!P1 SYNCS.PHASECHK.TRANS64 P1, [R6+URZ+0x28850], R5 ;  /* 0x02885005060095a7 */ /* 0x000ea4000802007f */
[----:B--2---:R-:W-:Y:S05]  /*17c80*/  @!P1 BRA `(.L_x_1410) ;  /* 0xfffffffc00ec9947 */ /* 0x004fea000383ffff */
[----:B------:R-:W-:Y:S05]  /*17c90*/  BRA `(.L_x_1409) ;  /* 0xffffff5c00787947 */ /* 0x000fea000383ffff */
.L_x_1466:
        /* <DEDUP_REMOVED lines=11> */
.L_x_1533:
[----:B------:R-:W-:Y:S05]  /*17d50*/  BSYNC B0 ;  /* 0x0000000000007941 */ /* 0x000fea0003800000 */
.L_x_1532:
[----:B------:R-:W-:Y:S05]  /*17d60*/  BRA `(.L_x_1534) ;  /* 0xffffffb800647947 */ /* 0x000fea000383ffff */
.L_x_1469:
[----:B0-----:R0:W1:Y:S02]  /*17d70*/  SYNCS.PHASECHK.TRANS64.TRYWAIT P0, [R7+URZ+0x28840], R2 ;  /* 0x02884002070075a7 */ /* 0x001064000800017f */
[----:B-1----:R-:W-:Y:S05]  /*17d80*/  @!P0 NANOSLEEP.SYNCS 0x989680 ;  /* 0x009896800000895d */ /* 0x002fea0003900000 */
[----:B------:R-:W1:Y:S02]  /*17d90*/  @!P0 SYNCS.PHASECHK.TRANS64 P0, [R7+URZ+0x28840], R2 ;  /* 0x02884002070085a7 */ /* 0x000e64000800007f */
[----:B-1----:R-:W-:Y:S05]  /*17da0*/  @!P0 BRA `(.L_x_1469) ;  /* 0xfffffffc00f08947 */ /* 0x002fea000383ffff */
[----:B------:R-:W-:Y:S05]  /*17db0*/  BRA `(.L_x_1535) ;  /* 0xffffffb800b87947 */ /* 0x000fea000383ffff */
.L_x_1470:
        /* <DEDUP_REMOVED lines=8> */
.L_x_1537:
[----:B------:R-:W-:Y:S05]  /*17e40*/  BSYNC B0 ;  /* 0x0000000000007941 */ /* 0x000fea0003800000 */
.L_x_1536:
        /* <DEDUP_REMOVED lines=9> */
.L_x_1538:
[----:B------:R-:W-:Y:S02]  /*17ee0*/  IMAD.MOV.U32 R13, RZ, RZ, R0 ;  /* 0x000000ffff0d7224 */ /* 0x000fe400078e0000 */
[----:B------:R-:W-:Y:S02]  /*17ef0*/  IMAD.MOV.U32 R12, RZ, RZ, 0x1 ;  /* 0x00000001ff0c7424 */ /* 0x000fe400078e00ff */
[----:B------:R-:W-:-:S07]  /*17f00*/  IMAD.MOV.U32 R3, RZ, RZ, R14 ;  /* 0x000000ffff037224 */ /* 0x000fce00078e000e */
[----:B------:R-:W-:Y:S05]  /*17f10*/  WARPSYNC.COLLECTIVE R15, `(.L_x_1539) ;  /* 0x000000000f087348 */ /* 0x000fea0003c00000 */
[----:B------:R0:W1:Y:S02]  /*17f20*/  SHFL.IDX P6, R14, R13, R12, R11 ;  /* 0x0000000c0d0e7389 */ /* 0x00006400000c000b */
[----:B01----:R-:W-:Y:S01]  /*17f30*/  ENDCOLLECTIVE ;  /* 0x000000000000791b */ /* 0x003fe20003800000 */
.L_x_1539:
[----:B------:R-:W-:-:S05]  /*17f40*/  @P0 LEA R3, P1, R30, R3, 0x1 ;  /* 0x000000031e030211 */ /* 0x000fca00078208ff */
[----:B------:R-:W-:Y:S01]  /*17f50*/  @P0 IMAD.X R2, RZ, RZ, R2, P1 ;  /* 0x000000ffff020224 */ /* 0x000fe200008e0602 */
[----:B------:R-:W-:-:S04]  /*17f60*/  ISETP.GE.AND P1, PT, R6, 0x11, PT ;  /* 0x000000110600780c */ /* 0x000fc80003f26270 */
        /* <DEDUP_REMOVED lines=13> */
.L_x_1540:
[----:B------:R-:W-:Y:S02]  /*18040*/  @P1 IMAD R8, R5, 0x2, R22 ;  /* 0x0000000205081824 */ /* 0x000fe400078e0216 */
[----:B------:R-:W-:Y:S02]  /*18050*/  IMAD.MOV.U32 R13, RZ, RZ, R0 ;  /* 0x000000ffff0d7224 */ /* 0x000fe400078e0000 */
[----:B------:R-:W-:Y:S02]  /*18060*/  IMAD.MOV.U32 R12, RZ, RZ, 0x2 ;  /* 0x00000002ff0c7424 */ /* 0x000fe400078e00ff */
[----:B------:R-:W-:-:S07]  /*18070*/  IMAD.MOV.U32 R3, RZ, RZ, R14 ;  /* 0x000000ffff037224 */ /* 0x000fce00078e000e */
[----:B------:R-:W-:Y:S05]  /*18080*/  WARPSYNC.COLLECTIVE R15, `(.L_x_1541) ;  /* 0x000000000f087348 */ /* 0x000fea0003c00000 */
[----:B------:R0:W1:Y:S02]  /*18090*/  SHFL.IDX P6, R14, R13, R12, R11 ;  /* 0x0000000c0d0e7389 */ /* 0x00006400000c000b */
[----:B01----:R-:W-:Y:S01]  /*180a0*/  ENDCOLLECTIVE ;  /* 0x000000000000791b */ /* 0x003fe20003800000 */
.L_x_1541:
        /* <DEDUP_REMOVED lines=16> */
.L_x_1542:
[----:B------:R-:W-:Y:S02]  /*181b0*/  @P1 IMAD R8, R5, 0x2, R22 ;  /* 0x0000000205081824 */ /* 0x000fe400078e0216 */
[----:B------:R-:W-:Y:S02]  /*181c0*/  IMAD.MOV.U32 R13, RZ, RZ, R0 ;  /* 0x000000ffff0d7224 */ /* 0x000fe400078e0000 */
[----:B------:R-:W-:Y:S02]  /*181d0*/  IMAD.MOV.U32 R12, RZ, RZ, 0x3 ;  /* 0x00000003ff0c7424 */ /* 0x000fe400078e00ff */
[----:B------:R-:W-:-:S07]  /*181e0*/  IMAD.MOV.U32 R3, RZ, RZ, R14 ;  /* 0x000000ffff037224 */ /* 0x000fce00078e000e */
[----:B------:R-:W-:Y:S05]  /*181f0*/  WARPSYNC.COLLECTIVE R15, `(.L_x_1543) ;  /* 0x000000000f087348 */ /* 0x000fea0003c00000 */
[----:B------:R0:W1:Y:S02]  /*18200*/  SHFL.IDX P6, R14, R13, R12, R11 ;  /* 0x0000000c0d0e7389 */ /* 0x00006400000c000b */
[----:B01----:R-:W-:Y:S01]  /*18210*/  ENDCOLLECTIVE ;  /* 0x000000000000791b */ /* 0x003fe20003800000 */
.L_x_1543:
        /* <DEDUP_REMOVED lines=16> */
.L_x_1544:
[----:B------:R-:W-:Y:S02]  /*18320*/  @P1 IMAD R8, R5, 0x2, R22 ;  /* 0x0000000205081824 */ /* 0x000fe400078e0216 */
[----:B------:R-:W-:Y:S02]  /*18330*/  IMAD.MOV.U32 R13, RZ, RZ, R0 ;  /* 0x000000ffff0d7224 */ /* 0x000fe400078e0000 */
[----:B------:R-:W-:Y:S02]  /*18340*/  IMAD.MOV.U32 R12, RZ, RZ, 0x4 ;  /* 0x00000004ff0c7424 */ /* 0x000fe400078e00ff */
[----:B------:R-:W-:-:S07]  /*18350*/  IMAD.MOV.U32 R3, RZ, RZ, R14 ;  /* 0x000000ffff037224 */ /* 0x000fce00078e000e */
[----:B------:R-:W-:Y:S05]  /*18360*/  WARPSYNC.COLLECTIVE R15, `(.L_x_1545) ;  /* 0x000000000f087348 */ /* 0x000fea0003c00000 */
[----:B------:R0:W1:Y:S02]  /*18370*/  SHFL.IDX P6, R14, R13, R12, R11 ;  /* 0x0000000c0d0e7389 */ /* 0x00006400000c000b */
[----:B01----:R-:W-:Y:S01]  /*18380*/  ENDCOLLECTIVE ;  /* 0x000000000000791b */ /* 0x003fe20003800000 */
.L_x_1545:
        /* <DEDUP_REMOVED lines=16> */
.L_x_1546:
[----:B------:R-:W-:Y:S02]  /*18490*/  @P1 IMAD R8, R5, 0x2, R22 ;  /* 0x0000000205081824 */ /* 0x000fe400078e0216 */
[----:B------:R-:W-:Y:S02]  /*184a0*/  IMAD.MOV.U32 R13, RZ, RZ, R0 ;  /* 0x000000ffff0d7224 */ /* 0x000fe400078e0000 */
[----:B------:R-:W-:Y:S02]  /*184b0*/  IMAD.MOV.U32 R12, RZ, RZ, 0x5 ;  /* 0x00000005ff0c7424 */ /* 0x000fe400078e00ff */
[----:B------:R-:W-:-:S07]  /*184c0*/  IMAD.MOV.U32 R3, RZ, RZ, R14 ;  /* 0x000000ffff037224 */ /* 0x000fce00078e000e */
[----:B------:R-:W-:Y:S05]  /*184d0*/  WARPSYNC.COLLECTIVE R15, `(.L_x_1547) ;  /* 0x000000000f087348 */ /* 0x000fea0003c00000 */
[----:B------:R0:W1:Y:S02]  /*184e0*/  SHFL.IDX P6, R14, R13, R12, R11 ;  /* 0x0000000c0d0e7389 */ /* 0x00006400000c000b */
[----:B01----:R-:W-:Y:S01]  /*184f0*/  ENDCOLLECTIVE ;  /* 0x000000000000791b */ /* 0x003fe20003800000 */
.L_x_1547:
        /* <DEDUP_REMOVED lines=16> */
.L_x_1548:
[----:B------:R-:W-:Y:S02]  /*18600*/  @P1 IMAD R8, R5, 0x2, R22 ;  /* 0x0000000205081824 */ /* 0x000fe400078e0216 */
[----:B------:R-:W-:Y:S02]  /*18610*/  IMAD.MOV.U32 R13, RZ, RZ, R0 ;  /* 0x000000ffff0d7224 */ /* 0x000fe400078e0000 */
[----:B------:R-:W-:Y:S02]  /*18620*/  IMAD.MOV.U32 R12, RZ, RZ, 0x6 ;  /* 0x00000006ff0c7424 */ /* 0x000fe400078e00ff */
[----:B------:R-:W-:-:S07]  /*18630*/  IMAD.MOV.U32 R3, RZ, RZ, R14 ;  /* 0x000000ffff037224 */ /* 0x000fce00078e000e */
[----:B------:R-:W-:Y:S05]  /*18640*/  WARPSYNC.COLLECTIVE R15, `(.L_x_1549) ;  /* 0x000000000f087348 */ /* 0x000fea0003c00000 */
[----:B------:R0:W1:Y:S02]  /*18650*/  SHFL.IDX P6, R14, R13, R12, R11 ;  /* 0x0000000c0d0e7389 */ /* 0x00006400000c000b */
[----:B01----:R-:W-:Y:S01]  /*18660*/  ENDCOLLECTIVE ;  /* 0x000000000000791b */ /* 0x003fe20003800000 */
.L_x_1549:
        /* <DEDUP_REMOVED lines=16> */
.L_x_1550:
[----:B------:R-:W-:Y:S02]  /*18770*/  @P1 IMAD R8, R5, 0x2, R22 ;  /* 0x0000000205081824 */ /* 0x000fe400078e0216 */
[----:B------:R-:W-:Y:S02]  /*18780*/  IMAD.MOV.U32 R13, RZ, RZ, R0 ;  /* 0x000000ffff0d7224 */ /* 0x000fe400078e0000 */
[----:B------:R-:W-:Y:S02]  /*18790*/  IMAD.MOV.U32 R12, RZ, RZ, 0x7 ;  /* 0x00000007ff0c7424 */ /* 0x000fe400078e00ff */
[----:B------:R-:W-:-:S07]  /*187a0*/  IMAD.MOV.U32 R3, RZ, RZ, R14 ;  /* 0x000000ffff037224 */ /* 0x000fce00078e000e */
[----:B------:R-:W-:Y:S05]  /*187b0*/  WARPSYNC.COLLECTIVE R15, `(.L_x_1551) ;  /* 0x000000000f087348 */ /* 0x000fea0003c00000 */
[----:B------:R0:W1:Y:S02]  /*187c0*/  SHFL.IDX P6, R14, R13, R12, R11 ;  /* 0x0000000c0d0e7389 */ /* 0x00006400000c000b */
[----:B01----:R-:W-:Y:S01]  /*187d0*/  ENDCOLLECTIVE ;  /* 0x000000000000791b */ /* 0x003fe20003800000 */
.L_x_1551:
        /* <DEDUP_REMOVED lines=10> */
.L_x_1552:
[----:B------:R-:W-:Y:S01]  /*18880*/  @!PT LDS RZ, [RZ] ;  /* 0x00000000fffff984 */ /* 0x000fe20000000800 */
[----:B------:R-:W-:Y:S01]  /*18890*/  @!PT LDS RZ, [RZ] ;  /* 0x00000000fffff984 */ /* 0x000fe20000000800 */
[----:B------:R-:W-:Y:S01]  /*188a0*/  @!PT LDS RZ, [RZ] ;  /* 0x00000000fffff984 */ /* 0x000fe20000000800 */
[----:B------:R-:W-:Y:S04]  /*188b0*/  @P1 LDGSTS.E.BYPASS.LTC128B.128 [R8+0x1b400], desc[UR36][R2.64], !P3 ;  /* 0x1b40000002081fae */ /* 0x000fe8000d901d64 */
[----:B------:R0:W-:Y:S02]  /*188c0*/  @P1 LDGSTS.E.BYPASS.LTC128B.128 [R8+0x1f400], desc[UR36][R2.64+0x80], !P2 ;  /* 0x1f40008002081fae */ /* 0x0001e4000d101d64 */
[----:B0-----:R-:W-:Y:S01]  /*188d0*/  IMAD.MOV.U32 R2, RZ, RZ, R14 ;  /* 0x000000ffff027224 */ /* 0x001fe200078e000e */
[----:B------:R-:W-:Y:S06]  /*188e0*/  BRA `(.L_x_1553) ;  /* 0xffffffb400947947 */ /* 0x000fec000383ffff */
.L_x_1475:
[----:B------:R-:W-:Y:S02]  /*188f0*/  IMAD.MOV.U32 R13, RZ, RZ, R4 ;  /* 0x000000ffff0d7224 */ /* 0x000fe400078e0004 */
[----:B------:R-:W-:Y:S02]  /*18900*/  IMAD.MOV.U32 R12, RZ, RZ, RZ ;  /* 0x000000ffff0c7224 */ /* 0x000fe400078e00ff */
[----:B------:R-:W-:Y:S02]  /*18910*/  IMAD.MOV.U32 R11, RZ, RZ, 0x181f ;  /* 0x0000181fff0b7424 */ /* 0x000fe400078e00ff */
[----:B------:R-:W-:Y:S02]  /*18920*/  IMAD.MOV.U32 R15, RZ, RZ, -0x1 ;  /* 0xffffffffff0f7424 */ /* 0x000fe400078e00ff */
[----:B------:R-:W-:Y:S02]  /*18930*/  IMAD R31, R31, R5, RZ ;  /* 0x000000051f1f7224 */ /* 0x000fe400078e02ff */
[----:B------:R-:W-:-:S07]  /*18940*/  IMAD.IADD R27, R9, 0x1, R27 ;  /* 0x00000001091b7824 */ /* 0x000fce00078e021b */
[----:B-----5:R-:W-:Y:S05]  /*18950*/  WARPSYNC.COLLECTIVE R15, `(.L_x_1554) ;  /* 0x000000000f087348 */ /* 0x020fea0003c00000 */
[----:B------:R0:W1:Y:S02]  /*18960*/  SHFL.IDX P6, R14, R13, R12, R11 ;  /* 0x0000000c0d0e7389 */ /* 0x00006400000c000b */
[----:B01---5:R-:W-:Y:S01]  /*18970*/  ENDCOLLECTIVE ;  /* 0x000000000000791b */ /* 0x023fe20003800000 */
.L_x_1554:
[C---:B------:R-:W-:Y:S01]  /*18980*/  VIADD R6, R27.reuse, 0x10 ;  /* 0x000000101b067836 */ /* 0x040fe20000000000 */
[----:B------:R-:W-:Y:S01]  /*18990*/  ISETP.GE.AND P2, PT, R27, R31, PT ;  /* 0x0000001f1b00720c */ /* 0x000fe20003f46270 */
[----:B------:R-:W-:Y:S02]  /*189a0*/  IMAD.MOV.U32 R13, RZ, RZ, R0 ;  /* 0x000000ffff0d7224 */ /* 0x000fe400078e0000 */
[----:B------:R-:W-:-:S10]  /*189b0*/  IMAD.MOV.U32 R2, RZ, RZ, R14 ;  /* 0x000000ffff027224 */ /* 0x000fd400078e000e */
[----:B------:R-:W-:Y:S05]  /*189c0*/  WARPSYNC.COLLECTIVE R15, `(.L_x_1555) ;  /* 0x000000000f087348 */ /* 0x000fea0003c00000 */
[----:B------:R0:W1:Y:S02]  /*189d0*/  SHFL.IDX P6, R14, R13, R12, R11 ;  /* 0x0000000c0d0e7389 */ /* 0x00006400000c000b */
[----:B01----:R-:W-:Y:S01]  /*189e0*/  ENDCOLLECTIVE ;  /* 0x000000000000791b */ /* 0x003fe20003800000 */
.L_x_1555:
        /* <DEDUP_REMOVED lines=8> */
.L_x_1556:
[----:B------:R-:W-:Y:S01]  /*18a70*/  @!PT LDS RZ, [RZ] ;  /* 0x00000000fffff984 */ /* 0x000fe20000000800 */
[----:B------:R-:W-:Y:S01]  /*18a80*/  @!PT LDS RZ, [RZ] ;  /* 0x00000000fffff984 */ /* 0x000fe20000000800 */
[----:B------:R-:W-:Y:S01]  /*18a90*/  @!PT LDS RZ, [RZ] ;  /* 0x00000000fffff984 */ /* 0x000fe20000000800 */
[----:B------:R-:W-:Y:S04]  /*18aa0*/  @!P2 LDGSTS.E.BYPASS.LTC128B.128 [R8+0x10400], desc[UR36][R2.64], !P0 ;  /* 0x104000000208afae */ /* 0x000fe8000c101d64 */
[----:B------:R0:W-:Y:S01]  /*18ab0*/  @!P2 LDGSTS.E.BYPASS.LTC128B.128 [R8+0x14400], desc[UR36][R2.64+0x80], !P1 ;  /* 0x144000800208afae */ /* 0x0001e2000c901d64 */
[----:B------:R-:W-:Y:S01]  /*18ac0*/  ISETP.GE.AND P2, PT, R6, R31, PT ;  /* 0x0000001f0600720c */ /* 0x000fe20003f46270 */
[----:B------:R-:W-:Y:S02]  /*18ad0*/  VIADD R6, R27, 0x20 ;  /* 0x000000201b067836 */ /* 0x000fe40000000000 */
[----:B------:R-:W-:Y:S02]  /*18ae0*/  IMAD.MOV.U32 R13, RZ, RZ, R0 ;  /* 0x000000ffff0d7224 */ /* 0x000fe400078e0000 */
[----:B0-----:R-:W-:-:S08]  /*18af0*/  IMAD.MOV.U32 R2, RZ, RZ, R14 ;  /* 0x000000ffff027224 */ /* 0x001fd000078e000e */
[----:B------:R-:W-:Y:S05]  /*18b00*/  WARPSYNC.COLLECTIVE R15, `(.L_x_1557) ;  /* 0x000000000f087348 */ /* 0x000fea0003c00000 */
[----:B------:R0:W1:Y:S02]  /*18b10*/  SHFL.IDX P6, R14, R13, R12, R11 ;  /* 0x0000000c0d0e7389 */ /* 0x00006400000c000b */
[----:B01----:R-:W-:Y:S01]  /*18b20*/  ENDCOLLECTIVE ;  /* 0x000000000000791b */ /* 0x003fe20003800000 */
.L_x_1557:
        /* <DEDUP_REMOVED lines=8> */
.L_x_1558:
[----:B------:R-:W-:-:S05]  /*18bb0*/  @!P2 IMAD.MOV.U32 R3, RZ, RZ, R5 ;  /* 0x000000ffff03a224 */ /* 0x000fca00078e0005 */
        /* <DEDUP_REMOVED lines=12> */
.L_x_1559:
        /* <DEDUP_REMOVED lines=8> */
.L_x_1560:
        /* <DEDUP_REMOVED lines=13> */
.L_x_1561:
        /* <DEDUP_REMOVED lines=8> */
.L_x_1562:
        /* <DEDUP_REMOVED lines=13> */
.L_x_1563:
        /* <DEDUP_REMOVED lines=8> */
.L_x_1564:
        /* <DEDUP_REMOVED lines=13> */
.L_x_1565:
        /* <DEDUP_REMOVED lines=8> */
.L_x_1566:
[----:B------:R-:W-:-:S05]  /*190f0*/  @!P2 IMAD.MOV.U32 R3, RZ, RZ, R5 ;  /* 0x000000ffff03a224 */ /* 0x000fca00078e0005 */
        /* <DEDUP_REMOVED lines=11> */
.L_x_1567:
        /* <DEDUP_REMOVED lines=8> */
.L_x_1568:
        /* <DEDUP_REMOVED lines=11> */
.L_x_1569:
[----:B------:R-:W-:Y:S05]  /*192e0*/  BRA `(.L_x_1570) ;  /* 0xffffffb400f47947 */ /* 0x000fea000383ffff */
.L_x_1480:
[----:B0-----:R0:W1:Y:S02]  /*192f0*/  SYNCS.PHASECHK.TRANS64.TRYWAIT P1, [R22+URZ+0x28820], R3 ;  /* 0x02882003160075a7 */ /* 0x001064000802017f */
[----:B-1----:R-:W-:Y:S05]  /*19300*/  @!P1 NANOSLEEP.SYNCS 0x989680 ;  /* 0x009896800000995d */ /* 0x002fea0003900000 */
[----:B------:R-:W1:Y:S02]  /*19310*/  @!P1 SYNCS.PHASECHK.TRANS64 P1, [R22+URZ+0x28820], R3 ;  /* 0x02882003160095a7 */ /* 0x000e64000802007f */
[----:B-1----:R-:W-:Y:S05]  /*19320*/  @!P1 BRA `(.L_x_1480) ;  /* 0xfffffffc00f09947 */ /* 0x002fea000383ffff */
[----:B------:R-:W-:Y:S05]  /*19330*/  BRA `(.L_x_1571) ;  /* 0xffffffb8006c7947 */ /* 0x000fea000383ffff */
.L_x_1485:
[----:B0-----:R0:W1:Y:S02]  /*19340*/  SYNCS.PHASECHK.TRANS64.TRYWAIT P0, [R6+URZ+0x28840], R3 ;  /* 0x02884003060075a7 */ /* 0x001064000800017f */
[----:B-1----:R-:W-:Y:S05]  /*19350*/  @!P0 NANOSLEEP.SYNCS 0x989680 ;  /* 0x009896800000895d */ /* 0x002fea0003900000 */
[----:B------:R-:W1:Y:S02]  /*19360*/  @!P0 SYNCS.PHASECHK.TRANS64 P0, [R6+URZ+0x28840], R3 ;  /* 0x02884003060085a7 */ /* 0x000e64000800007f */
[----:B-1----:R-:W-:Y:S05]  /*19370*/  @!P0 BRA `(.L_x_1485) ;  /* 0xfffffffc00f08947 */ /* 0x002fea000383ffff */
[----:B------:R-:W-:Y:S05]  /*19380*/  BRA `(.L_x_1572) ;  /* 0xffffffbc00307947 */ /* 0x000fea000383ffff */
.L_x_1486:
        /* <DEDUP_REMOVED lines=8> */
.L_x_1574:
[----:B------:R-:W-:Y:S05]  /*19410*/  BSYNC B1 ;  /* 0x0000000000017941 */ /* 0x000fea0003800000 */
.L_x_1573:
        /* <DEDUP_REMOVED lines=9> */
.L_x_1575:
[----:B------:R-:W-:Y:S02]  /*194b0*/  IMAD R8, R8, 0x2, R22 ;  /* 0x0000000208087824 */ /* 0x000fe400078e0216 */
[----:B------:R-:W-:Y:S02]  /*194c0*/  IMAD.MOV.U32 R13, RZ, RZ, R9 ;  /* 0x000000ffff0d7224 */ /* 0x000fe400078e0009 */
[----:B------:R-:W-:Y:S02]  /*194d0*/  IMAD.MOV.U32 R12, RZ, RZ, 0x1 ;  /* 0x00000001ff0c7424 */ /* 0x000fe400078e00ff */
[----:B------:R-:W-:-:S07]  /*194e0*/  IMAD.MOV.U32 R2, RZ, RZ, R14 ;  /* 0x000000ffff027224 */ /* 0x000fce00078e000e */
[----:B------:R-:W-:Y:S05]  /*194f0*/  WARPSYNC.COLLECTIVE R15, `(.L_x_1576) ;  /* 0x000000000f087348 */ /* 0x000fea0003c00000 */
[----:B------:R0:W1:Y:S02]  /*19500*/  SHFL.IDX P6, R14, R13, R12, R11 ;  /* 0x0000000c0d0e7389 */ /* 0x00006400000c000b */
[----:B01----:R-:W-:Y:S01]  /*19510*/  ENDCOLLECTIVE ;  /* 0x000000000000791b */ /* 0x003fe20003800000 */
.L_x_1576:
        /* <DEDUP_REMOVED lines=12> */
.L_x_1577:
[----:B------:R-:W-:Y:S02]  /*195e0*/  IMAD.MOV.U32 R13, RZ, RZ, R9 ;  /* 0x000000ffff0d7224 */ /* 0x000fe400078e0009 */
[----:B------:R-:W-:Y:S02]  /*195f0*/  IMAD.MOV.U32 R12, RZ, RZ, 0x2 ;  /* 0x00000002ff0c7424 */ /* 0x000fe400078e00ff */
[----:B------:R-:W-:-:S07]  /*19600*/  IMAD.MOV.U32 R2, RZ, RZ, R14 ;  /* 0x000000ffff027224 */ /* 0x000fce00078e000e */
[----:B------:R-:W-:Y:S05]  /*19610*/  WARPSYNC.COLLECTIVE R15, `(.L_x_1578) ;  /* 0x000000000f087348 */ /* 0x000fea0003c00000 */
[----:B------:R0:W1:Y:S02]  /*19620*/  SHFL.IDX P6, R14, R13, R12, R11 ;  /* 0x0000000c0d0e7389 */ /* 0x00006400000c000b */
[----:B01----:R-:W-:Y:S01]  /*19630*/  ENDCOLLECTIVE ;  /* 0x000000000000791b */ /* 0x003fe20003800000 */
.L_x_1578:
        /* <DEDUP_REMOVED lines=12> */
.L_x_1579:
[----:B------:R-:W-:Y:S02]  /*19700*/  IMAD.MOV.U32 R13, RZ, RZ, R9 ;  /* 0x000000ffff0d7224 */ /* 0x000fe400078e0009 */
[----:B------:R-:W-:Y:S02]  /*19710*/  IMAD.MOV.U32 R12, RZ, RZ, 0x3 ;  /* 0x00000003ff0c7424 */ /* 0x000fe400078e00ff */
[----:B------:R-:W-:-:S07]  /*19720*/  IMAD.MOV.U32 R2, RZ, RZ, R14 ;  /* 0x000000ffff027224 */ /* 0x000fce00078e000e */
[----:B------:R-:W-:Y:S05]  /*19730*/  WARPSYNC.COLLECTIVE R15, `(.L_x_1580) ;  /* 0x000000000f087348 */ /* 0x000fea0003c00000 */
[----:B------:R0:W1:Y:S02]  /*19740*/  SHFL.IDX P6, R14, R13, R12, R11 ;  /* 0x0000000c0d0e7389 */ /* 0x00006400000c000b */
[----:B01----:R-:W-:Y:S01]  /*19750*/  ENDCOLLECTIVE ;  /* 0x000000000000791b */ /* 0x003fe20003800000 */
.L_x_1580:
        /* <DEDUP_REMOVED lines=12> */
.L_x_1581:
[----:B------:R-:W-:Y:S02]  /*19820*/  IMAD.MOV.U32 R13, RZ, RZ, R9 ;  /* 0x000000ffff0d7224 */ /* 0x000fe400078e0009 */
[----:B------:R-:W-:Y:S02]  /*19830*/  IMAD.MOV.U32 R12, RZ, RZ, 0x4 ;  /* 0x00000004ff0c7424 */ /* 0x000fe400078e00ff */
[----:B------:R-:W-:-:S07]  /*19840*/  IMAD.MOV.U32 R2, RZ, RZ, R14 ;  /* 0x000000ffff027224 */ /* 0x000fce00078e000e */
[----:B------:R-:W-:Y:S05]  /*19850*/  WARPSYNC.COLLECTIVE R15, `(.L_x_1582) ;  /* 0x000000000f087348 */ /* 0x000fea0003c00000 */
[----:B------:R0:W1:Y:S02]  /*19860*/  SHFL.IDX P6, R14, R13, R12, R11 ;  /* 0x0000000c0d0e7389 */ /* 0x00006400000c000b */
[----:B01----:R-:W-:Y:S01]  /*19870*/  ENDCOLLECTIVE ;  /* 0x000000000000791b */ /* 0x003fe20003800000 */
.L_x_1582:
        /* <DEDUP_REMOVED lines=12> */
.L_x_1583:
[----:B------:R-:W-:Y:S02]  /*19940*/  IMAD.MOV.U32 R13, RZ, RZ, R9 ;  /* 0x000000ffff0d7224 */ /* 0x000fe400078e0009 */
[----:B------:R-:W-:Y:S02]  /*19950*/  IMAD.MOV.U32 R12, RZ, RZ, 0x5 ;  /* 0x00000005ff0c7424 */ /* 0x000fe400078e00ff */
[----:B------:R-:W-:-:S07]  /*19960*/  IMAD.MOV.U32 R2, RZ, RZ, R14 ;  /* 0x000000ffff027224 */ /* 0x000fce00078e000e */
[----:B------:R-:W-:Y:S05]  /*19970*/  WARPSYNC.COLLECTIVE R15, `(.L_x_1584) ;  /* 0x000000000f087348 */ /* 0x000fea0003c00000 */
[----:B------:R0:W1:Y:S02]  /*19980*/  SHFL.IDX P6, R14, R13, R12, R11 ;  /* 0x0000000c0d0e7389 */ /* 0x00006400000c000b */
[----:B01----:R-:W-:Y:S01]  /*19990*/  ENDCOLLECTIVE ;  /* 0x000000000000791b */ /* 0x003fe20003800000 */
.L_x_1584:
        /* <DEDUP_REMOVED lines=12> */
.L_x_1585:
[----:B------:R-:W-:Y:S02]  /*19a60*/  IMAD.MOV.U32 R13, RZ, RZ, R9 ;  /* 0x000000ffff0d7224 */ /* 0x000fe400078e0009 */
[----:B------:R-:W-:Y:S02]  /*19a70*/  IMAD.MOV.U32 R12, RZ, RZ, 0x6 ;  /* 0x00000006ff0c7424 */ /* 0x000fe400078e00ff */
[----:B------:R-:W-:-:S07]  /*19a80*/  IMAD.MOV.U32 R2, RZ, RZ, R14 ;  /* 0x000000ffff027224 */ /* 0x000fce00078e000e */
[----:B------:R-:W-:Y:S05]  /*19a90*/  WARPSYNC.COLLECTIVE R15, `(.L_x_1586) ;  /* 0x000000000f087348 */ /* 0x000fea0003c00000 */
[----:B------:R0:W1:Y:S02]  /*19aa0*/  SHFL.IDX P6, R14, R13, R12, R11 ;  /* 0x0000000c0d0e7389 */ /* 0x00006400000c000b */
[----:B01----:R-:W-:Y:S01]  /*19ab0*/  ENDCOLLECTIVE ;  /* 0x000000000000791b */ /* 0x003fe20003800000 */
.L_x_1586:
        /* <DEDUP_REMOVED lines=12> */
.L_x_1587:
[----:B------:R-:W-:Y:S02]  /*19b80*/  IMAD.MOV.U32 R13, RZ, RZ, R9 ;  /* 0x000000ffff0d7224 */ /* 0x000fe400078e0009 */
[----:B------:R-:W-:Y:S02]  /*19b90*/  IMAD.MOV.U32 R12, RZ, RZ, 0x7 ;  /* 0x00000007ff0c7424 */ /* 0x000fe400078e00ff */
[----:B------:R-:W-:-:S07]  /*19ba0*/  IMAD.MOV.U32 R2, RZ, RZ, R14 ;  /* 0x000000ffff027224 */ /* 0x000fce00078e000e */
[----:B------:R-:W-:Y:S05]  /*19bb0*/  WARPSYNC.COLLECTIVE R15, `(.L_x_1588) ;  /* 0x000000000f087348 */ /* 0x000fea0003c00000 */
[----:B------:R0:W1:Y:S02]  /*19bc0*/  SHFL.IDX P6, R14, R13, R12, R11 ;  /* 0x0000000c0d0e7389 */ /* 0x00006400000c000b */
[----:B01----:R-:W-:Y:S01]  /*19bd0*/  ENDCOLLECTIVE ;  /* 0x000000000000791b */ /* 0x003fe20003800000 */
.L_x_1588:
        /* <DEDUP_REMOVED lines=12> */
.L_x_1589:
[----:B------:R-:W-:Y:S01]  /*19ca0*/  IMAD.MOV.U32 R2, RZ, RZ, R14 ;  /* 0x000000ffff027224 */ /* 0x000fe200078e000e */
[----:B------:R-:W-:Y:S06]  /*19cb0*/  BRA `(.L_x_1590) ;  /* 0xffffffb400fc7947 */ /* 0x000fec000383ffff */
.L_x_1491:
[----:B-1----:R1:W3:Y:S02]  /*19cc0*/  SYNCS.PHASECHK.TRANS64.TRYWAIT P0, [R6+URZ+0x28860], R2 ;  /* 0x02886002060075a7 */ /* 0x0022e4000800017f */
[----:B---3--:R-:W-:Y:S05]  /*19cd0*/  @!P0 NANOSLEEP.SYNCS 0x989680 ;  /* 0x009896800000895d */ /* 0x008fea0003900000 */
[----:B------:R-:W3:Y:S02]  /*19ce0*/  @!P0 SYNCS.PHASECHK.TRANS64 P0, [R6+URZ+0x28860], R2 ;  /* 0x02886002060085a7 */ /* 0x000ee4000800007f */
[----:B---3--:R-:W-:Y:S05]  /*19cf0*/  @!P0 BRA `(.L_x_1491) ;  /* 0xfffffffc00f08947 */ /* 0x008fea000383ffff */
[----:B------:R-:W-:Y:S05]  /*19d00*/  BRA `(.L_x_1591) ;  /* 0xffffffb800587947 */ /* 0x000fea000383ffff */
.L_x_1492:
        /* <DEDUP_REMOVED lines=8> */
.L_x_1593:
[----:B------:R-:W-:Y:S05]  /*19d90*/  BSYNC B1 ;  /* 0x0000000000017941 */ /* 0x000fea0003800000 */
.L_x_1592:
[----:B------:R-:W-:Y:S02]  /*19da0*/  IMAD.MOV.U32 R13, RZ, RZ, R17 ;  /* 0x000000ffff0d7224 */ /* 0x000fe400078e0011 */
[----:B------:R-:W-:Y:S02]  /*19db0*/  IMAD.MOV.U32 R12, RZ, RZ, RZ ;  /* 0x000000ffff0c7224 */ /* 0x000fe400078e00ff */
[----:B------:R-:W-:Y:S02]  /*19dc0*/  IMAD.MOV.U32 R11, RZ, RZ, 0x181f ;  /* 0x0000181fff0b7424 */ /* 0x000fe400078e00ff */
[----:B------:R-:W-:Y:S02]  /*19dd0*/  IMAD.MOV.U32 R15, RZ, RZ, -0x1 ;  /* 0xffffffffff0f7424 */ /* 0x000fe400078e00ff */
[----:B------:R-:W-:Y:S02]  /*19de0*/  IMAD.MOV.U32 R3, RZ, RZ, R14 ;  /* 0x000000ffff037224 */ /* 0x000fe400078e000e */
[----:B------:R-:W-:-:S07]  /*19df0*/  IMAD R7, R7, 0x2, R22 ;  /* 0x0000000207077824 */ /* 0x000fce00078e0216 */
[----:B------:R-:W-:Y:S05]  /*19e00*/  WARPSYNC.COLLECTIVE R15, `(.L_x_1594) ;  /* 0x000000000f087348 */ /* 0x000fea0003c00000 */
[----:B------:R0:W1:Y:S02]  /*19e10*/  SHFL.IDX P6, R14, R13, R12, R11 ;  /* 0x0000000c0d0e7389 */ /* 0x00006400000c000b */
[----:B01----:R-:W-:Y:S01]  /*19e20*/  ENDCOLLECTIVE ;  /* 0x000000000000791b */ /* 0x003fe20003800000 */
.L_x_1594:
[----:B------:R-:W-:Y:S02]  /*19e30*/  IMAD.MOV.U32 R13, RZ, RZ, R18 ;  /* 0x000000ffff0d7224 */ /* 0x000fe400078e0012 */
[----:B------:R-:W-:Y:S02]  /*19e40*/  IMAD.MOV.U32 R12, RZ, RZ, 0x1 ;  /* 0x00000001ff0c7424 */ /* 0x000fe400078e00ff */
[----:B------:R-:W-:-:S07]  /*19e50*/  IMAD.MOV.U32 R2, RZ, RZ, R14 ;  /* 0x000000ffff027224 */ /* 0x000fce00078e000e */
[----:B------:R-:W-:Y:S05]  /*19e60*/  WARPSYNC.COLLECTIVE R15, `(.L_x_1595) ;  /* 0x000000000f087348 */ /* 0x000fea0003c00000 */
[----:B------:R0:W1:Y:S02]  /*19e70*/  SHFL.IDX P6, R14, R13, R12, R11 ;  /* 0x0000000c0d0e7389 */ /* 0x00006400000c000b */
[----:B01----:R-:W-:Y:S01]  /*19e80*/  ENDCOLLECTIVE ;  /* 0x000000000000791b */ /* 0x003fe20003800000 */
.L_x_1595:
        /* <DEDUP_REMOVED lines=14> */
.L_x_1596:
[----:B------:R-:W-:Y:S02]  /*19f70*/  IMAD.MOV.U32 R13, RZ, RZ, R18 ;  /* 0x000000ffff0d7224 */ /* 0x000fe400078e0012 */
[----:B------:R-:W-:Y:S02]  /*19f80*/  IMAD.MOV.U32 R12, RZ, RZ, 0x2 ;  /* 0x00000002ff0c7424 */ /* 0x000fe400078e00ff */
[----:B------:R-:W-:-:S07]  /*19f90*/  IMAD.MOV.U32 R2, RZ, RZ, R14 ;  /* 0x000000ffff027224 */ /* 0x000fce00078e000e */
[----:B------:R-:W-:Y:S05]  /*19fa0*/  WARPSYNC.COLLECTIVE R15, `(.L_x_1597) ;  /* 0x000000000f087348 */ /* 0x000fea0003c00000 */
[----:B------:R0:W1:Y:S02]  /*19fb0*/  SHFL.IDX P6, R14, R13, R12, R11 ;  /* 0x0000000c0d0e7389 */ /* 0x00006400000c000b */
[----:B01----:R-:W-:Y:S01]  /*19fc0*/  ENDCOLLECTIVE ;  /* 0x000000000000791b */ /* 0x003fe20003800000 */
.L_x_1597:
        /* <DEDUP_REMOVED lines=14> */
.L_x_1598:
[----:B------:R-:W-:Y:S02]  /*1a0b0*/  IMAD.MOV.U32 R13, RZ, RZ, R18 ;  /* 0x000000ffff0d7224 */ /* 0x000fe400078e0012 */
[----:B------:R-:W-:Y:S02]  /*1a0c0*/  IMAD.MOV.U32 R12, RZ, RZ, 0x3 ;  /* 0x00000003ff0c7424 */ /* 0x000fe400078e00ff */
[----:B------:R-:W-:-:S07]  /*1a0d0*/  IMAD.MOV.U32 R2, RZ, RZ, R14 ;  /* 0x000000ffff027224 */ /* 0x000fce00078e000e */
[----:B------:R-:W-:Y:S05]  /*1a0e0*/  WARPSYNC.COLLECTIVE R15, `(.L_x_1599) ;  /* 0x000000000f087348 */ /* 0x000fea0003c00000 */
[----:B------:R0:W1:Y:S02]  /*1a0f0*/  SHFL.IDX P6, R14, R13, R12, R11 ;  /* 0x0000000c0d0e7389 */ /* 0x00006400000c000b */
[----:B01----:R-:W-:Y:S01]  /*1a100*/  ENDCOLLECTIVE ;  /* 0x000000000000791b */ /* 0x003fe20003800000 */
.L_x_1599:
        /* <DEDUP_REMOVED lines=14> */
.L_x_1600:
[----:B------:R-:W-:Y:S02]  /*1a1f0*/  IMAD.MOV.U32 R13, RZ, RZ, R18 ;  /* 0x000000ffff0d7224 */ /* 0x000fe400078e0012 */
[----:B------:R-:W-:Y:S02]  /*1a200*/  IMAD.MOV.U32 R12, RZ, RZ, 0x4 ;  /* 0x00000004ff0c7424 */ /* 0x000fe400078e00ff */
[----:B------:R-:W-:-:S07]  /*1a210*/  IMAD.MOV.U32 R2, RZ, RZ, R14 ;  /* 0x000000ffff027224 */ /* 0x000fce00078e000e */
[----:B------:R-:W-:Y:S05]  /*1a220*/  WARPSYNC.COLLECTIVE R15, `(.L_x_1601) ;  /* 0x000000000f087348 */ /* 0x000fea0003c00000 */
[----:B------:R0:W1:Y:S02]  /*1a230*/  SHFL.IDX P6, R14, R13, R12, R11 ;  /* 0x0000000c0d0e7389 */ /* 0x00006400000c000b */
[----:B01----:R-:W-:Y:S01]  /*1a240*/  ENDCOLLECTIVE ;  /* 0x000000000000791b */ /* 0x003fe20003800000 */
.L_x_1601:
        /* <DEDUP_REMOVED lines=14> */
.L_x_1602:
[----:B------:R-:W-:Y:S02]  /*1a330*/  IMAD.MOV.U32 R13, RZ, RZ, R18 ;  /* 0x000000ffff0d7224 */ /* 0x000fe400078e0012 */
[----:B------:R-:W-:Y:S02]  /*1a340*/  IMAD.MOV.U32 R12, RZ, RZ, 0x5 ;  /* 0x00000005ff0c7424 */ /* 0x000fe400078e00ff */
[----:B------:R-:W-:-:S07]  /*1a350*/  IMAD.MOV.U32 R2, RZ, RZ, R14 ;  /* 0x000000ffff027224 */ /* 0x000fce00078e000e */
[----:B------:R-:W-:Y:S05]  /*1a360*/  WARPSYNC.COLLECTIVE R15, `(.L_x_1603) ;  /* 0x000000000f087348 */ /* 0x000fea0003c00000 */
[----:B------:R0:W1:Y:S02]  /*1a370*/  SHFL.IDX P6, R14, R13, R12, R11 ;  /* 0x0000000c0d0e7389 */ /* 0x00006400000c000b */
[----:B01----:R-:W-:Y:S01]  /*1a380*/  ENDCOLLECTIVE ;  /* 0x000000000000791b */ /* 0x003fe20003800000 */
.L_x_1603:
        /* <DEDUP_REMOVED lines=14> */
.L_x_1604:
[----:B------:R-:W-:Y:S02]  /*1a470*/  IMAD.MOV.U32 R13, RZ, RZ, R18 ;  /* 0x000000ffff0d7224 */ /* 0x000fe400078e0012 */
[----:B------:R-:W-:Y:S02]  /*1a480*/  IMAD.MOV.U32 R12, RZ, RZ, 0x6 ;  /* 0x00000006ff0c7424 */ /* 0x000fe400078e00ff */
[----:B------:R-:W-:-:S07]  /*1a490*/  IMAD.MOV.U32 R2, RZ, RZ, R14 ;  /* 0x000000ffff027224 */ /* 0x000fce00078e000e */
[----:B------:R-:W-:Y:S05]  /*1a4a0*/  WARPSYNC.COLLECTIVE R15, `(.L_x_1605) ;  /* 0x000000000f087348 */ /* 0x000fea0003c00000 */
[----:B------:R0:W1:Y:S02]  /*1a4b0*/  SHFL.IDX P6, R14, R13, R12, R11 ;  /* 0x0000000c0d0e7389 */ /* 0x00006400000c000b */
[----:B01----:R-:W-:Y:S01]  /*1a4c0*/  ENDCOLLECTIVE ;  /* 0x000000000000791b */ /* 0x003fe20003800000 */
.L_x_1605:
        /* <DEDUP_REMOVED lines=14> */
.L_x_1606:
[----:B------:R-:W-:Y:S02]  /*1a5b0*/  IMAD.MOV.U32 R13, RZ, RZ, R18 ;  /* 0x000000ffff0d7224 */ /* 0x000fe400078e0012 */
[----:B------:R-:W-:Y:S02]  /*1a5c0*/  IMAD.MOV.U32 R12, RZ, RZ, 0x7 ;  /* 0x00000007ff0c7424 */ /* 0x000fe400078e00ff */
[----:B------:R-:W-:-:S07]  /*1a5d0*/  IMAD.MOV.U32 R2, RZ, RZ, R14 ;  /* 0x000000ffff027224 */ /* 0x000fce00078e000e */
[----:B------:R-:W-:Y:S05]  /*1a5e0*/  WARPSYNC.COLLECTIVE R15, `(.L_x_1607) ;  /* 0x000000000f087348 */ /* 0x000fea0003c00000 */
[----:B------:R0:W1:Y:S02]  /*1a5f0*/  SHFL.IDX P6, R14, R13, R12, R11 ;  /* 0x0000000c0d0e7389 */ /* 0x00006400000c000b */
[----:B01----:R-:W-:Y:S01]  /*1a600*/  ENDCOLLECTIVE ;  /* 0x000000000000791b */ /* 0x003fe20003800000 */
.L_x_1607:
        /* <DEDUP_REMOVED lines=13> */
.L_x_1608:
[----:B------:R-:W-:Y:S01]  /*1a6e0*/  @!PT LDS RZ, [RZ] ;  /* 0x00000000fffff984 */ /* 0x000fe20000000800 */
[----:B------:R-:W-:Y:S01]  /*1a6f0*/  @!PT LDS RZ, [RZ] ;  /* 0x00000000fffff984 */ /* 0x000fe20000000800 */
[----:B------:R-:W-:Y:S01]  /*1a700*/  @!PT LDS RZ, [RZ] ;  /* 0x00000000fffff984 */ /* 0x000fe20000000800 */
[----:B------:R0:W-:Y:S01]  /*1a710*/  LDGSTS.E.BYPASS.LTC128B.128 [R7+0x7400], desc[UR36][R2.64+0x80], !P0 ;  /* 0x0740008002077fae */ /* 0x0001e2000c101d64 */
[----:B------:R-:W-:Y:S05]  /*1a720*/  BRA `(.L_x_1609) ;  /* 0xffffffb000dc7947 */ /* 0x000fea000383ffff */
.L_x_1500:
[----:B0-----:R0:W1:Y:S02]  /*1a730*/  SYNCS.PHASECHK.TRANS64.TRYWAIT P0, [R0+URZ+0x28860], R3 ;  /* 0x02886003000075a7 */ /* 0x001064000800017f */
[----:B-1----:R-:W-:Y:S05]  /*1a740*/  @!P0 NANOSLEEP.SYNCS 0x989680 ;  /* 0x009896800000895d */ /* 0x002fea0003900000 */
[----:B------:R-:W1:Y:S02]  /*1a750*/  @!P0 SYNCS.PHASECHK.TRANS64 P0, [R0+URZ+0x28860], R3 ;  /* 0x02886003000085a7 */ /* 0x000e64000800007f */
[----:B-1----:R-:W-:Y:S05]  /*1a760*/  @!P0 BRA `(.L_x_1500) ;  /* 0xfffffffc00f08947 */ /* 0x002fea000383ffff */
[----:B------:R-:W-:Y:S05]  /*1a770*/  BRA `(.L_x_1610) ;  /* 0xffffffb400e87947 */ /* 0x000fea000383ffff */
.L_x_1501:
        /* <DEDUP_REMOVED lines=8> */
.L_x_1612:
[----:B------:R-:W-:Y:S05]  /*1a800*/  BSYNC B0 ;  /* 0x0000000000007941 */ /* 0x000fea0003800000 */
.L_x_1611:
        /* <DEDUP_REMOVED lines=9> */
.L_x_1613:
        /* <DEDUP_REMOVED lines=12> */
.L_x_1614:
        /* <DEDUP_REMOVED lines=13> */
.L_x_1615:
[----:B------:R-:W-:Y:S02]  /*1aa30*/  IMAD.MOV.U32 R13, RZ, RZ, R18 ;  /* 0x000000ffff0d7224 */ /* 0x000fe400078e0012 */
[----:B------:R-:W-:Y:S02]  /*1aa40*/  IMAD.MOV.U32 R12, RZ, RZ, 0x2 ;  /* 0x00000002ff0c7424 */ /* 0x000fe400078e00ff */
[----:B------:R-:W-:-:S07]  /*1aa50*/  IMAD.MOV.U32 R10, RZ, RZ, R14 ;  /* 0x000000ffff0a7224 */ /* 0x000fce00078e000e */
[----:B------:R-:W-:Y:S05]  /*1aa60*/  WARPSYNC.COLLECTIVE R15, `(.L_x_1616) ;  /* 0x000000000f087348 */ /* 0x000fea0003c00000 */
[----:B------:R0:W1:Y:S02]  /*1aa70*/  SHFL.IDX P6, R14, R13, R12, R11 ;  /* 0x0000000c0d0e7389 */ /* 0x00006400000c000b */
[----:B01----:R-:W-:Y:S01]  /*1aa80*/  ENDCOLLECTIVE ;  /* 0x000000000000791b */ /* 0x003fe20003800000 */
.L_x_1616:
        /* <DEDUP_REMOVED lines=14> */
.L_x_1617:
[----:B------:R-:W-:Y:S02]  /*1ab70*/  IMAD.MOV.U32 R13, RZ, RZ, R18 ;  /* 0x000000ffff0d7224 */ /* 0x000fe400078e0012 */
[----:B------:R-:W-:Y:S01]  /*1ab80*/  IMAD.MOV.U32 R12, RZ, RZ, 0x3 ;  /* 0x00000003ff0c7424 */ /* 0x000fe200078e00ff */
[----:B------:R-:W-:-:S13]  /*1ab90*/  IADD3 R2, P2, R14, R5, RZ ;  /* 0x000000050e027210 */ /* 0x000fda0007f5e0ff */
[----:B------:R-:W-:Y:S05]  /*1aba0*/  WARPSYNC.COLLECTIVE R15, `(.L_x_1618) ;  /* 0x000000000f087348 */ /* 0x000fea0003c00000 */
[----:B------:R0:W1:Y:S02]  /*1abb0*/  SHFL.IDX P6, R14, R13, R12, R11 ;  /* 0x0000000c0d0e7389 */ /* 0x00006400000c000b */
[----:B01----:R-:W-:Y:S01]  /*1abc0*/  ENDCOLLECTIVE ;  /* 0x000000000000791b */ /* 0x003fe20003800000 */
.L_x_1618:
        /* <DEDUP_REMOVED lines=13> */
.L_x_1619:
[----:B------:R-:W-:Y:S02]  /*1aca0*/  IMAD.MOV.U32 R13, RZ, RZ, R18 ;  /* 0x000000ffff0d7224 */ /* 0x000fe400078e0012 */
[----:B------:R-:W-:Y:S01]  /*1acb0*/  IMAD.MOV.U32 R12, RZ, RZ, 0x4 ;  /* 0x00000004ff0c7424 */ /* 0x000fe200078e00ff */
[----:B------:R-:W-:-:S13]  /*1acc0*/  IADD3 R2, P2, R14, R5, RZ ;  /* 0x000000050e027210 */ /* 0x000fda0007f5e0ff */
[----:B------:R-:W-:Y:S05]  /*1acd0*/  WARPSYNC.COLLECTIVE R15, `(.L_x_1620) ;  /* 0x000000000f087348 */ /* 0x000fea0003c00000 */
[----:B------:R0:W1:Y:S02]  /*1ace0*/  SHFL.IDX P6, R14, R13, R12, R11 ;  /* 0x0000000c0d0e7389 */ /* 0x00006400000c000b */
[----:B01----:R-:W-:Y:S01]  /*1acf0*/  ENDCOLLECTIVE ;  /* 0x000000000000791b */ /* 0x003fe20003800000 */
.L_x_1620:
        /* <DEDUP_REMOVED lines=13> */
.L_x_1621:
[----:B------:R-:W-:Y:S02]  /*1add0*/  IMAD.MOV.U32 R13, RZ, RZ, R18 ;  /* 0x000000ffff0d7224 */ /* 0x000fe400078e0012 */
[----:B------:R-:W-:Y:S02]  /*1ade0*/  IMAD.MOV.U32 R12, RZ, RZ, 0x5 ;  /* 0x00000005ff0c7424 */ /* 0x000fe400078e00ff */
[----:B------:R-:W-:-:S07]  /*1adf0*/  IMAD.MOV.U32 R10, RZ, RZ, R14 ;  /* 0x000000ffff0a7224 */ /* 0x000fce00078e000e */
[----:B------:R-:W-:Y:S05]  /*1ae00*/  WARPSYNC.COLLECTIVE R15, `(.L_x_1622) ;  /* 0x000000000f087348 */ /* 0x000fea0003c00000 */
[----:B------:R0:W1:Y:S02]  /*1ae10*/  SHFL.IDX P6, R14, R13, R12, R11 ;  /* 0x0000000c0d0e7389 */ /* 0x00006400000c000b */
[----:B01----:R-:W-:Y:S01]  /*1ae20*/  ENDCOLLECTIVE ;  /* 0x000000000000791b */ /* 0x003fe20003800000 */
.L_x_1622:
        /* <DEDUP_REMOVED lines=14> */
.L_x_1623:
[----:B------:R-:W-:Y:S02]  /*1af10*/  IMAD.MOV.U32 R13, RZ, RZ, R18 ;  /* 0x000000ffff0d7224 */ /* 0x000fe400078e0012 */
[----:B------:R-:W-:Y:S01]  /*1af20*/  IMAD.MOV.U32 R12, RZ, RZ, 0x6 ;  /* 0x00000006ff0c7424 */ /* 0x000fe200078e00ff */
[----:B------:R-:W-:-:S13]  /*1af30*/  IADD3 R2, P2, R14, R5, RZ ;  /* 0x000000050e027210 */ /* 0x000fda0007f5e0ff */
[----:B------:R-:W-:Y:S05]  /*1af40*/  WARPSYNC.COLLECTIVE R15, `(.L_x_1624) ;  /* 0x000000000f087348 */ /* 0x000fea0003c00000 */
[----:B------:R0:W1:Y:S02]  /*1af50*/  SHFL.IDX P6, R14, R13, R12, R11 ;  /* 0x0000000c0d0e7389 */ /* 0x00006400000c000b */
[----:B01----:R-:W-:Y:S01]  /*1af60*/  ENDCOLLECTIVE ;  /* 0x000000000000791b */ /* 0x003fe20003800000 */
.L_x_1624:
        /* <DEDUP_REMOVED lines=13> */
.L_x_1625:
[----:B------:R-:W-:Y:S02]  /*1b040*/  IMAD.MOV.U32 R13, RZ, RZ, R18 ;  /* 0x000000ffff0d7224 */ /* 0x000fe400078e0012 */
[----:B------:R-:W-:Y:S02]  /*1b050*/  IMAD.MOV.U32 R12, RZ, RZ, 0x7 ;  /* 0x00000007ff0c7424 */ /* 0x000fe400078e00ff */
[----:B------:R-:W-:-:S07]  /*1b060*/  IMAD.MOV.U32 R10, RZ, RZ, R14 ;  /* 0x000000ffff0a7224 */ /* 0x000fce00078e000e */
[----:B------:R-:W-:Y:S05]  /*1b070*/  WARPSYNC.COLLECTIVE R15, `(.L_x_1626) ;  /* 0x000000000f087348 */ /* 0x000fea0003c00000 */
[----:B------:R0:W1:Y:S02]  /*1b080*/  SHFL.IDX P6, R14, R13, R12, R11 ;  /* 0x0000000c0d0e7389 */ /* 0x00006400000c000b */
[----:B01----:R-:W-:Y:S01]  /*1b090*/  ENDCOLLECTIVE ;  /* 0x000000000000791b */ /* 0x003fe20003800000 */
.L_x_1626:
        /* <DEDUP_REMOVED lines=12> */
.L_x_1627:
[----:B------:R-:W-:Y:S05]  /*1b160*/  BRA `(.L_x_1628) ;  /* 0xffffffb000887947 */ /* 0x000fea000383ffff */
.L_x_1506:
        /* <DEDUP_REMOVED lines=8> */
.L_x_1630:
[----:B------:R-:W-:Y:S05]  /*1b1f0*/  BSYNC B0 ;  /* 0x0000000000007941 */ /* 0x000fea0003800000 */
.L_x_1629:
        /* <DEDUP_REMOVED lines=9> */
.L_x_1631:
[----:B------:R-:W-:Y:S02]  /*1b290*/  ULDC UR4, c[0x0][0xc3c] ;  /* 0x00030f0000047ab9 */ /* 0x000fe40000000800 */
[----:B------:R-:W-:-:S13]  /*1b2a0*/  ISETP.GE.OR P1, PT, R9, UR4, !P0 ;  /* 0x0000000409007c0c */ /* 0x000fda000c726670 */
[----:B------:R-:W0:Y:S08]  /*1b2b0*/  @!P1 LDC.64 R4, c[0x0][0xc80] ;  /* 0x00032000ff049b82 */ /* 0x000e300000000a00 */
[----:B------:R-:W1:Y:S01]  /*1b2c0*/  @!P1 LDC.64 R2, c[0x0][0xc78] ;  /* 0x00031e00ff029b82 */ /* 0x000e620000000a00 */
[----:B------:R-:W-:Y:S02]  /*1b2d0*/  IMAD.MOV.U32 R17, RZ, RZ, RZ ;  /* 0x000000ffff117224 */ /* 0x000fe400078e00ff */
[----:B------:R-:W-:-:S02]  /*1b2e0*/  IMAD.MOV.U32 R8, RZ, RZ, RZ ;  /* 0x000000ffff087224 */ /* 0x000fc400078e00ff */
[----:B------:R-:W-:Y:S02]  /*1b2f0*/  IMAD.MOV.U32 R11, RZ, RZ, RZ ;  /* 0x000000ffff0b7224 */ /* 0x000fe400078e00ff */
[----:B------:R-:W-:Y:S02]  /*1b300*/  IMAD.MOV.U32 R7, RZ, RZ, R14 ;  /* 0x000000ffff077224 */ /* 0x000fe400078e000e */
[----:B0-----:R-:W-:-:S06]  /*1b310*/  @!P1 IMAD.WIDE R4, R9, 0x4, R4 ;  /* 0x0000000409049825 */ /* 0x001fcc00078e0204 */
[----:B------:R-:W2:Y:S01]  /*1b320*/  @!P1 LDG.E R4, desc[UR36][R4.64] ;  /* 0x0000002404049981 */ /* 0x000ea2000c1e1900 */
[----:B-1----:R-:W-:-:S06]  /*1b330*/  @!P1 IMAD.WIDE R2, R9, 0x4, R2 ;  /* 0x0000000409029825 */ /* 0x002fcc00078e0202 */
[----:B------:R-:W3:Y:S01]  /*1b340*/  @!P1 LDG.E R2, desc[UR36][R2.64] ;  /* 0x0000002402029981 */ /* 0x000ee2000c1e1900 */
[C---:B------:R-:W-:Y:S02]  /*1b350*/  ISETP.GE.U32.AND P2, PT, R10.reuse, 0x2, PT ;  /* 0x000000020a00780c */ /* 0x040fe40003f46070 */
[C---:B------:R-:W-:Y:S02]  /*1b360*/  ISETP.GE.U32.AND P3, PT, R10.reuse, 0x4, PT ;  /* 0x000000040a00780c */ /* 0x040fe40003f66070 */
[C---:B------:R-:W-:Y:S02]  /*1b370*/  ISETP.GE.U32.AND P4, PT, R10.reuse, 0x8, PT ;  /* 0x000000080a00780c */ /* 0x040fe40003f86070 */
[C---:B------:R-:W-:Y:S01]  /*1b380*/  ISETP.GE.U32.AND P5, PT, R10.reuse, 0x10, PT ;  /* 0x000000100a00780c */ /* 0x040fe20003fa6070 */
[----:B--2---:R-:W-:Y:S02]  /*1b390*/  @!P1 IMAD.MOV.U32 R17, RZ, RZ, R4 ;  /* 0x000000ffff119224 */ /* 0x004fe400078e0004 */
[----:B---3--:R-:W-:Y:S01]  /*1b3a0*/  @!P1 IMAD.MOV.U32 R8, RZ, RZ, R2 ;  /* 0x000000ffff089224 */ /* 0x008fe200078e0002 */
[----:B------:R-:W-:-:S03]  /*1b3b0*/  ISETP.NE.AND P1, PT, R10, RZ, PT ;  /* 0x000000ff0a00720c */ /* 0x000fc60003f25270 */
[----:B------:R-:W-:-:S10]  /*1b3c0*/  IMAD R13, R8, R17, RZ ;  /* 0x00000011080d7224 */ /* 0x000fd400078e02ff */
[----:B------:R-:W-:Y:S05]  /*1b3d0*/  WARPSYNC.COLLECTIVE R15, `(.L_x_1632) ;  /* 0x000000000f087348 */ /* 0x000fea0003c00000 */
[----:B------:R0:W1:Y:S02]  /*1b3e0*/  SHFL.UP P6, R14, R13, R12, R11 ;  /* 0x0400000c0d0e7389 */ /* 0x00006400000c000b */
[----:B01----:R-:W-:Y:S01]  /*1b3f0*/  ENDCOLLECTIVE ;  /* 0x000000000000791b */ /* 0x003fe20003800000 */
.L_x_1632:
[----:B------:R-:W-:Y:S01]  /*1b400*/  IMAD.MOV.U32 R12, RZ, RZ, 0x2 ;  /* 0x00000002ff0c7424 */ /* 0x000fe200078e00ff */
[----:B------:R-:W-:-:S05]  /*1b410*/  SEL R6, R14, RZ, P1 ;  /* 0x000000ff0e067207 */ /* 0x000fca0000800000 */
[----:B------:R-:W-:-:S04]  /*1b420*/  IMAD.IADD R6, R13, 0x1, R6 ;  /* 0x000000010d067824 */ /* 0x000fc800078e0206 */
[----:B------:R-:W-:-:S07]  /*1b430*/  IMAD.MOV.U32 R13, RZ, RZ, R6 ;  /* 0x000000ffff0d7224 */ /* 0x000fce00078e0006 */
[----:B------:R-:W-:Y:S05]  /*1b440*/  WARPSYNC.COLLECTIVE R15, `(.L_x_1633) ;  /* 0x000000000f087348 */ /* 0x000fea0003c00000 */
[----:B------:R0:W1:Y:S02]  /*1b450*/  SHFL.UP P6, R14, R13, R12, R11 ;  /* 0x0400000c0d0e7389 */ /* 0x00006400000c000b */
[----:B01----:R-:W-:Y:S01]  /*1b460*/  ENDCOLLECTIVE ;  /* 0x000000000000791b */ /* 0x003fe20003800000 */
.L_x_1633:
[----:B------:R-:W-:Y:S01]  /*1b470*/  IMAD.MOV.U32 R12, RZ, RZ, 0x4 ;  /* 0x00000004ff0c7424 */ /* 0x000fe200078e00ff */
[----:B------:R-:W-:-:S05]  /*1b480*/  SEL R3, R14, RZ, P2 ;  /* 0x000000ff0e037207 */ /* 0x000fca0001000000 */
[----:B------:R-:W-:Y:S02]  /*1b490*/  IMAD.IADD R2, R6, 0x1, R3 ;  /* 0x0000000106027824 */ /* 0x000fe400078e0203 */
[----:B------:R-:W-:Y:S02]  /*1b4a0*/  IMAD.MOV.U32 R6, RZ, RZ, RZ ;  /* 0x000000ffff067224 */ /* 0x000fe400078e00ff */
[----:B------:R-:W-:-:S07]  /*1b4b0*/  IMAD.MOV.U32 R13, RZ, RZ, R2 ;  /* 0x000000ffff0d7224 */ /* 0x000fce00078e0002 */
[----:B------:R-:W-:Y:S05]  /*1b4c0*/  WARPSYNC.COLLECTIVE R15, `(.L_x_1634) ;  /* 0x000000000f087348 */ /* 0x000fea0003c00000 */
[----:B------:R0:W1:Y:S02]  /*1b4d0*/  SHFL.UP P6, R14, R13, R12, R11 ;  /* 0x0400000c0d0e7389 */ /* 0x00006400000c000b */
[----:B01----:R-:W-:Y:S01]  /*1b4e0*/  ENDCOLLECTIVE ;  /* 0x000000000000791b */ /* 0x003fe20003800000 */
.L_x_1634:
[----:B------:R-:W-:Y:S01]  /*1b4f0*/  IMAD.MOV.U32 R12, RZ, RZ, 0x8 ;  /* 0x00000008ff0c7424 */ /* 0x000fe200078e00ff */
[----:B------:R-:W-:-:S05]  /*1b500*/  SEL R3, R14, RZ, P3 ;  /* 0x000000ff0e037207 */ /* 0x000fca0001800000 */
[----:B------:R-:W-:-:S04]  /*1b510*/  IMAD.IADD R3, R2, 0x1, R3 ;  /* 0x0000000102037824 */ /* 0x000fc800078e0203 */
[----:B------:R-:W-:-:S07]  /*1b520*/  IMAD.MOV.U32 R13, RZ, RZ, R3 ;  /* 0x000000ffff0d7224 */ /* 0x000fce00078e0003 */
[----:B------:R-:W-:Y:S05]  /*1b530*/  WARPSYNC.COLLECTIVE R15, `(.L_x_1635) ;  /* 0x000000000f087348 */ /* 0x000fea0003c00000 */
[----:B------:R0:W1:Y:S02]  /*1b540*/  SHFL.UP P6, R14, R13, R12, R11 ;  /* 0x0400000c0d0e7389 */ /* 0x00006400000c000b */
[----:B01----:R-:W-:Y:S01]  /*1b550*/  ENDCOLLECTIVE ;  /* 0x000000000000791b */ /* 0x003fe20003800000 */
.L_x_1635:
[----:B------:R-:W-:Y:S01]  /*1b560*/  IMAD.MOV.U32 R12, RZ, RZ, 0x10 ;  /* 0x00000010ff0c7424 */ /* 0x000fe200078e00ff */
[----:B------:R-:W-:-:S05]  /*1b570*/  SEL R4, R14, RZ, P4 ;  /* 0x000000ff0e047207 */ /* 0x000fca0002000000 */
[----:B------:R-:W-:-:S04]  /*1b580*/  IMAD.IADD R4, R3, 0x1, R4 ;  /* 0x0000000103047824 */ /* 0x000fc800078e0204 */
[----:B------:R-:W-:-:S07]  /*1b590*/  IMAD.MOV.U32 R13, RZ, RZ, R4 ;  /* 0x000000ffff0d7224 */ /* 0x000fce00078e0004 */
[----:B------:R-:W-:Y:S05]  /*1b5a0*/  WARPSYNC.COLLECTIVE R15, `(.L_x_1636) ;  /* 0x000000000f087348 */ /* 0x000fea0003c00000 */
[----:B------:R0:W1:Y:S02]  /*1b5b0*/  SHFL.UP P6, R14, R13, R12, R11 ;  /* 0x0400000c0d0e7389 */ /* 0x00006400000c000b */
[----:B01----:R-:W-:Y:S01]  /*1b5c0*/  ENDCOLLECTIVE ;  /* 0x000000000000791b */ /* 0x003fe20003800000 */
.L_x_1636:
        /* <DEDUP_REMOVED lines=8> */
.L_x_1637:
[----:B------:R-:W-:Y:S05]  /*1b650*/  BRA `(.L_x_1638) ;  /* 0xffffffb000947947 */ /* 0x000fea000383ffff */
.L_x_1509:
[----:B------:R-:W-:Y:S01]  /*1b660*/  BSSY B0, `(.L_x_1639) ;  /* 0x0000007000007945 */ /* 0x000fe20003800000 */
[----:B------:R-:W-:Y:S02]  /*1b670*/  IMAD.MOV.U32 R12, RZ, RZ, 0x1 ;  /* 0x00000001ff0c7424 */ /* 0x000fe400078e00ff */
[----:B------:R-:W-:Y:S02]  /*1b680*/  IMAD.MOV.U32 R11, RZ, RZ, RZ ;  /* 0x000000ffff0b7224 */ /* 0x000fe400078e00ff */
[----:B------:R-:W-:-:S07]  /*1b690*/  IMAD.MOV.U32 R15, RZ, RZ, -0x1 ;  /* 0xffffffffff0f7424 */ /* 0x000fce00078e00ff */
[----:B------:R-:W-:Y:S05]  /*1b6a0*/  WARPSYNC.COLLECTIVE R15, `(.L_x_1640) ;  /* 0x000000000f087348 */ /* 0x000fea0003c00000 */
[----:B------:R0:W1:Y:S02]  /*1b6b0*/  SHFL.UP P6, R14, R13, R12, R11 ;  /* 0x0400000c0d0e7389 */ /* 0x00006400000c000b */
[----:B01----:R-:W-:Y:S01]  /*1b6c0*/  ENDCOLLECTIVE ;  /* 0x000000000000791b */ /* 0x003fe20003800000 */
.L_x_1640:
[----:B------:R-:W-:Y:S05]  /*1b6d0*/  BSYNC B0 ;  /* 0x0000000000007941 */ /* 0x000fea0003800000 */
.L_x_1639:
        /* <DEDUP_REMOVED lines=8> */
.L_x_1641:
[----:B------:R-:W-:Y:S01]  /*1b760*/  IMAD.MOV.U32 R12, RZ, RZ, 0x4 ;  /* 0x00000004ff0c7424 */ /* 0x000fe200078e00ff */
[----:B------:R-:W-:-:S05]  /*1b770*/  SEL R2, R14, RZ, P2 ;  /* 0x000000ff0e027207 */ /* 0x000fca0001000000 */
[----:B------:R-:W-:-:S04]  /*1b780*/  IMAD.IADD R2, R13, 0x1, R2 ;  /* 0x000000010d027824 */ /* 0x000fc800078e0202 */
[----:B------:R-:W-:-:S07]  /*1b790*/  IMAD.MOV.U32 R13, RZ, RZ, R2 ;  /* 0x000000ffff0d7224 */ /* 0x000fce00078e0002 */
[----:B------:R-:W-:Y:S05]  /*1b7a0*/  WARPSYNC.COLLECTIVE R15, `(.L_x_1642) ;  /* 0x000000000f087348 */ /* 0x000fea0003c00000 */
[----:B------:R0:W1:Y:S02]  /*1b7b0*/  SHFL.UP P6, R14, R13, R12, R11 ;  /* 0x0400000c0d0e7389 */ /* 0x00006400000c000b */
[----:B01----:R-:W-:Y:S01]  /*1b7c0*/  ENDCOLLECTIVE ;  /* 0x000000000000791b */ /* 0x003fe20003800000 */
.L_x_1642:
[----:B------:R-:W-:Y:S01]  /*1b7d0*/  IMAD.MOV.U32 R12, RZ, RZ, 0x8 ;  /* 0x00000008ff0c7424 */ /* 0x000fe200078e00ff */
[----:B------:R-:W-:-:S05]  /*1b7e0*/  SEL R3, R14, RZ, P3 ;  /* 0x000000ff0e037207 */ /* 0x000fca0001800000 */
[----:B------:R-:W-:-:S04]  /*1b7f0*/  IMAD.IADD R3, R2, 0x1, R3 ;  /* 0x0000000102037824 */ /* 0x000fc800078e0203 */
[----:B------:R-:W-:-:S07]  /*1b800*/  IMAD.MOV.U32 R13, RZ, RZ, R3 ;  /* 0x000000ffff0d7224 */ /* 0x000fce00078e0003 */
[----:B------:R-:W-:Y:S05]  /*1b810*/  WARPSYNC.COLLECTIVE R15, `(.L_x_1643) ;  /* 0x000000000f087348 */ /* 0x000fea0003c00000 */
[----:B------:R0:W1:Y:S02]  /*1b820*/  SHFL.UP P6, R14, R13, R12, R11 ;  /* 0x0400000c0d0e7389 */ /* 0x00006400000c000b */
[----:B01----:R-:W-:Y:S01]  /*1b830*/  ENDCOLLECTIVE ;  /* 0x000000000000791b */ /* 0x003fe20003800000 */
.L_x_1643:
[----:B------:R-:W-:Y:S01]  /*1b840*/  IMAD.MOV.U32 R12, RZ, RZ, 0x10 ;  /* 0x00000010ff0c7424 */ /* 0x000fe200078e00ff */
[----:B------:R-:W-:-:S05]  /*1b850*/  SEL R4, R14, RZ, P4 ;  /* 0x000000ff0e047207 */ /* 0x000fca0002000000 */
[----:B------:R-:W-:-:S04]  /*1b860*/  IMAD.IADD R4, R3, 0x1, R4 ;  /* 0x0000000103047824 */ /* 0x000fc800078e0204 */
[----:B------:R-:W-:-:S07]  /*1b870*/  IMAD.MOV.U32 R13, RZ, RZ, R4 ;  /* 0x000000ffff0d7224 */ /* 0x000fce00078e0004 */
[----:B------:R-:W-:Y:S05]  /*1b880*/  WARPSYNC.COLLECTIVE R15, `(.L_x_1644) ;  /* 0x000000000f087348 */ /* 0x000fea0003c00000 */
[----:B------:R0:W1:Y:S02]  /*1b890*/  SHFL.UP P6, R14, R13, R12, R11 ;  /* 0x0400000c0d0e7389 */ /* 0x00006400000c000b */
[----:B01----:R-:W-:Y:S01]  /*1b8a0*/  ENDCOLLECTIVE ;  /* 0x000000000000791b */ /* 0x003fe20003800000 */
.L_x_1644:
        /* <DEDUP_REMOVED lines=8> */
.L_x_1645:
[----:B------:R-:W-:Y:S05]  /*1b930*/  BRA `(.L_x_1646) ;  /* 0xffffffb000807947 */ /* 0x000fea000383ffff */
.L_x_1511:
[----:B------:R-:W-:Y:S01]  /*1b940*/  BSSY B0, `(.L_x_1647) ;  /* 0x0000006000007945 */ /* 0x000fe20003800000 */
[----:B------:R-:W-:Y:S01]  /*1b950*/  PLOP3.LUT P6, PT, P6, PT, PT, 0x8, 0x0 ;  /* 0x000000000000781c */ /* 0x000fe200037ce170 */
[----:B------:R-:W-:-:S12]  /*1b960*/  IMAD.MOV.U32 R15, RZ, RZ, -0x1 ;  /* 0xffffffffff0f7424 */ /* 0x000fd800078e00ff */
[----:B0-----:R-:W-:Y:S05]  /*1b970*/  WARPSYNC.COLLECTIVE R15, `(.L_x_1648) ;  /* 0x000000000f087348 */ /* 0x001fea0003c00000 */
[----:B------:R-:W-:Y:S01]  /*1b980*/  VOTE.ANY R14, PT, P6 ;  /* 0x00000000000e7806 */ /* 0x000fe200030e0100 */
[----:B0-----:R-:W-:Y:S06]  /*1b990*/  ENDCOLLECTIVE ;  /* 0x000000000000791b */ /* 0x001fec0003800000 */
.L_x_1648:
[----:B------:R-:W-:Y:S05]  /*1b9a0*/  BSYNC B0 ;  /* 0x0000000000007941 */ /* 0x000fea0003800000 */
.L_x_1647:
[----:B------:R-:W-:Y:S02]  /*1b9b0*/  IMAD.MOV.U32 R3, RZ, RZ, R14 ;  /* 0x000000ffff037224 */ /* 0x000fe400078e000e */
[----:B------:R-:W-:Y:S02]  /*1b9c0*/  IMAD.MOV.U32 R13, RZ, RZ, R17 ;  /* 0x000000ffff0d7224 */ /* 0x000fe400078e0011 */
[----:B------:R0:W1:Y:S01]  /*1b9d0*/  POPC R12, R3 ;  /* 0x00000003000c7309 */ /* 0x0000620000000000 */
[----:B------:R-:W-:Y:S02]  /*1b9e0*/  IMAD.MOV.U32 R11, RZ, RZ, 0x1f ;  /* 0x0000001fff0b7424 */ /* 0x000fe400078e00ff */
[----:B------:R-:W-:-:S07]  /*1b9f0*/  IMAD.MOV.U32 R15, RZ, RZ, -0x1 ;  /* 0xffffffffff0f7424 */ /* 0x000fce00078e00ff */
[----:B01----:R-:W-:Y:S05]  /*1ba00*/  WARPSYNC.COLLECTIVE R15, `(.L_x_1649) ;  /* 0x000000000f087348 */ /* 0x003fea0003c00000 */
[----:B-1----:R1:W2:Y:S02]  /*1ba10*/  SHFL.IDX P6, R14, R13, R12, R11 ;  /* 0x0000000c0d0e7389 */ /* 0x0022a400000c000b */
[----:B012---:R-:W-:Y:S01]  /*1ba20*/  ENDCOLLECTIVE ;  /* 0x000000000000791b */ /* 0x007fe20003800000 */
.L_x_1649:
[----:B------:R-:W-:Y:S02]  /*1ba30*/  IMAD.IADD R19, R12, 0x1, R19 ;  /* 0x000000010c137824 */ /* 0x000fe400078e0213 */
[----:B------:R-:W-:Y:S02]  /*1ba40*/  IMAD.MOV.U32 R13, RZ, RZ, R8 ;  /* 0x000000ffff0d7224 */ /* 0x000fe400078e0008 */
[----:B------:R-:W-:-:S07]  /*1ba50*/  IMAD.MOV.U32 R17, RZ, RZ, R14 ;  /* 0x000000ffff117224 */ /* 0x000fce00078e000e */
[----:B------:R-:W-:Y:S05]  /*1ba60*/  WARPSYNC.COLLECTIVE R15, `(.L_x_1650) ;  /* 0x000000000f087348 */ /* 0x000fea0003c00000 */
[----:B------:R0:W1:Y:S02]  /*1ba70*/  SHFL.IDX P6, R14, R13, R12, R11 ;  /* 0x0000000c0d0e7389 */ /* 0x00006400000c000b */
[----:B01----:R-:W-:Y:S01]  /*1ba80*/  ENDCOLLECTIVE ;  /* 0x000000000000791b */ /* 0x003fe20003800000 */
.L_x_1650:
[----:B------:R-:W-:Y:S01]  /*1ba90*/  IMAD.MOV.U32 R8, RZ, RZ, R14 ;  /* 0x000000ffff087224 */ /* 0x000fe200078e000e */
[----:B------:R-:W-:Y:S06]  /*1baa0*/  BRA `(.L_x_1651) ;  /* 0xffffffb000647947 */ /* 0x000fec000383ffff */
.L_x_1513:
[----:B------:R-:W-:Y:S01]  /*1bab0*/  BSSY B0, `(.L_x_1652) ;  /* 0x0000007000007945 */ /* 0x000fe20003800000 */
[----:B------:R-:W-:Y:S02]  /*1bac0*/  IMAD.MOV.U32 R13, RZ, RZ, R2 ;  /* 0x000000ffff0d7224 */ /* 0x000fe400078e0002 */
[----:B------:R-:W-:Y:S02]  /*1bad0*/  IMAD.MOV.U32 R11, RZ, RZ, 0x1f ;  /* 0x0000001fff0b7424 */ /* 0x000fe400078e00ff */
[----:B------:R-:W-:-:S07]  /*1bae0*/  IMAD.MOV.U32 R15, RZ, RZ, -0x1 ;  /* 0xffffffffff0f7424 */ /* 0x000fce00078e00ff */
[----:B0-23--:R-:W-:Y:S05]  /*1baf0*/  WARPSYNC.COLLECTIVE R15, `(.L_x_1653) ;  /* 0x000000000f087348 */ /* 0x00dfea0003c00000 */
[----:B------:R1:W4:Y:S02]  /*1bb00*/  SHFL.IDX P6, R14, R13, R12, R11 ;  /* 0x0000000c0d0e7389 */ /* 0x00032400000c000b */
[----:B01234-:R-:W-:Y:S01]  /*1bb10*/  ENDCOLLECTIVE ;  /* 0x000000000000791b */ /* 0x01ffe20003800000 */
.L_x_1653:
[----:B------:R-:W-:Y:S05]  /*1bb20*/  BSYNC B0 ;  /* 0x0000000000007941 */ /* 0x000fea0003800000 */
.L_x_1652:
[----:B------:R-:W-:Y:S01]  /*1bb30*/  IMAD.MOV.U32 R6, RZ, RZ, R14 ;  /* 0x000000ffff067224 */ /* 0x000fe200078e000e */
[----:B------:R-:W-:Y:S06]  /*1bb40*/  BRA `(.L_x_1512) ;  /* 0xffffffb000547947 */ /* 0x000fec000383ffff */
.L_x_1519:
[----:B-1----:R1:W3:Y:S02]  /*1bb50*/  SYNCS.PHASECHK.TRANS64.TRYWAIT P0, [R4+URZ+0x28820], R0 ;  /* 0x02882000040075a7 */ /* 0x0022e4000800017f */
[----:B---3--:R-:W-:Y:S05]  /*1bb60*/  @!P0 NANOSLEEP.SYNCS 0x989680 ;  /* 0x009896800000895d */ /* 0x008fea0003900000 */
[----:B------:R-:W3:Y:S02]  /*1bb70*/  @!P0 SYNCS.PHASECHK.TRANS64 P0, [R4+URZ+0x28820], R0 ;  /* 0x02882000040085a7 */ /* 0x000ee4000800007f */
[----:B---3--:R-:W-:Y:S05]  /*1bb80*/  @!P0 BRA `(.L_x_1519) ;  /* 0xfffffffc00f08947 */ /* 0x008fea000383ffff */
[----:B------:R-:W-:Y:S05]  /*1bb90*/  BRA `(.L_x_1654) ;  /* 0xffffffb800ac7947 */ /* 0x000fea000383ffff */
.L_x_1520:
        /* <DEDUP_REMOVED lines=11> */
.L_x_1656:
[----:B------:R-:W-:Y:S05]  /*1bc50*/  BSYNC B0 ;  /* 0x0000000000007941 */ /* 0x000fea0003800000 */
.L_x_1655:
[----:B------:R-:W-:Y:S05]  /*1bc60*/  BRA `(.L_x_1657) ;  /* 0xffffffb800947947 */ /* 0x000fea000383ffff */
.L_x_1523:
[----:B------:R-:W-:Y:S01]  /*1bc70*/  BSSY B1, `(.L_x_1658) ;  /* 0x0000006000017945 */ /* 0x000fe20003800000 */
[----:B------:R-:W-:-:S07]  /*1bc80*/  IMAD.MOV.U32 R15, RZ, RZ, -0x1 ;  /* 0xffffffffff0f7424 */ /* 0x000fce00078e00ff */
[----:B012---:R-:W-:Y:S05]  /*1bc90*/  WARPSYNC.COLLECTIVE R15, `(.L_x_1659) ;  /* 0x000000000f0c7348 */ /* 0x007fea0003c00000 */
[----:B------:R-:W-:Y:S02]  /*1bca0*/  ELECT P6, UR62, PT ;  /* 0x00000000003e782f */ /* 0x000fe400038c0000 */
[----:B------:R-:W-:Y:S01]  /*1bcb0*/  MOV R14, UR62 ;  /* 0x0000003e000e7c02 */ /* 0x000fe20008000f00 */
[----:B012---:R-:W-:Y:S10]  /*1bcc0*/  ENDCOLLECTIVE ;  /* 0x000000000000791b */ /* 0x007ff40003800000 */
.L_x_1659:
[----:B------:R-:W-:Y:S05]  /*1bcd0*/  BSYNC B1 ;  /* 0x0000000000017941 */ /* 0x000fea0003800000 */
.L_x_1658:
[----:B------:R-:W-:Y:S05]  /*1bce0*/  BRA `(.L_x_1660) ;  /* 0xffffffb8008c7947 */ /* 0x000fea000383ffff */
.L_x_1525:
[----:B-1----:R1:W3:Y:S02]  /*1bcf0*/  SYNCS.PHASECHK.TRANS64.TRYWAIT P1, [R5+URZ+0x28840], R0 ;  /* 0x02884000050075a7 */ /* 0x0022e4000802017f */
[----:B---3--:R-:W-:Y:S05]  /*1bd00*/  @!P1 NANOSLEEP.SYNCS 0x989680 ;  /* 0x009896800000995d */ /* 0x008fea0003900000 */
[----:B------:R-:W3:Y:S02]  /*1bd10*/  @!P1 SYNCS.PHASECHK.TRANS64 P1, [R5+URZ+0x28840], R0 ;  /* 0x02884000050095a7 */ /* 0x000ee4000802007f */
[----:B---3--:R-:W-:Y:S05]  /*1bd20*/  @!P1 BRA `(.L_x_1525) ;  /* 0xfffffffc00f09947 */ /* 0x008fea000383ffff */
[----:B------:R-:W-:Y:S05]  /*1bd30*/  BRA `(.L_x_1661) ;  /* 0xffffffb800b47947 */ /* 0x000fea000383ffff */
.L_x_1527:
[----:B---3--:R3:W4:Y:S02]  /*1bd40*/  SYNCS.PHASECHK.TRANS64.TRYWAIT P1, [R25+URZ+0x28840], R2 ;  /* 0x02884002190075a7 */ /* 0x008724000802017f */
[----:B----4-:R-:W-:Y:S05]  /*1bd50*/  @!P1 NANOSLEEP.SYNCS 0x989680 ;  /* 0x009896800000995d */ /* 0x010fea0003900000 */
[----:B------:R-:W4:Y:S02]  /*1bd60*/  @!P1 SYNCS.PHASECHK.TRANS64 P1, [R25+URZ+0x28840], R2 ;  /* 0x02884002190095a7 */ /* 0x000f24000802007f */
[----:B----4-:R-:W-:Y:S05]  /*1bd70*/  @!P1 BRA `(.L_x_1527) ;  /* 0xfffffffc00f09947 */ /* 0x010fea000383ffff */
[----:B------:R-:W-:Y:S05]  /*1bd80*/  BRA `(.L_x_1662) ;  /* 0xffffffb800c07947 */ /* 0x000fea000383ffff */
.L_x_1529:
[----:B----4-:R4:W0:Y:S02]  /*1bd90*/  SYNCS.PHASECHK.TRANS64.TRYWAIT P1, [R5+URZ+0x28860], R0 ;  /* 0x02886000050075a7 */ /* 0x010824000802017f */
[----:B0-----:R-:W-:Y:S05]  /*1bda0*/  @!P1 NANOSLEEP.SYNCS 0x989680 ;  /* 0x009896800000995d */ /* 0x001fea0003900000 */
[----:B------:R-:W0:Y:S02]  /*1bdb0*/  @!P1 SYNCS.PHASECHK.TRANS64 P1, [R5+URZ+0x28860], R0 ;  /* 0x02886000050095a7 */ /* 0x000e24000802007f */
[----:B0-----:R-:W-:Y:S05]  /*1bdc0*/  @!P1 BRA `(.L_x_1529) ;  /* 0xfffffffc00f09947 */ /* 0x001fea000383ffff */
[----:B------:R-:W-:Y:S05]  /*1bdd0*/  BRA `(.L_x_1663) ;  /* 0xffffffb800bc7947 */ /* 0x000fea000383ffff */
.L_x_1664:
        /* <DEDUP_REMOVED lines=10> */
.L_x_3546:


//--------------------- .text._ZN7cutlass13device_kernelIN5flash11enable_sm90INS1_16FlashAttnFwdSm90INS1_25CollectiveMainloopFwdSm90ILi2EN4cute5tupleIJNS5_1CILi1EEES8_S8_EEENS6_IJNS7_ILi128EEESA_SA_EEELi128ENS_10bfloat16_tEfNS_4arch4Sm90ELb0ELb1ELb0ELb1ELb1ELb1ELb0ELb1ELb1ELb1ELb1ELb0EEENS1_21CollectiveEpilogueFwdISB_S9_SC_SE_Li256ELb1ELb1ELb1ELb0EEENS1_36VarlenDynamicPersistentTileSchedulerILi128ELi128ELi256ELi128ELb1ELb1ELb1ELb1ELb0ELb1EEEEEEEEEvNT_6ParamsE --------------------------
	.section	.text._ZN7cutlass13device_kernelIN5flash11enable_sm90INS1_16FlashAttnFwdSm90INS1_25CollectiveMainloopFwdSm90ILi2EN4cute5tupleIJNS5_1CILi1EEES8_S8_EEENS6_IJNS7_ILi128EEESA_SA_EEELi128ENS_10bfloat16_tEfNS_4arch4Sm90ELb0ELb1ELb0ELb1ELb1ELb1ELb0ELb1ELb1ELb1ELb1ELb0EEENS1_21CollectiveEpilogueFwdISB_S9_SC_SE_Li256ELb1ELb1ELb1ELb0EEENS1_36VarlenDynamicPersistentTileSchedulerILi128ELi128ELi256ELi128ELb1ELb1ELb1ELb1ELb0ELb1EEEEEEEEEvNT_6ParamsE,"ax",@progbits
	.align	128
.text._ZN7cutlass13device_kernelIN5flash11enable_sm90INS1_16FlashAttnFwdSm90INS1_25CollectiveMainloopFwdSm90ILi2EN4cute5tupleIJNS5_1CILi1EEES8_S8_EEENS6_IJNS7_ILi128EEESA_SA_EEELi128ENS_10bfloat16_tEfNS_4arch4Sm90ELb0ELb1ELb0ELb1ELb1ELb1ELb0ELb1ELb1ELb1ELb1ELb0EEENS1_21CollectiveEpilogueFwdISB_S9_SC_SE_Li256ELb1ELb1ELb1ELb0EEENS1_36VarlenDynamicPersistentTileSchedulerILi128ELi128ELi256ELi128ELb1ELb1ELb1ELb1ELb0ELb1EEEEEEEEEvNT_6ParamsE:
        .type           _ZN7cutlass13device_kernelIN5flash11enable_sm90INS1_16FlashAttnFwdSm90INS1_25CollectiveMainloopFwdSm90ILi2EN4cute5tupleIJNS5_1CILi1EEES8_S8_EEENS6_IJNS7_ILi128EEESA_SA_EEELi128ENS_10bfloat16_tEfNS_4arch4Sm90ELb0ELb1ELb0ELb1ELb1ELb1ELb0ELb1ELb1ELb1ELb1ELb0EEENS1_21CollectiveEpilogueFwdISB_S9_SC_SE_Li256ELb1ELb1ELb1ELb0EEENS1_36VarlenDynamicPersistentTileSchedulerILi128ELi128ELi256ELi128ELb1ELb1ELb1ELb1ELb0ELb1EEEEEEEEEvNT_6ParamsE,@function
        .size           _ZN7cutlass13device_kernelIN5flash11enable_sm90INS1_16FlashAttnFwdSm90INS1_25CollectiveMainloopFwdSm90ILi2EN4cute5tupleIJNS5_1CILi1EEES8_S8_EEENS6_IJNS7_ILi128EEESA_SA_EEELi128ENS_10bfloat16_tEfNS_4arch4Sm90ELb0ELb1ELb0ELb1ELb1ELb1ELb0ELb1ELb1ELb1ELb1ELb0EEENS1_21CollectiveEpilogueFwdISB_S9_SC_SE_Li256ELb1ELb1ELb1ELb0EEENS1_36VarlenDynamicPersistentTileSchedulerILi128ELi128ELi256ELi128ELb1ELb1ELb1ELb1ELb0ELb1EEEEEEEEEvNT_6ParamsE,(.L_x_3547 - _ZN7cutlass13device_kernelIN5flash11enable_sm90INS1_16FlashAttnFwdSm90INS1_25CollectiveMainloopFwdSm90ILi2EN4cute5tupleIJNS5_1CILi1EEES8_S8_EEENS6_IJNS7_ILi128EEESA_SA_EEELi128ENS_10bfloat16_tEfNS_4arch4Sm90ELb0ELb1ELb0ELb1ELb1ELb1ELb0ELb1ELb1ELb1ELb1ELb0EEENS1_21CollectiveEpilogueFwdISB_S9_SC_SE_Li256ELb1ELb1ELb1ELb0EEENS1_36VarlenDynamicPersistentTileSchedulerILi128ELi128ELi256ELi128ELb1ELb1ELb1ELb1ELb0ELb1EEEEEEEEEvNT_6ParamsE)
        .other          _ZN7cutlass13device_kernelIN5flash11enable_sm90INS1_16FlashAttnFwdSm90INS1_25CollectiveMainloopFwdSm90ILi2EN4cute5tupleIJNS5_1CILi1EEES8_S8_EEENS6_IJNS7_ILi128EEESA_SA_EEELi128ENS_10bfloat16_tEfNS_4arch4Sm90ELb0ELb1ELb0ELb1ELb1ELb1ELb0ELb1ELb1ELb1ELb1ELb0EEENS1_21CollectiveEpilogueFwdISB_S9_SC_SE_Li256ELb1ELb1ELb1ELb0EEENS1_36VarlenDynamicPersistentTileSchedulerILi128ELi128ELi256ELi128ELb1ELb1ELb1ELb1ELb0ELb1EEEEEEEEEvNT_6ParamsE,@"STO_CUDA_ENTRY STV_DEFAULT"
_ZN7cutlass13device_kernelIN5flash11enable_sm90INS1_16FlashAttnFwdSm90INS1_25CollectiveMainloopFwdSm90ILi2EN4cute5tupleIJNS5_1CILi1EEES8_S8_EEENS6_IJNS7_ILi128EEESA_SA_EEELi128ENS_10bfloat16_tEfNS_4arch4Sm90ELb0ELb1ELb0ELb1ELb1ELb1ELb0ELb1ELb1ELb1ELb1ELb0EEENS1_21CollectiveEpilogueFwdISB_S9_SC_SE_Li256ELb1ELb1ELb1ELb0EEENS1_36VarlenDynamicPersistentTileSchedulerILi128ELi128ELi256ELi128ELb1ELb1ELb1ELb1ELb0ELb1EEEEEEEEEvNT_6ParamsE:
        /* <DEDUP_REMOVED lines=18> */
.L_x_1666:
[----:B------:R-:W-:Y:S05]  /*0120*/  BSYNC B0 ;  /* 0x0000000000007941 */ /* 0x000fea0003800000 */
.L_x_1665:
        /* <DEDUP_REMOVED lines=41> */
.L_x_1667:
        /* <DEDUP_REMOVED lines=22> */
.L_x_1668:
        /* <DEDUP_REMOVED lines=18> */
.L_x_1669:
        /* <DEDUP_REMOVED lines=22> */
.L_x_1670:
        /* <DEDUP_REMOVED lines=22> */
.L_x_1671:
        /* <DEDUP_REMOVED lines=8> */
.L_x_1674:
[----:B------:R-:W-:-:S08]  /*0980*/  NOP ;  /* 0x0000000000007918 */ /* 0x000fd00000000000 */
[----:B------:R-:W0:Y:S02]  /*0990*/  USETMAXREG.TRY_ALLOC.CTAPOOL UP0, 0xe8 ;  /* 0x000000e8000079c8 */ /* 0x000e240008000600 */
[----:B0-----:R-:W-:-:S13]  /*09a0*/  PLOP3.LUT P0, PT, PT, PT, UP0, 0x80, 0x0 ;  /* 0x000000000000781c */ /* 0x001fda0003f0f008 */
[----:B------:R-:W-:Y:S05]  /*09b0*/  @!P0 BRA `(.L_x_1674) ;  /* 0xfffffffc00f08947 */ /* 0x000fea000383ffff */
[----:B------:R-:W-:Y:S01]  /*09c0*/  SHF.R.U32.HI R2, RZ, 0x7, R0 ;  /* 0x00000007ff027819 */ /* 0x000fe20000011600 */
[----:B------:R-:W0:Y:S08]  /*09d0*/  S2UR UR38, SR_CgaCtaId ;  /* 0x00000000002679c3 */ /* 0x000e300000008800 */
[----:B------:R-:W-:Y:S06]  /*09e0*/  BAR.ARV 0x8, 0x180 ;  /* 0x0206000000007b1d */ /* 0x000fec0000002000 */
[----:B------:R-:W-:Y:S01]  /*09f0*/  ISETP.NE.AND P0, PT, R2, 0x1, PT ;  /* 0x000000010200780c */ /* 0x000fe20003f05270 */
[----:B------:R-:W-:-:S12]  /*0a00*/  UMOV UR4, 0x400 ;  /* 0x0000040000047882 */ /* 0x000fd80000000000 */
[----:B------:R-:W-:Y:S06]  /*0a10*/  @!P0 BAR.ARV 0x9, 0x100 ;  /* 0x0244000000008b1d */ /* 0x000fec0000002000 */
[----:B0-----:R-:W-:Y:S02]  /*0a20*/  ULEA UR4, UR38, UR4, 0x18 ;  /* 0x0000000426047291 */ /* 0x001fe4000f8ec03f */
[----:B------:R-:W-:Y:S04]  /*0a30*/  BAR.SYNC.DEFER_BLOCKING 0x5, 0x180 ;  /* 0x0146000000007b1d */ /* 0x000fe80000010000 */
[----:B------:R-:W-:-:S02]  /*0a40*/  IMAD.U32 R18, RZ, RZ, UR4 ;  /* 0x00000004ff127e24 */ /* 0x000fc4000f8e00ff */
[----:B------:R-:W-:-:S03]  /*0a50*/  ULDC UR4, c[0x0][0xc3c] ;  /* 0x00030f0000047ab9 */ /* 0x000fc60000000800 */
[----:B------:R-:W0:Y:S01]  /*0a60*/  LDS.128 R28, [R18+0x288d0] ;  /* 0x0288d000121c7984 */ /* 0x000e220000000c00 */
[----:B------:R-:W-:Y:S06]  /*0a70*/  BAR.ARV 0x4, 0x180 ;  /* 0x0106000000007b1d */ /* 0x000fec0000002000 */
[----:B0-----:R-:W-:-:S13]  /*0a80*/  ISETP.GE.AND P0, PT, R31, UR4, PT ;  /* 0x000000041f007c0c */ /* 0x001fda000bf06270 */
[----:B------:R-:W-:Y:S05]  /*0a90*/  @P0 BRA `(.L_x_1675) ;  /* 0x0000026000740947 */ /* 0x000fea0003800000 */
[----:B------:R-:W-:Y:S01]  /*0aa0*/  VIADD R0, R0, 0xffffff80 ;  /* 0xffffff8000007836 */ /* 0x000fe20000000000 */
[----:B------:R-:W-:Y:S01]  /*0ab0*/  ULOP3.LUT UR39, UR36, 0x1, URZ, 0xfc, !UPT ;  /* 0x0000000124277892 */ /* 0x000fe2000f8efc3f */
[----:B------:R-:W-:Y:S01]  /*0ac0*/  VIADD R214, R18, 0x10400 ;  /* 0x0001040012d67836 */ /* 0x000fe20000000000 */
[----:B------:R-:W-:Y:S01]  /*0ad0*/  UMOV UR37, URZ ;  /* 0x0000003f00257c82 */ /* 0x000fe20008000000 */
[----:B------:R-:W-:Y:S01]  /*0ae0*/  IMAD.MOV.U32 R19, RZ, RZ, RZ ;  /* 0x000000ffff137224 */ /* 0x000fe200078e00ff */
[----:B------:R-:W-:Y:S01]  /*0af0*/  SHF.R.S32.HI R3, RZ, 0x1f, R0 ;  /* 0x0000001fff037819 */ /* 0x000fe20000011400 */
[----:B------:R-:W-:Y:S02]  /*0b00*/  IMAD.MOV.U32 R199, RZ, RZ, RZ ;  /* 0x000000ffffc77224 */ /* 0x000fe400078e00ff */
[----:B------:R-:W-:Y:S01]  /*0b10*/  IMAD.MOV.U32 R187, RZ, RZ, RZ ;  /* 0x000000ffffbb7224 */ /* 0x000fe200078e00ff */
[CC--:B------:R-:W-:Y:S01]  /*0b20*/  LEA.HI R2, R3.reuse, R0.reuse, RZ, 0x7 ;  /* 0x0000000003027211 */ /* 0x0c0fe200078f38ff */
[----:B------:R-:W-:Y:S01]  /*0b30*/  IMAD.MOV.U32 R184, RZ, RZ, RZ ;  /* 0x000000ffffb87224 */ /* 0x000fe200078e00ff */
[----:B------:R-:W-:-:S02]  /*0b40*/  LEA.HI R4, R3, R0, RZ, 0x4 ;  /* 0x0000000003047211 */ /* 0x000fc400078f20ff */
[----:B------:R-:W-:Y:S02]  /*0b50*/  LOP3.LUT R5, R2, 0xffffff80, RZ, 0xc0, !PT ;  /* 0xffffff8002057812 */ /* 0x000fe400078ec0ff */
[----:B------:R-:W-:Y:S02]  /*0b60*/  SHF.R.S32.HI R7, RZ, 0x4, R4 ;  /* 0x00000004ff077819 */ /* 0x000fe40000011404 */
[----:B------:R-:W-:Y:S01]  /*0b70*/  SHF.R.S32.HI R13, RZ, 0x7, R2 ;  /* 0x00000007ff0d7819 */ /* 0x000fe20000011402 */
[----:B------:R-:W-:Y:S01]  /*0b80*/  IMAD.IADD R14, R0, 0x1, -R5 ;  /* 0x00000001000e7824 */ /* 0x000fe200078e0a05 */
[CC--:B------:R-:W-:Y:S02]  /*0b90*/  LEA.HI R5, R3.reuse, R0.reuse, RZ, 0x5 ;  /* 0x0000000003057211 */ /* 0x0c0fe400078f28ff */
[----:B------:R-:W-:Y:S02]  /*0ba0*/  LEA.HI R188, R3, R0, RZ, 0x3 ;  /* 0x0000000003bc7211 */ /* 0x000fe400078f18ff */
[----:B------:R-:W-:Y:S01]  /*0bb0*/  SHF.R.S32.HI R8, RZ, 0x1f, R14 ;  /* 0x0000001fff087819 */ /* 0x000fe2000001140e */
[----:B------:R-:W-:Y:S01]  /*0bc0*/  IMAD.SHL.U32 R6, R5, 0x20, RZ ;  /* 0x0000002005067824 */ /* 0x000fe200078e00ff */
[----:B------:R-:W-:Y:S01]  /*0bd0*/  LOP3.LUT R5, R4, 0x3fffff0, RZ, 0xc0, !PT ;  /* 0x03fffff004057812 */ /* 0x000fe200078ec0ff */
[----:B------:R-:W-:Y:S01]  /*0be0*/  STL [R1+0xc], R14 ;  /* 0x00000c0e01007387 */ /* 0x000fe20000100800 */
[----:B------:R-:W-:-:S02]  /*0bf0*/  LEA.HI R10, R8, R14, RZ, 0x2 ;  /* 0x0000000e080a7211 */ /* 0x000fc400078f10ff */
[----:B------:R-:W-:Y:S01]  /*0c00*/  LOP3.LUT R6, R6, 0xfffffc00, RZ, 0xc0, !PT ;  /* 0xfffffc0006067812 */ /* 0x000fe200078ec0ff */
[----:B------:R-:W-:Y:S01]  /*0c10*/  IMAD.IADD R5, R0, 0x1, -R5 ;  /* 0x0000000100057824 */ /* 0x000fe200078e0a05 */
[--C-:B------:R-:W-:Y:S01]  /*0c20*/  SHF.R.S32.HI R11, RZ, 0x2, R10.reuse ;  /* 0x00000002ff0b7819 */ /* 0x100fe2000001140a */
[----:B------:R0:W-:Y:S01]  /*0c30*/  STL [R1+0x34], R13 ;  /* 0x0000340d01007387 */ /* 0x0001e20000100800 */
[----:B------:R-:W-:Y:S01]  /*0c40*/  SHF.R.S32.HI R12, RZ, 0x1f, R10 ;  /* 0x0000001fff0c7819 */ /* 0x000fe2000001140a */
[----:B------:R-:W-:Y:S01]  /*0c50*/  IMAD R9, R5, 0x40, R6 ;  /* 0x0000004005097824 */ /* 0x000fe200078e0206 */
[----:B------:R-:W-:Y:S02]  /*0c60*/  LEA.HI R5, R3, R0, RZ, 0x2 ;  /* 0x0000000003057211 */ /* 0x000fe400078f10ff */
[----:B------:R-:W-:Y:S02]  /*0c70*/  LEA.HI R4, R4, R7, RZ, 0x1 ;  /* 0x0000000704047211 */ /* 0x000fe400078f08ff */
[----:B------:R-:W-:-:S02]  /*0c80*/  LOP3.LUT R5, R5, 0xfffffffc, RZ, 0xc0, !PT ;  /* 0xfffffffc05057812 */ /* 0x000fc400078ec0ff */
[----:B------:R-:W-:Y:S02]  /*0c90*/  LEA.HI R12, R12, R11, RZ, 0x3 ;  /* 0x0000000b0c0c7211 */ /* 0x000fe400078f18ff */
[----:B------:R-:W-:Y:S01]  /*0ca0*/  LOP3.LUT R4, R4, 0x1ffffffe, RZ, 0xc0, !PT ;  /* 0x1ffffffe04047812 */ /* 0x000fe200078ec0ff */
[----:B------:R-:W-:Y:S01]  /*0cb0*/  IMAD.IADD R6, R0, 0x1, -R5 ;  /* 0x0000000100067824 */ /* 0x000fe200078e0a05 */
[----:B------:R-:W-:Y:S02]  /*0cc0*/  LEA.HI R2, R2, R13, RZ, 0x1 ;  /* 0x0000000d02027211 */ /* 0x000fe400078f08ff */
[----:B------:R-:W-:Y:S01]  /*0cd0*/  LOP3.LUT R12, R12, 0xfffffff8, RZ, 0xc0, !PT ;  /* 0xfffffff80c0c7812 */ /* 0x000fe200078ec0ff */
[----:B------:R-:W-:Y:S01]  /*0ce0*/  IMAD.IADD R4, R7, 0x1, -R4 ;  /* 0x0000000107047824 */ /* 0x000fe200078e0a04 */
[----:B------:R-:W-:Y:S02]  /*0cf0*/  LEA.HI R8, R8, R14, RZ, 0x5 ;  /* 0x0000000e08087211 */ /* 0x000fe400078f28ff */
[----:B------:R-:W-:Y:S01]  /*0d00*/  LOP3.LUT R5, R188, 0xfffffff8, RZ, 0xc0, !PT ;  /* 0xfffffff8bc057812 */ /* 0x000fe200078ec0ff */
[----:B------:R-:W-:Y:S01]  /*0d10*/  IMAD.IADD R11, R11, 0x1, -R12 ;  /* 0x000000010b0b7824 */ /* 0x000fe200078e0a0c */
[----:B------:R-:W-:-:S02]  /*0d20*/  LOP3.LUT R2, R2, 0x3fffffe, RZ, 0xc0, !PT ;  /* 0x03fffffe02027812 */ /* 0x000fc400078ec0ff */
[----:B------:R-:W-:Y:S01]  /*0d30*/  SHF.R.S32.HI R188, RZ, 0x3, R188 ;  /* 0x00000003ffbc7819 */ /* 0x000fe200000114bc */
[----:B------:R-:W-:Y:S01]  /*0d40*/  IMAD.IADD R220, R0, 0x1, -R5 ;  /* 0x0000000100dc7824 */ /* 0x000fe200078e0a05 */
[----:B------:R-:W-:Y:S01]  /*0d50*/  SHF.R.S32.HI R8, RZ, 0x5, R8 ;  /* 0x00000005ff087819 */ /* 0x000fe20000011408 */
[----:B------:R-:W-:Y:S01]  /*0d60*/  IMAD.IADD R2, R13, 0x1, -R2 ;  /* 0x000000010d027824 */ /* 0x000fe200078e0a02 */
[----:B------:R-:W-:Y:S01]  /*0d70*/  LEA.HI R3, R3, R0, RZ, 0x6 ;  /* 0x0000000003037211 */ /* 0x000fe200078f30ff */
[----:B------:R-:W-:Y:S01]  /*0d80*/  IMAD R0, R4, 0x8, R9 ;  /* 0x0000000804007824 */ /* 0x000fe200078e0209 */
[----:B------:R-:W-:Y:S01]  /*0d90*/  LEA.HI R7, R6, R6, RZ, 0x1 ;  /* 0x0000000606077211 */ /* 0x000fe200078f08ff */
[----:B------:R-:W-:Y:S01]  /*0da0*/  VIADD R15, R188, 0x20 ;  /* 0x00000020bc0f7836 */ /* 0x000fe20000000000 */
[----:B------:R-:W-:Y:S01]  /*0db0*/  LOP3.LUT R10, R10, 0x7ffffffc, RZ, 0xc0, !PT ;  /* 0x7ffffffc0a0a7812 */ /* 0x000fe200078ec0ff */
[----:B------:R-:W-:Y:S01]  /*0dc0*/  IMAD R11, R8, 0x10, R11 ;  /* 0x00000010080b7824 */ /* 0x000fe200078e020b */
[----:B------:R1:W-:Y:S01]  /*0dd0*/  STL [R1+0x3c], R0 ;  /* 0x00003c0001007387 */ /* 0x0003e20000100800 */
[C---:B0-----:R-:W-:Y:S01]  /*0de0*/  VIADD R13, R188.reuse, 0x40 ;  /* 0x00000040bc0d7836 */ /* 0x041fe20000000000 */
[----:B------:R-:W-:Y:S01]  /*0df0*/  LOP3.LUT R7, R7, 0x1ffffffe, RZ, 0xc0, !PT ;  /* 0x1ffffffe07077812 */ /* 0x000fe200078ec0ff */
[----:B------:R-:W-:-:S02]  /*0e00*/  VIADD R12, R188, 0x60 ;  /* 0x00000060bc0c7836 */ /* 0x000fc40000000000 */
[----:B------:R-:W-:Y:S02]  /*0e10*/  IMAD.SHL.U32 R3, R3, 0x8, RZ ;  /* 0x0000000803037824 */ /* 0x000fe400078e00ff */
[----:B------:R-:W-:Y:S01]  /*0e20*/  IMAD R8, R2, 0x40, R11 ;  /* 0x0000004002087824 */ /* 0x000fe200078e020b */
[----:B------:R-:W-:Y:S01]  /*0e30*/  SHF.R.S32.HI R2, RZ, 0x1f, R13 ;  /* 0x0000001fff027819 */ /* 0x000fe2000001140d */
[----:B------:R-:W-:Y:S01]  /*0e40*/  IMAD.SHL.U32 R209, R188, 0x40, RZ ;  /* 0x00000040bcd17824 */ /* 0x000fe200078e00ff */
[----:B-1----:R-:W-:Y:S01]  /*0e50*/  SHF.R.S32.HI R0, RZ, 0x1f, R15 ;  /* 0x0000001fff007819 */ /* 0x002fe2000001140f */
[----:B------:R-:W-:Y:S01]  /*0e60*/  IMAD.SHL.U32 R205, R15, 0x40, RZ ;  /* 0x000000400fcd7824 */ /* 0x000fe200078e00ff */
[----:B------:R-:W-:Y:S01]  /*0e70*/  SHF.R.S32.HI R5, RZ, 0x1f, R12 ;  /* 0x0000001fff057819 */ /* 0x000fe2000001140c */
[----:B------:R-:W-:Y:S01]  /*0e80*/  IMAD.SHL.U32 R16, R220, 0x8, RZ ;  /* 0x00000008dc107824 */ /* 0x000fe200078e00ff */
[----:B------:R-:W-:Y:S01]  /*0e90*/  LOP3.LUT R213, R3, 0xfffffe00, RZ, 0xc0, !PT ;  /* 0xfffffe0003d57812 */ /* 0x000fe200078ec0ff */
[----:B------:R-:W-:Y:S01]  /*0ea0*/  IMAD.SHL.U32 R204, R13, 0x40, RZ ;  /* 0x000000400dcc7824 */ /* 0x000fe200078e00ff */
[----:B------:R-:W-:Y:S01]  /*0eb0*/  LEA.HI R3, R0, R15, RZ, 0x3 ;  /* 0x0000000f00037211 */ /* 0x000fe200078f18ff */
[----:B------:R-:W-:Y:S01]  /*0ec0*/  IMAD.SHL.U32 R203, R12, 0x40, RZ ;  /* 0x000000400ccb7824 */ /* 0x000fe200078e00ff */
[----:B------:R-:W-:Y:S01]  /*0ed0*/  LEA.HI R4, R2, R13, RZ, 0x3 ;  /* 0x0000000d02047211 */ /* 0x000fe200078f18ff */
[----:B------:R-:W-:Y:S01]  /*0ee0*/  IMAD.IADD R7, R6, 0x1, -R7 ;  /* 0x0000000106077824 */ /* 0x000fe200078e0a07 */
[----:B------:R-:W-:Y:S01]  /*0ef0*/  LOP3.LUT R209, R209, 0x1c0, RZ, 0xc0, !PT ;  /* 0x000001c0d1d17812 */ /* 0x000fe200078ec0ff */
[----:B------:R-:W-:Y:S01]  /*0f00*/  IMAD.SHL.U32 R3, R3, 0x40, RZ ;  /* 0x0000004003037824 */ /* 0x000fe200078e00ff */
[----:B------:R-:W-:Y:S01]  /*0f10*/  LEA.HI R5, R5, R12, RZ, 0x3 ;  /* 0x0000000c05057211 */ /* 0x000fe200078f18ff */
[----:B------:R-:W-:Y:S01]  /*0f20*/  IMAD.SHL.U32 R4, R4, 0x40, RZ ;  /* 0x0000004004047824 */ /* 0x000fe200078e00ff */
[----:B------:R-:W-:Y:S01]  /*0f30*/  LOP3.LUT R205, R205, 0x1c0, RZ, 0xc0, !PT ;  /* 0x000001c0cdcd7812 */ /* 0x000fe200078ec0ff */
[----:B------:R-:W-:Y:S01]  /*0f40*/  IMAD.IADD R10, R14, 0x1, -R10 ;  /* 0x000000010e0a7824 */ /* 0x000fe200078e0a0a */
[----:B------:R-:W-:Y:S01]  /*0f50*/  LOP3.LUT R0, R209, 0x38, R16, 0xf8, !PT ;  /* 0x00000038d1007812 */ /* 0x000fe200078ef810 */
[----:B------:R-:W-:Y:S01]  /*0f60*/  IMAD.SHL.U32 R5, R5, 0x40, RZ ;  /* 0x0000004005057824 */ /* 0x000fe200078e00ff */
[----:B------:R-:W-:Y:S01]  /*0f70*/  SHF.R.U32.HI R6, RZ, 0x3, R209 ;  /* 0x00000003ff067819 */ /* 0x000fe200000116d1 */
[----:B------:R-:W-:Y:S01]  /*0f80*/  STL [R1+0x38], R8 ;  /* 0x0000380801007387 */ /* 0x000fe20000100800 */
[----:B------:R-:W-:Y:S01]  /*0f90*/  LOP3.LUT R204, R204, 0x1c0, RZ, 0xc0, !PT ;  /* 0x000001c0cccc7812 */ /* 0x000fe200078ec0ff */
[----:B------:R-:W-:Y:S01]  /*0fa0*/  IMAD.SHL.U32 R189, R10, 0x2, RZ ;  /* 0x000000020abd7824 */ /* 0x000fe200078e00ff */
[----:B------:R-:W-:Y:S01]  /*0fb0*/  LOP3.LUT R203, R203, 0x1c0, RZ, 0xc0, !PT ;  /* 0x000001c0cbcb7812 */ /* 0x000fe200078ec0ff */
[----:B------:R-:W-:Y:S01]  /*0fc0*/  IMAD.SHL.U32 R22, R220, 0x4, RZ ;  /* 0x00000004dc167824 */ /* 0x000fe200078e00ff */
[----:B------:R-:W-:Y:S01]  /*0fd0*/  LOP3.LUT R219, R213, R0, R6, 0xf6, !PT ;  /* 0x00000000d5db7212 */ /* 0x000fe200078ef606 */
[C---:B------:R-:W-:Y:S01]  /*0fe0*/  VIADD R229, R189.reuse, 0x58 ;  /* 0x00000058bde57836 */ /* 0x040fe20000000000 */
[----:B------:R-:W-:Y:S01]  /*0ff0*/  SHF.R.U32.HI R13, RZ, 0x3, R205 ;  /* 0x00000003ff0d7819 */ /* 0x000fe200000116cd */
[----:B------:R-:W-:Y:S01]  /*1000*/  VIADD R228, R189, 0x60 ;  /* 0x00000060bde47836 */ /* 0x000fe20000000000 */
[----:B------:R-:W-:Y:S01]  /*1010*/  LOP3.LUT R9, R205, 0x38, R16, 0xf8, !PT ;  /* 0x00000038cd097812 */ /* 0x000fe200078ef810 */
[----:B------:R-:W-:Y:S01]  /*1020*/  VIADD R2, R16, 0x40 ;  /* 0x0000004010027836 */ /* 0x000fe20000000000 */
[----:B------:R-:W-:Y:S01]  /*1030*/  LOP3.LUT R212, R3, 0xfffffe00, RZ, 0xc0, !PT ;  /* 0xfffffe0003d47812 */ /* 0x000fe200078ec0ff */
[C---:B------:R-:W-:Y:S01]  /*1040*/  VIADD R227, R189.reuse, 0x68 ;  /* 0x00000068bde37836 */ /* 0x040fe20000000000 */
[----:B------:R-:W-:Y:S01]  /*1050*/  SHF.R.U32.HI R12, RZ, 0x3, R204 ;  /* 0x00000003ff0c7819 */ /* 0x000fe200000116cc */
[C---:B------:R-:W-:Y:S01]  /*1060*/  VIADD R226, R189.reuse, 0x70 ;  /* 0x00000070bde27836 */ /* 0x040fe20000000000 */
[--C-:B------:R-:W-:Y:S01]  /*1070*/  LOP3.LUT R0, R204, 0x38, R16.reuse, 0xf8, !PT ;  /* 0x00000038cc007812 */ /* 0x100fe200078ef810 */
[C---:B------:R-:W-:Y:S01]  /*1080*/  VIADD R225, R189.reuse, 0x78 ;  /* 0x00000078bde17836 */ /* 0x040fe20000000000 */
[----:B------:R-:W-:Y:S01]  /*1090*/  LOP3.LUT R211, R4, 0xfffffe00, RZ, 0xc0, !PT ;  /* 0xfffffe0004d37812 */ /* 0x000fe200078ec0ff */
[----:B------:R-:W-:Y:S01]  /*10a0*/  VIADD R186, R22, 0x20 ;  /* 0x0000002016ba7836 */ /* 0x000fe20000000000 */
[----:B------:R-:W-:Y:S01]  /*10b0*/  SHF.R.U32.HI R6, RZ, 0x3, R203 ;  /* 0x00000003ff067819 */ /* 0x000fe200000116cb */
[----:B------:R-:W-:Y:S01]  /*10c0*/  VIADD R224, R189, 0x40 ;  /* 0x00000040bde07836 */ /* 0x000fe20000000000 */
[----:B------:R-:W-:Y:S01]  /*10d0*/  LOP3.LUT R11, R203, 0x38, R16, 0xf8, !PT ;  /* 0x00000038cb0b7812 */ /* 0x000fe200078ef810 */
[----:B------:R-:W-:Y:S01]  /*10e0*/  IMAD R202, R7, 0x8, R8 ;  /* 0x0000000807ca7824 */ /* 0x000fe200078e0208 */
[----:B------:R-:W-:-:S02]  /*10f0*/  LOP3.LUT R210, R5, 0xfffffe00, RZ, 0xc0, !PT ;  /* 0xfffffe0005d27812 */ /* 0x000fc400078ec0ff */
[----:B------:R-:W-:Y:S02]  /*1100*/  LOP3.LUT R9, R212, R9, R13, 0xf6, !PT ;  /* 0x00000009d4097212 */ /* 0x000fe400078ef60d */
[----:B------:R-:W-:Y:S02]  /*1110*/  LOP3.LUT R3, R211, R0, R12, 0xf6, !PT ;  /* 0x00000000d3037212 */ /* 0x000fe400078ef60c */
[----:B------:R-:W-:Y:S01]  /*1120*/  LOP3.LUT R11, R210, R11, R6, 0xf6, !PT ;  /* 0x0000000bd20b7212 */ /* 0x000fe200078ef606 */
[----:B------:R-:W-:Y:S01]  /*1130*/  IMAD R4, R9, 0x2, R214 ;  /* 0x0000000209047824 */ /* 0x000fe200078e02d6 */
[----:B------:R-:W-:Y:S01]  /*1140*/  SHF.R.S32.HI R23, RZ, 0x1f, R22 ;  /* 0x0000001fff177819 */ /* 0x000fe20000011416 */
[----:B------:R-:W-:Y:S01]  /*1150*/  IMAD R3, R3, 0x2, R214 ;  /* 0x0000000203037824 */ /* 0x000fe200078e02d6 */
[----:B------:R-:W-:Y:S01]  /*1160*/  SHF.R.S32.HI R17, RZ, 0x1f, R16 ;  /* 0x0000001fff117819 */ /* 0x000fe20000011410 */
[----:B------:R-:W-:Y:S01]  /*1170*/  IMAD R0, R11, 0x2, R214 ;  /* 0x000000020b007824 */ /* 0x000fe200078e02d6 */
[----:B------:R-:W-:Y:S01]  /*1180*/  STL [R1+0x30], R4 ;  /* 0x0000300401007387 */ /* 0x000fe20000100800 */
[----:B------:R-:W-:Y:S01]  /*1190*/  SHF.R.S32.HI R185, RZ, 0x1f, R2 ;  /* 0x0000001fffb97819 */ /* 0x000fe20000011402 */
[----:B------:R-:W-:-:S02]  /*11a0*/  IMAD R214, R219, 0x2, R214 ;  /* 0x00000002dbd67824 */ /* 0x000fc400078e02d6 */
[----:B------:R0:W-:Y:S04]  /*11b0*/  STL [R1+0x2c], R3 ;  /* 0x00002c0301007387 */ /* 0x0001e80000100800 */
[----:B------:R1:W-:Y:S01]  /*11c0*/  STL [R1+0x28], R0 ;  /* 0x0000280001007387 */ /* 0x0003e20000100800 */
[C---:B0-----:R-:W-:Y:S02]  /*11d0*/  VIADD R3, R189.reuse, 0x48 ;  /* 0x00000048bd037836 */ /* 0x041fe40000000000 */
[----:B-1----:R-:W-:-:S03]  /*11e0*/  VIADD R0, R189, 0x50 ;  /* 0x00000050bd007836 */ /* 0x002fc60000000000 */
[----:B------:R-:W-:Y:S02]  /*11f0*/  SHF.R.S32.HI R5, RZ, 0x1f, R3 ;  /* 0x0000001fff057819 */ /* 0x000fe40000011403 */
[----:B------:R-:W-:Y:S02]  /*1200*/  SHF.R.S32.HI R3, RZ, 0x1f, R229 ;  /* 0x0000001fff037819 */ /* 0x000fe400000114e5 */
[----:B------:R-:W-:Y:S02]  /*1210*/  SHF.R.S32.HI R4, RZ, 0x1f, R0 ;  /* 0x0000001fff047819 */ /* 0x000fe40000011400 */
[----:B------:R-:W-:Y:S02]  /*1220*/  SHF.R.S32.HI R0, RZ, 0x1f, R228 ;  /* 0x0000001fff007819 */ /* 0x000fe400000114e4 */
[----:B------:R-:W-:Y:S02]  /*1230*/  SHF.R.S32.HI R4, RZ, 0x1f, R227 ;  /* 0x0000001fff047819 */ /* 0x000fe400000114e3 */
[----:B------:R-:W-:-:S02]  /*1240*/  SHF.R.S32.HI R3, RZ, 0x1f, R226 ;  /* 0x0000001fff037819 */ /* 0x000fc400000114e2 */
[----:B------:R-:W-:-:S07]  /*1250*/  SHF.R.S32.HI R0, RZ, 0x1f, R225 ;  /* 0x0000001fff007819 */ /* 0x000fce00000114e1 */
.L_x_1972:
[----:B------:R-:W-:Y:S05]  /*1260*/  YIELD ;  /* 0x0000000000007946 */ /* 0x000fea0003800000 */
[----:B------:R-:W-:Y:S01]  /*1270*/  ULDC.64 UR4, c[0x0][0xa28] ;  /* 0x00028a0000047ab9 */ /* 0x000fe20000000a00 */
[----:B01--4-:R-:W0:Y:S01]  /*1280*/  LDC.64 R6, c[0x0][0xa08] ;  /* 0x00028200ff067b82 */ /* 0x013e220000000a00 */
[----:B------:R-:W-:Y:S01]  /*1290*/  ISETP.NE.U32.AND P1, PT, RZ, UR4, PT ;  /* 0x00000004ff007c0c */ /* 0x000fe2000bf25070 */
[----:B------:R-:W-:Y:S02]  /*12a0*/  IMAD.MOV.U32 R12, RZ, RZ, RZ ;  /* 0x000000ffff0c7224 */ /* 0x000fe400078e00ff */
[----:B------:R-:W-:Y:S01]  /*12b0*/  IMAD.MOV.U32 R32, RZ, RZ, RZ ;  /* 0x000000ffff207224 */ /* 0x000fe200078e00ff */
[----:B------:R-:W-:Y:S01]  /*12c0*/  ISETP.NE.AND.EX P1, PT, RZ, UR5, PT, P1 ;  /* 0x00000005ff007c0c */ /* 0x000fe2000bf25310 */
[----:B------:R-:W-:-:S02]  /*12d0*/  ULDC.64 UR4, c[0x0][0xa18] ;  /* 0x0002860000047ab9 */ /* 0x000fc40000000a00 */
[----:B------:R-:W-:-:S04]  /*12e0*/  ISETP.NE.U32.AND P2, PT, RZ, UR4, PT ;  /* 0x00000004ff007c0c */ /* 0x000fc8000bf45070 */
[----:B------:R-:W-:Y:S01]  /*12f0*/  ISETP.NE.AND.EX P2, PT, RZ, UR5, PT, P2 ;  /* 0x00000005ff007c0c */ /* 0x000fe2000bf45320 */
[----:B------:R-:W-:Y:S02]  /*1300*/  ULDC.64 UR4, c[0x0][0xa08] ;  /* 0x0002820000047ab9 */ /* 0x000fe40000000a00 */
[----:B------:R-:W-:-:S03]  /*1310*/  ISETP.NE.U32.AND P0, PT, RZ, UR4, PT ;  /* 0x00000004ff007c0c */ /* 0x000fc6000bf05070 */
[----:B------:R-:W1:Y:S01]  /*1320*/  @P1 LDC.64 R4, c[0x0][0xa28] ;  /* 0x00028a00ff041b82 */ /* 0x000e620000000a00 */
[----:B------:R-:W-:Y:S01]  /*1330*/  ISETP.NE.AND.EX P0, PT, RZ, UR5, PT, P0 ;  /* 0x00000005ff007c0c */ /* 0x000fe2000bf05300 */
[----:B0-----:R-:W-:-:S06]  /*1340*/  IMAD.WIDE R10, R31, 0x4, R6 ;  /* 0x000000041f0a7825 */ /* 0x001fcc00078e0206 */
[----:B------:R-:W0:Y:S01]  /*1350*/  @P2 LDC.64 R8, c[0x0][0xa18] ;  /* 0x00028600ff082b82 */ /* 0x000e220000000a00 */
[----:B------:R-:W-:Y:S02]  /*1360*/  ULDC UR4, c[0x0][0x288] ;  /* 0x0000a20000047ab9 */ /* 0x000fe40000000800 */
[----:B------:R-:W-:Y:S01]  /*1370*/  IMAD.U32 R196, RZ, RZ, UR4 ;  /* 0x00000004ffc47e24 */ /* 0x000fe2000f8e00ff */
[----:B------:R-:W-:Y:S02]  /*1380*/  ULDC.64 UR4, c[0x0][0x418] ;  /* 0x0001060000047ab9 */ /* 0x000fe40000000a00 */
[----:B--2---:R2:W5:Y:S01]  /*1390*/  @P0 LDG.E R32, desc[UR52][R10.64] ;  /* 0x000000340a200981 */ /* 0x004562000c1e1900 */
[----:B-1----:R-:W-:-:S05]  /*13a0*/  @P1 IMAD.WIDE R4, R31, 0x4, R4 ;  /* 0x000000041f041825 */ /* 0x002fca00078e0204 */
[----:B------:R2:W5:Y:S01]  /*13b0*/  @P1 LDG.E R12, desc[UR52][R4.64] ;  /* 0x00000034040c1981 */ /* 0x000562000c1e1900 */
[----:B0-----:R-:W-:-:S05]  /*13c0*/  @P2 IMAD.WIDE R6, R31, 0x4, R8 ;  /* 0x000000041f062825 */ /* 0x001fca00078e0208 */
        /* <DEDUP_REMOVED lines=10> */
[----:B--2---:R-:W-:Y:S06]  /*1470*/  @P2 BRA `(.L_x_1676) ;  /* 0x0000000000242947 */ /* 0x004fec0003800000 */
        /* <DEDUP_REMOVED lines=9> */
.L_x_1676:
        /* <DEDUP_REMOVED lines=10> */
[----:B------:R-:W0:Y:S02]  /*15b0*/  LDC.64 R4, c[0x0][0xa20] ;  /* 0x00028800ff047b82 */ /* 0x000e240000000a00 */
[----:B0-----:R-:W-:-:S05]  /*15c0*/  IMAD.WIDE R4, R31, 0x4, R4 ;  /* 0x000000041f047825 */ /* 0x001fca00078e0204 */
[----:B------:R0:W5:Y:S01]  /*15d0*/  LDG.E R33, desc[UR52][R4.64] ;  /* 0x0000003404217981 */ /* 0x000162000c1e1900 */
[----:B------:R-:W-:Y:S05]  /*15e0*/  BRA `(.L_x_1678) ;  /* 0x0000000000107947 */ /* 0x000fea0003800000 */
.L_x_1677:
[----:B------:R-:W-:Y:S05]  /*15f0*/  @!P0 BRA `(.L_x_1678) ;  /* 0x00000000000c8947 */ /* 0x000fea0003800000 */
[----:B------:R-:W2:Y:S04]  /*1600*/  LDG.E R0, desc[UR52][R10.64] ;  /* 0x000000340a007981 */ /* 0x000ea8000c1e1900 */
[----:B------:R-:W2:Y:S02]  /*1610*/  LDG.E R33, desc[UR52][R10.64+0x4] ;  /* 0x000004340a217981 */ /* 0x000ea4000c1e1900 */
[----:B--2---:R-:W-:-:S07]  /*1620*/  IMAD.IADD R33, R33, 0x1, -R0 ;  /* 0x0000000121217824 */ /* 0x004fce00078e0a00 */
.L_x_1678:
[----:B------:R-:W-:Y:S01]  /*1630*/  ULDC.64 UR4, c[0x0][0xa10] ;  /* 0x0002840000047ab9 */ /* 0x000fe20000000a00 */
[----:B------:R-:W1:Y:S01]  /*1640*/  LDC R8, c[0x0][0x448] ;  /* 0x00011200ff087b82 */ /* 0x000e620000000800 */
[----:B------:R-:W-:-:S04]  /*1650*/  ISETP.NE.U32.AND P0, PT, RZ, UR4, PT ;  /* 0x00000004ff007c0c */ /* 0x000fc8000bf05070 */
[----:B------:R-:W-:Y:S01]  /*1660*/  ISETP.NE.AND.EX P0, PT, RZ, UR5, PT, P0 ;  /* 0x00000005ff007c0c */ /* 0x000fe2000bf05300 */
[----:B------:R-:W-:Y:S02]  /*1670*/  ULDC.64 UR4, c[0x0][0xa30] ;  /* 0x00028c0000047ab9 */ /* 0x000fe40000000a00 */
[----:B------:R-:W-:Y:S01]  /*1680*/  ISETP.NE.U32.AND P1, PT, RZ, UR4, PT ;  /* 0x00000004ff007c0c */ /* 0x000fe2000bf25070 */
[----:B-----5:R-:W-:Y:S01]  /*1690*/  IMAD.MOV.U32 R24, RZ, RZ, R33 ;  /* 0x000000ffff187224 */ /* 0x020fe200078e0021 */
[----:B------:R-:W2:Y:S02]  /*16a0*/  LDC.64 R10, c[0x0][0x9e0] ;  /* 0x00027800ff0a7b82 */ /* 0x000ea40000000a00 */
[----:B------:R-:W-:-:S06]  /*16b0*/  ISETP.NE.AND.EX P1, PT, RZ, UR5, PT, P1 ;  /* 0x00000005ff007c0c */ /* 0x000fcc000bf25310 */
[----:B0-----:R-:W0:Y:S08]  /*16c0*/  @P0 LDC.64 R4, c[0x0][0xa10] ;  /* 0x00028400ff040b82 */ /* 0x001e300000000a00 */
[----:B------:R-:W3:Y:S01]  /*16d0*/  @P1 LDC.64 R6, c[0x0][0xa30] ;  /* 0x00028c00ff061b82 */ /* 0x000ee20000000a00 */
[----:B0-----:R-:W-:-:S05]  /*16e0*/  @P0 IMAD.WIDE R4, R31, 0x4, R4 ;  /* 0x000000041f040825 */ /* 0x001fca00078e0204 */
[----:B------:R-:W4:Y:S04]  /*16f0*/  @P0 LDG.E R0, desc[UR52][R4.64] ;  /* 0x0000003404000981 */ /* 0x000f28000c1e1900 */
[----:B------:R-:W4:Y:S01]  /*1700*/  @P0 LDG.E R3, desc[UR52][R4.64+0x4] ;  /* 0x0000043404030981 */ /* 0x000f22000c1e1900 */
[----:B---3--:R-:W-:-:S05]  /*1710*/  @P1 IMAD.WIDE R6, R31, 0x4, R6 ;  /* 0x000000041f061825 */ /* 0x008fca00078e0206 */
[----:B------:R0:W5:Y:S01]  /*1720*/  @P1 LDG.E R24, desc[UR52][R6.64] ;  /* 0x0000003406181981 */ /* 0x000162000c1e1900 */
[----:B-1----:R-:W-:Y:S01]  /*1730*/  ISETP.NE.AND P1, PT, R8, 0x1, PT ;  /* 0x000000010800780c */ /* 0x002fe20003f25270 */
[----:B------:R-:W-:Y:S01]  /*1740*/  IMAD.SHL.U32 R200, R29, 0x80, RZ ;  /* 0x000000801dc87824 */ /* 0x000fe200078e00ff */
[----:B--2---:R-:W-:Y:S01]  /*1750*/  ISETP.GE.AND P2, PT, R11, 0x1, PT ;  /* 0x000000010b00780c */ /* 0x004fe20003f46270 */
[----:B------:R-:W-:-:S10]  /*1760*/  IMAD.IADD R12, R33, 0x1, -R12 ;  /* 0x00000001210c7824 */ /* 0x000fd400078e0a0c */
[----:B------:R-:W1:Y:S08]  /*1770*/  @P1 LDC R9, c[0x0][0x44c] ;  /* 0x00011300ff091b82 */ /* 0x000e700000000800 */
[----:B------:R-:W2:Y:S01]  /*1780*/  @P1 LDC R8, c[0x0][0x450] ;  /* 0x00011400ff081b82 */ /* 0x000ea20000000800 */
[----:B----4-:R-:W-:Y:S02]  /*1790*/  @P0 IMAD.IADD R25, R3, 0x1, -R0 ;  /* 0x0000000103190824 */ /* 0x010fe400078e0a00 */
[----:B------:R-:W-:-:S02]  /*17a0*/  VIADD R0, R200, 0x7f ;  /* 0x0000007fc8007836 */ /* 0x000fc40000000000 */
[----:B------:R-:W-:Y:S02]  /*17b0*/  IMAD.IADD R198, R12, 0x1, R25 ;  /* 0x000000010cc67824 */ /* 0x000fe400078e0219 */
[----:B-1----:R-:W-:-:S03]  /*17c0*/  @P1 IMAD.HI.U32 R3, R0, R9, RZ ;  /* 0x0000000900031227 */ /* 0x002fc600078e00ff */
[C---:B------:R-:W-:Y:S01]  /*17d0*/  IADD3 R5, R198.reuse, 0x1, -R196 ;  /* 0x00000001c6057810 */ /* 0x040fe20007ffe8c4 */
[----:B------:R-:W-:Y:S01]  /*17e0*/  IMAD.MOV.U32 R4, RZ, RZ, R0 ;  /* 0x000000ffff047224 */ /* 0x000fe200078e0000 */
[----:B--2---:R-:W-:Y:S01]  /*17f0*/  @P1 SHF.R.U32.HI R4, RZ, R8, R3 ;  /* 0x00000008ff041219 */ /* 0x004fe20000011603 */
[----:B------:R-:W-:-:S04]  /*1800*/  VIADD R0, R198, 0x7f ;  /* 0x0000007fc6007836 */ /* 0x000fc80000000000 */
[----:B0-----:R-:W-:Y:S01]  /*1810*/  IMAD.IADD R7, R5, 0x1, R4 ;  /* 0x0000000105077824 */ /* 0x001fe200078e0204 */
[----:B------:R-:W-:-:S04]  /*1820*/  SHF.R.S32.HI R3, RZ, 0x1f, R0 ;  /* 0x0000001fff037819 */ /* 0x000fc80000011400 */
[----:B------:R-:W-:Y:S01]  /*1830*/  LEA.HI R3, R3, R0, RZ, 0x7 ;  /* 0x0000000003037211 */ /* 0x000fe200078f38ff */
[----:B------:R-:W-:-:S03]  /*1840*/  IMAD.IADD R0, R7, 0x1, R10 ;  /* 0x0000000107007824 */ /* 0x000fc600078e020a */
[----:B------:R-:W-:Y:S01]  /*1850*/  SHF.R.S32.HI R94, RZ, 0x7, R3 ;  /* 0x00000007ff5e7819 */ /* 0x000fe20000011403 */
        /* <DEDUP_REMOVED lines=12> */
.L_x_1681:
[----:B------:R-:W-:-:S13]  /*1920*/  ISETP.NE.AND P0, PT, R11, 0x1, PT ;  /* 0x000000010b00780c */ /* 0x000fda0003f05270 */
[----:B------:R-:W0:Y:S02]  /*1930*/  @P0 LDC.64 R4, c[0x0][0x9e8] ;  /* 0x00027a00ff040b82 */ /* 0x000e240000000a00 */
[----:B0-----:R-:W-:-:S05]  /*1940*/  @P0 IMAD.HI.U32 R4, R3, R4, RZ ;  /* 0x0000000403040227 */ /* 0x001fca00078e00ff */
[----:B------:R-:W-:-:S07]  /*1950*/  @P0 SHF.R.U32.HI R3, RZ, R5, R4 ;  /* 0x00000005ff030219 */ /* 0x000fce0000011604 */
.L_x_1682:
[----:B------:R-:W-:Y:S05]  /*1960*/  BSYNC B0 ;  /* 0x0000000000007941 */ /* 0x000fea0003800000 */
.L_x_1680:
[----:B------:R-:W-:-:S05]  /*1970*/  IMAD R3, R3, R11, R11 ;  /* 0x0000000b03037224 */ /* 0x000fca00078e020b */
[----:B------:R-:W-:-:S07]  /*1980*/  VIMNMX R0, R0, R3, PT ;  /* 0x0000000300007248 */ /* 0x000fce0003fe0100 */
.L_x_1679:
[----:B------:R-:W0:Y:S01]  /*1990*/  @P1 LDC R5, c[0x0][0x44c] ;  /* 0x00011300ff051b82 */ /* 0x000e220000000800 */
[----:B------:R-:W-:Y:S01]  /*19a0*/  VIADD R0, R0, 0x7f ;  /* 0x0000007f00007836 */ /* 0x000fe20000000000 */
[----:B------:R-:W-:Y:S01]  /*19b0*/  ULDC UR4, c[0x0][0x9dc] ;  /* 0x0002770000047ab9 */ /* 0x000fe20000000800 */
[----:B------:R-:W-:Y:S02]  /*19c0*/  IMAD.MOV.U32 R4, RZ, RZ, R200 ;  /* 0x000000ffff047224 */ /* 0x000fe400078e00c8 */
[----:B------:R-:W-:Y:S01]  /*19d0*/  IMAD.IADD R93, R198, 0x1, -R196 ;  /* 0x00000001c65d7824 */ /* 0x000fe200078e0ac4 */
[----:B------:R-:W-:Y:S02]  /*19e0*/  SHF.R.S32.HI R3, RZ, 0x1f, R0 ;  /* 0x0000001fff037819 */ /* 0x000fe40000011400 */
[----:B------:R-:W1:Y:S02]  /*19f0*/  @P1 LDC R6, c[0x0][0x450] ;  /* 0x00011400ff061b82 */ /* 0x000e640000000800 */
[----:B------:R-:W-:-:S04]  /*1a00*/  LEA.HI R3, R3, R0, RZ, 0x7 ;  /* 0x0000000003037211 */ /* 0x000fc800078f38ff */
[----:B------:R-:W-:-:S04]  /*1a10*/  SHF.R.S32.HI R3, RZ, 0x7, R3 ;  /* 0x00000007ff037819 */ /* 0x000fc80000011403 */
[----:B------:R-:W-:Y:S01]  /*1a20*/  VIMNMX R8, R94, R3, PT ;  /* 0x000000035e087248 */ /* 0x000fe20003fe0100 */
[----:B0-----:R-:W-:-:S05]  /*1a30*/  @P1 IMAD.HI.U32 R5, R200, R5, RZ ;  /* 0x00000005c8051227 */ /* 0x001fca00078e00ff */
[----:B-1----:R-:W-:-:S05]  /*1a40*/  @P1 SHF.R.U32.HI R4, RZ, R6, R5 ;  /* 0x00000006ff041219 */ /* 0x002fca0000011605 */
[----:B------:R-:W-:-:S04]  /*1a50*/  IMAD.IADD R0, R93, 0x1, R4 ;  /* 0x000000015d007824 */ /* 0x000fc800078e0204 */
[----:B------:R-:W-:Y:S01]  /*1a60*/  VIADD R3, R0, -UR4 ;  /* 0x8000000400037c36 */ /* 0x000fe20008000000 */
[----:B------:R-:W-:Y:S06]  /*1a70*/  @!P2 BRA `(.L_x_1683) ;  /* 0x000000000044a947 */ /* 0x000fec0003800000 */
[----:B------:R-:W-:Y:S01]  /*1a80*/  ISETP.GT.AND P0, PT, R0, -0x1, PT ;  /* 0xffffffff0000780c */ /* 0x000fe20003f04270 */
[----:B------:R-:W-:-:S12]  /*1a90*/  BSSY B0, `(.L_x_1684) ;  /* 0x000000d000007945 */ /* 0x000fd80003800000 */
        /* <DEDUP_REMOVED lines=8> */
.L_x_1685:
[----:B------:R-:W-:-:S13]  /*1b20*/  ISETP.NE.AND P0, PT, R11, 0x1, PT ;  /* 0x000000010b00780c */ /* 0x000fda0003f05270 */
[----:B------:R-:W0:Y:S02]  /*1b30*/  @P0 LDC.64 R4, c[0x0][0x9e8] ;  /* 0x00027a00ff040b82 */ /* 0x000e240000000a00 */
[----:B0-----:R-:W-:-:S05]  /*1b40*/  @P0 IMAD.HI.U32 R4, R0, R4, RZ ;  /* 0x0000000400040227 */ /* 0x001fca00078e00ff */
[----:B------:R-:W-:-:S07]  /*1b50*/  @P0 SHF.R.U32.HI R0, RZ, R5, R4 ;  /* 0x00000005ff000219 */ /* 0x000fce0000011604 */
.L_x_1686:
[----:B------:R-:W-:Y:S05]  /*1b60*/  BSYNC B0 ;  /* 0x0000000000007941 */ /* 0x000fea0003800000 */
.L_x_1684:
[----:B------:R-:W-:-:S05]  /*1b70*/  IMAD R0, R0, R11, RZ ;  /* 0x0000000b00007224 */ /* 0x000fca00078e02ff */
[----:B------:R-:W-:-:S07]  /*1b80*/  VIMNMX R3, R3, R0, !PT ;  /* 0x0000000003037248 */ /* 0x000fce0007fe0100 */
.L_x_1683:
[----:B------:R-:W-:Y:S01]  /*1b90*/  SHF.R.S32.HI R0, RZ, 0x1f, R3 ;  /* 0x0000001fff007819 */ /* 0x000fe20000011403 */
[----:B------:R-:W-:Y:S01]  /*1ba0*/  BSSY B0, `(.L_x_1687) ;  /* 0x0000028000007945 */ /* 0x000fe20003800000 */
[----:B------:R-:W-:Y:S02]  /*1bb0*/  LOP3.LUT R223, R221, 0xff, RZ, 0xc0, !PT ;  /* 0x000000ffdddf7812 */ /* 0x000fe400078ec0ff */
[----:B------:R-:W-:Y:S02]  /*1bc0*/  LEA.HI R0, R0, R3, RZ, 0x7 ;  /* 0x0000000300007211 */ /* 0x000fe400078f38ff */
[----:B------:R-:W-:Y:S02]  /*1bd0*/  SHF.R.U32.HI R221, RZ, 0x10, R221 ;  /* 0x00000010ffdd7819 */ /* 0x000fe400000116dd */
[----:B------:R-:W-:-:S04]  /*1be0*/  SHF.R.S32.HI R0, RZ, 0x7, R0 ;  /* 0x00000007ff007819 */ /* 0x000fc80000011400 */
[----:B------:R-:W-:Y:S01]  /*1bf0*/  VIMNMX R9, RZ, R0, !PT ;  /* 0x00000000ff097248 */ /* 0x000fe20007fe0100 */
[----:B------:R-:W-:-:S03]  /*1c00*/  IMAD.MOV.U32 R0, RZ, RZ, RZ ;  /* 0x000000ffff007224 */ /* 0x000fc600078e00ff */
[----:B------:R-:W-:-:S13]  /*1c10*/  ISETP.GT.AND P0, PT, R8, R9, PT ;  /* 0x000000090800720c */ /* 0x000fda0003f04270 */
[----:B------:R-:W-:Y:S05]  /*1c20*/  @!P0 BRA `(.L_x_1688) ;  /* 0x00000000007c8947 */ /* 0x000fea0003800000 */
[----:B------:R-:W-:Y:S01]  /*1c30*/  ISETP.NE.AND P0, PT, R221, RZ, PT ;  /* 0x000000ffdd00720c */ /* 0x000fe20003f05270 */
[----:B------:R-:W-:-:S03]  /*1c40*/  ULDC UR4, c[0x0][0x9f0] ;  /* 0x00027c0000047ab9 */ /* 0x000fc60000000800 */
[----:B------:R-:W-:-:S04]  /*1c50*/  SEL R11, R221, UR4, P0 ;  /* 0x00000004dd0b7c07 */ /* 0x000fc80008000000 */
[-C--:B------:R-:W-:Y:S02]  /*1c60*/  IABS R6, R11.reuse ;  /* 0x0000000b00067213 */ /* 0x080fe40000000000 */
[----:B------:R-:W-:Y:S02]  /*1c70*/  IADD3 R0, R11, -0x1, R8 ;  /* 0xffffffff0b007810 */ /* 0x000fe40007ffe008 */
[----:B------:R-:W0:Y:S01]  /*1c80*/  I2F.RP R3, R6 ;  /* 0x0000000600037306 */ /* 0x000e220000209400 */
[----:B------:R-:W-:Y:S02]  /*1c90*/  IABS R13, R11 ;  /* 0x0000000b000d7213 */ /* 0x000fe40000000000 */
[----:B------:R-:W-:-:S05]  /*1ca0*/  IMAD.IADD R0, R0, 0x1, -R9 ;  /* 0x0000000100007824 */ /* 0x000fca00078e0a09 */
        /* <DEDUP_REMOVED lines=10> */
[----:B------:R-:W-:-:S04]  /*1d50*/  IMAD.HI.U32 R5, R5, R7, R4 ;  /* 0x0000000705057227 */ /* 0x000fc800078e0004 */
[----:B------:R-:W-:-:S04]  /*1d60*/  IMAD.MOV.U32 R4, RZ, RZ, R10 ;  /* 0x000000ffff047224 */ /* 0x000fc800078e000a */
        /* <DEDUP_REMOVED lines=11> */
.L_x_1688:
[----:B------:R-:W-:Y:S05]  /*1e20*/  BSYNC B0 ;  /* 0x0000000000007941 */ /* 0x000fea0003800000 */
.L_x_1687:
[----:B------:R-:W-:-:S05]  /*1e30*/  IMAD R3, R223, R0, R9 ;  /* 0x00000000df037224 */ /* 0x000fca00078e0209 */
[C---:B------:R-:W-:Y:S01]  /*1e40*/  VIADDMNMX R0, R3.reuse, R0, R8, PT ;  /* 0x0000000003007246 */ /* 0x040fe20003800108 */
[----:B------:R-:W-:-:S04]  /*1e50*/  IMAD R3, R3, 0x80, -R12 ;  /* 0x0000008003037824 */ /* 0x000fc800078e0a0c */
[----:B------:R-:W-:Y:S01]  /*1e60*/  IMAD R0, R0, 0x80, -R12 ;  /* 0x0000008000007824 */ /* 0x000fe200078e0a0c */
[----:B------:R-:W-:-:S04]  /*1e70*/  VIMNMX R3, RZ, R3, !PT ;  /* 0x00000003ff037248 */ /* 0x000fc80007fe0100 */
        /* <DEDUP_REMOVED lines=31> */
.L_x_1691:
[----:B------:R-:W-:Y:S05]  /*2070*/  BSYNC B6 ;  /* 0x0000000000067941 */ /* 0x000fea0003800000 */
.L_x_1690:
        /* <DEDUP_REMOVED lines=20> */
.L_x_1693:
[----:B------:R-:W-:Y:S05]  /*21c0*/  BSYNC B6 ;  /* 0x0000000000067941 */ /* 0x000fea0003800000 */
.L_x_1692:
[----:B------:R-:W-:Y:S01]  /*21d0*/  ULDC.64 UR4, c[0x0][0x9f8] ;  /* 0x00027e0000047ab9 */ /* 0x000fe20000000a00 */
[----:B------:R-:W-:Y:S01]  /*21e0*/  IMAD.MOV.U32 R0, RZ, RZ, R31 ;  /* 0x000000ffff007224 */ /* 0x000fe200078e001f */
[----:B------:R-:W-:Y:S01]  /*21f0*/  ISETP.NE.U32.AND P0, PT, RZ, UR4, PT ;  /* 0x00000004ff007c0c */ /* 0x000fe2000bf05070 */
[----:B------:R-:W0:Y:S03]  /*2200*/  LDC R15, c[0x0][0x3f4] ;  /* 0x0000fd00ff0f7b82 */ /* 0x000e260000000800 */
[----:B------:R-:W-:-:S05]  /*2210*/  ISETP.NE.AND.EX P0, PT, RZ, UR5, PT, P0 ;  /* 0x00000005ff007c0c */ /* 0x000fca000bf05300 */
[----:B------:R-:W1:Y:S08]  /*2220*/  LDC.64 R28, c[0x0][0x3f8] ;  /* 0x0000fe00ff1c7b82 */ /* 0x000e700000000a00 */
[----:B------:R-:W2:Y:S08]  /*2230*/  @P0 LDC.64 R4, c[0x0][0x9f8] ;  /* 0x00027e00ff040b82 */ /* 0x000eb00000000a00 */
[----:B------:R-:W3:Y:S01]  /*2240*/  LDC.64 R34, c[0x0][0x408] ;  /* 0x00010200ff227b82 */ /* 0x000ee20000000a00 */
[----:B--2---:R-:W-:-:S05]  /*2250*/  @P0 IMAD.WIDE R4, R31, 0x4, R4 ;  /* 0x000000041f040825 */ /* 0x004fca00078e0204 */
[----:B------:R3:W2:Y:S01]  /*2260*/  @P0 LDG.E R0, desc[UR52][R4.64] ;  /* 0x0000003404000981 */ /* 0x0006a2000c1e1900 */
[----:B------:R-:W-:Y:S01]  /*2270*/  SHF.R.S32.HI R11, RZ, 0x1f, R188 ;  /* 0x0000001fff0b7819 */ /* 0x000fe200000114bc */
[-C--:B-1----:R-:W-:Y:S01]  /*2280*/  IMAD.WIDE.U32 R6, R188, R28.reuse, R22 ;  /* 0x0000001cbc067225 */ /* 0x082fe200078e0016 */
[----:B0-----:R-:W-:Y:S02]  /*2290*/  ISETP.GE.AND P0, PT, R16, R15, PT ;  /* 0x0000000f1000720c */ /* 0x001fe40003f06270 */
[----:B------:R-:W-:Y:S01]  /*22a0*/  SHF.R.U32.HI R36, RZ, 0x3, R209 ;  /* 0x00000003ff247819 */ /* 0x000fe200000116d1 */
[C---:B------:R-:W-:Y:S01]  /*22b0*/  IMAD R8, R11.reuse, R28, RZ ;  /* 0x0000001c0b087224 */ /* 0x040fe200078e02ff */
[----:B-----5:R-:W-:Y:S01]  /*22c0*/  SHF.R.S32.HI R13, RZ, 0x1f, R24 ;  /* 0x0000001fff0d7819 */ /* 0x020fe20000011418 */
[----:B------:R-:W-:Y:S01]  /*22d0*/  IMAD.MOV.U32 R80, RZ, RZ, R6 ;  /* 0x000000ffff507224 */ /* 0x000fe200078e0006 */
[----:B------:R-:W-:Y:S01]  /*22e0*/  SHF.R.U32.HI R30, RZ, 0x3, R205 ;  /* 0x00000003ff1e7819 */ /* 0x000fe200000116cd */
[-C--:B---3--:R-:W-:Y:S01]  /*22f0*/  IMAD R4, R11, R34.reuse, RZ ;  /* 0x000000220b047224 */ /* 0x088fe200078e02ff */
[----:B------:R-:W-:Y:S01]  /*2300*/  SEL R11, R15, RZ, P0 ;  /* 0x000000ff0f0b7207 */ /* 0x000fe20000000000 */
[----:B------:R-:W-:Y:S01]  /*2310*/  IMAD.WIDE.U32 R84, R188, R34, R22 ;  /* 0x00000022bc547225 */ /* 0x000fe200078e0016 */
[----:B------:R-:W-:-:S02]  /*2320*/  SHF.R.U32.HI R21, RZ, 0x3, R204 ;  /* 0x00000003ff157819 */ /* 0x000fc400000116cc */
[----:B------:R-:W-:Y:S01]  /*2330*/  SHF.R.U32.HI R20, RZ, 0x3, R203 ;  /* 0x00000003ff147819 */ /* 0x000fe200000116cb */
[----:B------:R-:W-:Y:S01]  /*2340*/  IMAD.IADD R11, R16, 0x1, R11 ;  /* 0x00000001100b7824 */ /* 0x000fe200078e020b */
[----:B------:R-:W-:Y:S01]  /*2350*/  SHF.L.U64.HI R31, R34, 0x7, R35 ;  /* 0x00000007221f7819 */ /* 0x000fe20000010223 */
[C---:B------:R-:W-:Y:S02]  /*2360*/  IMAD R87, R188.reuse, R35, R4 ;  /* 0x00000023bc577224 */ /* 0x040fe400078e0204 */
[----:B------:R-:W-:Y:S01]  /*2370*/  IMAD.WIDE.U32 R4, R188, R34, R16 ;  /* 0x00000022bc047225 */ /* 0x000fe200078e0010 */
[----:B------:R-:W-:-:S03]  /*2380*/  SHF.R.S32.HI R6, RZ, 0x1f, R11 ;  /* 0x0000001fff067819 */ /* 0x000fc6000001140b */
[----:B------:R-:W-:Y:S01]  /*2390*/  IMAD.MOV.U32 R86, RZ, RZ, R4 ;  /* 0x000000ffff567224 */ /* 0x000fe200078e0004 */
[----:B------:R-:W-:Y:S01]  /*23a0*/  LEA.HI R12, R6, R11, RZ, 0x3 ;  /* 0x0000000b060c7211 */ /* 0x000fe200078f18ff */
[----:B------:R-:W-:Y:S02]  /*23b0*/  IMAD.IADD R85, R85, 0x1, R87 ;  /* 0x0000000155557824 */ /* 0x000fe400078e0257 */
[----:B------:R-:W-:Y:S01]  /*23c0*/  IMAD.IADD R87, R87, 0x1, R5 ;  /* 0x0000000157577824 */ /* 0x000fe200078e0205 */
[----:B------:R-:W-:Y:S01]  /*23d0*/  LOP3.LUT R4, R209, 0x38, R12, 0xf8, !PT ;  /* 0x00000038d1047812 */ /* 0x000fe200078ef80c */
[----:B------:R-:W-:Y:S01]  /*23e0*/  IMAD R83, R188, R29, R8 ;  /* 0x0000001dbc537224 */ /* 0x000fe200078e0208 */
[----:B------:R-:W-:Y:S01]  /*23f0*/  LEA.HI R5, R6, R11, RZ, 0x6 ;  /* 0x0000000b06057211 */ /* 0x000fe200078f30ff */
[----:B------:R-:W-:Y:S01]  /*2400*/  IMAD.WIDE.U32 R8, R188, R28, R16 ;  /* 0x0000001cbc087225 */ /* 0x000fe200078e0010 */
[----:B------:R-:W-:Y:S02]  /*2410*/  LOP3.LUT R4, R4, R36, RZ, 0x3c, !PT ;  /* 0x0000002404047212 */ /* 0x000fe400078e3cff */
[----:B------:R-:W0:Y:S01]  /*2420*/  S2R R36, SR_TID.X ;  /* 0x0000000000247919 */ /* 0x000e220000002100 */
[----:B------:R-:W-:Y:S01]  /*2430*/  IMAD.SHL.U32 R5, R5, 0x80, RZ ;  /* 0x0000008005057824 */ /* 0x000fe200078e00ff */
[----:B------:R-:W-:Y:S01]  /*2440*/  LOP3.LUT R6, R205, 0x38, R12, 0xf8, !PT ;  /* 0x00000038cd067812 */ /* 0x000fe200078ef80c */
[----:B------:R-:W-:Y:S01]  /*2450*/  IMAD.IADD R81, R7, 0x1, R83 ;  /* 0x0000000107517824 */ /* 0x000fe200078e0253 */
[----:B------:R-:W-:Y:S01]  /*2460*/  LOP3.LUT R76, R12, 0xfffffff8, RZ, 0xc0, !PT ;  /* 0xfffffff80c4c7812 */ /* 0x000fe200078ec0ff */
[----:B------:R-:W-:Y:S01]  /*2470*/  IMAD.MOV.U32 R82, RZ, RZ, R8 ;  /* 0x000000ffff527224 */ /* 0x000fe200078e0008 */
[--C-:B------:R-:W-:Y:S01]  /*2480*/  LOP3.LUT R8, R204, 0x38, R12.reuse, 0xf8, !PT ;  /* 0x00000038cc087812 */ /* 0x100fe200078ef80c */
[----:B------:R-:W-:Y:S01]  /*2490*/  IMAD.IADD R83, R83, 0x1, R9 ;  /* 0x0000000153537824 */ /* 0x000fe200078e0209 */
[----:B------:R-:W-:Y:S01]  /*24a0*/  LOP3.LUT R9, R203, 0x38, R12, 0xf8, !PT ;  /* 0x00000038cb097812 */ /* 0x000fe200078ef80c */
[----:B------:R-:W-:Y:S01]  /*24b0*/  IMAD R10, R13, R28, RZ ;  /* 0x0000001c0d0a7224 */ /* 0x000fe200078e02ff */
[----:B------:R-:W-:Y:S01]  /*24c0*/  LOP3.LUT R7, R5, 0xffffe000, RZ, 0xc0, !PT ;  /* 0xffffe00005077812 */ /* 0x000fe200078ec0ff */
[----:B------:R-:W-:Y:S01]  /*24d0*/  IMAD R13, R13, R34, RZ ;  /* 0x000000220d0d7224 */ /* 0x000fe200078e02ff */
[----:B------:R-:W-:Y:S01]  /*24e0*/  LOP3.LUT R5, R6, R30, RZ, 0x3c, !PT ;  /* 0x0000001e06057212 */ /* 0x000fe200078e3cff */
[----:B------:R-:W-:Y:S01]  /*24f0*/  IMAD R39, R24, R29, R10 ;  /* 0x0000001d18277224 */ /* 0x000fe200078e020a */
[----:B------:R-:W-:Y:S01]  /*2500*/  LOP3.LUT R6, R8, R21, RZ, 0x3c, !PT ;  /* 0x0000001508067212 */ /* 0x000fe200078e3cff */
[----:B------:R-:W-:Y:S01]  /*2510*/  IMAD.WIDE.U32 R80, R24, R28, R80 ;  /* 0x0000001c18507225 */ /* 0x000fe200078e0050 */
[----:B------:R-:W-:-:S02]  /*2520*/  LOP3.LUT R9, R9, R20, RZ, 0x3c, !PT ;  /* 0x0000001409097212 */ /* 0x000fc400078e3cff */
[-C--:B------:R-:W-:Y:S01]  /*2530*/  IADD3 R4, R4, R7.reuse, R213 ;  /* 0x0000000704047210 */ /* 0x080fe20007ffe0d5 */
[----:B------:R-:W-:Y:S01]  /*2540*/  IMAD.WIDE.U32 R82, R24, R28, R82 ;  /* 0x0000001c18527225 */ /* 0x000fe200078e0052 */
[-C--:B------:R-:W-:Y:S02]  /*2550*/  IADD3 R5, R5, R7.reuse, R212 ;  /* 0x0000000705057210 */ /* 0x080fe40007ffe0d4 */
[----:B------:R-:W-:Y:S01]  /*2560*/  IADD3 R6, R6, R7, R211 ;  /* 0x0000000706067210 */ /* 0x000fe20007ffe0d3 */
[C---:B------:R-:W-:Y:S01]  /*2570*/  IMAD R13, R24.reuse, R35, R13 ;  /* 0x00000023180d7224 */ /* 0x040fe200078e020d */
[----:B------:R-:W-:Y:S01]  /*2580*/  IADD3 R7, R9, R7, R210 ;  /* 0x0000000709077210 */ /* 0x000fe20007ffe0d2 */
[-C--:B------:R-:W-:Y:S01]  /*2590*/  IMAD.WIDE.U32 R84, R24, R34.reuse, R84 ;  /* 0x0000002218547225 */ /* 0x080fe200078e0054 */
[C-C-:B------:R-:W-:Y:S02]  /*25a0*/  SHF.L.U64.HI R8, R28.reuse, 0x5, R29.reuse ;  /* 0x000000051c087819 */ /* 0x140fe4000001021d */
[----:B------:R-:W-:Y:S01]  /*25b0*/  SHF.L.U64.HI R9, R28, 0x6, R29 ;  /* 0x000000061c097819 */ /* 0x000fe2000001021d */
[----:B------:R-:W-:Y:S01]  /*25c0*/  IMAD.WIDE.U32 R86, R24, R34, R86 ;  /* 0x0000002218567225 */ /* 0x000fe200078e0056 */
[----:B------:R-:W-:-:S02]  /*25d0*/  SHF.L.U64.HI R10, R28, 0x7, R29 ;  /* 0x000000071c0a7819 */ /* 0x000fc4000001021d */
[----:B0-----:R-:W-:Y:S01]  /*25e0*/  SHF.R.U32.HI R36, RZ, 0x7, R36 ;  /* 0x00000007ff247819 */ /* 0x001fe20000011624 */
[----:B------:R-:W-:Y:S01]  /*25f0*/  IMAD.IADD R3, R32, 0x1, R33 ;  /* 0x0000000120037824 */ /* 0x000fe200078e0221 */
[--C-:B------:R-:W-:Y:S01]  /*2600*/  SHF.L.U64.HI R29, R34, 0x5, R35.reuse ;  /* 0x00000005221d7819 */ /* 0x100fe20000010223 */
[----:B------:R-:W-:Y:S01]  /*2610*/  IMAD.SHL.U32 R20, R28, 0x20, RZ ;  /* 0x000000201c147824 */ /* 0x000fe200078e00ff */
[----:B------:R-:W-:Y:S01]  /*2620*/  ISETP.NE.AND P6, PT, R36, 0x1, PT ;  /* 0x000000012400780c */ /* 0x000fe20003fc5270 */
[----:B------:R-:W-:Y:S01]  /*2630*/  IMAD.SHL.U32 R21, R28, 0x40, RZ ;  /* 0x000000401c157824 */ /* 0x000fe200078e00ff */
[C---:B------:R-:W-:Y:S01]  /*2640*/  SHF.L.U64.HI R30, R34.reuse, 0x6, R35 ;  /* 0x00000006221e7819 */ /* 0x040fe20000010223 */
[C---:B------:R-:W-:Y:S01]  /*2650*/  IMAD.SHL.U32 R32, R34.reuse, 0x20, RZ ;  /* 0x0000002022207824 */ /* 0x040fe200078e00ff */
[----:B------:R-:W-:Y:S01]  /*2660*/  SHF.R.S32.HI R79, RZ, 0x3, R12 ;  /* 0x00000003ff4f7819 */ /* 0x000fe2000001140c */
[----:B------:R-:W-:Y:S01]  /*2670*/  IMAD.SHL.U32 R33, R34, 0x40, RZ ;  /* 0x0000004022217824 */ /* 0x000fe200078e00ff */
[----:B------:R-:W-:Y:S01]  /*2680*/  SHF.R.S32.HI R88, RZ, 0x1f, R76 ;  /* 0x0000001fff587819 */ /* 0x000fe2000001144c */
[----:B------:R-:W-:-:S02]  /*2690*/  VIADD R92, R36, 0x8 ;  /* 0x00000008245c7836 */ /* 0x000fc40000000000 */
[----:B------:R-:W-:Y:S02]  /*26a0*/  IMAD.IADD R38, R81, 0x1, R39 ;  /* 0x0000000151267824 */ /* 0x000fe400078e0227 */
[----:B------:R-:W-:Y:S02]  /*26b0*/  IMAD.SHL.U32 R28, R28, 0x80, RZ ;  /* 0x000000801c1c7824 */ /* 0x000fe400078e00ff */
[----:B------:R-:W-:Y:S05]  /*26c0*/  @!P6 WARPSYNC.ALL ;  /* 0x000000000000e948 */ /* 0x000fea0003800000 */
[----:B------:R-:W-:Y:S01]  /*26d0*/  ULDC UR4, c[0x0][0x2f4] ;  /* 0x0000bd0000047ab9 */ /* 0x000fe20000000800 */
[----:B------:R-:W-:Y:S01]  /*26e0*/  IMAD.SHL.U32 R34, R34, 0x80, RZ ;  /* 0x0000008022227824 */ /* 0x000fe200078e00ff */
[----:B------:R-:W-:Y:S01]  /*26f0*/  ISETP.GE.AND P1, PT, R16, UR4, PT ;  /* 0x0000000410007c0c */ /* 0x000fe2000bf26270 */
[----:B------:R-:W-:Y:S01]  /*2700*/  IMAD R35, R220, 0x20, R188 ;  /* 0x00000020dc237824 */ /* 0x000fe200078e02bc */
[----:B------:R-:W-:Y:S01]  /*2710*/  @!P6 BAR.SYNC.DEFER_BLOCKING 0x9, 0x100 ;  /* 0x024400000000eb1d */ /* 0x000fe20000010000 */
[----:B------:R-:W-:Y:S01]  /*2720*/  IMAD.SHL.U32 R36, R15, 0x2, RZ ;  /* 0x000000020f247824 */ /* 0x000fe200078e00ff */
[----:B------:R-:W-:Y:S01]  /*2730*/  ISETP.GE.AND P2, PT, R2, UR4, PT ;  /* 0x0000000402007c0c */ /* 0x000fe2000bf46270 */
[----:B------:R-:W-:-:S02]  /*2740*/  IMAD.IADD R39, R39, 0x1, R83 ;  /* 0x0000000127277824 */ /* 0x000fc400078e0253 */
[----:B------:R-:W-:Y:S02]  /*2750*/  IMAD.IADD R77, R85, 0x1, R13 ;  /* 0x00000001554d7824 */ /* 0x000fe400078e020d */
[----:B------:R-:W-:Y:S01]  /*2760*/  IMAD.IADD R78, R13, 0x1, R87 ;  /* 0x000000010d4e7824 */ /* 0x000fe200078e0257 */
[----:B--2---:R-:W-:-:S07]  /*2770*/  SHF.R.S32.HI R37, RZ, 0x1f, R0 ;  /* 0x0000001fff257819 */ /* 0x004fce0000011400 */
.L_x_1791:
[----:B------:R-:W0:Y:S01]  /*2780*/  LDC R98, c[0x0][0x430] ;  /* 0x00010c00ff627b82 */ /* 0x000e220000000800 */
[----:B------:R-:W-:Y:S02]  /*2790*/  VIADD R42, R27, 0xffffffff ;  /* 0xffffffff1b2a7836 */ /* 0x000fe40000000000 */
[----:B------:R-:W-:Y:S02]  /*27a0*/  IMAD.MOV.U32 R99, RZ, RZ, RZ ;  /* 0x000000ffff637224 */ /* 0x000fe400078e00ff */
[----:B------:R-:W-:-:S03]  /*27b0*/  IMAD R12, R42, 0x80, R35 ;  /* 0x000000802a0c7824 */ /* 0x000fc600078e0223 */
[----:B-1----:R-:W1:Y:S01]  /*27c0*/  LDC R102, c[0x0][0x3f4] ;  /* 0x0000fd00ff667b82 */ /* 0x002e620000000800 */
[----:B------:R-:W-:Y:S01]  /*27d0*/  IMAD.IADD R43, R3, 0x1, R12 ;  /* 0x00000001032b7824 */ /* 0x000fe200078e020c */
[----:B------:R-:W-:-:S03]  /*27e0*/  ISETP.GE.AND P3, PT, R12, R25, PT ;  /* 0x000000190c00720c */ /* 0x000fc60003f66270 */
[----:B---3--:R-:W-:Y:S01]  /*27f0*/  IMAD.MOV.U32 R11, RZ, RZ, R43 ;  /* 0x000000ffff0b7224 */ /* 0x008fe200078e002b */
[----:B------:R-:W-:Y:S02]  /*2800*/  ISETP.GT.OR P3, PT, R35, 0x7f, P3 ;  /* 0x0000007f2300780c */ /* 0x000fe40001f64670 */
[----:B0-----:R-:W-:-:S11]  /*2810*/  ISETP.NE.AND P4, PT, R98, 0x1, PT ;  /* 0x000000016200780c */ /* 0x001fd60003f85270 */
[----:B------:R-:W0:Y:S08]  /*2820*/  @!P3 LDC.64 R40, c[0x0][0x428] ;  /* 0x00010a00ff28bb82 */ /* 0x000e300000000a00 */
[----:B--2---:R-:W2:Y:S08]  /*2830*/  @!P3 LDC.64 R12, c[0x0][0x418] ;  /* 0x00010600ff0cbb82 */ /* 0x004eb00000000a00 */
[----:B------:R-:W3:Y:S08]  /*2840*/  @P4 LDC R14, c[0x0][0x434] ;  /* 0x00010d00ff0e4b82 */ /* 0x000ef00000000800 */
[----:B----4-:R-:W4:Y:S01]  /*2850*/  @P4 LDC R15, c[0x0][0x438] ;  /* 0x00010e00ff0f4b82 */ /* 0x010f220000000800 */
[----:B---3--:R-:W-:-:S05]  /*2860*/  @P4 IMAD.HI.U32 R14, R43, R14, RZ ;  /* 0x0000000e2b0e4227 */ /* 0x008fca00078e00ff */
[----:B----4-:R-:W-:Y:S01]  /*2870*/  @P4 SHF.R.U32.HI R11, RZ, R15, R14 ;  /* 0x0000000fff0b4219 */ /* 0x010fe2000001160e */
[----:B0-----:R-:W-:-:S03]  /*2880*/  @!P3 IMAD R14, R37, R40, RZ ;  /* 0x00000028250eb224 */ /* 0x001fc600078e02ff */
[--C-:B------:R-:W-:Y:S01]  /*2890*/  @!P3 SHF.R.S32.HI R15, RZ, 0x1f, R11.reuse ;  /* 0x0000001fff0fb819 */ /* 0x100fe2000001140b */
[----:B------:R-:W-:Y:S02]  /*28a0*/  @!P3 IMAD R27, R0, R41, R14 ;  /* 0x00000029001bb224 */ /* 0x000fe400078e020e */
[----:B------:R-:W-:-:S04]  /*28b0*/  @!P3 IMAD.MOV.U32 R14, RZ, RZ, R11 ;  /* 0x000000ffff0eb224 */ /* 0x000fc800078e000b */
[----:B------:R-:W-:-:S04]  /*28c0*/  @!P3 IMAD.WIDE.U32 R14, R0, R40, R14 ;  /* 0x00000028000eb225 */ /* 0x000fc800078e000e */
[----:B------:R-:W-:Y:S01]  /*28d0*/  @!P3 IMAD.IADD R15, R15, 0x1, R27 ;  /* 0x000000010f0fb824 */ /* 0x000fe200078e021b */
[----:B--2---:R-:W-:-:S04]  /*28e0*/  @!P3 LEA R12, P4, R14, R12, 0x2 ;  /* 0x0000000c0e0cb211 */ /* 0x004fc800078810ff */
[----:B------:R-:W-:-:S05]  /*28f0*/  @!P3 LEA.HI.X R13, R14, R13, R15, 0x2, P4 ;  /* 0x0000000d0e0db211 */ /* 0x000fca00020f140f */
[----:B------:R0:W5:Y:S01]  /*2900*/  @!P3 LDG.E R99, desc[UR52][R12.64] ;  /* 0x000000340c63b981 */ /* 0x000162000c1e1900 */
[----:B-1----:R-:W-:Y:S01]  /*2910*/  ISETP.GE.AND P3, PT, R102, 0x1, PT ;  /* 0x000000016600780c */ /* 0x002fe20003f66270 */
[----:B------:R-:W-:Y:S01]  /*2920*/  IMAD.MOV R11, RZ, RZ, -R11 ;  /* 0x000000ffff0b7224 */ /* 0x000fe200078e0a0b */
[----:B------:R-:W-:Y:S01]  /*2930*/  ISETP.GT.AND P4, PT, R42, R26, PT ;  /* 0x0000001a2a00720c */ /* 0x000fe20003f84270 */
[----:B------:R-:W-:Y:S01]  /*2940*/  IMAD R91, R19, 0x4000, R219 ;  /* 0x00004000135b7824 */ /* 0x000fe200078e02db */
[----:B------:R-:W-:Y:S05]  /*2950*/  YIELD ;  /* 0x0000000000007946 */ /* 0x000fea0003800000 */
[----:B------:R-:W-:Y:S01]  /*2960*/  BSSY B0, `(.L_x_1694) ;  /* 0x00005d8000007945 */ /* 0x000fe20003800000 */
[----:B------:R-:W-:Y:S01]  /*2970*/  IMAD R98, R98, R11, R43 ;  /* 0x0000000b62627224 */ /* 0x000fe200078e022b */
[----:B------:R-:W-:Y:S01]  /*2980*/  P2R R90, PR, RZ, 0x10 ;  /* 0x00000010ff5a7803 */ /* 0x000fe20000000000 */
[----:B------:R-:W-:-:S02]  /*2990*/  IMAD R91, R91, 0x2, R18 ;  /* 0x000000025b5b7824 */ /* 0x000fc400078e0212 */
[----:B------:R-:W-:Y:S01]  /*29a0*/  IMAD.MOV.U32 R27, RZ, RZ, R42 ;  /* 0x000000ffff1b7224 */ /* 0x000fe200078e002a */
[----:B0-----:R-:W-:Y:S06]  /*29b0*/  @!P3 BRA `(.L_x_1695) ;  /* 0x0000005400a4b947 */ /* 0x001fec0003800000 */
[----:B------:R-:W-:Y:S01]  /*29c0*/  SHF.R.S32.HI R97, RZ, 0x1f, R98 ;  /* 0x0000001fff617819 */ /* 0x000fe20000011462 */
[----:B------:R-:W-:Y:S01]  /*29d0*/  ULDC.64 UR4, c[0x0][0x300] ;  /* 0x0000c00000047ab9 */ /* 0x000fe20000000a00 */
[----:B-----5:R-:W-:Y:S01]  /*29e0*/  SHF.R.S32.HI R96, RZ, 0x1f, R99 ;  /* 0x0000001fff607819 */ /* 0x020fe20000011463 */
[C---:B------:R-:W-:Y:S01]  /*29f0*/  IMAD.WIDE.U32 R12, R98.reuse, UR4, RZ ;  /* 0x00000004620c7c25 */ /* 0x040fe2000f8e00ff */
[----:B------:R-:W-:Y:S02]  /*2a00*/  ULDC.U8 UR6, c[0x0][0x410] ;  /* 0x0001040000067ab9 */ /* 0x000fe40000000000 */
[----:B------:R-:W-:Y:S01]  /*2a10*/  ISETP.NE.AND P3, PT, RZ, UR6, PT ;  /* 0x00000006ff007c0c */ /* 0x000fe2000bf65270 */
[----:B------:R-:W-:Y:S02]  /*2a20*/  IMAD R11, R97, UR4, RZ ;  /* 0x00000004610b7c24 */ /* 0x000fe4000f8e02ff */
[----:B------:R-:W-:Y:S02]  /*2a30*/  IMAD R15, R31, R27, RZ ;  /* 0x0000001b1f0f7224 */ /* 0x000fe400078e02ff */
[----:B------:R-:W-:Y:S01]  /*2a40*/  IMAD R11, R98, UR5, R11 ;  /* 0x00000005620b7c24 */ /* 0x000fe2000f8e020b */
[----:B------:R-:W-:Y:S01]  /*2a50*/  ULDC.64 UR4, c[0x0][0x310] ;  /* 0x0000c40000047ab9 */ /* 0x000fe20000000a00 */
[----:B------:R-:W-:-:S02]  /*2a60*/  IMAD R95, R42, -0x80, R25 ;  /* 0xffffff802a5f7824 */ /* 0x000fc400078e0219 */
[----:B------:R-:W-:Y:S02]  /*2a70*/  IMAD R14, R96, UR4, RZ ;  /* 0x00000004600e7c24 */ /* 0x000fe4000f8e02ff */
[----:B------:R-:W-:Y:S01]  /*2a80*/  IMAD.IADD R13, R13, 0x1, R11 ;  /* 0x000000010d0d7824 */ /* 0x000fe200078e020b */
[----:B------:R-:W-:Y:S01]  /*2a90*/  VIMNMX R95, R95, 0x80, PT ;  /* 0x000000805f5f7848 */ /* 0x000fe20003fe0100 */
[C---:B------:R-:W-:Y:S02]  /*2aa0*/  IMAD R11, R99.reuse, UR5, R14 ;  /* 0x00000005630b7c24 */ /* 0x040fe4000f8e020e */
[----:B------:R-:W-:Y:S01]  /*2ab0*/  IMAD.WIDE.U32 R12, R99, UR4, R12 ;  /* 0x00000004630c7c25 */ /* 0x000fe2000f8e000c */
[----:B------:R-:W-:-:S03]  /*2ac0*/  ULDC.64 UR4, c[0x0][0x308] ;  /* 0x0000c20000047ab9 */ /* 0x000fc60000000a00 */
[----:B------:R-:W-:Y:S01]  /*2ad0*/  IMAD.IADD R13, R13, 0x1, R11 ;  /* 0x000000010d0d7824 */ /* 0x000fe200078e020b */
[----:B------:R-:W-:Y:S01]  /*2ae0*/  SHF.R.S32.HI R11, RZ, 0x1f, R27 ;  /* 0x0000001fff0b7819 */ /* 0x000fe2000001141b */
[----:B------:R-:W-:Y:S02]  /*2af0*/  IMAD R14, R10, R27, RZ ;  /* 0x0000001b0a0e7224 */ /* 0x000fe400078e02ff */
[----:B------:R-:W-:-:S04]  /*2b00*/  IMAD.WIDE.U32 R40, R197, UR4, R12 ;  /* 0x00000004c5287c25 */ /* 0x000fc8000f8e000c */
[----:B------:R-:W-:Y:S01]  /*2b10*/  IMAD R101, R197, UR5, R41 ;  /* 0x00000005c5657c24 */ /* 0x000fe2000f8e0229 */
[----:B------:R-:W-:Y:S01]  /*2b20*/  ULDC.64 UR4, c[0x0][0x2e8] ;  /* 0x0000ba0000047ab9 */ /* 0x000fe20000000a00 */
[C---:B------:R-:W-:Y:S01]  /*2b30*/  IMAD R89, R11.reuse, R28, R14 ;  /* 0x0000001c0b597224 */ /* 0x040fe200078e020e */
[----:B------:R-:W-:Y:S01]  /*2b40*/  LEA R106, P4, R40, UR4, 0x1 ;  /* 0x00000004286a7c11 */ /* 0x000fe2000f8808ff */
[----:B------:R-:W-:Y:S02]  /*2b50*/  IMAD R11, R11, R34, R15 ;  /* 0x000000220b0b7224 */ /* 0x000fe400078e020f */
[----:B------:R-:W-:Y:S01]  /*2b60*/  IMAD.WIDE.U32 R14, R28, R27, RZ ;  /* 0x0000001b1c0e7225 */ /* 0x000fe200078e00ff */
[----:B------:R-:W-:-:S03]  /*2b70*/  LEA.HI.X R101, R40, UR5, R101, 0x1, P4 ;  /* 0x0000000528657c11 */ /* 0x000fc6000a0f0c65 */
[----:B------:R-:W-:-:S04]  /*2b80*/  IMAD.WIDE.U32 R12, R34, R27, RZ ;  /* 0x0000001b220c7225 */ /* 0x000fc800078e00ff */
[----:B------:R-:W-:Y:S02]  /*2b90*/  IMAD.IADD R89, R15, 0x1, R89 ;  /* 0x000000010f597824 */ /* 0x000fe400078e0259 */
[----:B------:R-:W-:Y:S01]  /*2ba0*/  IMAD.IADD R11, R13, 0x1, R11 ;  /* 0x000000010d0b7824 */ /* 0x000fe200078e020b */
[----:B------:R-:W-:Y:S06]  /*2bb0*/  @!P3 BRA `(.L_x_1696) ;  /* 0x000000280090b947 */ /* 0x000fec0003800000 */
        /* <DEDUP_REMOVED lines=14> */
[----:B------:R-:W-:-:S04]  /*2ca0*/  LEA R40, P3, R41, UR4, 0x1 ;  /* 0x0000000429287c11 */ /* 0x000fc8000f8608ff */
[----:B------:R-:W-:Y:S01]  /*2cb0*/  LEA.HI.X R41, R41, UR5, R42, 0x1, P3 ;  /* 0x0000000529297c11 */ /* 0x000fe200098f0c2a */
[----:B------:R-:W-:Y:S01]  /*2cc0*/  ULDC.64 UR4, c[0x0][0x400] ;  /* 0x0001000000047ab9 */ /* 0x000fe20000000a00 */
[----:B------:R-:W-:-:S05]  /*2cd0*/  IADD3 R43, P3, R84, R12, RZ ;  /* 0x0000000c542b7210 */ /* 0x000fca0007f7e0ff */
[----:B------:R-:W-:Y:S01]  /*2ce0*/  IMAD.X R44, R11, 0x1, R77, P3 ;  /* 0x000000010b2c7824 */ /* 0x000fe200018e064d */
        /* <DEDUP_REMOVED lines=10> */
.L_x_1698:
[----:B------:R-:W-:Y:S05]  /*2d90*/  BSYNC B1 ;  /* 0x0000000000017941 */ /* 0x000fea0003800000 */
.L_x_1697:
        /* <DEDUP_REMOVED lines=15> */
[----:B------:R-:W-:Y:S01]  /*2e90*/  P2R R130, PR, RZ, 0x8 ;  /* 0x00000008ff827803 */ /* 0x000fe20000000000 */
[----:B------:R-:W-:Y:S01]  /*2ea0*/  IMAD.MOV.U32 R43, RZ, RZ, R71 ;  /* 0x000000ffff2b7224 */ /* 0x000fe200078e0047 */
[----:B------:R-:W-:-:S02]  /*2eb0*/  PRMT R122, R40, 0x7610, R122 ;  /* 0x00007610287a7816 */ /* 0x000fc4000000007a */
[----:B------:R-:W-:Y:S02]  /*2ec0*/  CS2R R58, SRZ ;  /* 0x00000000003a7805 */ /* 0x000fe4000001ff00 */
[----:B------:R-:W-:Y:S02]  /*2ed0*/  PRMT R123, R41, 0x7610, R123 ;  /* 0x00007610297b7816 */ /* 0x000fe4000000007b */
[----:B------:R-:W-:Y:S02]  /*2ee0*/  CS2R R62, SRZ ;  /* 0x00000000003e7805 */ /* 0x000fe4000001ff00 */
[----:B------:R-:W-:Y:S02]  /*2ef0*/  PRMT R135, R42, 0x7610, R135 ;  /* 0x000076102a877816 */ /* 0x000fe40000000087 */
[----:B------:R-:W-:Y:S01]  /*2f00*/  PRMT R136, R43, 0x7610, R136 ;  /* 0x000076102b887816 */ /* 0x000fe20000000088 */
        /* <DEDUP_REMOVED lines=21> */
.L_x_1700:
[----:B------:R-:W-:Y:S05]  /*3060*/  BSYNC B1 ;  /* 0x0000000000017941 */ /* 0x000fea0003800000 */
.L_x_1699:
        /* <DEDUP_REMOVED lines=23> */
[----:B------:R-:W-:-:S02]  /*31e0*/  CS2R R54, SRZ ;  /* 0x0000000000367805 */ /* 0x000fc4000001ff00 */
        /* <DEDUP_REMOVED lines=24> */
.L_x_1702:
[----:B------:R-:W-:Y:S05]  /*3370*/  BSYNC B1 ;  /* 0x0000000000017941 */ /* 0x000fea0003800000 */
.L_x_1701:
        /* <DEDUP_REMOVED lines=32> */
.L_x_1704:
[----:B------:R-:W-:Y:S05]  /*3580*/  BSYNC B1 ;  /* 0x0000000000017941 */ /* 0x000fea0003800000 */
.L_x_1703:
[----:B-----5:R-:W-:Y:S01]  /*3590*/  IMAD.MOV.U32 R11, RZ, RZ, R48 ;  /* 0x000000ffff0b7224 */ /* 0x020fe200078e0030 */
[----:B------:R-:W-:Y:S01]  /*35a0*/  UISETP.NE.AND UP0, UPT, UR39, 0x3, UPT ;  /* 0x000000032700788c */ /* 0x000fe2000bf05270 */
[----:B0-----:R-:W-:Y:S02]  /*35b0*/  IMAD.MOV.U32 R12, RZ, RZ, R49 ;  /* 0x000000ffff0c7224 */ /* 0x001fe400078e0031 */
        /* <DEDUP_REMOVED lines=9> */
[----:B------:R-:W-:Y:S01]  /*3650*/  PLOP3.LUT P5, PT, PT, PT, UP0, 0x80, 0x0 ;  /* 0x000000000000781c */ /* 0x000fe20003faf008 */
        /* <DEDUP_REMOVED lines=23> */
.L_x_1705:
[----:B------:R-:W-:Y:S01]  /*37d0*/  IMAD R89, R19, 0x8, R18 ;  /* 0x0000000813597824 */ /* 0x000fe200078e0212 */
[----:B------:R-:W-:Y:S01]  /*37e0*/  SHF.L.U32 R100, R199, 0x1f, RZ ;  /* 0x0000001fc7647819 */ /* 0x000fe200000006ff */
[----:B------:R-:W-:Y:S03]  /*37f0*/  BSSY B1, `(.L_x_1706) ;  /* 0x0000003000017945 */ /* 0x000fe60003800000 */
[----:B------:R-:W0:Y:S02]  /*3800*/  SYNCS.PHASECHK.TRANS64.TRYWAIT P6, [R89+URZ+0x28890], R100 ;  /* 0x02889064590075a7 */ /* 0x000e2400080c017f */
[----:B0-----:R-:W-:Y:S05]  /*3810*/  @!P6 BRA `(.L_x_1707) ;  /* 0x00000234001ce947 */ /* 0x001fea0003800000 */
.L_x_2113:
[----:B------:R-:W-:Y:S05]  /*3820*/  BSYNC B1 ;  /* 0x0000000000017941 */ /* 0x000fea0003800000 */
.L_x_1706:
[----:B------:R-:W-:-:S03]  /*3830*/  UMOV UR4, 0xffffffff ;  /* 0xffffffff00047882 */ /* 0x000fc60000000000 */
[----:B------:R-:W-:Y:S05]  /*3840*/  BRA.DIV UR4, `(.L_x_1708) ;  /* 0x0000023604247947 */ /* 0x000fea000b800000 */
[----:B------:R1:W2:Y:S04]  /*3850*/  SHFL.IDX PT, R75, R101, RZ, 0x181f ;  /* 0x00181fff654b7589 */ /* 0x0002a800000e0000 */
[----:B------:R1:W3:Y:S02]  /*3860*/  SHFL.IDX PT, R103, R106, RZ, 0x181f ;  /* 0x00181fff6a677589 */ /* 0x0002e400000e0000 */
.L_x_2117:
        /* <DEDUP_REMOVED lines=57> */
.L_x_1714:
[----:B------:R-:W-:Y:S05]  /*3c00*/  BSYNC B3 ;  /* 0x0000000000037941 */ /* 0x000fea0003800000 */
.L_x_1713:
[----:B0-----:R4:W-:Y:S02]  /*3c10*/  ST.E.128 desc[UR52][R72.64], R12 ;  /* 0x0000000c48007985 */ /* 0x0019e4000c101d34 */
.L_x_1712:
[----:B------:R-:W-:Y:S05]  /*3c20*/  BSYNC B2 ;  /* 0x0000000000027941 */ /* 0x000fea0003800000 */
.L_x_1711:
        /* <DEDUP_REMOVED lines=13> */
[----:B------:R-:W-:Y:S01]  /*3d00*/  PRMT R122, R122, 0x5410, R11 ;  /* 0x000054107a7a7816 */ /* 0x000fe2000000000b */
[----:B------:R-:W-:Y:S01]  /*3d10*/  IMAD.U32 R11, R12, 0x10000, RZ ;  /* 0x000100000c0b7824 */ /* 0x000fe200078e00ff */
[----:B------:R-:W-:-:S02]  /*3d20*/  PRMT R123, R123, 0x5410, R70 ;  /* 0x000054107b7b7816 */ /* 0x000fc40000000046 */
[----:B------:R-:W-:Y:S01]  /*3d30*/  LOP3.LUT R65, R14, 0xffff0000, RZ, 0xc0, !PT ;  /* 0xffff00000e417812 */ /* 0x000fe200078ec0ff */
[----:B------:R-:W-:Y:S01]  /*3d40*/  IMAD.U32 R14, R13, 0x10000, RZ ;  /* 0x000100000d0e7824 */ /* 0x000fe200078e00ff */
[----:B------:R-:W-:Y:S01]  /*3d50*/  PRMT R121, R121, 0x5410, R72 ;  /* 0x0000541079797816 */ /* 0x000fe20000000048 */
[----:B------:R-:W-:Y:S01]  /*3d60*/  IMAD.U32 R72, R123, 0x10000, RZ ;  /* 0x000100007b487824 */ /* 0x000fe200078e00ff */
[----:B------:R-:W-:Y:S02]  /*3d70*/  LOP3.LUT R13, R13, 0xffff0000, RZ, 0xc0, !PT ;  /* 0xffff00000d0d7812 */ /* 0x000fe400078ec0ff */
[----:B------:R-:W-:Y:S01]  /*3d80*/  LOP3.LUT R71, R122, 0xffff0000, RZ, 0xc0, !PT ;  /* 0xffff00007a477812 */ /* 0x000fe200078ec0ff */
[----:B------:R-:W-:Y:S01]  /*3d90*/  IMAD.U32 R70, R121, 0x10000, RZ ;  /* 0x0001000079467824 */ /* 0x000fe200078e00ff */
[----:B------:R-:W-:Y:S01]  /*3da0*/  LOP3.LUT R67, R120, 0xffff0000, RZ, 0xc0, !PT ;  /* 0xffff000078437812 */ /* 0x000fe200078ec0ff */
        /* <DEDUP_REMOVED lines=29> */
.L_x_1716:
[----:B------:R-:W-:Y:S05]  /*3f80*/  BSYNC B2 ;  /* 0x0000000000027941 */ /* 0x000fea0003800000 */
.L_x_1715:
[----:B0-----:R0:W-:Y:S02]  /*3f90*/  ST.E.128 desc[UR52][R68.64], R12 ;  /* 0x0000000c44007985 */ /* 0x0011e4000c101d34 */
.L_x_1710:
[----:B------:R-:W-:Y:S05]  /*3fa0*/  BSYNC B1 ;  /* 0x0000000000017941 */ /* 0x000fea0003800000 */
.L_x_1709:
[----:B------:R-:W-:-:S03]  /*3fb0*/  UMOV UR4, 0xffffffff ;  /* 0xffffffff00047882 */ /* 0x000fc60000000000 */
[----:B------:R-:W-:Y:S05]  /*3fc0*/  BRA.DIV UR4, `(.L_x_1717) ;  /* 0x0000022e04907947 */ /* 0x000fea000b800000 */
[----:B------:R1:W1:Y:S04]  /*3fd0*/  SHFL.IDX PT, R67, R101, 0x1, 0x181f ;  /* 0x00381f0065437f89 */ /* 0x00026800000e0000 */
[----:B0-----:R0:W0:Y:S02]  /*3fe0*/  SHFL.IDX PT, R69, R106, 0x1, 0x181f ;  /* 0x00381f006a457f89 */ /* 0x00102400000e0000 */
.L_x_2121:
[----:B------:R-:W-:Y:S01]  /*3ff0*/  ISETP.NE.AND P6, PT, R130, RZ, PT ;  /* 0x000000ff8200720c */ /* 0x000fe20003fc5270 */
[----:B------:R-:W-:-:S12]  /*4000*/  BSSY B1, `(.L_x_1718) ;  /* 0x0000072000017945 */ /* 0x000fd80003800000 */
[----:B------:R-:W-:Y:S05]  /*4010*/  @P6 BRA `(.L_x_1719) ;  /* 0x0000000400c06947 */ /* 0x000fea0003800000 */
[----:B------:R-:W-:Y:S04]  /*4020*/  BSSY B2, `(.L_x_1720) ;  /* 0x0000038000027945 */ /* 0x000fe80003800000 */
[----:B------:R-:W-:Y:S05]  /*4030*/  @P1 BRA `(.L_x_1721) ;  /* 0x0000000000d81947 */ /* 0x000fea0003800000 */
[----:B----4-:R4:W2:Y:S01]  /*4040*/  LDS.128 R12, [R91+0x19400] ;  /* 0x019400005b0c7984 */ /* 0x0108a20000000c00 */
[C---:B0-----:R-:W-:Y:S01]  /*4050*/  LEA R64, P6, R16.reuse, R69, 0x1 ;  /* 0x0000004510407211 */ /* 0x041fe200078c08ff */
[----:B------:R-:W-:Y:S03]  /*4060*/  BSSY B3, `(.L_x_1722) ;  /* 0x0000032000037945 */ /* 0x000fe60003800000 */
[----:B-1----:R-:W-:Y:S02]  /*4070*/  LEA.HI.X R65, R16, R67, R17, 0x1, P6 ;  /* 0x0000004310417211 */ /* 0x002fe400030f0c11 */
[----:B------:R-:W-:-:S13]  /*4080*/  ISETP.GE.AND P6, PT, R22, R102, PT ;  /* 0x000000661600720c */ /* 0x000fda0003fc6270 */
[----:B----4-:R-:W-:Y:S05]  /*4090*/  @P6 BRA `(.L_x_1723) ;  /* 0x0000000000b86947 */ /* 0x010fea0003800000 */
[----:B------:R-:W-:Y:S02]  /*40a0*/  SHF.R.U64 R11, R62, 0x10, R63 ;  /* 0x000000103e0b7819 */ /* 0x000fe4000000123f */
[----:B------:R-:W-:Y:S01]  /*40b0*/  SHF.R.U64 R71, R60, 0x10, R61 ;  /* 0x000000103c477819 */ /* 0x000fe2000000123d */
[----:B--2---:R-:W-:Y:S01]  /*40c0*/  IMAD.U32 R60, R14, 0x10000, RZ ;  /* 0x000100000e3c7824 */ /* 0x004fe200078e00ff */
[----:B------:R-:W-:Y:S02]  /*40d0*/  SHF.R.U32.HI R66, RZ, 0x10, R63 ;  /* 0x00000010ff427819 */ /* 0x000fe4000001163f */
[----:B------:R-:W-:Y:S02]  /*40e0*/  SHF.R.U32.HI R68, RZ, 0x10, R61 ;  /* 0x00000010ff447819 */ /* 0x000fe4000001163d */
[----:B------:R-:W-:Y:S01]  /*40f0*/  PRMT R118, R118, 0x5410, R11 ;  /* 0x0000541076767816 */ /* 0x000fe2000000000b */
[----:B------:R-:W-:Y:S01]  /*4100*/  IMAD.U32 R11, R12, 0x10000, RZ ;  /* 0x000100000c0b7824 */ /* 0x000fe200078e00ff */
[----:B------:R-:W-:-:S02]  /*4110*/  PRMT R116, R116, 0x5410, R71 ;  /* 0x0000541074747816 */ /* 0x000fc40000000047 */
[----:B------:R-:W-:Y:S02]  /*4120*/  PRMT R119, R119, 0x5410, R66 ;  /* 0x0000541077777816 */ /* 0x000fe40000000042 */
        /* <DEDUP_REMOVED lines=8> */
[----:B------:R-:W-:Y:S01]  /*41b0*/  FMUL.FTZ R73, R61, R70 ;  /* 0x000000463d497220 */ /* 0x000fe20000410000 */
[----:B------:R-:W-:Y:S01]  /*41c0*/  LOP3.LUT R62, R15, 0xffff0000, RZ, 0xc0, !PT ;  /* 0xffff00000f3e7812 */ /* 0x000fe200078ec0ff */
[C---:B------:R-:W-:Y:S01]  /*41d0*/  FMUL.FTZ R71, R13.reuse, R68 ;  /* 0x000000440d477220 */ /* 0x040fe20000410000 */
[----:B------:R-:W-:Y:S01]  /*41e0*/  LOP3.LUT R12, R12, 0xffff0000, RZ, 0xc0, !PT ;  /* 0xffff00000c0c7812 */ /* 0x000fe200078ec0ff */
[----:B------:R-:W-:Y:S01]  /*41f0*/  FMUL.FTZ R13, R13, R63 ;  /* 0x0000003f0d0d7220 */ /* 0x000fe20000410000 */
[----:B------:R-:W-:Y:S01]  /*4200*/  LOP3.LUT R119, R119, 0xffff0000, RZ, 0xc0, !PT ;  /* 0xffff000077777812 */ /* 0x000fe200078ec0ff */
[----:B------:R-:W-:Y:S01]  /*4210*/  FMUL.FTZ R61, R61, R66 ;  /* 0x000000423d3d7220 */ /* 0x000fe20000410000 */
[----:B------:R-:W-:Y:S01]  /*4220*/  LOP3.LUT R117, R117, 0xffff0000, RZ, 0xc0, !PT ;  /* 0xffff000075757812 */ /* 0x000fe200078ec0ff */
[----:B------:R-:W-:-:S02]  /*4230*/  IMAD.U32 R118, R118, 0x10000, RZ ;  /* 0x0001000076767824 */ /* 0x000fc400078e00ff */
[----:B------:R-:W-:Y:S01]  /*4240*/  FFMA.FTZ R71, R14, R63, -R71 ;  /* 0x0000003f0e477223 */ /* 0x000fe20000010847 */
[----:B------:R-:W-:Y:S02]  /*4250*/  IMAD.U32 R116, R116, 0x10000, RZ ;  /* 0x0001000074747824 */ /* 0x000fe400078e00ff */
[----:B------:R-:W-:Y:S01]  /*4260*/  FFMA.FTZ R68, R14, R68, R13 ;  /* 0x000000440e447223 */ /* 0x000fe2000001000d */
[C---:B------:R-:W-:Y:S01]  /*4270*/  FFMA.FTZ R73, R60.reuse, R66, -R73 ;  /* 0x000000423c497223 */ /* 0x040fe20000010849 */
[----:B------:R-:W-:Y:S02]  /*4280*/  IMAD.U32 R15, R15, 0x10000, RZ ;  /* 0x000100000f0f7824 */ /* 0x000fe400078e00ff */
[----:B------:R-:W-:Y:S01]  /*4290*/  FFMA.FTZ R60, R60, R70, R61 ;  /* 0x000000463c3c7223 */ /* 0x000fe2000001003d */
        /* <DEDUP_REMOVED lines=14> */
.L_x_1723:
[----:B------:R-:W-:Y:S05]  /*4380*/  BSYNC B3 ;  /* 0x0000000000037941 */ /* 0x000fea0003800000 */
.L_x_1722:
[----:B--2---:R0:W-:Y:S02]  /*4390*/  ST.E.128 desc[UR52][R64.64], R12 ;  /* 0x0000000c40007985 */ /* 0x0041e4000c101d34 */
.L_x_1721:
[----:B------:R-:W-:Y:S05]  /*43a0*/  BSYNC B2 ;  /* 0x0000000000027941 */ /* 0x000fea0003800000 */
.L_x_1720:
[----:B------:R-:W-:Y:S05]  /*43b0*/  @P2 BRA `(.L_x_1719) ;  /* 0x0000000000d82947 */ /* 0x000fea0003800000 */
[----:B0---4-:R0:W4:Y:S01]  /*43c0*/  LDS.128 R12, [R91+0x1d400] ;  /* 0x01d400005b0c7984 */ /* 0x0111220000000c00 */
[C---:B------:R-:W-:Y:S01]  /*43d0*/  LEA R60, P6, R2.reuse, R69, 0x1 ;  /* 0x00000045023c7211 */ /* 0x040fe200078c08ff */
[----:B------:R-:W-:Y:S03]  /*43e0*/  BSSY B2, `(.L_x_1724) ;  /* 0x0000032000027945 */ /* 0x000fe60003800000 */
[----:B-1----:R-:W-:Y:S02]  /*43f0*/  LEA.HI.X R61, R2, R67, R185, 0x1, P6 ;  /* 0x00000043023d7211 */ /* 0x002fe400030f0cb9 */
        /* <DEDUP_REMOVED lines=48> */
.L_x_1725:
[----:B------:R-:W-:Y:S05]  /*4700*/  BSYNC B2 ;  /* 0x0000000000027941 */ /* 0x000fea0003800000 */
.L_x_1724:
[----:B----4-:R0:W-:Y:S02]  /*4710*/  ST.E.128 desc[UR52][R60.64], R12 ;  /* 0x0000000c3c007985 */ /* 0x0101e4000c101d34 */
.L_x_1719:
[----:B------:R-:W-:Y:S05]  /*4720*/  BSYNC B1 ;  /* 0x0000000000017941 */ /* 0x000fea0003800000 */
.L_x_1718:
[----:B------:R-:W-:-:S03]  /*4730*/  UMOV UR4, 0xffffffff ;  /* 0xffffffff00047882 */ /* 0x000fc60000000000 */
[----:B------:R-:W-:Y:S05]  /*4740*/  BRA.DIV UR4, `(.L_x_1726) ;  /* 0x0000022604fc7947 */ /* 0x000fea000b800000 */
[----:B------:R1:W1:Y:S04]  /*4750*/  SHFL.IDX PT, R59, R101, 0x2, 0x181f ;  /* 0x00581f00653b7f89 */ /* 0x00026800000e0000 */
[----:B0-----:R0:W0:Y:S02]  /*4760*/  SHFL.IDX PT, R61, R106, 0x2, 0x181f ;  /* 0x00581f006a3d7f89 */ /* 0x00102400000e0000 */
.L_x_2125:
[----:B------:R-:W-:Y:S04]  /*4770*/  BSSY B1, `(.L_x_1727) ;  /* 0x0000072000017945 */ /* 0x000fe80003800000 */
        /* <DEDUP_REMOVED lines=14> */
[----:B------:R-:W-:Y:S02]  /*4860*/  PRMT R131, R131, 0x5410, R58 ;  /* 0x0000541083837816 */ /* 0x000fe4000000003a */
[----:B------:R-:W-:Y:S01]  /*4870*/  PRMT R128, R128, 0x5410, R11 ;  /* 0x0000541080807816 */ /* 0x000fe2000000000b */
[----:B------:R-:W-:Y:S01]  /*4880*/  IMAD.U32 R11, R12, 0x10000, RZ ;  /* 0x000100000c0b7824 */ /* 0x000fe200078e00ff */
[----:B------:R-:W-:Y:S01]  /*4890*/  LOP3.LUT R53, R14, 0xffff0000, RZ, 0xc0, !PT ;  /* 0xffff00000e357812 */ /* 0x000fe200078ec0ff */
[----:B------:R-:W-:Y:S01]  /*48a0*/  IMAD.U32 R14, R13, 0x10000, RZ ;  /* 0x000100000d0e7824 */ /* 0x000fe200078e00ff */
[----:B------:R-:W-:-:S02]  /*48b0*/  PRMT R132, R132, 0x5410, R55 ;  /* 0x0000541084847816 */ /* 0x000fc40000000037 */
[----:B------:R-:W-:Y:S02]  /*48c0*/  PRMT R129, R129, 0x5410, R60 ;  /* 0x0000541081817816 */ /* 0x000fe4000000003c */
        /* <DEDUP_REMOVED lines=34> */
.L_x_1732:
[----:B------:R-:W-:Y:S05]  /*4af0*/  BSYNC B3 ;  /* 0x0000000000037941 */ /* 0x000fea0003800000 */
.L_x_1731:
[----:B--2---:R0:W-:Y:S02]  /*4b00*/  ST.E.128 desc[UR52][R56.64], R12 ;  /* 0x0000000c38007985 */ /* 0x0041e4000c101d34 */
.L_x_1730:
[----:B------:R-:W-:Y:S05]  /*4b10*/  BSYNC B2 ;  /* 0x0000000000027941 */ /* 0x000fea0003800000 */
.L_x_1729:
        /* <DEDUP_REMOVED lines=53> */
.L_x_1734:
[----:B------:R-:W-:Y:S05]  /*4e70*/  BSYNC B2 ;  /* 0x0000000000027941 */ /* 0x000fea0003800000 */
.L_x_1733:
[----:B----4-:R0:W-:Y:S02]  /*4e80*/  ST.E.128 desc[UR52][R52.64], R12 ;  /* 0x0000000c34007985 */ /* 0x0101e4000c101d34 */
.L_x_1728:
[----:B------:R-:W-:Y:S05]  /*4e90*/  BSYNC B1 ;  /* 0x0000000000017941 */ /* 0x000fea0003800000 */
.L_x_1727:
[----:B------:R-:W-:-:S03]  /*4ea0*/  UMOV UR4, 0xffffffff ;  /* 0xffffffff00047882 */ /* 0x000fc60000000000 */
[----:B------:R-:W-:Y:S05]  /*4eb0*/  BRA.DIV UR4, `(.L_x_1735) ;  /* 0x00000222046c7947 */ /* 0x000fea000b800000 */
[----:B-1----:R-:W1:Y:S04]  /*4ec0*/  SHFL.IDX PT, R101, R101, 0x3, 0x181f ;  /* 0x00781f0065657f89 */ /* 0x002e6800000e0000 */
[----:B------:R0:W0:Y:S02]  /*4ed0*/  SHFL.IDX PT, R51, R106, 0x3, 0x181f ;  /* 0x00781f006a337f89 */ /* 0x00002400000e0000 */
.L_x_2129:
[----:B------:R-:W-:Y:S05]  /*4ee0*/  @P4 BRA `(.L_x_1736) ;  /* 0x0000003400fc4947 */ /* 0x000fea0003800000 */
[----:B------:R-:W-:Y:S04]  /*4ef0*/  BSSY B1, `(.L_x_1737) ;  /* 0x0000038000017945 */ /* 0x000fe80003800000 */
[----:B------:R-:W-:Y:S05]  /*4f00*/  @P1 BRA `(.L_x_1738) ;  /* 0x0000000000d81947 */ /* 0x000fea0003800000 */
[----:B0---4-:R0:W4:Y:S01]  /*4f10*/  LDS.128 R12, [R91+0x1b400] ;  /* 0x01b400005b0c7984 */ /* 0x0111220000000c00 */
[C---:B------:R-:W-:Y:S01]  /*4f20*/  LEA R48, P3, R16.reuse, R51, 0x1 ;  /* 0x0000003310307211 */ /* 0x040fe200078608ff */
[----:B------:R-:W-:Y:S03]  /*4f30*/  BSSY B2, `(.L_x_1739) ;  /* 0x0000032000027945 */ /* 0x000fe60003800000 */
[----:B-1----:R-:W-:Y:S02]  /*4f40*/  LEA.HI.X R49, R16, R101, R17, 0x1, P3 ;  /* 0x0000006510317211 */ /* 0x002fe400018f0c11 */
[----:B------:R-:W-:-:S13]  /*4f50*/  ISETP.GE.AND P3, PT, R22, R102, PT ;  /* 0x000000661600720c */ /* 0x000fda0003f66270 */
[----:B0-----:R-:W-:Y:S05]  /*4f60*/  @P3 BRA `(.L_x_1740) ;  /* 0x0000000000b83947 */ /* 0x001fea0003800000 */
[----:B------:R-:W-:Y:S02]  /*4f70*/  SHF.R.U64 R11, R46, 0x10, R47 ;  /* 0x000000102e0b7819 */ /* 0x000fe4000000122f */
[----:B------:R-:W-:Y:S01]  /*4f80*/  SHF.R.U64 R53, R44, 0x10, R45 ;  /* 0x000000102c357819 */ /* 0x000fe2000000122d */
[----:B----4-:R-:W-:Y:S01]  /*4f90*/  IMAD.U32 R44, R14, 0x10000, RZ ;  /* 0x000100000e2c7824 */ /* 0x010fe200078e00ff */
        /* <DEDUP_REMOVED lines=43> */
.L_x_1740:
[----:B------:R-:W-:Y:S05]  /*5250*/  BSYNC B2 ;  /* 0x0000000000027941 */ /* 0x000fea0003800000 */
.L_x_1739:
[----:B----4-:R0:W-:Y:S02]  /*5260*/  ST.E.128 desc[UR52][R48.64], R12 ;  /* 0x0000000c30007985 */ /* 0x0101e4000c101d34 */
.L_x_1738:
[----:B------:R-:W-:Y:S05]  /*5270*/  BSYNC B1 ;  /* 0x0000000000017941 */ /* 0x000fea0003800000 */
.L_x_1737:
        /* <DEDUP_REMOVED lines=21> */
[C---:B------:R-:W-:Y:S01]  /*53d0*/  LOP3.LUT R47, R105.reuse, 0xffff0000, RZ, 0xc0, !PT ;  /* 0xffff0000692f7812 */ /* 0x040fe200078ec0ff */
[----:B------:R-:W-:Y:S01]  /*53e0*/  IMAD.U32 R46, R104, 0x10000, RZ ;  /* 0x00010000682e7824 */ /* 0x000fe200078e00ff */
[----:B------:R-:W-:Y:S01]  /*53f0*/  LOP3.LUT R43, R74, 0xffff0000, RZ, 0xc0, !PT ;  /* 0xffff00004a2b7812 */ /* 0x000fe200078ec0ff */
[----:B------:R-:W-:Y:S01]  /*5400*/  IMAD.U32 R105, R105, 0x10000, RZ ;  /* 0x0001000069697824 */ /* 0x000fe200078e00ff */
[----:B------:R-:W-:Y:S01]  /*5410*/  LOP3.LUT R12, R12, 0xffff0000, RZ, 0xc0, !PT ;  /* 0xffff00000c0c7812 */ /* 0x000fe200078ec0ff */
[----:B------:R-:W-:Y:S01]  /*5420*/  FMUL.FTZ R49, R13, R47 ;  /* 0x0000002f0d317220 */ /* 0x000fe20000410000 */
[----:B------:R-:W-:Y:S01]  /*5430*/  LOP3.LUT R42, R15, 0xffff0000, RZ, 0xc0, !PT ;  /* 0xffff00000f2a7812 */ /* 0x000fe200078ec0ff */
[----:B------:R-:W-:Y:S01]  /*5440*/  FMUL.FTZ R50, R13, R43 ;  /* 0x0000002b0d327220 */ /* 0x000fe20000410000 */
[----:B------:R-:W-:Y:S01]  /*5450*/  FMUL.FTZ R13, R41, R48 ;  /* 0x00000030290d7220 */ /* 0x000fe20000410000 */
[----:B------:R-:W-:Y:S01]  /*5460*/  LOP3.LUT R107, R107, 0xffff0000, RZ, 0xc0, !PT ;  /* 0xffff00006b6b7812 */ /* 0x000fe200078ec0ff */
[----:B------:R-:W-:Y:S01]  /*5470*/  FMUL.FTZ R41, R41, R46 ;  /* 0x0000002e29297220 */ /* 0x000fe20000410000 */
[----:B------:R-:W-:Y:S01]  /*5480*/  LOP3.LUT R104, R104, 0xffff0000, RZ, 0xc0, !PT ;  /* 0xffff000068687812 */ /* 0x000fe200078ec0ff */
[----:B------:R-:W-:-:S02]  /*5490*/  IMAD.U32 R74, R74, 0x10000, RZ ;  /* 0x000100004a4a7824 */ /* 0x000fc400078e00ff */
[C---:B------:R-:W-:Y:S01]  /*54a0*/  FFMA.FTZ R49, R14.reuse, R43, -R49 ;  /* 0x0000002b0e317223 */ /* 0x040fe20000010831 */
[----:B------:R-:W-:Y:S01]  /*54b0*/  FFMA.FTZ R50, R14, R47, R50 ;  /* 0x0000002f0e327223 */ /* 0x000fe20000010032 */
[----:B------:R-:W-:Y:S01]  /*54c0*/  FFMA.FTZ R13, R40, R46, -R13 ;  /* 0x0000002e280d7223 */ /* 0x000fe2000001080d */
[----:B------:R-:W-:Y:S01]  /*54d0*/  FMUL.FTZ R14, R12, R105 ;  /* 0x000000690c0e7220 */ /* 0x000fe20000410000 */
[----:B------:R-:W-:Y:S02]  /*54e0*/  IMAD.U32 R15, R15, 0x10000, RZ ;  /* 0x000100000f0f7824 */ /* 0x000fe400078e00ff */
[----:B------:R-:W-:Y:S01]  /*54f0*/  FFMA.FTZ R40, R40, R48, R41 ;  /* 0x0000003028287223 */ /* 0x000fe20000010029 */
        /* <DEDUP_REMOVED lines=13> */
.L_x_1742:
[----:B------:R-:W-:Y:S05]  /*55d0*/  BSYNC B1 ;  /* 0x0000000000017941 */ /* 0x000fea0003800000 */
.L_x_1741:
[----:B----4-:R0:W-:Y:S01]  /*55e0*/  ST.E.128 desc[UR52][R44.64], R12 ;  /* 0x0000000c2c007985 */ /* 0x0101e2000c101d34 */
[----:B------:R-:W-:Y:S05]  /*55f0*/  BRA `(.L_x_1736) ;  /* 0x0000003000387947 */ /* 0x000fea0003800000 */
.L_x_1696:
[C---:B------:R-:W-:Y:S01]  /*5600*/  VIADD R40, R188.reuse, 0x20 ;  /* 0x00000020bc287836 */ /* 0x040fe20000000000 */
[----:B------:R-:W-:Y:S01]  /*5610*/  CS2R R46, SRZ ;  /* 0x00000000002e7805 */ /* 0x000fe2000001ff00 */
[----:B------:R-:W-:-:S03]  /*5620*/  VIADD R44, R188, 0x40 ;  /* 0x00000040bc2c7836 */ /* 0x000fc60000000000 */
[----:B------:R-:W-:-:S04]  /*5630*/  ISETP.GE.AND P4, PT, R40, R95, PT ;  /* 0x0000005f2800720c */ /* 0x000fc80003f86270 */
        /* <DEDUP_REMOVED lines=19> */
[----:B------:R-:W-:Y:S02]  /*5770*/  @!P5 IMAD.X R45, R89, 0x1, R39, P6 ;  /* 0x00000001592dd824 */ /* 0x000fe400030e0627 */
[----:B------:R-:W0:Y:S01]  /*5780*/  @!P5 LDC.64 R50, c[0x0][0x400] ;  /* 0x00010000ff32db82 */ /* 0x000e220000000a00 */
[----:B----4-:R-:W-:-:S04]  /*5790*/  @!P5 LEA R48, P6, R44, R48, 0x1 ;  /* 0x000000302c30d211 */ /* 0x010fc800078c08ff */
[----:B------:R-:W-:Y:S02]  /*57a0*/  @!P5 LEA.HI.X R49, R44, R49, R45, 0x1, P6 ;  /* 0x000000312c31d211 */ /* 0x000fe400030f0c2d */
[----:B------:R-:W-:-:S05]  /*57b0*/  @!P5 IADD3 R44, P6, R86, R12, RZ ;  /* 0x0000000c562cd210 */ /* 0x000fca0007fde0ff */
[----:B------:R-:W-:Y:S01]  /*57c0*/  @!P5 IMAD.X R45, R11, 0x1, R78, P6 ;  /* 0x000000010b2dd824 */ /* 0x000fe200030e064e */
[----:B0-----:R-:W-:-:S04]  /*57d0*/  @!P5 LEA R50, P6, R44, R50, 0x1 ;  /* 0x000000322c32d211 */ /* 0x001fc800078c08ff */
[----:B------:R-:W-:Y:S02]  /*57e0*/  @!P5 LEA.HI.X R51, R44, R51, R45, 0x1, P6 ;  /* 0x000000332c33d211 */ /* 0x000fe400030f0c2d */
[----:B------:R-:W-:Y:S02]  /*57f0*/  CS2R R44, SRZ ;  /* 0x00000000002c7805 */ /* 0x000fe4000001ff00 */
[----:B------:R-:W-:-:S04]  /*5800*/  @!P4 LEA R56, P6, R42, R56, 0x1 ;  /* 0x000000382a38c211 */ /* 0x000fc800078c08ff */
[----:B------:R-:W-:Y:S02]  /*5810*/  @!P4 LEA.HI.X R57, R42, R57, R43, 0x1, P6 ;  /* 0x000000392a39c211 */ /* 0x000fe400030f0c2b */
[----:B------:R-:W-:Y:S02]  /*5820*/  CS2R R42, SRZ ;  /* 0x00000000002a7805 */ /* 0x000fe4000001ff00 */
[C---:B-1----:R-:W-:Y:S01]  /*5830*/  @!P4 LEA R58, P6, R40.reuse, R58, 0x1 ;  /* 0x0000003a283ac211 */ /* 0x042fe200078c08ff */
[----:B------:R0:W5:Y:S03]  /*5840*/  @!P5 LDG.E.128 R44, desc[UR52][R50.64] ;  /* 0x00000034322cd981 */ /* 0x000166000c1e1d00 */
[----:B------:R-:W-:Y:S02]  /*5850*/  @!P4 LEA.HI.X R59, R40, R59, R41, 0x1, P6 ;  /* 0x0000003b283bc211 */ /* 0x000fe400030f0c29 */
[----:B------:R-:W-:-:S02]  /*5860*/  CS2R R40, SRZ ;  /* 0x0000000000287805 */ /* 0x000fc4000001ff00 */
[----:B------:R-:W-:Y:S02]  /*5870*/  CS2R R54, SRZ ;  /* 0x0000000000367805 */ /* 0x000fe4000001ff00 */
[----:B------:R-:W-:Y:S02]  /*5880*/  CS2R R52, SRZ ;  /* 0x0000000000347805 */ /* 0x000fe4000001ff00 */
[----:B------:R1:W5:Y:S01]  /*5890*/  @!P5 LDG.E.128 R40, desc[UR52][R48.64] ;  /* 0x000000343028d981 */ /* 0x000362000c1e1d00 */
[----:B0-----:R-:W-:-:S03]  /*58a0*/  CS2R R50, SRZ ;  /* 0x0000000000327805 */ /* 0x001fc6000001ff00 */
[----:B------:R0:W5:Y:S01]  /*58b0*/  @!P4 LDG.E.128 R52, desc[UR52][R58.64] ;  /* 0x000000343a34c981 */ /* 0x000162000c1e1d00 */
[----:B-1----:R-:W-:-:S06]  /*58c0*/  CS2R R48, SRZ ;  /* 0x0000000000307805 */ /* 0x002fcc000001ff00 */
[----:B------:R1:W5:Y:S01]  /*58d0*/  @!P4 LDG.E.128 R48, desc[UR52][R56.64] ;  /* 0x000000343830c981 */ /* 0x000362000c1e1d00 */
[----:B--2---:R-:W-:Y:S01]  /*58e0*/  @!P3 LEA R64, P4, R62, R64, 0x1 ;  /* 0x000000403e40b211 */ /* 0x004fe200078808ff */
[----:B------:R-:W-:-:S03]  /*58f0*/  VIADD R68, R188, 0x60 ;  /* 0x00000060bc447836 */ /* 0x000fc60000000000 */
[----:B------:R-:W-:Y:S02]  /*5900*/  @!P3 LEA.HI.X R65, R62, R65, R63, 0x1, P4 ;  /* 0x000000413e41b211 */ /* 0x000fe400020f0c3f */
[----:B---3--:R-:W-:-:S04]  /*5910*/  @!P3 LEA R66, P4, R60, R66, 0x1 ;  /* 0x000000423c42b211 */ /* 0x008fc800078808ff */
[----:B------:R-:W-:Y:S02]  /*5920*/  @!P3 LEA.HI.X R67, R60, R67, R61, 0x1, P4 ;  /* 0x000000433c43b211 */ /* 0x000fe400020f0c3d */
[----:B------:R-:W-:-:S04]  /*5930*/  ISETP.GE.AND P4, PT, R68, R95, PT ;  /* 0x0000005f4400720c */ /* 0x000fc80003f86270 */
[----:B------:R-:W-:Y:S02]  /*5940*/  ISETP.GE.OR P4, PT, R16, R102, P4 ;  /* 0x000000661000720c */ /* 0x000fe40002786670 */
[----:B0-----:R-:W-:Y:S02]  /*5950*/  CS2R R58, SRZ ;  /* 0x00000000003a7805 */ /* 0x001fe4000001ff00 */
[----:B-1----:R-:W-:Y:S02]  /*5960*/  CS2R R56, SRZ ;  /* 0x0000000000387805 */ /* 0x002fe4000001ff00 */
[----:B------:R-:W-:Y:S02]  /*5970*/  CS2R R62, SRZ ;  /* 0x00000000003e7805 */ /* 0x000fe4000001ff00 */
[----:B------:R-:W-:Y:S01]  /*5980*/  CS2R R60, SRZ ;  /* 0x00000000003c7805 */ /* 0x000fe2000001ff00 */
        /* <DEDUP_REMOVED lines=12> */
[----:B------:R-:W-:Y:S01]  /*5a50*/  IMAD.MOV.U32 R13, RZ, RZ, R11 ;  /* 0x000000ffff0d7224 */ /* 0x000fe200078e000b */
[----:B------:R-:W-:-:S04]  /*5a60*/  ULDC.64 UR6, c[0x0][0x400] ;  /* 0x0001000000067ab9 */ /* 0x000fc80000000a00 */
[----:B------:R-:W1:Y:S01]  /*5a70*/  LDC.64 R66, c[0x0][0x408] ;  /* 0x00010200ff427b82 */ /* 0x000e620000000a00 */
[----:B0-----:R-:W-:-:S04]  /*5a80*/  IMAD.WIDE.U32 R14, R64, 0x60, R14 ;  /* 0x00000060400e7825 */ /* 0x001fc800078e000e */
[----:B------:R-:W-:Y:S01]  /*5a90*/  IMAD R65, R65, 0x60, RZ ;  /* 0x0000006041417824 */ /* 0x000fe200078e02ff */
[----:B------:R-:W-:Y:S01]  /*5aa0*/  IADD3 R14, P4, R82, R14, RZ ;  /* 0x0000000e520e7210 */ /* 0x000fe20007f9e0ff */
[----:B-1----:R-:W-:-:S03]  /*5ab0*/  IMAD.WIDE.U32 R12, R66, 0x60, R12 ;  /* 0x00000060420c7825 */ /* 0x002fc600078e000c */
[----:B------:R-:W-:Y:S01]  /*5ac0*/  IADD3.X R15, R39, R15, R65, P4, !PT ;  /* 0x0000000f270f7210 */ /* 0x000fe200027fe441 */
[----:B------:R-:W-:Y:S01]  /*5ad0*/  IMAD R67, R67, 0x60, RZ ;  /* 0x0000006043437824 */ /* 0x000fe200078e02ff */
[----:B------:R-:W-:-:S04]  /*5ae0*/  IADD3 R11, P4, R86, R12, RZ ;  /* 0x0000000c560b7210 */ /* 0x000fc80007f9e0ff */
[----:B------:R-:W-:Y:S02]  /*5af0*/  IADD3.X R12, R78, R13, R67, P4, !PT ;  /* 0x0000000d4e0c7210 */ /* 0x000fe400027fe443 */
[----:B------:R-:W-:-:S04]  /*5b00*/  LEA R64, P4, R14, UR4, 0x1 ;  /* 0x000000040e407c11 */ /* 0x000fc8000f8808ff */
[----:B------:R-:W-:Y:S02]  /*5b10*/  LEA.HI.X R65, R14, UR5, R15, 0x1, P4 ;  /* 0x000000050e417c11 */ /* 0x000fe4000a0f0c0f */
[----:B------:R-:W-:-:S04]  /*5b20*/  LEA R68, P4, R11, UR6, 0x1 ;  /* 0x000000060b447c11 */ /* 0x000fc8000f8808ff */
[----:B------:R-:W-:Y:S01]  /*5b30*/  LEA.HI.X R69, R11, UR7, R12, 0x1, P4 ;  /* 0x000000070b457c11 */ /* 0x000fe2000a0f0c0c */
[----:B------:R-:W5:Y:S05]  /*5b40*/  LDG.E.128 R64, desc[UR52][R64.64] ;  /* 0x0000003440407981 */ /* 0x000f6a000c1e1d00 */
[----:B------:R-:W5:Y:S03]  /*5b50*/  LDG.E.128 R68, desc[UR52][R68.64] ;  /* 0x0000003444447981 */ /* 0x000f66000c1e1d00 */
.L_x_1744:
[----:B------:R-:W-:Y:S05]  /*5b60*/  BSYNC B1 ;  /* 0x0000000000017941 */ /* 0x000fea0003800000 */
.L_x_1743:
        /* <DEDUP_REMOVED lines=68> */
.L_x_1745:
[----:B------:R-:W-:Y:S01]  /*5fb0*/  IMAD R89, R19, 0x8, R18 ;  /* 0x0000000813597824 */ /* 0x000fe200078e0212 */
[----:B------:R-:W-:Y:S01]  /*5fc0*/  SHF.L.U32 R100, R199, 0x1f, RZ ;  /* 0x0000001fc7647819 */ /* 0x000fe200000006ff */
[----:B------:R-:W0:Y:S01]  /*5fd0*/  LDC R107, c[0x0][0x2f4] ;  /* 0x0000bd00ff6b7b82 */ /* 0x000e220000000800 */
[----:B------:R-:W-:Y:S02]  /*5fe0*/  BSSY B1, `(.L_x_1746) ;  /* 0x0000003000017945 */ /* 0x000fe40003800000 */
[----:B------:R-:W1:Y:S02]  /*5ff0*/  SYNCS.PHASECHK.TRANS64.TRYWAIT P4, [R89+URZ+0x28890], R100 ;  /* 0x02889064590075a7 */ /* 0x000e64000808017f */
[----:B-1----:R-:W-:Y:S05]  /*6000*/  @!P4 BRA `(.L_x_1747) ;  /* 0x000002100064c947 */ /* 0x002fea0003800000 */
.L_x_2130:
[----:B------:R-:W-:Y:S05]  /*6010*/  BSYNC B1 ;  /* 0x0000000000017941 */ /* 0x000fea0003800000 */
.L_x_1746:
[----:B------:R-:W-:Y:S01]  /*6020*/  UMOV UR4, 0xffffffff ;  /* 0xffffffff00047882 */ /* 0x000fe20000000000 */
[----:B0-----:R-:W-:Y:S02]  /*6030*/  IMAD.IADD R109, R107, 0x1, -R36 ;  /* 0x000000016b6d7824 */ /* 0x001fe400078e0a24 */
[----:B------:R-:W-:Y:S05]  /*6040*/  BRA.DIV UR4, `(.L_x_1748) ;  /* 0x0000021204687947 */ /* 0x000fea000b800000 */
[----:B------:R0:W2:Y:S04]  /*6050*/  SHFL.IDX PT, R105, R101, RZ, 0x181f ;  /* 0x00181fff65697589 */ /* 0x0000a800000e0000 */
[----:B------:R0:W3:Y:S02]  /*6060*/  SHFL.IDX PT, R104, R106, RZ, 0x181f ;  /* 0x00181fff6a687589 */ /* 0x0000e400000e0000 */
.L_x_2134:
[----:B------:R-:W-:Y:S01]  /*6070*/  ISETP.GE.OR P4, PT, R188, R95, P1 ;  /* 0x0000005fbc00720c */ /* 0x000fe20000f86670 */
[----:B------:R-:W-:-:S12]  /*6080*/  BSSY B1, `(.L_x_1749) ;  /* 0x0000079000017945 */ /* 0x000fd80003800000 */
[----:B------:R-:W-:Y:S05]  /*6090*/  @P4 BRA `(.L_x_1750) ;  /* 0x0000000400dc4947 */ /* 0x000fea0003800000 */
[----:B------:R-:W-:Y:S01]  /*60a0*/  SEL R11, R36, R109, !P0 ;  /* 0x0000006d240b7207 */ /* 0x000fe20004000000 */
[----:B------:R-:W-:Y:S01]  /*60b0*/  BSSY B2, `(.L_x_1751) ;  /* 0x0000071000027945 */ /* 0x000fe20003800000 */
[----:B------:R-:W-:Y:S02]  /*60c0*/  SHF.R.U32.HI R13, RZ, 0x3, R209 ;  /* 0x00000003ff0d7819 */ /* 0x000fe400000116d1 */
[----:B------:R-:W-:Y:S02]  /*60d0*/  SHF.R.S32.HI R12, RZ, 0x1f, R11 ;  /* 0x0000001fff0c7819 */ /* 0x000fe4000001140b */
[----:B---3--:R-:W-:Y:S02]  /*60e0*/  LEA R102, P4, R76, R104, 0x1 ;  /* 0x000000684c667211 */ /* 0x008fe400078808ff */
[----:B------:R-:W-:Y:S02]  /*60f0*/  LEA.HI R12, R12, R11, RZ, 0x4 ;  /* 0x0000000b0c0c7211 */ /* 0x000fe400078f20ff */
[----:B--2---:R-:W-:-:S02]  /*6100*/  LEA.HI.X R103, R76, R105, R88, 0x1, P4 ;  /* 0x000000694c677211 */ /* 0x004fc400020f0c58 */
        /* <DEDUP_REMOVED lines=12> */
[----:B------:R-:W-:-:S03]  /*61d0*/  IMAD R72, R13, 0x2, R18 ;  /* 0x000000020d487824 */ /* 0x000fc600078e0212 */
[----:B------:R2:W3:Y:S04]  /*61e0*/  LDS.128 R12, [R11+0x18400] ;  /* 0x018400000b0c7984 */ /* 0x0004e80000000c00 */
[----:B------:R-:W4:Y:S01]  /*61f0*/  LDS.128 R72, [R72+0x18400] ;  /* 0x0184000048487984 */ /* 0x000f220000000c00 */
[----:B------:R-:W-:Y:S05]  /*6200*/  @P3 BRA `(.L_x_1752) ;  /* 0x00000004006c3947 */ /* 0x000fea0003800000 */
[----:B------:R-:W-:Y:S01]  /*6210*/  SHF.R.U32.HI R142, RZ, 0x10, R45 ;  /* 0x00000010ff8e7819 */ /* 0x000fe2000001162d */
[----:B----4-:R-:W-:Y:S01]  /*6220*/  IMAD.U32 R136, R75, 0x10000, RZ ;  /* 0x000100004b887824 */ /* 0x010fe200078e00ff */
[----:B------:R-:W-:Y:S01]  /*6230*/  SHF.R.U32.HI R147, RZ, 0x10, R41 ;  /* 0x00000010ff937819 */ /* 0x000fe20000011629 */
[----:B---3--:R-:W-:Y:S01]  /*6240*/  IMAD.U32 R135, R15, 0x10000, RZ ;  /* 0x000100000f877824 */ /* 0x008fe200078e00ff */
[----:B------:R-:W-:Y:S01]  /*6250*/  PRMT R141, R141, 0x5410, R142 ;  /* 0x000054108d8d7816 */ /* 0x000fe2000000008e */
[----:B--2---:R-:W-:Y:S01]  /*6260*/  IMAD.U32 R11, R14, 0x10000, RZ ;  /* 0x000100000e0b7824 */ /* 0x004fe200078e00ff */
[----:B------:R-:W-:Y:S02]  /*6270*/  PRMT R140, R140, 0x5410, R147 ;  /* 0x000054108c8c7816 */ /* 0x000fe40000000093 */
[----:B------:R-:W-:Y:S01]  /*6280*/  SHF.R.U64 R40, R40, 0x10, R41 ;  /* 0x0000001028287819 */ /* 0x000fe20000001229 */
[----:B------:R-:W-:Y:S01]  /*6290*/  IMAD.U32 R142, R141, 0x10000, RZ ;  /* 0x000100008d8e7824 */ /* 0x000fe200078e00ff */
[----:B------:R-:W-:Y:S01]  /*62a0*/  SHF.R.U32.HI R143, RZ, 0x10, R43 ;  /* 0x00000010ff8f7819 */ /* 0x000fe2000001162b */
[----:B------:R-:W-:Y:S01]  /*62b0*/  IMAD.U32 R41, R72, 0x10000, RZ ;  /* 0x0001000048297824 */ /* 0x000fe200078e00ff */
[----:B------:R-:W-:Y:S01]  /*62c0*/  SHF.R.U64 R146, R44, 0x10, R45 ;  /* 0x000000102c927819 */ /* 0x000fe2000000122d */
[----:B------:R-:W-:Y:S01]  /*62d0*/  IMAD.U32 R44, R13, 0x10000, RZ ;  /* 0x000100000d2c7824 */ /* 0x000fe200078e00ff */
[----:B------:R-:W-:Y:S01]  /*62e0*/  SHF.R.U64 R145, R42, 0x10, R43 ;  /* 0x000000102a917819 */ /* 0x000fe2000000122b */
[----:B------:R-:W-:Y:S01]  /*62f0*/  IMAD.U32 R43, R73, 0x10000, RZ ;  /* 0x00010000492b7824 */ /* 0x000fe200078e00ff */
[----:B------:R-:W-:-:S02]  /*6300*/  SHF.R.U64 R45, R46, 0x10, R47 ;  /* 0x000000102e2d7819 */ /* 0x000fc4000000122f */
[----:B------:R-:W-:Y:S02]  /*6310*/  SHF.R.U32.HI R144, RZ, 0x10, R47 ;  /* 0x00000010ff907819 */ /* 0x000fe4000001162f */
[----:B------:R-:W-:Y:S01]  /*6320*/  LOP3.LUT R47, R75, 0xffff0000, RZ, 0xc0, !PT ;  /* 0xffff00004b2f7812 */ /* 0x000fe200078ec0ff */
[----:B------:R-:W-:Y:S01]  /*6330*/  IMAD.U32 R75, R140, 0x10000, RZ ;  /* 0x000100008c4b7824 */ /* 0x000fe200078e00ff */
[----:B------:R-:W-:Y:S02]  /*6340*/  LOP3.LUT R46, R73, 0xffff0000, RZ, 0xc0, !PT ;  /* 0xffff0000492e7812 */ /* 0x000fe400078ec0ff */
[----:B------:R-:W-:Y:S02]  /*6350*/  PRMT R73, R111, 0x5432, R40 ;  /* 0x000054326f497816 */ /* 0x000fe40000000028 */
[----:B------:R-:W-:Y:S02]  /*6360*/  PRMT R138, R138, 0x5410, R143 ;  /* 0x000054108a8a7816 */ /* 0x000fe4000000008f */
[----:B------:R-:W-:-:S02]  /*6370*/  LOP3.LUT R141, R141, 0xffff0000, RZ, 0xc0, !PT ;  /* 0xffff00008d8d7812 */ /* 0x000fc400078ec0ff */
[----:B------:R-:W-:Y:S01]  /*6380*/  PRMT R40, R110, 0x5432, R145 ;  /* 0x000054326e287816 */ /* 0x000fe20000000091 */
[-C--:B------:R-:W-:Y:S01]  /*6390*/  FMUL.FTZ R145, R43, R142.reuse ;  /* 0x0000008e2b917220 */ /* 0x080fe20000410000 */
[----:B------:R-:W-:Y:S01]  /*63a0*/  PRMT R143, R137, 0x5410, R144 ;  /* 0x00005410898f7816 */ /* 0x000fe20000000090 */
[-C--:B------:R-:W-:Y:S01]  /*63b0*/  FMUL.FTZ R137, R43, R75.reuse ;  /* 0x0000004b2b897220 */ /* 0x080fe20000410000 */
[----:B------:R-:W-:Y:S01]  /*63c0*/  LOP3.LUT R140, R140, 0xffff0000, RZ, 0xc0, !PT ;  /* 0xffff00008c8c7812 */ /* 0x000fe200078ec0ff */
[----:B------:R-:W-:Y:S01]  /*63d0*/  FFMA.FTZ R43, R44, R75, -R145 ;  /* 0x0000004b2c2b7223 */ /* 0x000fe20000010891 */
[----:B------:R-:W-:Y:S01]  /*63e0*/  LOP3.LUT R133, R13, 0xffff0000, RZ, 0xc0, !PT ;  /* 0xffff00000d857812 */ /* 0x000fe200078ec0ff */
[----:B------:R-:W-:Y:S01]  /*63f0*/  IMAD.U32 R144, R143, 0x10000, RZ ;  /* 0x000100008f907824 */ /* 0x000fe200078e00ff */
[----:B------:R-:W-:Y:S01]  /*6400*/  PRMT R139, R139, 0x5410, R146 ;  /* 0x000054108b8b7816 */ /* 0x000fe20000000092 */
[----:B------:R-:W-:Y:S01]  /*6410*/  FMUL.FTZ R146, R46, R141 ;  /* 0x0000008d2e927220 */ /* 0x000fe20000410000 */
[----:B------:R-:W-:Y:S01]  /*6420*/  FFMA.FTZ R44, R44, R142, R137 ;  /* 0x0000008e2c2c7223 */ /* 0x000fe20000010089 */
[----:B------:R-:W-:Y:S01]  /*6430*/  FMUL.FTZ R142, R46, R140 ;  /* 0x0000008c2e8e7220 */ /* 0x000fe20000410000 */
[----:B------:R-:W-:-:S02]  /*6440*/  IMAD.U32 R137, R138, 0x10000, RZ ;  /* 0x000100008a897824 */ /* 0x000fc400078e00ff */
[----:B------:R-:W-:Y:S01]  /*6450*/  FFMA.FTZ R46, R133, R140, -R146 ;  /* 0x0000008c852e7223 */ /* 0x000fe20000010892 */
[----:B------:R-:W-:Y:S01]  /*6460*/  LOP3.LUT R143, R143, 0xffff0000, RZ, 0xc0, !PT ;  /* 0xffff00008f8f7812 */ /* 0x000fe200078ec0ff */
[C---:B------:R-:W-:Y:S01]  /*6470*/  FMUL.FTZ R140, R136.reuse, R144 ;  /* 0x00000090888c7220 */ /* 0x040fe20000410000 */
[----:B------:R-:W-:Y:S01]  /*6480*/  LOP3.LUT R42, R15, 0xffff0000, RZ, 0xc0, !PT ;  /* 0xffff00000f2a7812 */ /* 0x000fe200078ec0ff */
[----:B------:R-:W-:Y:S01]  /*6490*/  FMUL.FTZ R145, R136, R137 ;  /* 0x0000008988917220 */ /* 0x000fe20000410000 */
[----:B------:R-:W-:Y:S01]  /*64a0*/  FFMA.FTZ R75, R133, R141, R142 ;  /* 0x0000008d854b7223 */ /* 0x000fe2000001008e */
[----:B------:R-:W-:Y:S01]  /*64b0*/  LOP3.LUT R138, R138, 0xffff0000, RZ, 0xc0, !PT ;  /* 0xffff00008a8a7812 */ /* 0x000fe200078ec0ff */
[----:B------:R-:W-:Y:S01]  /*64c0*/  FFMA.FTZ R137, R135, R137, -R140 ;  /* 0x0000008987897223 */ /* 0x000fe2000001088c */
[----:B------:R-:W-:Y:S01]  /*64d0*/  FMUL.FTZ R133, R47, R143 ;  /* 0x0000008f2f857220 */ /* 0x000fe20000410000 */
[----:B------:R-:W-:Y:S01]  /*64e0*/  IMAD.U32 R140, R139, 0x10000, RZ ;  /* 0x000100008b8c7824 */ /* 0x000fe200078e00ff */
[----:B------:R-:W-:Y:S01]  /*64f0*/  LOP3.LUT R72, R72, 0xffff0000, RZ, 0xc0, !PT ;  /* 0xffff000048487812 */ /* 0x000fe200078ec0ff */
[----:B------:R-:W-:-:S02]  /*6500*/  IMAD.U32 R136, R73, 0x10000, RZ ;  /* 0x0001000049887824 */ /* 0x000fc400078e00ff */
[-C--:B------:R-:W-:Y:S01]  /*6510*/  FMUL.FTZ R47, R47, R138.reuse ;  /* 0x0000008a2f2f7220 */ /* 0x080fe20000410000 */
[----:B------:R-:W-:Y:S01]  /*6520*/  FFMA.FTZ R142, R42, R138, -R133 ;  /* 0x0000008a2a8e7223 */ /* 0x000fe20000010885 */
[----:B------:R-:W-:Y:S01]  /*6530*/  LOP3.LUT R139, R139, 0xffff0000, RZ, 0xc0, !PT ;  /* 0xffff00008b8b7812 */ /* 0x000fe200078ec0ff */
[----:B------:R-:W-:Y:S01]  /*6540*/  FMUL.FTZ R138, R41, R140 ;  /* 0x0000008c298a7220 */ /* 0x000fe20000410000 */
[----:B------:R-:W-:Y:S01]  /*6550*/  LOP3.LUT R73, R73, 0xffff0000, RZ, 0xc0, !PT ;  /* 0xffff000049497812 */ /* 0x000fe200078ec0ff */
[----:B------:R-:W-:Y:S01]  /*6560*/  IMAD.U32 R13, R12, 0x10000, RZ ;  /* 0x000100000c0d7824 */ /* 0x000fe200078e00ff */
[----:B------:R-:W-:Y:S01]  /*6570*/  PRMT R45, R108, 0x5432, R45 ;  /* 0x000054326c2d7816 */ /* 0x000fe2000000002d */
[----:B------:R-:W-:Y:S01]  /*6580*/  FMUL.FTZ R41, R41, R136 ;  /* 0x0000008829297220 */ /* 0x000fe20000410000 */
[----:B------:R-:W-:Y:S01]  /*6590*/  FFMA.FTZ R145, R135, R144, R145 ;  /* 0x0000009087917223 */ /* 0x000fe20000010091 */
[----:B------:R-:W-:Y:S01]  /*65a0*/  LOP3.LUT R12, R12, 0xffff0000, RZ, 0xc0, !PT ;  /* 0xffff00000c0c7812 */ /* 0x000fe200078ec0ff */
[----:B------:R-:W-:Y:S01]  /*65b0*/  FFMA.FTZ R144, R42, R143, R47 ;  /* 0x0000008f2a907223 */ /* 0x000fe2000001002f */
[----:B------:R-:W-:Y:S01]  /*65c0*/  LOP3.LUT R15, R14, 0xffff0000, RZ, 0xc0, !PT ;  /* 0xffff00000e0f7812 */ /* 0x000fe200078ec0ff */
[C---:B------:R-:W-:Y:S01]  /*65d0*/  FMUL.FTZ R47, R72.reuse, R139 ;  /* 0x0000008b482f7220 */ /* 0x040fe20000410000 */
[----:B------:R-:W-:Y:S01]  /*65e0*/  FFMA.FTZ R140, R13, R140, R41 ;  /* 0x0000008c0d8c7223 */ /* 0x000fe20000010029 */
[----:B------:R-:W-:Y:S01]  /*65f0*/  FMUL.FTZ R133, R72, R73 ;  /* 0x0000004948857220 */ /* 0x000fe20000410000 */
[----:B------:R-:W-:-:S02]  /*6600*/  IMAD.U32 R14, R74, 0x10000, RZ ;  /* 0x000100004a0e7824 */ /* 0x000fc400078e00ff */
[----:B------:R-:W-:Y:S01]  /*6610*/  FFMA.FTZ R138, R13, R136, -R138 ;  /* 0x000000880d8a7223 */ /* 0x000fe2000001088a */
[C---:B------:R-:W-:Y:S01]  /*6620*/  IMAD.U32 R41, R45.reuse, 0x10000, RZ ;  /* 0x000100002d297824 */ /* 0x040fe200078e00ff */
[----:B------:R-:W-:Y:S01]  /*6630*/  LOP3.LUT R74, R74, 0xffff0000, RZ, 0xc0, !PT ;  /* 0xffff00004a4a7812 */ /* 0x000fe200078ec0ff */
[----:B------:R-:W-:Y:S01]  /*6640*/  IMAD.U32 R13, R40, 0x10000, RZ ;  /* 0x00010000280d7824 */ /* 0x000fe200078e00ff */
[----:B------:R-:W-:Y:S01]  /*6650*/  LOP3.LUT R45, R45, 0xffff0000, RZ, 0xc0, !PT ;  /* 0xffff00002d2d7812 */ /* 0x000fe200078ec0ff */
[C---:B------:R-:W-:Y:S01]  /*6660*/  FFMA.FTZ R47, R12.reuse, R73, -R47 ;  /* 0x000000490c2f7223 */ /* 0x040fe2000001082f */
[----:B------:R-:W-:Y:S01]  /*6670*/  FFMA.FTZ R133, R12, R139, R133 ;  /* 0x0000008b0c857223 */ /* 0x000fe20000010085 */
[----:B------:R-:W-:Y:S01]  /*6680*/  FMUL.FTZ R12, R14, R41 ;  /* 0x000000290e0c7220 */ /* 0x000fe20000410000 */
[----:B------:R-:W-:Y:S01]  /*6690*/  LOP3.LUT R40, R40, 0xffff0000, RZ, 0xc0, !PT ;  /* 0xffff000028287812 */ /* 0x000fe200078ec0ff */
[----:B------:R-:W-:Y:S01]  /*66a0*/  FMUL.FTZ R14, R14, R13 ;  /* 0x0000000d0e0e7220 */ /* 0x000fe20000410000 */
[----:B------:R-:W-:Y:S01]  /*66b0*/  FMUL.FTZ R42, R74, R45 ;  /* 0x0000002d4a2a7220 */ /* 0x000fe20000410000 */
[C---:B------:R-:W-:Y:S01]  /*66c0*/  FFMA.FTZ R12, R11.reuse, R13, -R12 ;  /* 0x0000000d0b0c7223 */ /* 0x040fe2000001080c */
[----:B------:R-:W-:Y:S01]  /*66d0*/  F2FP.BF16.F32.PACK_AB R137, R142, R137 ;  /* 0x000000898e89723e */ /* 0x000fe200000010ff */
[----:B------:R-:W-:Y:S01]  /*66e0*/  FFMA.FTZ R14, R11, R41, R14 ;  /* 0x000000290b0e7223 */ /* 0x000fe2000001000e */
[-C--:B------:R-:W-:Y:S01]  /*66f0*/  FMUL.FTZ R74, R74, R40.reuse ;  /* 0x000000284a4a7220 */ /* 0x080fe20000410000 */
[----:B------:R-:W-:Y:S01]  /*6700*/  FFMA.FTZ R11, R15, R40, -R42 ;  /* 0x000000280f0b7223 */ /* 0x000fe2000001082a */
[----:B------:R-:W-:-:S02]  /*6710*/  F2FP.BF16.F32.PACK_AB R138, R47, R138 ;  /* 0x0000008a2f8a723e */ /* 0x000fc400000010ff */
[----:B------:R-:W-:Y:S01]  /*6720*/  FFMA.FTZ R15, R15, R45, R74 ;  /* 0x0000002d0f0f7223 */ /* 0x000fe2000001004a */
        /* <DEDUP_REMOVED lines=9> */
.L_x_1752:
[----:B------:R-:W-:Y:S05]  /*67c0*/  BSYNC B2 ;  /* 0x0000000000027941 */ /* 0x000fea0003800000 */
.L_x_1751:
[----:B------:R-:W-:Y:S01]  /*67d0*/  ISETP.GE.AND P4, PT, R134, R107, PT ;  /* 0x0000006b8600720c */ /* 0x000fe20003f86270 */
[----:B---3--:R3:W-:-:S12]  /*67e0*/  ST.E.128 desc[UR52][R102.64], R12 ;  /* 0x0000000c66007985 */ /* 0x0087d8000c101d34 */
[----:B------:R-:W-:-:S05]  /*67f0*/  @!P4 IMAD.WIDE R104, R134, 0x2, R104 ;  /* 0x000000028668c825 */ /* 0x000fca00078e0268 */
[----:B----4-:R3:W-:Y:S02]  /*6800*/  @!P4 ST.E.128 desc[UR52][R104.64], R72 ;  /* 0x000000486800c985 */ /* 0x0107e4000c101d34 */
.L_x_1750:
[----:B------:R-:W-:Y:S05]  /*6810*/  BSYNC B1 ;  /* 0x0000000000017941 */ /* 0x000fea0003800000 */
.L_x_1749:
[----:B------:R-:W-:-:S03]  /*6820*/  UMOV UR4, 0xffffffff ;  /* 0xffffffff00047882 */ /* 0x000fc60000000000 */
[----:B------:R-:W-:Y:S05]  /*6830*/  BRA.DIV UR4, `(.L_x_1753) ;  /* 0x0000020a04b87947 */ /* 0x000fea000b800000 */
[----:B------:R4:W0:Y:S04]  /*6840*/  SHFL.IDX PT, R47, R101, 0x1, 0x181f ;  /* 0x00381f00652f7f89 */ /* 0x00082800000e0000 */
[----:B------:R4:W0:Y:S02]  /*6850*/  SHFL.IDX PT, R46, R106, 0x1, 0x181f ;  /* 0x00381f006a2e7f89 */ /* 0x00082400000e0000 */
.L_x_2138:
[----:B--2---:R-:W-:Y:S01]  /*6860*/  VIADD R11, R188, 0x20 ;  /* 0x00000020bc0b7836 */ /* 0x004fe20000000000 */
[----:B------:R-:W-:Y:S04]  /*6870*/  BSSY B1, `(.L_x_1754) ;  /* 0x000007c000017945 */ /* 0x000fe80003800000 */
[----:B------:R-:W-:-:S13]  /*6880*/  ISETP.GE.OR P4, PT, R11, R95, P1 ;  /* 0x0000005f0b00720c */ /* 0x000fda0000f86670 */
[----:B------:R-:W-:Y:S05]  /*6890*/  @P4 BRA `(.L_x_1755) ;  /* 0x0000000400e44947 */ /* 0x000fea0003800000 */
[----:B------:R-:W-:Y:S01]  /*68a0*/  SEL R11, R36, R109, !P0 ;  /* 0x0000006d240b7207 */ /* 0x000fe20004000000 */
[----:B------:R-:W-:Y:S01]  /*68b0*/  BSSY B2, `(.L_x_1756) ;  /* 0x0000073000027945 */ /* 0x000fe20003800000 */
[----:B---3--:R-:W-:Y:S02]  /*68c0*/  SHF.R.U32.HI R13, RZ, 0x3, R205 ;  /* 0x00000003ff0d7819 */ /* 0x008fe400000116cd */
        /* <DEDUP_REMOVED lines=17> */
[----:B------:R0:W2:Y:S04]  /*69e0*/  LDS.128 R12, [R11+0x18400] ;  /* 0x018400000b0c7984 */ /* 0x0000a80000000c00 */
[----:B------:R-:W3:Y:S01]  /*69f0*/  LDS.128 R40, [R40+0x18400] ;  /* 0x0184000028287984 */ /* 0x000ee20000000c00 */
[----:B------:R-:W-:Y:S05]  /*6a00*/  @P3 BRA `(.L_x_1757) ;  /* 0x0000000400743947 */ /* 0x000fea0003800000 */
[----:B------:R-:W-:Y:S01]  /*6a10*/  SHF.R.U32.HI R105, RZ, 0x10, R49 ;  /* 0x00000010ff697819 */ /* 0x000fe20000011631 */
[----:B0-2---:R-:W-:Y:S01]  /*6a20*/  IMAD.U32 R11, R14, 0x10000, RZ ;  /* 0x000100000e0b7824 */ /* 0x005fe200078e00ff */
[----:B------:R-:W-:Y:S02]  /*6a30*/  SHF.R.U32.HI R73, RZ, 0x10, R53 ;  /* 0x00000010ff497819 */ /* 0x000fe40000011635 */
[----:B------:R-:W-:Y:S02]  /*6a40*/  PRMT R128, R128, 0x5410, R105 ;  /* 0x0000541080807816 */ /* 0x000fe40000000069 */
[----:B------:R-:W-:Y:S02]  /*6a50*/  PRMT R132, R132, 0x5410, R73 ;  /* 0x0000541084847816 */ /* 0x000fe40000000049 */
[----:B------:R-:W-:Y:S02]  /*6a60*/  SHF.R.U32.HI R75, RZ, 0x10, R55 ;  /* 0x00000010ff4b7819 */ /* 0x000fe40000011637 */
[----:B------:R-:W-:Y:S01]  /*6a70*/  SHF.R.U64 R102, R52, 0x10, R53 ;  /* 0x0000001034667819 */ /* 0x000fe20000001235 */
[----:B---3--:R-:W-:Y:S01]  /*6a80*/  IMAD.U32 R52, R41, 0x10000, RZ ;  /* 0x0001000029347824 */ /* 0x008fe200078e00ff */
[----:B------:R-:W-:Y:S01]  /*6a90*/  SHF.R.U64 R74, R54, 0x10, R55 ;  /* 0x00000010364a7819 */ /* 0x000fe20000001237 */
[----:B------:R-:W-:Y:S01]  /*6aa0*/  IMAD.U32 R73, R132, 0x10000, RZ ;  /* 0x0001000084497824 */ /* 0x000fe200078e00ff */
[----:B------:R-:W-:Y:S01]  /*6ab0*/  SHF.R.U32.HI R103, RZ, 0x10, R51 ;  /* 0x00000010ff677819 */ /* 0x000fe20000011633 */
[----:B------:R-:W-:Y:S01]  /*6ac0*/  IMAD.U32 R55, R128, 0x10000, RZ ;  /* 0x0001000080377824 */ /* 0x000fe200078e00ff */
[----:B------:R-:W-:Y:S01]  /*6ad0*/  PRMT R130, R130, 0x5410, R75 ;  /* 0x0000541082827816 */ /* 0x000fe2000000004b */
[----:B------:R-:W-:Y:S01]  /*6ae0*/  IMAD.U32 R54, R43, 0x10000, RZ ;  /* 0x000100002b367824 */ /* 0x000fe200078e00ff */
[----:B------:R-:W-:Y:S01]  /*6af0*/  SHF.R.U64 R134, R48, 0x10, R49 ;  /* 0x0000001030867819 */ /* 0x000fe20000001231 */
[----:B------:R-:W-:Y:S01]  /*6b00*/  IMAD.U32 R49, R13, 0x10000, RZ ;  /* 0x000100000d317824 */ /* 0x000fe200078e00ff */
[----:B------:R-:W-:Y:S01]  /*6b10*/  PRMT R131, R131, 0x5410, R102 ;  /* 0x0000541083837816 */ /* 0x000fe20000000066 */
[C---:B------:R-:W-:Y:S01]  /*6b20*/  FMUL.FTZ R102, R52.reuse, R55 ;  /* 0x0000003734667220 */ /* 0x040fe20000410000 */
[----:B------:R-:W-:Y:S01]  /*6b30*/  PRMT R129, R129, 0x5410, R74 ;  /* 0x0000541081817816 */ /* 0x000fe2000000004a */
[----:B------:R-:W-:Y:S01]  /*6b40*/  FMUL.FTZ R74, R52, R73 ;  /* 0x00000049344a7220 */ /* 0x000fe20000410000 */
[----:B------:R-:W-:Y:S01]  /*6b50*/  LOP3.LUT R53, R41, 0xffff0000, RZ, 0xc0, !PT ;  /* 0xffff000029357812 */ /* 0x000fe200078ec0ff */
[----:B------:R-:W-:Y:S01]  /*6b60*/  IMAD.U32 R52, R130, 0x10000, RZ ;  /* 0x0001000082347824 */ /* 0x000fe200078e00ff */
[----:B------:R-:W-:Y:S01]  /*6b70*/  PRMT R126, R126, 0x5410, R103 ;  /* 0x000054107e7e7816 */ /* 0x000fe20000000067 */
[C---:B------:R-:W-:Y:S01]  /*6b80*/  FFMA.FTZ R74, R49.reuse, R55, -R74 ;  /* 0x00000037314a7223 */ /* 0x040fe2000001084a */
[----:B------:R-:W-:Y:S01]  /*6b90*/  LOP3.LUT R132, R132, 0xffff0000, RZ, 0xc0, !PT ;  /* 0xffff000084847812 */ /* 0x000fe200078ec0ff */
[----:B------:R-:W-:Y:S01]  /*6ba0*/  FFMA.FTZ R102, R49, R73, R102 ;  /* 0x0000004931667223 */ /* 0x000fe20000010066 */
[----:B------:R-:W-:Y:S01]  /*6bb0*/  LOP3.LUT R128, R128, 0xffff0000, RZ, 0xc0, !PT ;  /* 0xffff000080807812 */ /* 0x000fe200078ec0ff */
[----:B------:R-:W-:Y:S01]  /*6bc0*/  IMAD.U32 R49, R126, 0x10000, RZ ;  /* 0x000100007e317824 */ /* 0x000fe200078e00ff */
[----:B------:R-:W-:Y:S01]  /*6bd0*/  SHF.R.U64 R104, R50, 0x10, R51 ;  /* 0x0000001032687819 */ /* 0x000fe20000001233 */
[----:B------:R-:W-:Y:S01]  /*6be0*/  FMUL.FTZ R55, R53, R132 ;  /* 0x0000008435377220 */ /* 0x000fe20000410000 */
[----:B------:R-:W-:Y:S01]  /*6bf0*/  LOP3.LUT R50, R13, 0xffff0000, RZ, 0xc0, !PT ;  /* 0xffff00000d327812 */ /* 0x000fe200078ec0ff */
[----:B------:R-:W-:Y:S01]  /*6c00*/  FMUL.FTZ R53, R53, R128 ;  /* 0x0000008035357220 */ /* 0x000fe20000410000 */
[----:B------:R-:W-:Y:S01]  /*6c10*/  PRMT R125, R125, 0x5410, R104 ;  /* 0x000054107d7d7816 */ /* 0x000fe20000000068 */
[----:B------:R-:W-:Y:S01]  /*6c20*/  IMAD.U32 R51, R15, 0x10000, RZ ;  /* 0x000100000f337824 */ /* 0x000fe200078e00ff */
[----:B------:R-:W-:Y:S01]  /*6c30*/  PRMT R127, R127, 0x5410, R134 ;  /* 0x000054107f7f7816 */ /* 0x000fe20000000086 */
[C---:B------:R-:W-:Y:S01]  /*6c40*/  FMUL.FTZ R104, R54.reuse, R52 ;  /* 0x0000003436687220 */ /* 0x040fe20000410000 */
[----:B------:R-:W-:Y:S01]  /*6c50*/  LOP3.LUT R43, R43, 0xffff0000, RZ, 0xc0, !PT ;  /* 0xffff00002b2b7812 */ /* 0x000fe200078ec0ff */
[----:B------:R-:W-:Y:S01]  /*6c60*/  FMUL.FTZ R73, R54, R49 ;  /* 0x0000003136497220 */ /* 0x000fe20000410000 */
[----:B------:R-:W-:Y:S01]  /*6c70*/  LOP3.LUT R130, R130, 0xffff0000, RZ, 0xc0, !PT ;  /* 0xffff000082827812 */ /* 0x000fe200078ec0ff */
[----:B------:R-:W-:Y:S01]  /*6c80*/  FFMA.FTZ R55, R50, R128, -R55 ;  /* 0x0000008032377223 */ /* 0x000fe20000010837 */
[----:B------:R-:W-:Y:S01]  /*6c90*/  LOP3.LUT R126, R126, 0xffff0000, RZ, 0xc0, !PT ;  /* 0xffff00007e7e7812 */ /* 0x000fe200078ec0ff */
[----:B------:R-:W-:Y:S01]  /*6ca0*/  FFMA.FTZ R53, R50, R132, R53 ;  /* 0x0000008432357223 */ /* 0x000fe20000010035 */
[----:B------:R-:W-:-:S02]  /*6cb0*/  IMAD.U32 R41, R40, 0x10000, RZ ;  /* 0x0001000028297824 */ /* 0x000fc400078e00ff */
[----:B------:R-:W-:Y:S01]  /*6cc0*/  FFMA.FTZ R104, R51, R49, -R104 ;  /* 0x0000003133687223 */ /* 0x000fe20000010868 */
[----:B------:R-:W-:Y:S02]  /*6cd0*/  IMAD.U32 R50, R131, 0x10000, RZ ;  /* 0x0001000083327824 */ /* 0x000fe400078e00ff */
[----:B------:R-:W-:Y:S01]  /*6ce0*/  FFMA.FTZ R73, R51, R52, R73 ;  /* 0x0000003433497223 */ /* 0x000fe20000010049 */
[----:B------:R-:W-:Y:S02]  /*6cf0*/  IMAD.U32 R49, R127, 0x10000, RZ ;  /* 0x000100007f317824 */ /* 0x000fe400078e00ff */
[C---:B------:R-:W-:Y:S01]  /*6d00*/  FMUL.FTZ R52, R43.reuse, R130 ;  /* 0x000000822b347220 */ /* 0x040fe20000410000 */
[----:B------:R-:W-:Y:S01]  /*6d10*/  FMUL.FTZ R54, R43, R126 ;  /* 0x0000007e2b367220 */ /* 0x000fe20000410000 */
[----:B------:R-:W-:Y:S01]  /*6d20*/  LOP3.LUT R15, R15, 0xffff0000, RZ, 0xc0, !PT ;  /* 0xffff00000f0f7812 */ /* 0x000fe200078ec0ff */
[C---:B------:R-:W-:Y:S01]  /*6d30*/  FMUL.FTZ R43, R41.reuse, R50 ;  /* 0x00000032292b7220 */ /* 0x040fe20000410000 */
[----:B------:R-:W-:Y:S01]  /*6d40*/  IMAD.U32 R48, R12, 0x10000, RZ ;  /* 0x000100000c307824 */ /* 0x000fe200078e00ff */
[----:B------:R-:W-:Y:S01]  /*6d50*/  LOP3.LUT R40, R40, 0xffff0000, RZ, 0xc0, !PT ;  /* 0xffff000028287812 */ /* 0x000fe200078ec0ff */
[-C--:B------:R-:W-:Y:S01]  /*6d60*/  FMUL.FTZ R41, R41, R49.reuse ;  /* 0x0000003129297220 */ /* 0x080fe20000410000 */
[----:B------:R-:W-:Y:S01]  /*6d70*/  LOP3.LUT R131, R131, 0xffff0000, RZ, 0xc0, !PT ;  /* 0xffff000083837812 */ /* 0x000fe200078ec0ff */
[----:B------:R-:W-:Y:S01]  /*6d80*/  FFMA.FTZ R51, R15, R126, -R52 ;  /* 0x0000007e0f337223 */ /* 0x000fe20000010834 */
[----:B------:R-:W-:Y:S01]  /*6d90*/  LOP3.LUT R127, R127, 0xffff0000, RZ, 0xc0, !PT ;  /* 0xffff00007f7f7812 */ /* 0x000fe200078ec0ff */
[----:B------:R-:W-:Y:S01]  /*6da0*/  FFMA.FTZ R54, R15, R130, R54 ;  /* 0x000000820f367223 */ /* 0x000fe20000010036 */
[C---:B------:R-:W-:Y:S01]  /*6db0*/  FFMA.FTZ R43, R48.reuse, R49, -R43 ;  /* 0x00000031302b7223 */ /* 0x040fe2000001082b */
[----:B------:R-:W-:Y:S01]  /*6dc0*/  FFMA.FTZ R41, R48, R50, R41 ;  /* 0x0000003230297223 */ /* 0x000fe20000010029 */
[----:B------:R-:W-:Y:S01]  /*6dd0*/  LOP3.LUT R12, R12, 0xffff0000, RZ, 0xc0, !PT ;  /* 0xffff00000c0c7812 */ /* 0x000fe200078ec0ff */
[----:B------:R-:W-:-:S02]  /*6de0*/  IMAD.U32 R13, R42, 0x10000, RZ ;  /* 0x000100002a0d7824 */ /* 0x000fc400078e00ff */
[C---:B------:R-:W-:Y:S01]  /*6df0*/  FMUL.FTZ R15, R40.reuse, R131 ;  /* 0x00000083280f7220 */ /* 0x040fe20000410000 */
[-C--:B------:R-:W-:Y:S01]  /*6e00*/  FMUL.FTZ R49, R40, R127.reuse ;  /* 0x0000007f28317220 */ /* 0x080fe20000410000 */
[----:B------:R-:W-:Y:S01]  /*6e10*/  IMAD.U32 R48, R129, 0x10000, RZ ;  /* 0x0001000081307824 */ /* 0x000fe200078e00ff */
[----:B------:R-:W-:Y:S01]  /*6e20*/  LOP3.LUT R42, R42, 0xffff0000, RZ, 0xc0, !PT ;  /* 0xffff00002a2a7812 */ /* 0x000fe200078ec0ff */
[----:B------:R-:W-:Y:S01]  /*6e30*/  IMAD.U32 R40, R125, 0x10000, RZ ;  /* 0x000100007d287824 */ /* 0x000fe200078e00ff */
[----:B------:R-:W-:Y:S01]  /*6e40*/  LOP3.LUT R129, R129, 0xffff0000, RZ, 0xc0, !PT ;  /* 0xffff000081817812 */ /* 0x000fe200078ec0ff */
[----:B------:R-:W-:Y:S01]  /*6e50*/  FFMA.FTZ R50, R12, R127, -R15 ;  /* 0x0000007f0c327223 */ /* 0x000fe2000001080f */
[----:B------:R-:W-:Y:S01]  /*6e60*/  LOP3.LUT R125, R125, 0xffff0000, RZ, 0xc0, !PT ;  /* 0xffff00007d7d7812 */ /* 0x000fe200078ec0ff */
[C---:B------:R-:W-:Y:S01]  /*6e70*/  FMUL.FTZ R52, R13.reuse, R48 ;  /* 0x000000300d347220 */ /* 0x040fe20000410000 */
[----:B------:R-:W-:Y:S01]  /*6e80*/  LOP3.LUT R14, R14, 0xffff0000, RZ, 0xc0, !PT ;  /* 0xffff00000e0e7812 */ /* 0x000fe200078ec0ff */
[C---:B------:R-:W-:Y:S01]  /*6e90*/  FMUL.FTZ R15, R42.reuse, R129 ;  /* 0x000000812a0f7220 */ /* 0x040fe20000410000 */
        /* <DEDUP_REMOVED lines=17> */
[----:B------:R-:W-:Y:S01]  /*6fb0*/  F2FP.BF16.F32.PACK_AB R42, R42, R13 ;  /* 0x0000000d2a2a723e */ /* 0x000fe200000010ff */
[----:B------:R-:W-:-:S02]  /*6fc0*/  IMAD.MOV.U32 R13, RZ, RZ, R55 ;  /* 0x000000ffff0d7224 */ /* 0x000fc400078e0037 */
[----:B------:R-:W-:-:S07]  /*6fd0*/  IMAD.MOV.U32 R15, RZ, RZ, R51 ;  /* 0x000000ffff0f7224 */ /* 0x000fce00078e0033 */
.L_x_1757:
[----:B------:R-:W-:Y:S05]  /*6fe0*/  BSYNC B2 ;  /* 0x0000000000027941 */ /* 0x000fea0003800000 */
.L_x_1756:
[----:B------:R-:W-:Y:S01]  /*6ff0*/  ISETP.GE.AND P4, PT, R72, R107, PT ;  /* 0x0000006b4800720c */ /* 0x000fe20003f86270 */
[----:B--2---:R2:W-:-:S12]  /*7000*/  ST.E.128 desc[UR52][R44.64], R12 ;  /* 0x0000000c2c007985 */ /* 0x0045d8000c101d34 */
[----:B------:R-:W-:-:S05]  /*7010*/  @!P4 IMAD.WIDE R46, R72, 0x2, R46 ;  /* 0x00000002482ec825 */ /* 0x000fca00078e022e */
[----:B---3--:R2:W-:Y:S02]  /*7020*/  @!P4 ST.E.128 desc[UR52][R46.64], R40 ;  /* 0x000000282e00c985 */ /* 0x0085e4000c101d34 */
.L_x_1755:
[----:B------:R-:W-:Y:S05]  /*7030*/  BSYNC B1 ;  /* 0x0000000000017941 */ /* 0x000fea0003800000 */
.L_x_1754:
[----:B------:R-:W-:-:S03]  /*7040*/  UMOV UR4, 0xffffffff ;  /* 0xffffffff00047882 */ /* 0x000fc60000000000 */
[----:B------:R-:W-:Y:S05]  /*7050*/  BRA.DIV UR4, `(.L_x_1758) ;  /* 0x0000020204fc7947 */ /* 0x000fea000b800000 */
[----:B0-2---:R0:W2:Y:S04]  /*7060*/  SHFL.IDX PT, R47, R101, 0x2, 0x181f ;  /* 0x00581f00652f7f89 */ /* 0x0050a800000e0000 */
[----:B------:R0:W0:Y:S02]  /*7070*/  SHFL.IDX PT, R46, R106, 0x2, 0x181f ;  /* 0x00581f006a2e7f89 */ /* 0x00002400000e0000 */
.L_x_2142:
[----:B------:R-:W-:Y:S01]  /*7080*/  VIADD R11, R188, 0x40 ;  /* 0x00000040bc0b7836 */ /* 0x000fe20000000000 */
        /* <DEDUP_REMOVED lines=24> */
[----:B------:R-:W2:Y:S01]  /*7210*/  LDS.128 R40, [R40+0x18400] ;  /* 0x0184000028287984 */ /* 0x000ea20000000c00 */
[----:B------:R-:W-:Y:S05]  /*7220*/  @P3 BRA `(.L_x_1762) ;  /* 0x0000000400683947 */ /* 0x000fea0003800000 */
[----:B------:R-:W-:Y:S01]  /*7230*/  SHF.R.U64 R73, R60, 0x10, R61 ;  /* 0x000000103c497819 */ /* 0x000fe2000000123d */
[----:B--2---:R-:W-:Y:S01]  /*7240*/  IMAD.U32 R52, R41, 0x10000, RZ ;  /* 0x0001000029347824 */ /* 0x004fe200078e00ff */
[----:B------:R-:W-:Y:S01]  /*7250*/  SHF.R.U64 R75, R56, 0x10, R57 ;  /* 0x00000010384b7819 */ /* 0x000fe20000001239 */
[----:B0-----:R-:W-:Y:S01]  /*7260*/  IMAD.U32 R49, R13, 0x10000, RZ ;  /* 0x000100000d317824 */ /* 0x001fe200078e00ff */
[----:B------:R-:W-:Y:S01]  /*7270*/  SHF.R.U32.HI R60, RZ, 0x10, R61 ;  /* 0x00000010ff3c7819 */ /* 0x000fe2000001163d */
[----:B------:R-:W-:Y:S01]  /*7280*/  IMAD.U32 R54, R43, 0x10000, RZ ;  /* 0x000100002b367824 */ /* 0x000fe200078e00ff */
[----:B------:R-:W-:Y:S02]  /*7290*/  SHF.R.U32.HI R56, RZ, 0x10, R57 ;  /* 0x00000010ff387819 */ /* 0x000fe40000011639 */
[----:B------:R-:W-:Y:S02]  /*72a0*/  SHF.R.U64 R57, R58, 0x10, R59 ;  /* 0x000000103a397819 */ /* 0x000fe4000000123b */
[----:B------:R-:W-:-:S02]  /*72b0*/  PRMT R123, R123, 0x5410, R60 ;  /* 0x000054107b7b7816 */ /* 0x000fc4000000003c */
[----:B------:R-:W-:Y:S02]  /*72c0*/  PRMT R121, R121, 0x5410, R56 ;  /* 0x0000541079797816 */ /* 0x000fe40000000038 */
[----:B------:R-:W-:Y:S02]  /*72d0*/  SHF.R.U32.HI R58, RZ, 0x10, R59 ;  /* 0x00000010ff3a7819 */ /* 0x000fe4000001163b */
[----:B------:R-:W-:Y:S01]  /*72e0*/  PRMT R124, R124, 0x5410, R57 ;  /* 0x000054107c7c7816 */ /* 0x000fe20000000039 */
[----:B------:R-:W-:Y:S01]  /*72f0*/  IMAD.U32 R57, R123, 0x10000, RZ ;  /* 0x000100007b397824 */ /* 0x000fe200078e00ff */
[--C-:B------:R-:W-:Y:S01]  /*7300*/  SHF.R.U64 R59, R62, 0x10, R63.reuse ;  /* 0x000000103e3b7819 */ /* 0x100fe2000000123f */
[----:B------:R-:W-:Y:S01]  /*7310*/  IMAD.U32 R56, R121, 0x10000, RZ ;  /* 0x0001000079387824 */ /* 0x000fe200078e00ff */
[----:B------:R-:W-:Y:S02]  /*7320*/  SHF.R.U32.HI R62, RZ, 0x10, R63 ;  /* 0x00000010ff3e7819 */ /* 0x000fe4000001163f */
        /* <DEDUP_REMOVED lines=71> */
[----:B------:R-:W-:Y:S02]  /*77a0*/  F2FP.BF16.F32.PACK_AB R15, R60, R63 ;  /* 0x0000003f3c0f723e */ /* 0x000fe400000010ff */
[----:B------:R-:W-:-:S02]  /*77b0*/  F2FP.BF16.F32.PACK_AB R41, R54, R57 ;  /* 0x000000393629723e */ /* 0x000fc400000010ff */
[----:B------:R-:W-:-:S07]  /*77c0*/  F2FP.BF16.F32.PACK_AB R40, R51, R52 ;  /* 0x000000343328723e */ /* 0x000fce00000010ff */
.L_x_1762:
[----:B------:R-:W-:Y:S05]  /*77d0*/  BSYNC B2 ;  /* 0x0000000000027941 */ /* 0x000fea0003800000 */
.L_x_1761:
[----:B------:R-:W-:Y:S01]  /*77e0*/  ISETP.GE.AND P4, PT, R11, R107, PT ;  /* 0x0000006b0b00720c */ /* 0x000fe20003f86270 */
[----:B0-----:R0:W-:-:S12]  /*77f0*/  ST.E.128 desc[UR52][R44.64], R12 ;  /* 0x0000000c2c007985 */ /* 0x0011d8000c101d34 */
[----:B------:R-:W-:-:S05]  /*7800*/  @!P4 IMAD.WIDE R46, R11, 0x2, R46 ;  /* 0x000000020b2ec825 */ /* 0x000fca00078e022e */
[----:B--2---:R0:W-:Y:S02]  /*7810*/  @!P4 ST.E.128 desc[UR52][R46.64], R40 ;  /* 0x000000282e00c985 */ /* 0x0041e4000c101d34 */
.L_x_1760:
[----:B------:R-:W-:Y:S05]  /*7820*/  BSYNC B1 ;  /* 0x0000000000017941 */ /* 0x000fea0003800000 */
.L_x_1759:
[----:B------:R-:W-:-:S03]  /*7830*/  UMOV UR4, 0xffffffff ;  /* 0xffffffff00047882 */ /* 0x000fc60000000000 */
[----:B------:R-:W-:Y:S05]  /*7840*/  BRA.DIV UR4, `(.L_x_1763) ;  /* 0x000001fe044c7947 */ /* 0x000fea000b800000 */
[----:B0---4-:R-:W0:Y:S04]  /*7850*/  SHFL.IDX PT, R101, R101, 0x3, 0x181f ;  /* 0x00781f0065657f89 */ /* 0x011e2800000e0000 */
[----:B------:R-:W4:Y:S02]  /*7860*/  SHFL.IDX PT, R106, R106, 0x3, 0x181f ;  /* 0x00781f006a6a7f89 */ /* 0x000f2400000e0000 */
.L_x_2146:
[----:B------:R-:W-:-:S05]  /*7870*/  VIADD R11, R188, 0x60 ;  /* 0x00000060bc0b7836 */ /* 0x000fca0000000000 */
[----:B------:R-:W-:-:S13]  /*7880*/  ISETP.GE.OR P4, PT, R11, R95, P1 ;  /* 0x0000005f0b00720c */ /* 0x000fda0000f86670 */
[----:B------:R-:W-:Y:S05]  /*7890*/  @P4 BRA `(.L_x_1736) ;  /* 0x0000000c00904947 */ /* 0x000fea0003800000 */
[----:B------:R-:W-:Y:S01]  /*78a0*/  SEL R109, R36, R109, !P0 ;  /* 0x0000006d246d7207 */ /* 0x000fe20004000000 */
[----:B------:R-:W-:Y:S01]  /*78b0*/  BSSY B1, `(.L_x_1764) ;  /* 0x0000072000017945 */ /* 0x000fe20003800000 */
[----:B---3--:R-:W-:Y:S02]  /*78c0*/  SHF.R.U32.HI R13, RZ, 0x3, R203 ;  /* 0x00000003ff0d7819 */ /* 0x008fe400000116cb */
[----:B------:R-:W-:Y:S02]  /*78d0*/  SHF.R.S32.HI R12, RZ, 0x1f, R109 ;  /* 0x0000001fff0c7819 */ /* 0x000fe4000001146d */
[----:B----4-:R-:W-:Y:S02]  /*78e0*/  LEA R44, P4, R76, R106, 0x1 ;  /* 0x0000006a4c2c7211 */ /* 0x010fe400078808ff */
[----:B------:R-:W-:Y:S02]  /*78f0*/  LEA.HI R12, R12, R109, RZ, 0x4 ;  /* 0x0000006d0c0c7211 */ /* 0x000fe400078f20ff */
[----:B0-----:R-:W-:-:S02]  /*7900*/  LEA.HI.X R45, R76, R101, R88, 0x1, P4 ;  /* 0x000000654c2d7211 */ /* 0x001fc400020f0c58 */
        /* <DEDUP_REMOVED lines=16> */
[----:B------:R-:W-:Y:S01]  /*7a10*/  SHF.R.U64 R54, R68, 0x10, R69 ;  /* 0x0000001044367819 */ /* 0x000fe20000001245 */
[----:B----4-:R-:W-:Y:S01]  /*7a20*/  IMAD.U32 R50, R41, 0x10000, RZ ;  /* 0x0001000029327824 */ /* 0x010fe200078e00ff */
[----:B------:R-:W-:Y:S01]  /*7a30*/  SHF.R.U64 R58, R64, 0x10, R65 ;  /* 0x00000010403a7819 */ /* 0x000fe20000001241 */
[----:B--23--:R-:W-:Y:S01]  /*7a40*/  IMAD.U32 R47, R13, 0x10000, RZ ;  /* 0x000100000d2f7824 */ /* 0x00cfe200078e00ff */
[----:B------:R-:W-:Y:S01]  /*7a50*/  SHF.R.U32.HI R69, RZ, 0x10, R69 ;  /* 0x00000010ff457819 */ /* 0x000fe20000011645 */
[----:B------:R-:W-:Y:S01]  /*7a60*/  IMAD.U32 R52, R43, 0x10000, RZ ;  /* 0x000100002b347824 */ /* 0x000fe200078e00ff */
[----:B------:R-:W-:Y:S01]  /*7a70*/  SHF.R.U32.HI R65, RZ, 0x10, R65 ;  /* 0x00000010ff417819 */ /* 0x000fe20000011641 */
[----:B------:R-:W-:Y:S01]  /*7a80*/  IMAD.U32 R48, R40, 0x10000, RZ ;  /* 0x0001000028307824 */ /* 0x000fe200078e00ff */
[----:B------:R-:W-:Y:S01]  /*7a90*/  SHF.R.U64 R55, R66, 0x10, R67 ;  /* 0x0000001042377819 */ /* 0x000fe20000001243 */
[----:B0-----:R-:W-:Y:S01]  /*7aa0*/  IMAD.U32 R11, R12, 0x10000, RZ ;  /* 0x000100000c0b7824 */ /* 0x001fe200078e00ff */
[----:B------:R-:W-:-:S02]  /*7ab0*/  PRMT R116, R116, 0x5410, R69 ;  /* 0x0000541074747816 */ /* 0x000fc40000000045 */
[----:B------:R-:W-:Y:S02]  /*7ac0*/  PRMT R112, R112, 0x5410, R65 ;  /* 0x0000541070707816 */ /* 0x000fe40000000041 */
[----:B------:R-:W-:Y:S02]  /*7ad0*/  SHF.R.U64 R56, R70, 0x10, R71 ;  /* 0x0000001046387819 */ /* 0x000fe40000001247 */
[----:B------:R-:W-:Y:S01]  /*7ae0*/  PRMT R108, R108, 0x5410, R55 ;  /* 0x000054106c6c7816 */ /* 0x000fe20000000037 */
[----:B------:R-:W-:Y:S01]  /*7af0*/  IMAD.U32 R55, R116, 0x10000, RZ ;  /* 0x0001000074377824 */ /* 0x000fe200078e00ff */
[----:B------:R-:W-:Y:S02]  /*7b00*/  SHF.R.U32.HI R71, RZ, 0x10, R71 ;  /* 0x00000010ff477819 */ /* 0x000fe40000011647 */
[----:B------:R-:W-:Y:S01]  /*7b10*/  PRMT R115, R115, 0x5410, R54 ;  /* 0x0000541073737816 */ /* 0x000fe20000000036 */
[----:B------:R-:W-:Y:S01]  /*7b20*/  IMAD.U32 R54, R112, 0x10000, RZ ;  /* 0x0001000070367824 */ /* 0x000fe200078e00ff */
[----:B------:R-:W-:-:S02]  /*7b30*/  SHF.R.U32.HI R67, RZ, 0x10, R67 ;  /* 0x00000010ff437819 */ /* 0x000fc40000011643 */
[----:B------:R-:W-:Y:S01]  /*7b40*/  PRMT R113, R113, 0x5410, R56 ;  /* 0x0000541071717816 */ /* 0x000fe20000000038 */
[-C--:B------:R-:W-:Y:S01]  /*7b50*/  FMUL.FTZ R56, R50, R55.reuse ;  /* 0x0000003732387220 */ /* 0x080fe20000410000 */
[----:B------:R-:W-:Y:S01]  /*7b60*/  PRMT R114, R114, 0x5410, R71 ;  /* 0x0000541072727816 */ /* 0x000fe20000000047 */
[-C--:B------:R-:W-:Y:S01]  /*7b70*/  FMUL.FTZ R50, R50, R54.reuse ;  /* 0x0000003632327220 */ /* 0x080fe20000410000 */
[----:B------:R-:W-:Y:S01]  /*7b80*/  PRMT R110, R110, 0x5410, R67 ;  /* 0x000054106e6e7816 */ /* 0x000fe20000000043 */
[----:B------:R-:W-:Y:S01]  /*7b90*/  FFMA.FTZ R56, R47, R54, -R56 ;  /* 0x000000362f387223 */ /* 0x000fe20000010838 */
[----:B------:R-:W-:Y:S01]  /*7ba0*/  LOP3.LUT R51, R41, 0xffff0000, RZ, 0xc0, !PT ;  /* 0xffff000029337812 */ /* 0x000fe200078ec0ff */
[----:B------:R-:W-:Y:S01]  /*7bb0*/  IMAD.U32 R57, R114, 0x10000, RZ ;  /* 0x0001000072397824 */ /* 0x000fe200078e00ff */
[----:B------:R-:W-:Y:S01]  /*7bc0*/  LOP3.LUT R112, R112, 0xffff0000, RZ, 0xc0, !PT ;  /* 0xffff000070707812 */ /* 0x000fe200078ec0ff */
[----:B------:R-:W-:Y:S01]  /*7bd0*/  FFMA.FTZ R55, R47, R55, R50 ;  /* 0x000000372f377223 */ /* 0x000fe20000010032 */
[----:B------:R-:W-:Y:S01]  /*7be0*/  LOP3.LUT R116, R116, 0xffff0000, RZ, 0xc0, !PT ;  /* 0xffff000074747812 */ /* 0x000fe200078ec0ff */
[----:B------:R-:W-:Y:S01]  /*7bf0*/  IMAD.U32 R47, R110, 0x10000, RZ ;  /* 0x000100006e2f7824 */ /* 0x000fe200078e00ff */
        /* <DEDUP_REMOVED lines=11> */
[----:B------:R-:W-:Y:S01]  /*7cb0*/  FFMA.FTZ R116, R13, R116, R50 ;  /* 0x000000740d747223 */ /* 0x000fe20000010032 */
[----:B------:R-:W-:Y:S01]  /*7cc0*/  LOP3.LUT R41, R15, 0xffff0000, RZ, 0xc0, !PT ;  /* 0xffff00000f297812 */ /* 0x000fe200078ec0ff */
[----:B------:R-:W-:Y:S01]  /*7cd0*/  FFMA.FTZ R51, R13, R112, -R54 ;  /* 0x000000700d337223 */ /* 0x000fe20000010836 */
[C---:B------:R-:W-:Y:S01]  /*7ce0*/  FFMA.FTZ R59, R40.reuse, R47, -R59 ;  /* 0x0000002f283b7223 */ /* 0x040fe2000001083b */
[----:B------:R-:W-:Y:S01]  /*7cf0*/  FFMA.FTZ R57, R40, R57, R52 ;  /* 0x0000003928397223 */ /* 0x000fe20000010034 */
[----:B------:R-:W-:Y:S01]  /*7d00*/  FMUL.FTZ R50, R53, R114 ;  /* 0x0000007235327220 */ /* 0x000fe20000410000 */
[----:B------:R-:W-:-:S02]  /*7d10*/  IMAD.U32 R13, R111, 0x10000, RZ ;  /* 0x000100006f0d7824 */ /* 0x000fc400078e00ff */
[-C--:B------:R-:W-:Y:S01]  /*7d20*/  FMUL.FTZ R52, R53, R110.reuse ;  /* 0x0000006e35347220 */ /* 0x080fe20000410000 */
[----:B------:R-:W-:Y:S02]  /*7d30*/  IMAD.U32 R40, R115, 0x10000, RZ ;  /* 0x0001000073287824 */ /* 0x000fe400078e00ff */
[----:B------:R-:W-:Y:S01]  /*7d40*/  FFMA.FTZ R110, R41, R110, -R50 ;  /* 0x0000006e296e7223 */ /* 0x000fe20000010832 */
[CC--:B------:R-:W-:Y:S01]  /*7d50*/  FMUL.FTZ R47, R48.reuse, R13.reuse ;  /* 0x0000000d302f7220 */ /* 0x0c0fe20000410000 */
[----:B------:R-:W-:Y:S01]  /*7d60*/  LOP3.LUT R115, R115, 0xffff0000, RZ, 0xc0, !PT ;  /* 0xffff000073737812 */ /* 0x000fe200078ec0ff */
[-C--:B------:R-:W-:Y:S01]  /*7d70*/  FMUL.FTZ R50, R48, R40.reuse ;  /* 0x0000002830327220 */ /* 0x080fe20000410000 */
[C---:B------:R-:W-:Y:S01]  /*7d80*/  IMAD.U32 R43, R42.reuse, 0x10000, RZ ;  /* 0x000100002a2b7824 */ /* 0x040fe200078e00ff */
[----:B------:R-:W-:Y:S01]  /*7d90*/  LOP3.LUT R42, R42, 0xffff0000, RZ, 0xc0, !PT ;  /* 0xffff00002a2a7812 */ /* 0x000fe200078ec0ff */
[----:B------:R-:W-:Y:S02]  /*7da0*/  IMAD.U32 R48, R113, 0x10000, RZ ;  /* 0x0001000071307824 */ /* 0x000fe400078e00ff */
[C---:B------:R-:W-:Y:S01]  /*7db0*/  FFMA.FTZ R50, R11.reuse, R13, -R50 ;  /* 0x0000000d0b327223 */ /* 0x040fe20000010832 */
[----:B------:R-:W-:Y:S01]  /*7dc0*/  FFMA.FTZ R47, R11, R40, R47 ;  /* 0x000000280b2f7223 */ /* 0x000fe2000001002f */
[----:B------:R-:W-:Y:S01]  /*7dd0*/  LOP3.LUT R113, R113, 0xffff0000, RZ, 0xc0, !PT ;  /* 0xffff000071717812 */ /* 0x000fe200078ec0ff */
[----:B------:R-:W-:Y:S01]  /*7de0*/  FFMA.FTZ R114, R41, R114, R52 ;  /* 0x0000007229727223 */ /* 0x000fe20000010034 */
[----:B------:R-:W-:Y:S01]  /*7df0*/  LOP3.LUT R12, R12, 0xffff0000, RZ, 0xc0, !PT ;  /* 0xffff00000c0c7812 */ /* 0x000fe200078ec0ff */
[----:B------:R-:W-:Y:S01]  /*7e00*/  FMUL.FTZ R41, R49, R115 ;  /* 0x0000007331297220 */ /* 0x000fe20000410000 */
[----:B------:R-:W-:Y:S01]  /*7e10*/  LOP3.LUT R111, R111, 0xffff0000, RZ, 0xc0, !PT ;  /* 0xffff00006f6f7812 */ /* 0x000fe200078ec0ff */
[C---:B------:R-:W-:Y:S01]  /*7e20*/  IMAD.U32 R40, R108.reuse, 0x10000, RZ ;  /* 0x000100006c287824 */ /* 0x040fe200078e00ff */
[----:B------:R-:W-:Y:S01]  /*7e30*/  LOP3.LUT R11, R108, 0xffff0000, RZ, 0xc0, !PT ;  /* 0xffff00006c0b7812 */ /* 0x000fe200078ec0ff */
[C---:B------:R-:W-:Y:S01]  /*7e40*/  IMAD.U32 R15, R14.reuse, 0x10000, RZ ;  /* 0x000100000e0f7824 */ /* 0x040fe200078e00ff */
[----:B------:R-:W-:Y:S01]  /*7e50*/  LOP3.LUT R14, R14, 0xffff0000, RZ, 0xc0, !PT ;  /* 0xffff00000e0e7812 */ /* 0x000fe200078ec0ff */
[----:B------:R-:W-:Y:S01]  /*7e60*/  FMUL.FTZ R52, R43, R48 ;  /* 0x000000302b347220 */ /* 0x000fe20000410000 */
[----:B------:R-:W-:Y:S01]  /*7e70*/  FMUL.FTZ R13, R42, R113 ;  /* 0x000000712a0d7220 */ /* 0x000fe20000410000 */
[-C--:B------:R-:W-:Y:S01]  /*7e80*/  FMUL.FTZ R49, R49, R111.reuse ;  /* 0x0000006f31317220 */ /* 0x080fe20000410000 */
        /* <DEDUP_REMOVED lines=13> */
[----:B------:R-:W-:Y:S02]  /*7f60*/  F2FP.BF16.F32.PACK_AB R40, R12, R47 ;  /* 0x0000002f0c28723e */ /* 0x000fe400000010ff */
[----:B------:R-:W-:Y:S01]  /*7f70*/  F2FP.BF16.F32.PACK_AB R14, R13, R52 ;  /* 0x000000340d0e723e */ /* 0x000fe200000010ff */
[----:B------:R-:W-:Y:S01]  /*7f80*/  IMAD.MOV.U32 R12, RZ, RZ, R50 ;  /* 0x000000ffff0c7224 */ /* 0x000fe200078e0032 */
[----:B------:R-:W-:Y:S01]  /*7f90*/  F2FP.BF16.F32.PACK_AB R42, R42, R43 ;  /* 0x0000002b2a2a723e */ /* 0x000fe200000010ff */
[----:B------:R-:W-:Y:S01]  /*7fa0*/  IMAD.MOV.U32 R13, RZ, RZ, R51 ;  /* 0x000000ffff0d7224 */ /* 0x000fe200078e0033 */
[----:B------:R-:W-:Y:S01]  /*7fb0*/  F2FP.BF16.F32.PACK_AB R15, R110, R59 ;  /* 0x0000003b6e0f723e */ /* 0x000fe200000010ff */
[----:B------:R-:W-:-:S07]  /*7fc0*/  IMAD.MOV.U32 R43, RZ, RZ, R57 ;  /* 0x000000ffff2b7224 */ /* 0x000fce00078e0039 */
.L_x_1765:
[----:B------:R-:W-:Y:S05]  /*7fd0*/  BSYNC B1 ;  /* 0x0000000000017941 */ /* 0x000fea0003800000 */
.L_x_1764:
[----:B---3--:R3:W-:Y:S01]  /*7fe0*/  ST.E.128 desc[UR52][R44.64], R12 ;  /* 0x0000000c2c007985 */ /* 0x0087e2000c101d34 */
[----:B------:R-:W-:Y:S01]  /*7ff0*/  ISETP.GE.AND P3, PT, R46, R107, PT ;  /* 0x0000006b2e00720c */ /* 0x000fe20003f66270 */
[----:B------:R-:W-:-:S12]  /*8000*/  IMAD.MOV.U32 R107, RZ, RZ, R101 ;  /* 0x000000ffff6b7224 */ /* 0x000fd800078e0065 */
[----:B------:R-:W-:Y:S05]  /*8010*/  @P3 BRA `(.L_x_1736) ;  /* 0x0000000400b03947 */ /* 0x000fea0003800000 */
[----:B--2---:R-:W-:-:S05]  /*8020*/  IMAD.WIDE R46, R46, 0x2, R106 ;  /* 0x000000022e2e7825 */ /* 0x004fca00078e026a */
[----:B----4-:R2:W-:Y:S01]  /*8030*/  ST.E.128 desc[UR52][R46.64], R40 ;  /* 0x000000282e007985 */ /* 0x0105e2000c101d34 */
[----:B------:R-:W-:Y:S05]  /*8040*/  BRA `(.L_x_1736) ;  /* 0x0000000400a47947 */ /* 0x000fea0003800000 */
.L_x_1695:
[----:B------:R-:W-:-:S06]  /*8050*/  UISETP.NE.AND UP0, UPT, UR39, 0x3, UPT ;  /* 0x000000032700788c */ /* 0x000fcc000bf05270 */
[----:B------:R-:W-:-:S13]  /*8060*/  PLOP3.LUT P5, PT, PT, PT, UP0, 0x80, 0x0 ;  /* 0x000000000000781c */ /* 0x000fda0003faf008 */
[----:B------:R-:W-:Y:S05]  /*8070*/  @!P5 BRA `(.L_x_1766) ;  /* 0x000000000004d947 */ /* 0x000fea0003800000 */
[----:B------:R-:W-:Y:S01]  /*8080*/  BPT.TRAP 0x1 ;  /* 0x000000040000795c */ /* 0x000fe20000300000 */
.L_x_1766:
[----:B------:R-:W-:Y:S01]  /*8090*/  IMAD R89, R19, 0x8, R18 ;  /* 0x0000000813597824 */ /* 0x000fe200078e0212 */
[----:B------:R-:W-:Y:S01]  /*80a0*/  SHF.L.U32 R100, R199, 0x1f, RZ ;  /* 0x0000001fc7647819 */ /* 0x000fe200000006ff */
[----:B------:R-:W-:Y:S01]  /*80b0*/  BSSY B1, `(.L_x_1767) ;  /* 0x0000004000017945 */ /* 0x000fe20003800000 */
[----:B------:R-:W-:Y:S02]  /*80c0*/  SHF.R.S32.HI R97, RZ, 0x1f, R98 ;  /* 0x0000001fff617819 */ /* 0x000fe40000011462 */
[----:B------:R-:W0:Y:S02]  /*80d0*/  SYNCS.PHASECHK.TRANS64.TRYWAIT P3, [R89+URZ+0x28890], R100 ;  /* 0x02889064590075a7 */ /* 0x000e24000806017f */
[----:B0-----:R-:W-:Y:S05]  /*80e0*/  @!P3 BRA `(.L_x_1768) ;  /* 0x000001f40070b947 */ /* 0x001fea0003800000 */
.L_x_2147:
[----:B------:R-:W-:Y:S05]  /*80f0*/  BSYNC B1 ;  /* 0x0000000000017941 */ /* 0x000fea0003800000 */
.L_x_1767:
[----:B------:R-:W-:Y:S01]  /*8100*/  ULDC.64 UR4, c[0x0][0x300] ;  /* 0x0000c00000047ab9 */ /* 0x000fe20000000a00 */
[----:B-----5:R-:W-:Y:S01]  /*8110*/  SHF.R.S32.HI R96, RZ, 0x1f, R99 ;  /* 0x0000001fff607819 */ /* 0x020fe20000011463 */
[----:B------:R-:W-:Y:S01]  /*8120*/  IMAD R11, R97, UR4, RZ ;  /* 0x00000004610b7c24 */ /* 0x000fe2000f8e02ff */
[----:B------:R-:W-:Y:S01]  /*8130*/  ULDC.64 UR6, c[0x0][0x2e8] ;  /* 0x0000ba0000067ab9 */ /* 0x000fe20000000a00 */
[----:B------:R-:W-:-:S04]  /*8140*/  IMAD.WIDE.U32 R12, R98, UR4, RZ ;  /* 0x00000004620c7c25 */ /* 0x000fc8000f8e00ff */
        /* <DEDUP_REMOVED lines=20> */
.L_x_2151:
        /* <DEDUP_REMOVED lines=13> */
.L_x_1771:
[----:B------:R-:W-:Y:S05]  /*8360*/  BSYNC B1 ;  /* 0x0000000000017941 */ /* 0x000fea0003800000 */
.L_x_1770:
[----:B------:R-:W-:-:S03]  /*8370*/  UMOV UR4, 0xffffffff ;  /* 0xffffffff00047882 */ /* 0x000fc60000000000 */
[----:B------:R-:W-:Y:S05]  /*8380*/  BRA.DIV UR4, `(.L_x_1772) ;  /* 0x000001f604247947 */ /* 0x000fea000b800000 */
[----:B--2-4-:R2:W4:Y:S04]  /*8390*/  SHFL.IDX PT, R41, R45, 0x1, 0x181f ;  /* 0x00381f002d297f89 */ /* 0x01452800000e0000 */
[----:B---3--:R2:W3:Y:S02]  /*83a0*/  SHFL.IDX PT, R14, R44, 0x1, 0x181f ;  /* 0x00381f002c0e7f89 */ /* 0x0084e400000e0000 */
.L_x_2155:
        /* <DEDUP_REMOVED lines=14> */
.L_x_1774:
[----:B------:R-:W-:Y:S05]  /*8490*/  BSYNC B1 ;  /* 0x0000000000017941 */ /* 0x000fea0003800000 */
.L_x_1773:
[----:B------:R-:W-:-:S03]  /*84a0*/  UMOV UR4, 0xffffffff ;  /* 0xffffffff00047882 */ /* 0x000fc60000000000 */
[----:B------:R-:W-:Y:S05]  /*84b0*/  BRA.DIV UR4, `(.L_x_1775) ;  /* 0x000001f604207947 */ /* 0x000fea000b800000 */
[----:B---34-:R3:W4:Y:S04]  /*84c0*/  SHFL.IDX PT, R41, R45, 0x2, 0x181f ;  /* 0x00581f002d297f89 */ /* 0x01872800000e0000 */
[----:B------:R3:W0:Y:S02]  /*84d0*/  SHFL.IDX PT, R14, R44, 0x2, 0x181f ;  /* 0x00581f002c0e7f89 */ /* 0x00062400000e0000 */
.L_x_2159:
        /* <DEDUP_REMOVED lines=14> */
.L_x_1777:
[----:B------:R-:W-:Y:S05]  /*85c0*/  BSYNC B1 ;  /* 0x0000000000017941 */ /* 0x000fea0003800000 */
.L_x_1776:
[----:B------:R-:W-:-:S03]  /*85d0*/  UMOV UR4, 0xffffffff ;  /* 0xffffffff00047882 */ /* 0x000fc60000000000 */
[----:B------:R-:W-:Y:S05]  /*85e0*/  BRA.DIV UR4, `(.L_x_1778) ;  /* 0x000001f6041c7947 */ /* 0x000fea000b800000 */
[----:B0---4-:R0:W4:Y:S04]  /*85f0*/  SHFL.IDX PT, R41, R45, 0x3, 0x181f ;  /* 0x00781f002d297f89 */ /* 0x01112800000e0000 */
[----:B------:R0:W0:Y:S02]  /*8600*/  SHFL.IDX PT, R14, R44, 0x3, 0x181f ;  /* 0x00781f002c0e7f89 */ /* 0x00002400000e0000 */
.L_x_2163:
        /* <DEDUP_REMOVED lines=13> */
.L_x_1736:
[----:B------:R-:W-:Y:S05]  /*86e0*/  BSYNC B0 ;  /* 0x0000000000007941 */ /* 0x000fea0003800000 */
.L_x_1694:
[----:B0-----:R-:W0:Y:S01]  /*86f0*/  S2R R11, SR_TID.X ;  /* 0x00000000000b7919 */ /* 0x001e220000002100 */
[----:B------:R-:W-:Y:S01]  /*8700*/  @!PT LDS RZ, [RZ] ;  /* 0x00000000fffff984 */ /* 0x000fe20000000800 */
[----:B------:R-:W-:Y:S01]  /*8710*/  @!PT LDS RZ, [RZ] ;  /* 0x00000000fffff984 */ /* 0x000fe20000000800 */
[----:B------:R-:W-:Y:S01]  /*8720*/  @!PT LDS RZ, [RZ] ;  /* 0x00000000fffff984 */ /* 0x000fe20000000800 */
[----:B------:R-:W-:Y:S01]  /*8730*/  @!PT LDS RZ, [RZ] ;  /* 0x00000000fffff984 */ /* 0x000fe20000000800 */
[----:B------:R5:W-:Y:S06]  /*8740*/  MEMBAR.ALL.CTA ;  /* 0x0000000000007992 */ /* 0x000bec0000008000 */
[----:B-----5:R-:W5:Y:S01]  /*8750*/  FENCE.VIEW.ASYNC.S ;  /* 0x00000000000073c6 */ /* 0x020f620000000000 */
[----:B------:R-:W-:Y:S05]  /*8760*/  WARPSYNC.ALL ;  /* 0x0000000000007948 */ /* 0x000fea0003800000 */
[----:B------:R-:W-:Y:S01]  /*8770*/  BSSY B0, `(.L_x_1779) ;  /* 0x0000009000007945 */ /* 0x000fe20003800000 */
[----:B0-----:R-:W-:Y:S01]  /*8780*/  LOP3.LUT R11, R11, 0x7f, RZ, 0xc0, !PT ;  /* 0x0000007f0b0b7812 */ /* 0x001fe200078ec0ff */
[----:B-----5:R0:W-:Y:S03]  /*8790*/  BAR.SYNC.DEFER_BLOCKING R92, 0x80 ;  /* 0x0002005c0000751d */ /* 0x0201e60000010000 */
[----:B------:R-:W-:-:S13]  /*87a0*/  ISETP.NE.AND P3, PT, R11, RZ, PT ;  /* 0x000000ff0b00720c */ /* 0x000fda0003f65270 */
[----:B------:R-:W-:-:S05]  /*87b0*/  @!P3 VIADD R11, R89, 0x288a0 ;  /* 0x000288a0590bb836 */ /* 0x000fca0000000000 */
[----:B------:R-:W-:-:S04]  /*87c0*/  @!P3 PRMT R11, RZ, 0x654, R11 ;  /* 0x00000654ff0bb816 */ /* 0x000fc8000000000b */
[----:B------:R0:W-:Y:S01]  /*87d0*/  @!P3 SYNCS.ARRIVE.TRANS64.RED.A1T0 RZ, [R11+URZ], RZ ;  /* 0x000000ff0bffb9a7 */ /* 0x0001e2000810043f */
[----:B------:R-:W-:Y:S05]  /*87e0*/  @!P5 BRA `(.L_x_1780) ;  /* 0x000000000004d947 */ /* 0x000fea0003800000 */
[----:B------:R-:W-:Y:S01]  /*87f0*/  BPT.TRAP 0x1 ;  /* 0x000000040000795c */ /* 0x000fe20000300000 */
.L_x_1780:
[----:B------:R-:W-:Y:S05]  /*8800*/  BSYNC B0 ;  /* 0x0000000000007941 */ /* 0x000fea0003800000 */
.L_x_1779:
[----:B------:R-:W5:Y:S01]  /*8810*/  SYNCS.PHASECHK.TRANS64.TRYWAIT P4, [R89+URZ+0x288b0], R100 ;  /* 0x0288b064590075a7 */ /* 0x000f62000808017f */
[----:B------:R-:W-:Y:S01]  /*8820*/  ULDC UR40, c[0x0][0x2f4] ;  /* 0x0000bd0000287ab9 */ /* 0x000fe20000000800 */
[----:B------:R-:W-:Y:S04]  /*8830*/  BSSY B0, `(.L_x_1781) ;  /* 0x0000002000007945 */ /* 0x000fe80003800000 */
[----:B-----5:R-:W-:Y:S05]  /*8840*/  @!P4 BRA `(.L_x_1782) ;  /* 0x000001f000ccc947 */ /* 0x020fea0003800000 */
.L_x_2164:
[----:B------:R-:W-:Y:S05]  /*8850*/  BSYNC B0 ;  /* 0x0000000000007941 */ /* 0x000fea0003800000 */
.L_x_1781:
[----:B------:R-:W-:Y:S01]  /*8860*/  ULDC.64 UR4, c[0x0][0x328] ;  /* 0x0000ca0000047ab9 */ /* 0x000fe20000000a00 */
[----:B------:R-:W-:Y:S01]  /*8870*/  ULDC.64 UR6, c[0x0][0x318] ;  /* 0x0000c60000067ab9 */ /* 0x000fe20000000a00 */
[----:B------:R-:W-:Y:S01]  /*8880*/  IMAD R97, R97, UR4, RZ ;  /* 0x0000000461617c24 */ /* 0x000fe2000f8e02ff */
[----:B------:R-:W-:Y:S01]  /*8890*/  BSSY B0, `(.L_x_1783) ;  /* 0x000001d000007945 */ /* 0x000fe20003800000 */
[----:B---34-:R-:W-:-:S04]  /*88a0*/  IMAD.WIDE.U32 R12, R98, UR4, RZ ;  /* 0x00000004620c7c25 */ /* 0x018fc8000f8e00ff */
[----:B------:R-:W-:Y:S01]  /*88b0*/  IMAD R97, R98, UR5, R97 ;  /* 0x0000000562617c24 */ /* 0x000fe2000f8e0261 */
[----:B------:R-:W-:Y:S01]  /*88c0*/  ULDC.64 UR4, c[0x0][0x338] ;  /* 0x0000ce0000047ab9 */ /* 0x000fe20000000a00 */
[----:B------:R-:W-:Y:S02]  /*88d0*/  IMAD.IADD R95, R95, 0x1, -R188 ;  /* 0x000000015f5f7824 */ /* 0x000fe400078e0abc */
[----:B------:R-:W-:Y:S02]  /*88e0*/  IMAD R96, R96, UR4, RZ ;  /* 0x0000000460607c24 */ /* 0x000fe4000f8e02ff */
[----:B------:R-:W-:Y:S02]  /*88f0*/  IMAD.IADD R13, R13, 0x1, R97 ;  /* 0x000000010d0d7824 */ /* 0x000fe400078e0261 */
[C---:B0-----:R-:W-:Y:S02]  /*8900*/  IMAD R11, R99.reuse, UR5, R96 ;  /* 0x00000005630b7c24 */ /* 0x041fe4000f8e0260 */
[----:B------:R-:W-:Y:S01]  /*8910*/  IMAD.WIDE.U32 R12, R99, UR4, R12 ;  /* 0x00000004630c7c25 */ /* 0x000fe2000f8e000c */
[----:B------:R-:W-:-:S03]  /*8920*/  ULDC.64 UR4, c[0x0][0x330] ;  /* 0x0000cc0000047ab9 */ /* 0x000fc60000000a00 */
[----:B------:R-:W-:Y:S02]  /*8930*/  IMAD.IADD R13, R13, 0x1, R11 ;  /* 0x000000010d0d7824 */ /* 0x000fe400078e020b */
[----:B------:R-:W-:-:S04]  /*8940*/  IMAD.WIDE.U32 R12, R197, UR4, R12 ;  /* 0x00000004c50c7c25 */ /* 0x000fc8000f8e000c */
[----:B------:R-:W-:Y:S01]  /*8950*/  IMAD R11, R197, UR5, R13 ;  /* 0x00000005c50b7c24 */ /* 0x000fe2000f8e020d */
[----:B-12---:R-:W-:-:S04]  /*8960*/  LEA R44, P4, R12, UR6, 0x1 ;  /* 0x000000060c2c7c11 */ /* 0x006fc8000f8808ff */
        /* <DEDUP_REMOVED lines=15> */
.L_x_1784:
[----:B------:R-:W-:Y:S05]  /*8a60*/  BSYNC B0 ;  /* 0x0000000000007941 */ /* 0x000fea0003800000 */
.L_x_1783:
        /* <DEDUP_REMOVED lines=15> */
.L_x_1786:
[----:B------:R-:W-:Y:S05]  /*8b60*/  BSYNC B0 ;  /* 0x0000000000007941 */ /* 0x000fea0003800000 */
.L_x_1785:
        /* <DEDUP_REMOVED lines=15> */
.L_x_1788:
[----:B------:R-:W-:Y:S05]  /*8c60*/  BSYNC B0 ;  /* 0x0000000000007941 */ /* 0x000fea0003800000 */
.L_x_1787:
[----:B------:R-:W-:Y:S01]  /*8c70*/  ISETP.GE.AND P4, PT, R95, 0x61, PT ;  /* 0x000000615f00780c */ /* 0x000fe20003f86270 */
[----:B------:R-:W3:Y:S01]  /*8c80*/  SHFL.IDX PT, R11, R11, 0x3, 0x181f ;  /* 0x00781f000b0b7f89 */ /* 0x000ee200000e0000 */
[----:B------:R-:W-:Y:S03]  /*8c90*/  BSSY B0, `(.L_x_1789) ;  /* 0x000000d000007945 */ /* 0x000fe60003800000 */
[----:B01----:R0:W1:Y:S08]  /*8ca0*/  SHFL.IDX PT, R43, R44, 0x3, 0x181f ;  /* 0x00781f002c2b7f89 */ /* 0x00307000000e0000 */
[----:B0-----:R-:W-:Y:S05]  /*8cb0*/  @!P4 BRA `(.L_x_1790) ;  /* 0x000000000028c947 */ /* 0x001fea0003800000 */
[----:B------:R-:W-:-:S13]  /*8cc0*/  ISETP.GE.AND P4, PT, R16, UR40, PT ;  /* 0x0000002810007c0c */ /* 0x000fda000bf86270 */
[----:B--2---:R-:W0:Y:S01]  /*8cd0*/  @!P4 LDS.128 R12, [R91+0x3400] ;  /* 0x003400005b0cc984 */ /* 0x004e220000000c00 */
        /* <DEDUP_REMOVED lines=8> */
.L_x_1790:
[----:B------:R-:W-:Y:S05]  /*8d60*/  BSYNC B0 ;  /* 0x0000000000007941 */ /* 0x000fea0003800000 */
.L_x_1789:
[----:B------:R-:W-:Y:S01]  /*8d70*/  @!PT LDS RZ, [RZ] ;  /* 0x00000000fffff984 */ /* 0x000fe20000000800 */
[----:B------:R-:W-:Y:S01]  /*8d80*/  @!PT LDS RZ, [RZ] ;  /* 0x00000000fffff984 */ /* 0x000fe20000000800 */
[----:B------:R-:W-:Y:S01]  /*8d90*/  @!PT LDS RZ, [RZ] ;  /* 0x00000000fffff984 */ /* 0x000fe20000000800 */
[----:B------:R-:W-:Y:S01]  /*8da0*/  @!PT LDS RZ, [RZ] ;  /* 0x00000000fffff984 */ /* 0x000fe20000000800 */
[----:B------:R4:W-:Y:S06]  /*8db0*/  MEMBAR.ALL.CTA ;  /* 0x0000000000007992 */ /* 0x0009ec0000008000 */
[----:B----4-:R-:W4:Y:S01]  /*8dc0*/  FENCE.VIEW.ASYNC.S ;  /* 0x00000000000073c6 */ /* 0x010f220000000000 */
[----:B------:R-:W-:Y:S01]  /*8dd0*/  @!P3 VIADD R89, R89, 0x288c0 ;  /* 0x000288c05959b836 */ /* 0x000fe20000000000 */
[----:B----4-:R4:W-:Y:S01]  /*8de0*/  BAR.SYNC.DEFER_BLOCKING R92, 0x80 ;  /* 0x0002005c0000751d */ /* 0x0109e20000010000 */
[----:B------:R-:W-:Y:S01]  /*8df0*/  ISETP.NE.AND P4, PT, R90, RZ, PT ;  /* 0x000000ff5a00720c */ /* 0x000fe20003f85270 */
[----:B------:R-:W-:-:S02]  /*8e00*/  VIADD R19, R19, 0x1 ;  /* 0x0000000113137836 */ /* 0x000fc40000000000 */
[----:B------:R-:W-:-:S04]  /*8e10*/  @!P3 PRMT R89, RZ, 0x654, R89 ;  /* 0x00000654ff59b816 */ /* 0x000fc80000000059 */
[----:B------:R4:W-:Y:S01]  /*8e20*/  @!P3 SYNCS.ARRIVE.TRANS64.RED.A1T0 RZ, [R89+URZ], RZ ;  /* 0x000000ff59ffb9a7 */ /* 0x0009e2000810043f */
[----:B------:R-:W-:-:S04]  /*8e30*/  ISETP.NE.AND P3, PT, R19, 0x2, PT ;  /* 0x000000021300780c */ /* 0x000fc80003f65270 */
[----:B0-----:R-:W-:Y:S02]  /*8e40*/  SEL R12, RZ, 0x1, P3 ;  /* 0x00000001ff0c7807 */ /* 0x001fe40001800000 */
[----:B------:R-:W-:Y:S02]  /*8e50*/  SEL R19, R19, RZ, P3 ;  /* 0x000000ff13137207 */ /* 0x000fe40001800000 */
[----:B------:R-:W-:Y:S01]  /*8e60*/  LOP3.LUT R199, R199, R12, RZ, 0x3c, !PT ;  /* 0x0000000cc7c77212 */ /* 0x000fe200078e3cff */
[----:B------:R-:W-:Y:S06]  /*8e70*/  @P4 BRA `(.L_x_1791) ;  /* 0xffffff9800404947 */ /* 0x000fec000383ffff */
[----:B---3--:R-:W0:Y:S01]  /*8e80*/  S2R R11, SR_TID.X ;  /* 0x00000000000b7919 */ /* 0x008e220000002100 */
[----:B------:R-:W-:Y:S02]  /*8e90*/  PLOP3.LUT P0, PT, PT, PT, PT, 0x8, 0x0 ;  /* 0x000000000000781c */ /* 0x000fe40003f0e170 */
[----:B0-----:R-:W-:-:S04]  /*8ea0*/  SHF.R.U32.HI R11, RZ, 0x7, R11 ;  /* 0x00000007ff0b7819 */ /* 0x001fc8000001160b */
[----:B------:R-:W-:-:S13]  /*8eb0*/  ISETP.NE.AND P4, PT, R11, 0x1, PT ;  /* 0x000000010b00780c */ /* 0x000fda0003f85270 */
[----:B------:R-:W-:Y:S06]  /*8ec0*/  @!P4 BAR.ARV 0x9, 0x100 ;  /* 0x024400000000cb1d */ /* 0x000fec0000002000 */
.L_x_1689:
[----:B------:R-:W0:Y:S01]  /*8ed0*/  LDC R0, c[0x0][0x448] ;  /* 0x00011200ff007b82 */ /* 0x000e220000000800 */
[----:B------:R-:W-:-:S07]  /*8ee0*/  IADD3 R5, R198, 0x1, -R196 ;  /* 0x00000001c6057810 */ /* 0x000fce0007ffe8c4 */
[----:B------:R-:W3:Y:S01]  /*8ef0*/  LDC.64 R6, c[0x0][0x9e0] ;  /* 0x00027800ff067b82 */ /* 0x000ee20000000a00 */
[----:B0-----:R-:W-:Y:S01]  /*8f00*/  ISETP.NE.AND P1, PT, R0, 0x1, PT ;  /* 0x000000010000780c */ /* 0x001fe20003f25270 */
[----:B------:R-:W-:Y:S01]  /*8f10*/  VIADD R0, R200, 0x7f ;  /* 0x0000007fc8007836 */ /* 0x000fe20000000000 */
[----:B---3--:R-:W-:-:S11]  /*8f20*/  ISETP.GE.AND P2, PT, R7, 0x1, PT ;  /* 0x000000010700780c */ /* 0x008fd60003f46270 */
[----:B------:R-:W0:Y:S08]  /*8f30*/  @P1 LDC R3, c[0x0][0x44c] ;  /* 0x00011300ff031b82 */ /* 0x000e300000000800 */
[----:B------:R-:W3:Y:S01]  /*8f40*/  @P1 LDC R4, c[0x0][0x450] ;  /* 0x00011400ff041b82 */ /* 0x000ee20000000800 */
[----:B0-----:R-:W-:-:S05]  /*8f50*/  @P1 IMAD.HI.U32 R3, R0, R3, RZ ;  /* 0x0000000300031227 */ /* 0x001fca00078e00ff */
[----:B---3--:R-:W-:-:S05]  /*8f60*/  @P1 SHF.R.U32.HI R0, RZ, R4, R3 ;  /* 0x00000004ff001219 */ /* 0x008fca0000011603 */
[----:B------:R-:W-:Y:S01]  /*8f70*/  IMAD.IADD R5, R5, 0x1, R0 ;  /* 0x0000000105057824 */ /* 0x000fe200078e0200 */
[----:B------:R-:W-:Y:S06]  /*8f80*/  @P0 BRA `(.L_x_1792) ;  /* 0x00000000000c0947 */ /* 0x000fec0003800000 */
[----:B------:R-:W0:Y:S01]  /*8f90*/  FENCE.VIEW.ASYNC.G ;  /* 0x00000000000073c6 */ /* 0x000e220000000100 */
[----:B------:R-:W-:Y:S05]  /*8fa0*/  WARPSYNC.ALL ;  /* 0x0000000000007948 */ /* 0x000fea0003800000 */
[----:B0-----:R-:W-:Y:S06]  /*8fb0*/  BAR.ARV 0xc, 0x180 ;  /* 0x0306000000007b1d */ /* 0x001fec0000002000 */
.L_x_1792:
        /* <DEDUP_REMOVED lines=13> */
.L_x_1795:
[----:B------:R-:W-:-:S13]  /*9090*/  ISETP.NE.AND P0, PT, R7, 0x1, PT ;  /* 0x000000010700780c */ /* 0x000fda0003f05270 */
[----:B------:R-:W0:Y:S02]  /*90a0*/  @P0 LDC.64 R4, c[0x0][0x9e8] ;  /* 0x00027a00ff040b82 */ /* 0x000e240000000a00 */
[----:B0-----:R-:W-:-:S05]  /*90b0*/  @P0 IMAD.HI.U32 R4, R3, R4, RZ ;  /* 0x0000000403040227 */ /* 0x001fca00078e00ff */
[----:B------:R-:W-:-:S07]  /*90c0*/  @P0 SHF.R.U32.HI R3, RZ, R5, R4 ;  /* 0x00000005ff030219 */ /* 0x000fce0000011604 */
.L_x_1796:
[----:B------:R-:W-:Y:S05]  /*90d0*/  BSYNC B0 ;  /* 0x0000000000007941 */ /* 0x000fea0003800000 */
.L_x_1794:
[----:B------:R-:W-:-:S05]  /*90e0*/  IMAD R3, R3, R7, R7 ;  /* 0x0000000703037224 */ /* 0x000fca00078e0207 */
[----:B------:R-:W-:-:S07]  /*90f0*/  VIMNMX R0, R0, R3, PT ;  /* 0x0000000300007248 */ /* 0x000fce0003fe0100 */
.L_x_1793:
[----:B------:R-:W0:Y:S01]  /*9100*/  @P1 LDC R5, c[0x0][0x44c] ;  /* 0x00011300ff051b82 */ /* 0x000e220000000800 */
[----:B------:R-:W-:Y:S01]  /*9110*/  VIADD R0, R0, 0x7f ;  /* 0x0000007f00007836 */ /* 0x000fe20000000000 */
[----:B------:R-:W-:Y:S01]  /*9120*/  ULDC UR4, c[0x0][0x9dc] ;  /* 0x0002770000047ab9 */ /* 0x000fe20000000800 */
[----:B------:R-:W-:-:S03]  /*9130*/  IMAD.MOV.U32 R4, RZ, RZ, R200 ;  /* 0x000000ffff047224 */ /* 0x000fc600078e00c8 */
[----:B------:R-:W-:Y:S02]  /*9140*/  SHF.R.S32.HI R3, RZ, 0x1f, R0 ;  /* 0x0000001fff037819 */ /* 0x000fe40000011400 */
[----:B------:R-:W3:Y:S02]  /*9150*/  @P1 LDC R6, c[0x0][0x450] ;  /* 0x00011400ff061b82 */ /* 0x000ee40000000800 */
[----:B------:R-:W-:-:S04]  /*9160*/  LEA.HI R3, R3, R0, RZ, 0x7 ;  /* 0x0000000003037211 */ /* 0x000fc800078f38ff */
[----:B------:R-:W-:-:S04]  /*9170*/  SHF.R.S32.HI R3, RZ, 0x7, R3 ;  /* 0x00000007ff037819 */ /* 0x000fc80000011403 */
[----:B------:R-:W-:Y:S01]  /*9180*/  VIMNMX R9, R94, R3, PT ;  /* 0x000000035e097248 */ /* 0x000fe20003fe0100 */
[----:B0-----:R-:W-:-:S05]  /*9190*/  @P1 IMAD.HI.U32 R5, R200, R5, RZ ;  /* 0x00000005c8051227 */ /* 0x001fca00078e00ff */
[----:B---3--:R-:W-:-:S05]  /*91a0*/  @P1 SHF.R.U32.HI R4, RZ, R6, R5 ;  /* 0x00000006ff041219 */ /* 0x008fca0000011605 */
        /* <DEDUP_REMOVED lines=13> */
.L_x_1799:
[----:B------:R-:W-:-:S13]  /*9280*/  ISETP.NE.AND P0, PT, R7, 0x1, PT ;  /* 0x000000010700780c */ /* 0x000fda0003f05270 */
[----:B------:R-:W0:Y:S02]  /*9290*/  @P0 LDC.64 R4, c[0x0][0x9e8] ;  /* 0x00027a00ff040b82 */ /* 0x000e240000000a00 */
[----:B0-----:R-:W-:-:S05]  /*92a0*/  @P0 IMAD.HI.U32 R4, R0, R4, RZ ;  /* 0x0000000400040227 */ /* 0x001fca00078e00ff */
[----:B------:R-:W-:-:S07]  /*92b0*/  @P0 SHF.R.U32.HI R0, RZ, R5, R4 ;  /* 0x00000005ff000219 */ /* 0x000fce0000011604 */
.L_x_1800:
[----:B------:R-:W-:Y:S05]  /*92c0*/  BSYNC B0 ;  /* 0x0000000000007941 */ /* 0x000fea0003800000 */
.L_x_1798:
[----:B------:R-:W-:-:S05]  /*92d0*/  IMAD R0, R0, R7, RZ ;  /* 0x0000000700007224 */ /* 0x000fca00078e02ff */
[----:B------:R-:W-:-:S07]  /*92e0*/  VIMNMX R3, R3, R0, !PT ;  /* 0x0000000003037248 */ /* 0x000fce0007fe0100 */
.L_x_1797:
[----:B------:R-:W-:Y:S01]  /*92f0*/  SHF.R.S32.HI R0, RZ, 0x1f, R3 ;  /* 0x0000001fff007819 */ /* 0x000fe20000011403 */
[----:B------:R-:W-:Y:S01]  /*9300*/  BSSY B0, `(.L_x_1801) ;  /* 0x0000026000007945 */ /* 0x000fe20003800000 */
[----:B------:R-:W-:Y:S02]  /*9310*/  IMAD.MOV.U32 R88, RZ, RZ, RZ ;  /* 0x000000ffff587224 */ /* 0x000fe400078e00ff */
[----:B------:R-:W-:-:S04]  /*9320*/  LEA.HI R0, R0, R3, RZ, 0x7 ;  /* 0x0000000300007211 */ /* 0x000fc800078f38ff */
[----:B------:R-:W-:-:S04]  /*9330*/  SHF.R.S32.HI R0, RZ, 0x7, R0 ;  /* 0x00000007ff007819 */ /* 0x000fc80000011400 */
[----:B------:R-:W-:-:S04]  /*9340*/  VIMNMX R208, RZ, R0, !PT ;  /* 0x00000000ffd07248 */ /* 0x000fc80007fe0100 */
        /* <DEDUP_REMOVED lines=16> */
[----:B------:R0:W3:Y:S02]  /*9450*/  F2I.FTZ.U32.TRUNC.NTZ R5, R4 ;  /* 0x0000000400057305 */ /* 0x0000e4000021f000 */
[----:B0-----:R-:W-:Y:S02]  /*9460*/  IMAD.MOV.U32 R4, RZ, RZ, RZ ;  /* 0x000000ffff047224 */ /* 0x001fe400078e00ff */
[----:B---3--:R-:W-:-:S04]  /*9470*/  IMAD.MOV R7, RZ, RZ, -R5 ;  /* 0x000000ffff077224 */ /* 0x008fc800078e0a05 */
        /* <DEDUP_REMOVED lines=14> */
.L_x_1802:
[----:B------:R-:W-:Y:S05]  /*9560*/  BSYNC B0 ;  /* 0x0000000000007941 */ /* 0x000fea0003800000 */
.L_x_1801:
[-C--:B------:R-:W-:Y:S01]  /*9570*/  IMAD R208, R223, R88.reuse, R208 ;  /* 0x00000058dfd07224 */ /* 0x080fe200078e02d0 */
[----:B------:R-:W-:Y:S02]  /*9580*/  PLOP3.LUT P0, PT, PT, PT, PT, 0x80, 0x0 ;  /* 0x000000000000781c */ /* 0x000fe40003f0f070 */
[----:B------:R-:W-:Y:S02]  /*9590*/  CS2R R20, SRZ ;  /* 0x0000000000147805 */ /* 0x000fe4000001ff00 */
[----:B------:R-:W-:Y:S02]  /*95a0*/  CS2R R150, SRZ ;  /* 0x0000000000967805 */ /* 0x000fe4000001ff00 */
[----:B------:R-:W-:Y:S02]  /*95b0*/  CS2R R148, SRZ ;  /* 0x0000000000947805 */ /* 0x000fe4000001ff00 */
[----:B------:R-:W-:Y:S02]  /*95c0*/  VIADDMNMX R88, R208, R88, R9, PT ;  /* 0x00000058d0587246 */ /* 0x000fe40003800109 */
[----:B------:R-:W-:-:S02]  /*95d0*/  CS2R R146, SRZ ;  /* 0x0000000000927805 */ /* 0x000fc4000001ff00 */
[----:B------:R-:W-:Y:S02]  /*95e0*/  CS2R R144, SRZ ;  /* 0x0000000000907805 */ /* 0x000fe4000001ff00 */
[----:B------:R-:W-:Y:S02]  /*95f0*/  CS2R R142, SRZ ;  /* 0x00000000008e7805 */ /* 0x000fe4000001ff00 */
[----:B------:R-:W-:Y:S02]  /*9600*/  ISETP.GT.AND P1, PT, R88, R208, PT ;  /* 0x000000d05800720c */ /* 0x000fe40003f24270 */
        /* <DEDUP_REMOVED lines=28> */
[----:B------:R-:W-:Y:S01]  /*97d0*/  UMOV UR4, 0xffffffff ;  /* 0xffffffff00047882 */ /* 0x000fe20000000000 */
[----:B------:R-:W-:Y:S02]  /*97e0*/  VIADD R3, R18, 0x10400 ;  /* 0x0001040012037836 */ /* 0x000fe40000000000 */
[----:B------:R-:W-:Y:S05]  /*97f0*/  BRA.DIV UR4, `(.L_x_1804) ;  /* 0x000001e204f47947 */ /* 0x000fea000b800000 */
[----:B------:R-:W3:Y:S04]  /*9800*/  LDL R0, [R1+0x34] ;  /* 0x0000340001007983 */ /* 0x000ee80000100800 */
[----:B---3--:R0:W3:Y:S02]  /*9810*/  SHFL.IDX PT, R201, R0, RZ, 0x1f ;  /* 0x00001fff00c97589 */ /* 0x0080e400000e0000 */
.L_x_2167:
[----:B0--3--:R-:W-:Y:S01]  /*9820*/  LEA.HI R0, R201, R201, RZ, 0x1 ;  /* 0x000000c9c9007211 */ /* 0x009fe200078f08ff */
[----:B------:R-:W-:Y:S01]  /*9830*/  BSSY B6, `(.L_x_1805) ;  /* 0x0000019000067945 */ /* 0x000fe20003800000 */
[----:B------:R-:W-:Y:S02]  /*9840*/  LOP3.LUT P0, RZ, R3, 0x3ff, RZ, 0xc0, !PT ;  /* 0x000003ff03ff7812 */ /* 0x000fe4000780c0ff */
[----:B------:R-:W-:Y:S02]  /*9850*/  LOP3.LUT R0, R0, 0x1e, RZ, 0xc0, !PT ;  /* 0x0000001e00007812 */ /* 0x000fe400078ec0ff */
[----:B------:R-:W-:-:S03]  /*9860*/  P2R R25, PR, RZ, 0x1 ;  /* 0x00000001ff197803 */ /* 0x000fc60000000000 */
[----:B------:R-:W-:-:S04]  /*9870*/  IMAD.IADD R0, R201, 0x1, -R0 ;  /* 0x00000001c9007824 */ /* 0x000fc800078e0a00 */
[----:B------:R-:W-:-:S05]  /*9880*/  IMAD R0, R0, 0x2000, R3 ;  /* 0x0000200000007824 */ /* 0x000fca00078e0203 */
[----:B------:R-:W-:-:S04]  /*9890*/  SHF.R.U32.HI R0, RZ, 0x4, R0 ;  /* 0x00000004ff007819 */ /* 0x000fc80000011600 */
[----:B------:R-:W-:Y:S01]  /*98a0*/  LOP3.LUT R36, R0, 0x3fff, RZ, 0xc0, !PT ;  /* 0x00003fff00247812 */ /* 0x000fe200078ec0ff */
[----:B------:R-:W-:Y:S06]  /*98b0*/  @!P0 BRA `(.L_x_1806) ;  /* 0x0000000000408947 */ /* 0x000fec0003800000 */
[----:B------:R-:W-:Y:S01]  /*98c0*/  MOV R0, 0x0 ;  /* 0x0000000000007802 */ /* 0x000fe20000000f00 */
[----:B------:R-:W-:Y:S01]  /*98d0*/  ULDC.64 UR4, c[0x4][0x80] ;  /* 0x0100200000047ab9 */ /* 0x000fe20000000a00 */
[----:B------:R-:W-:Y:S01]  /*98e0*/  ULDC.64 UR6, c[0x4][0x88] ;  /* 0x0100220000067ab9 */ /* 0x000fe20000000a00 */
[----:B------:R-:W-:Y:S01]  /*98f0*/  IMAD.U32 R4, RZ, RZ, UR4 ;  /* 0x00000004ff047e24 */ /* 0x000fe2000f8e00ff */
[----:B------:R0:W3:Y:S01]  /*9900*/  LDC.64 R14, c[0x4][R0] ;  /* 0x01000000000e7b82 */ /* 0x0000e20000000a00 */
        /* <DEDUP_REMOVED lines=8> */
[----:B0-2---:R-:W-:-:S07]  /*9990*/  IMAD.MOV.U32 R13, RZ, RZ, RZ ;  /* 0x000000ffff0d7224 */ /* 0x005fce00078e00ff */
[----:B------:R-:W-:-:S07]  /*99a0*/  LEPC R20, `(.L_x_1806) ;  /* 0x000000001014794e */ /* 0x000fce0000000000 */
[----:B-1-345:R-:W-:Y:S05]  /*99b0*/  CALL.ABS.NOINC R14 ;  /* 0x000000000e007343 */ /* 0x03afea0003c00000 */
.L_x_1806:
[----:B------:R-:W-:Y:S05]  /*99c0*/  BSYNC B6 ;  /* 0x0000000000067941 */ /* 0x000fea0003800000 */
.L_x_1805:
        /* <DEDUP_REMOVED lines=13> */
.L_x_1810:
[----:B---3--:R3:W0:Y:S02]  /*9aa0*/  SYNCS.PHASECHK.TRANS64.TRYWAIT P0, [R18+URZ+0x28800], R3 ;  /* 0x02880003120075a7 */ /* 0x008624000800017f */
[----:B0-----:R-:W-:Y:S05]  /*9ab0*/  @!P0 NANOSLEEP.SYNCS 0x989680 ;  /* 0x009896800000895d */ /* 0x001fea0003900000 */
[----:B------:R-:W0:Y:S02]  /*9ac0*/  @!P0 SYNCS.PHASECHK.TRANS64 P0, [R18+URZ+0x28800], R3 ;  /* 0x02880003120085a7 */ /* 0x000e24000800007f */
[----:B0-----:R-:W-:Y:S05]  /*9ad0*/  @!P0 BRA `(.L_x_1810) ;  /* 0xfffffffc00f08947 */ /* 0x001fea000383ffff */
.L_x_1809:
[----:B------:R-:W-:Y:S05]  /*9ae0*/  BSYNC B0 ;  /* 0x0000000000007941 */ /* 0x000fea0003800000 */
.L_x_1808:
[----:B------:R-:W-:Y:S05]  /*9af0*/  BRA `(.L_x_1811) ;  /* 0x00000054002c7947 */ /* 0x000fea0003800000 */
.L_x_1807:
[----:B------:R-:W-:Y:S01]  /*9b00*/  ISETP.NE.AND P0, PT, R25, RZ, PT ;  /* 0x000000ff1900720c */ /* 0x000fe20003f05270 */
[----:B------:R-:W-:Y:S01]  /*9b10*/  ULDC.64 UR4, c[0x0][0x3f8] ;  /* 0x0000fe0000047ab9 */ /* 0x000fe20000000a00 */
[----:B-----5:R-:W-:Y:S01]  /*9b20*/  SHF.R.S32.HI R0, RZ, 0x1f, R24 ;  /* 0x0000001fff007819 */ /* 0x020fe20000011418 */
[----:B------:R-:W-:Y:S01]  /*9b30*/  ULDC.64 UR6, c[0x0][0x408] ;  /* 0x0001020000067ab9 */ /* 0x000fe20000000a00 */
[----:B------:R-:W-:Y:S01]  /*9b40*/  IMAD.WIDE.U32 R26, R24, UR4, RZ ;  /* 0x00000004181a7c25 */ /* 0x000fe2000f8e00ff */
[----:B------:R-:W-:Y:S03]  /*9b50*/  BSSY B6, `(.L_x_1812) ;  /* 0x0000019000067945 */ /* 0x000fe60003800000 */
[C---:B------:R-:W-:Y:S02]  /*9b60*/  IMAD R3, R0.reuse, UR4, RZ ;  /* 0x0000000400037c24 */ /* 0x040fe4000f8e02ff */
[----:B------:R-:W-:-:S02]  /*9b70*/  IMAD R5, R0, UR6, RZ ;  /* 0x0000000600057c24 */ /* 0x000fc4000f8e02ff */
[C---:B------:R-:W-:Y:S02]  /*9b80*/  IMAD R3, R24.reuse, UR5, R3 ;  /* 0x0000000518037c24 */ /* 0x040fe4000f8e0203 */
[C---:B------:R-:W-:Y:S02]  /*9b90*/  IMAD R5, R24.reuse, UR7, R5 ;  /* 0x0000000718057c24 */ /* 0x040fe4000f8e0205 */
[----:B------:R-:W-:-:S04]  /*9ba0*/  IMAD.WIDE.U32 R24, R24, UR6, RZ ;  /* 0x0000000618187c25 */ /* 0x000fc8000f8e00ff */
[----:B------:R-:W-:Y:S02]  /*9bb0*/  IMAD.IADD R29, R3, 0x1, R27 ;  /* 0x00000001031d7824 */ /* 0x000fe400078e021b */
[----:B------:R-:W-:Y:S01]  /*9bc0*/  IMAD.IADD R31, R5, 0x1, R25 ;  /* 0x00000001051f7824 */ /* 0x000fe200078e0219 */
        /* <DEDUP_REMOVED lines=16> */
[----:B-1-34-:R-:W-:Y:S05]  /*9cd0*/  CALL.ABS.NOINC R14 ;  /* 0x000000000e007343 */ /* 0x01afea0003c00000 */
.L_x_1813:
[----:B------:R-:W-:Y:S05]  /*9ce0*/  BSYNC B6 ;  /* 0x0000000000067941 */ /* 0x000fea0003800000 */
.L_x_1812:
[----:B------:R-:W-:Y:S01]  /*9cf0*/  ULDC.U8 UR4, c[0x0][0x410] ;  /* 0x0001040000047ab9 */ /* 0x000fe20000000000 */
[----:B------:R-:W-:Y:S01]  /*9d00*/  IMAD.IADD R56, R188, 0x1, R200 ;  /* 0x00000001bc387824 */ /* 0x000fe200078e02c8 */
[----:B------:R-:W-:Y:S01]  /*9d10*/  ISETP.NE.AND P0, PT, RZ, UR4, PT ;  /* 0x00000004ff007c0c */ /* 0x000fe2000bf05270 */
[----:B------:R-:W-:Y:S02]  /*9d20*/  BSSY B0, `(.L_x_1814) ;  /* 0x0000520000007945 */ /* 0x000fe40003800000 */
[----:B------:R-:W-:-:S10]  /*9d30*/  IMAD R3, R220, 0x20, R56 ;  /* 0x00000020dc037824 */ /* 0x000fd400078e0238 */
[----:B------:R-:W-:Y:S05]  /*9d40*/  @!P0 BRA `(.L_x_1815) ;  /* 0x00000028006c8947 */ /* 0x000fea0003800000 */
[----:B------:R-:W0:Y:S01]  /*9d50*/  LDC R75, c[0x0][0x448] ;  /* 0x00011200ff4b7b82 */ /* 0x000e220000000800 */
[----:B------:R-:W-:Y:S01]  /*9d60*/  ULDC.64 UR4, c[0x0][0x3f8] ;  /* 0x0000fe0000047ab9 */ /* 0x000fe20000000a00 */
[----:B------:R-:W-:Y:S01]  /*9d70*/  ULDC.64 UR6, c[0x0][0x408] ;  /* 0x0001020000067ab9 */ /* 0x000fe20000000a00 */
[----:B------:R-:W-:Y:S01]  /*9d80*/  IMAD.MOV.U32 R8, RZ, RZ, R26 ;  /* 0x000000ffff087224 */ /* 0x000fe200078e001a */
[----:B------:R-:W-:Y:S01]  /*9d90*/  SHF.R.S32.HI R67, RZ, 0x1f, R186 ;  /* 0x0000001fff437819 */ /* 0x000fe200000114ba */
[----:B------:R-:W-:Y:S02]  /*9da0*/  IMAD.MOV.U32 R9, RZ, RZ, R29 ;  /* 0x000000ffff097224 */ /* 0x000fe400078e001d */
[----:B------:R-:W-:Y:S02]  /*9db0*/  IMAD.MOV.U32 R10, RZ, RZ, R24 ;  /* 0x000000ffff0a7224 */ /* 0x000fe400078e0018 */
[----:B------:R-:W-:Y:S01]  /*9dc0*/  IMAD.MOV.U32 R11, RZ, RZ, R31 ;  /* 0x000000ffff0b7224 */ /* 0x000fe200078e001f */
[----:B0-----:R-:W-:-:S13]  /*9dd0*/  ISETP.NE.AND P0, PT, R75, 0x1, PT ;  /* 0x000000014b00780c */ /* 0x001fda0003f05270 */
[----:B------:R-:W0:Y:S08]  /*9de0*/  @P0 LDC R0, c[0x0][0x44c] ;  /* 0x00011300ff000b82 */ /* 0x000e300000000800 */
[----:B------:R-:W3:Y:S01]  /*9df0*/  @P0 LDC R5, c[0x0][0x450] ;  /* 0x00011400ff050b82 */ /* 0x000ee20000000800 */
[----:B0-----:R-:W-:-:S05]  /*9e00*/  @P0 IMAD.HI.U32 R0, R3, R0, RZ ;  /* 0x0000000003000227 */ /* 0x001fca00078e00ff */
[----:B---3--:R-:W-:-:S04]  /*9e10*/  @P0 SHF.R.U32.HI R3, RZ, R5, R0 ;  /* 0x00000005ff030219 */ /* 0x008fc80000011600 */
[----:B------:R-:W-:Y:S01]  /*9e20*/  SHF.R.S32.HI R0, RZ, 0x1f, R3 ;  /* 0x0000001fff007819 */ /* 0x000fe20000011403 */
[----:B------:R-:W-:-:S04]  /*9e30*/  IMAD.WIDE.U32 R8, R3, UR4, R8 ;  /* 0x0000000403087c25 */ /* 0x000fc8000f8e0008 */
[C---:B------:R-:W-:Y:S02]  /*9e40*/  IMAD R4, R0.reuse, UR4, RZ ;  /* 0x0000000400047c24 */ /* 0x040fe4000f8e02ff */
[----:B------:R-:W-:Y:S02]  /*9e50*/  IMAD R0, R0, UR6, RZ ;  /* 0x0000000600007c24 */ /* 0x000fe4000f8e02ff */
[C---:B--2---:R-:W-:Y:S01]  /*9e60*/  IMAD R13, R3.reuse, UR5, R4 ;  /* 0x00000005030d7c24 */ /* 0x044fe2000f8e0204 */
[----:B------:R-:W-:Y:S01]  /*9e70*/  ULDC.64 UR4, c[0x0][0x3e8] ;  /* 0x0000fa0000047ab9 */ /* 0x000fe20000000a00 */
[C---:B------:R-:W-:Y:S01]  /*9e80*/  IMAD.WIDE.U32 R10, R3.reuse, UR6, R10 ;  /* 0x00000006030a7c25 */ /* 0x040fe2000f8e000a */
[----:B------:R-:W-:Y:S01]  /*9e90*/  LEA R5, P0, R8, UR4, 0x1 ;  /* 0x0000000408057c11 */ /* 0x000fe2000f8008ff */
[----:B------:R-:W-:Y:S02]  /*9ea0*/  UMOV UR4, 0xffffffff ;  /* 0xffffffff00047882 */ /* 0x000fe40000000000 */
[----:B------:R-:W-:Y:S01]  /*9eb0*/  IMAD R3, R3, UR7, R0 ;  /* 0x0000000703037c24 */ /* 0x000fe2000f8e0200 */
[----:B------:R-:W-:Y:S01]  /*9ec0*/  ULDC.64 UR6, c[0x0][0x400] ;  /* 0x0001000000067ab9 */ /* 0x000fe20000000a00 */
[----:B------:R-:W-:Y:S01]  /*9ed0*/  IMAD.IADD R9, R9, 0x1, R13 ;  /* 0x0000000109097824 */ /* 0x000fe200078e020d */
[----:B------:R-:W-:Y:S01]  /*9ee0*/  LEA R7, P1, R10, UR6, 0x1 ;  /* 0x000000060a077c11 */ /* 0x000fe2000f8208ff */
[----:B------:R-:W-:-:S03]  /*9ef0*/  IMAD.IADD R3, R11, 0x1, R3 ;  /* 0x000000010b037824 */ /* 0x000fc600078e0203 */
[----:B------:R-:W-:Y:S02]  /*9f00*/  LEA.HI.X R6, R8, UR5, R9, 0x1, P0 ;  /* 0x0000000508067c11 */ /* 0x000fe400080f0c09 */
[----:B------:R-:W-:Y:S01]  /*9f10*/  LEA.HI.X R8, R10, UR7, R3, 0x1, P1 ;  /* 0x000000070a087c11 */ /* 0x000fe200088f0c03 */
[----:B------:R-:W-:Y:S06]  /*9f20*/  BRA.DIV UR4, `(.L_x_1816) ;  /* 0x000001de04547947 */ /* 0x000fec000b800000 */
[----:B------:R0:W2:Y:S04]  /*9f30*/  SHFL.IDX PT, R0, R6, RZ, 0x181f ;  /* 0x00181fff06007589 */ /* 0x0000a800000e0000 */
[----:B------:R0:W3:Y:S04]  /*9f40*/  SHFL.IDX PT, R3, R5, RZ, 0x181f ;  /* 0x00181fff05037589 */ /* 0x0000e800000e0000 */
[----:B------:R0:W0:Y:S04]  /*9f50*/  SHFL.IDX PT, R4, R8, RZ, 0x181f ;  /* 0x00181fff08047589 */ /* 0x00002800000e0000 */
[----:B------:R0:W0:Y:S02]  /*9f60*/  SHFL.IDX PT, R14, R7, RZ, 0x181f ;  /* 0x00181fff070e7589 */ /* 0x00002400000e0000 */
.L_x_2173:
[----:B------:R-:W-:Y:S01]  /*9f70*/  IMAD R75, R196, R75, RZ ;  /* 0x0000004bc44b7224 */ /* 0x000fe200078e02ff */
[----:B------:R-:W-:Y:S01]  /*9f80*/  BSSY B1, `(.L_x_1817) ;  /* 0x000001e000017945 */ /* 0x000fe20003800000 */
[----:B------:R-:W-:Y:S02]  /*9f90*/  CS2R R48, SRZ ;  /* 0x0000000000307805 */ /* 0x000fe4000001ff00 */
[----:B------:R-:W-:Y:S02]  /*9fa0*/  CS2R R38, SRZ ;  /* 0x0000000000267805 */ /* 0x000fe4000001ff00 */
[----:B------:R-:W-:Y:S02]  /*9fb0*/  CS2R R46, SRZ ;  /* 0x00000000002e7805 */ /* 0x000fe4000001ff00 */
[----:B------:R-:W-:Y:S02]  /*9fc0*/  ISETP.GE.AND P0, PT, R56, R75, PT ;  /* 0x0000004b3800720c */ /* 0x000fe40003f06270 */
[----:B------:R-:W-:-:S11]  /*9fd0*/  CS2R R40, SRZ ;  /* 0x0000000000287805 */ /* 0x000fd6000001ff00 */
        /* <DEDUP_REMOVED lines=8> */
[C---:B------:R-:W-:Y:S01]  /*a060*/  @!P5 IMAD.SHL.U32 R15, R186.reuse, 0x2, RZ ;  /* 0x00000002ba0fd824 */ /* 0x040fe200078e00ff */
[----:B------:R-:W-:Y:S02]  /*a070*/  @!P5 SHF.L.U64.HI R9, R186, 0x1, R67 ;  /* 0x00000001ba09d819 */ /* 0x000fe40000010243 */
[CC--:B---3--:R-:W-:Y:S02]  /*a080*/  @!P4 IADD3 R10, P0, R3.reuse, R12.reuse, RZ ;  /* 0x0000000c030ac210 */ /* 0x0c8fe40007f1e0ff */
[----:B0-----:R-:W-:Y:S02]  /*a090*/  @!P4 IADD3 R12, P1, R14, R12, RZ ;  /* 0x0000000c0e0cc210 */ /* 0x001fe40007f3e0ff */
[-C--:B------:R-:W-:Y:S01]  /*a0a0*/  @!P5 IADD3 R20, P2, R3, R15.reuse, RZ ;  /* 0x0000000f0314d210 */ /* 0x080fe20007f5e0ff */
[----:B--2---:R-:W-:Y:S01]  /*a0b0*/  @!P4 IMAD.X R11, R0, 0x1, R13, P0 ;  /* 0x00000001000bc824 */ /* 0x004fe200000e060d */
[----:B------:R-:W-:Y:S02]  /*a0c0*/  @!P5 IADD3 R14, P3, R14, R15, RZ ;  /* 0x0000000f0e0ed210 */ /* 0x000fe40007f7e0ff */
[----:B------:R-:W-:-:S02]  /*a0d0*/  CS2R R46, SRZ ;  /* 0x00000000002e7805 */ /* 0x000fc4000001ff00 */
[----:B------:R-:W-:Y:S01]  /*a0e0*/  CS2R R48, SRZ ;  /* 0x0000000000307805 */ /* 0x000fe2000001ff00 */
[----:B------:R-:W-:Y:S02]  /*a0f0*/  @!P5 IMAD.X R21, R0, 0x1, R9, P2 ;  /* 0x000000010015d824 */ /* 0x000fe400010e0609 */
[C---:B------:R-:W-:Y:S02]  /*a100*/  @!P4 IMAD.X R13, R4.reuse, 0x1, R13, P1 ;  /* 0x00000001040dc824 */ /* 0x040fe400008e060d */
[----:B------:R-:W-:Y:S01]  /*a110*/  @!P5 IMAD.X R15, R4, 0x1, R9, P3 ;  /* 0x00000001040fd824 */ /* 0x000fe200018e0609 */
[----:B------:R0:W5:Y:S04]  /*a120*/  @!P5 LD.E.64 R40, desc[UR52][R20.64] ;  /* 0x000000341428d980 */ /* 0x000168000c101b00 */
[----:B------:R0:W5:Y:S04]  /*a130*/  @!P5 LD.E.64 R38, desc[UR52][R14.64] ;  /* 0x000000340e26d980 */ /* 0x000168000c101b00 */
[----:B------:R0:W5:Y:S04]  /*a140*/  @!P4 LD.E.64 R46, desc[UR52][R10.64] ;  /* 0x000000340a2ec980 */ /* 0x000168000c101b00 */
[----:B------:R0:W5:Y:S02]  /*a150*/  @!P4 LD.E.64 R48, desc[UR52][R12.64] ;  /* 0x000000340c30c980 */ /* 0x000164000c101b00 */
.L_x_1818:
[----:B------:R-:W-:Y:S05]  /*a160*/  BSYNC B1 ;  /* 0x0000000000017941 */ /* 0x000fea0003800000 */
.L_x_1817:
[----:B--2--5:R-:W-:Y:S01]  /*a170*/  IMAD.MOV.U32 R0, RZ, RZ, R48 ;  /* 0x000000ffff007224 */ /* 0x024fe200078e0030 */
[----:B------:R-:W-:Y:S01]  /*a180*/  UMOV UR4, 0xffffffff ;  /* 0xffffffff00047882 */ /* 0x000fe20000000000 */
[----:B---3--:R-:W-:Y:S01]  /*a190*/  IMAD.MOV.U32 R3, RZ, RZ, R49 ;  /* 0x000000ffff037224 */ /* 0x008fe200078e0031 */
[----:B-1----:R-:W-:Y:S01]  /*a1a0*/  CS2R R42, SRZ ;  /* 0x00000000002a7805 */ /* 0x002fe2000001ff00 */
[----:B0-----:R-:W-:Y:S01]  /*a1b0*/  IMAD.MOV.U32 R4, RZ, RZ, R38 ;  /* 0x000000ffff047224 */ /* 0x001fe200078e0026 */
        /* <DEDUP_REMOVED lines=12> */
[----:B------:R-:W-:Y:S01]  /*a280*/  PRMT R72, R9, 0x7610, R72 ;  /* 0x0000761009487816 */ /* 0x000fe20000000048 */
[----:B------:R-:W-:Y:S06]  /*a290*/  BRA.DIV UR4, `(.L_x_1819) ;  /* 0x000001da04e87947 */ /* 0x000fec000b800000 */
[----:B------:R0:W1:Y:S04]  /*a2a0*/  SHFL.IDX PT, R0, R6, 0x1, 0x181f ;  /* 0x00381f0006007f89 */ /* 0x00006800000e0000 */
[----:B------:R0:W2:Y:S04]  /*a2b0*/  SHFL.IDX PT, R3, R5, 0x1, 0x181f ;  /* 0x00381f0005037f89 */ /* 0x0000a800000e0000 */
[----:B------:R0:W3:Y:S04]  /*a2c0*/  SHFL.IDX PT, R4, R8, 0x1, 0x181f ;  /* 0x00381f0008047f89 */ /* 0x0000e800000e0000 */
[----:B------:R0:W0:Y:S02]  /*a2d0*/  SHFL.IDX PT, R14, R7, 0x1, 0x181f ;  /* 0x00381f00070e7f89 */ /* 0x00002400000e0000 */
.L_x_2179:
[----:B------:R-:W-:Y:S01]  /*a2e0*/  VIADD R10, R56, 0x20 ;  /* 0x00000020380a7836 */ /* 0x000fe20000000000 */
[----:B------:R-:W-:Y:S01]  /*a2f0*/  BSSY B1, `(.L_x_1820) ;  /* 0x000001d000017945 */ /* 0x000fe20003800000 */
[----:B------:R-:W-:Y:S02]  /*a300*/  CS2R R28, SRZ ;  /* 0x00000000001c7805 */ /* 0x000fe4000001ff00 */
[----:B------:R-:W-:Y:S02]  /*a310*/  CS2R R44, SRZ ;  /* 0x00000000002c7805 */ /* 0x000fe4000001ff00 */
[----:B------:R-:W-:Y:S02]  /*a320*/  CS2R R30, SRZ ;  /* 0x00000000001e7805 */ /* 0x000fe4000001ff00 */
        /* <DEDUP_REMOVED lines=11> */
[CC--:B--2---:R-:W-:Y:S02]  /*a3e0*/  @!P4 IADD3 R10, P0, R3.reuse, R12.reuse, RZ ;  /* 0x0000000c030ac210 */ /* 0x0c4fe40007f1e0ff */
[-C--:B------:R-:W-:Y:S02]  /*a3f0*/  @!P5 IADD3 R20, P2, R3, R11.reuse, RZ ;  /* 0x0000000b0314d210 */ /* 0x080fe40007f5e0ff */
[C---:B0-----:R-:W-:Y:S02]  /*a400*/  @!P4 IADD3 R12, P1, R14.reuse, R12, RZ ;  /* 0x0000000c0e0cc210 */ /* 0x041fe40007f3e0ff */
[----:B------:R-:W-:Y:S01]  /*a410*/  @!P5 IADD3 R14, P3, R14, R11, RZ ;  /* 0x0000000b0e0ed210 */ /* 0x000fe20007f7e0ff */
[----:B-1----:R-:W-:Y:S01]  /*a420*/  @!P5 IMAD.X R21, R0, 0x1, R15, P2 ;  /* 0x000000010015d824 */ /* 0x002fe200010e060f */
[----:B------:R-:W-:-:S02]  /*a430*/  CS2R R44, SRZ ;  /* 0x00000000002c7805 */ /* 0x000fc4000001ff00 */
[----:B------:R-:W-:Y:S01]  /*a440*/  CS2R R42, SRZ ;  /* 0x00000000002a7805 */ /* 0x000fe2000001ff00 */
[--C-:B------:R-:W-:Y:S02]  /*a450*/  @!P4 IMAD.X R11, R0, 0x1, R9.reuse, P0 ;  /* 0x00000001000bc824 */ /* 0x100fe400000e0609 */
[C---:B---3--:R-:W-:Y:S01]  /*a460*/  @!P4 IMAD.X R13, R4.reuse, 0x1, R9, P1 ;  /* 0x00000001040dc824 */ /* 0x048fe200008e0609 */
[----:B------:R0:W5:Y:S01]  /*a470*/  @!P5 LD.E.64 R30, desc[UR52][R20.64] ;  /* 0x00000034141ed980 */ /* 0x000162000c101b00 */
[----:B------:R-:W-:-:S03]  /*a480*/  @!P5 IMAD.X R15, R4, 0x1, R15, P3 ;  /* 0x00000001040fd824 */ /* 0x000fc600018e060f */
[----:B------:R0:W5:Y:S04]  /*a490*/  @!P4 LD.E.64 R44, desc[UR52][R10.64] ;  /* 0x000000340a2cc980 */ /* 0x000168000c101b00 */
[----:B------:R0:W5:Y:S04]  /*a4a0*/  @!P5 LD.E.64 R28, desc[UR52][R14.64] ;  /* 0x000000340e1cd980 */ /* 0x000168000c101b00 */
[----:B------:R0:W5:Y:S02]  /*a4b0*/  @!P4 LD.E.64 R42, desc[UR52][R12.64] ;  /* 0x000000340c2ac980 */ /* 0x000164000c101b00 */
.L_x_1821:
[----:B------:R-:W-:Y:S05]  /*a4c0*/  BSYNC B1 ;  /* 0x0000000000017941 */ /* 0x000fea0003800000 */
.L_x_1820:
[----:B-1---5:R-:W-:Y:S01]  /*a4d0*/  IMAD.MOV.U32 R0, RZ, RZ, R42 ;  /* 0x000000ffff007224 */ /* 0x022fe200078e002a */
[----:B------:R-:W-:Y:S01]  /*a4e0*/  UMOV UR4, 0xffffffff ;  /* 0xffffffff00047882 */ /* 0x000fe20000000000 */
[----:B--2---:R-:W-:Y:S02]  /*a4f0*/  IMAD.MOV.U32 R3, RZ, RZ, R43 ;  /* 0x000000ffff037224 */ /* 0x004fe400078e002b */
[----:B---3--:R-:W-:Y:S01]  /*a500*/  IMAD.MOV.U32 R4, RZ, RZ, R28 ;  /* 0x000000ffff047224 */ /* 0x008fe200078e001c */
        /* <DEDUP_REMOVED lines=14> */
[----:B------:R1:W2:Y:S04]  /*a5f0*/  SHFL.IDX PT, R0, R6, 0x2, 0x181f ;  /* 0x00581f0006007f89 */ /* 0x0002a800000e0000 */
[----:B------:R1:W3:Y:S04]  /*a600*/  SHFL.IDX PT, R3, R5, 0x2, 0x181f ;  /* 0x00581f0005037f89 */ /* 0x0002e800000e0000 */
[----:B------:R1:W1:Y:S04]  /*a610*/  SHFL.IDX PT, R4, R8, 0x2, 0x181f ;  /* 0x00581f0008047f89 */ /* 0x00026800000e0000 */
[----:B0-----:R0:W0:Y:S02]  /*a620*/  SHFL.IDX PT, R14, R7, 0x2, 0x181f ;  /* 0x00581f00070e7f89 */ /* 0x00102400000e0000 */
.L_x_2185:
[----:B------:R-:W-:Y:S01]  /*a630*/  VIADD R10, R56, 0x40 ;  /* 0x00000040380a7836 */ /* 0x000fe20000000000 */
        /* <DEDUP_REMOVED lines=17> */
[-C--:B------:R-:W-:Y:S02]  /*a750*/  @!P5 IADD3 R20, P2, R3, R11.reuse, RZ ;  /* 0x0000000b0314d210 */ /* 0x080fe40007f5e0ff */
[C---:B0-----:R-:W-:Y:S02]  /*a760*/  @!P4 IADD3 R12, P1, R14.reuse, R12, RZ ;  /* 0x0000000c0e0cc210 */ /* 0x041fe40007f3e0ff */
[----:B------:R-:W-:Y:S01]  /*a770*/  @!P5 IADD3 R14, P3, R14, R11, RZ ;  /* 0x0000000b0e0ed210 */ /* 0x000fe20007f7e0ff */
[----:B--2---:R-:W-:Y:S01]  /*a780*/  @!P5 IMAD.X R21, R0, 0x1, R15, P2 ;  /* 0x000000010015d824 */ /* 0x004fe200010e060f */
[----:B------:R-:W-:-:S02]  /*a790*/  CS2R R34, SRZ ;  /* 0x0000000000227805 */ /* 0x000fc4000001ff00 */
[----:B------:R-:W-:Y:S01]  /*a7a0*/  CS2R R32, SRZ ;  /* 0x0000000000207805 */ /* 0x000fe2000001ff00 */
[--C-:B------:R-:W-:Y:S02]  /*a7b0*/  @!P4 IMAD.X R11, R0, 0x1, R9.reuse, P0 ;  /* 0x00000001000bc824 */ /* 0x100fe400000e0609 */
[C---:B-1----:R-:W-:Y:S01]  /*a7c0*/  @!P4 IMAD.X R13, R4.reuse, 0x1, R9, P1 ;  /* 0x00000001040dc824 */ /* 0x042fe200008e0609 */
[----:B------:R0:W5:Y:S01]  /*a7d0*/  @!P5 LD.E.64 R24, desc[UR52][R20.64] ;  /* 0x000000341418d980 */ /* 0x000162000c101b00 */
[----:B------:R-:W-:-:S03]  /*a7e0*/  @!P5 IMAD.X R15, R4, 0x1, R15, P3 ;  /* 0x00000001040fd824 */ /* 0x000fc600018e060f */
[----:B------:R0:W5:Y:S04]  /*a7f0*/  @!P4 LD.E.64 R34, desc[UR52][R10.64] ;  /* 0x000000340a22c980 */ /* 0x000168000c101b00 */
[----:B------:R0:W5:Y:S04]  /*a800*/  @!P5 LD.E.64 R26, desc[UR52][R14.64] ;  /* 0x000000340e1ad980 */ /* 0x000168000c101b00 */
[----:B------:R0:W5:Y:S02]  /*a810*/  @!P4 LD.E.64 R32, desc[UR52][R12.64] ;  /* 0x000000340c20c980 */ /* 0x000164000c101b00 */
.L_x_1824:
[----:B------:R-:W-:Y:S05]  /*a820*/  BSYNC B1 ;  /* 0x0000000000017941 */ /* 0x000fea0003800000 */
.L_x_1823:
[----:B--2--5:R-:W-:Y:S01]  /*a830*/  IMAD.MOV.U32 R0, RZ, RZ, R32 ;  /* 0x000000ffff007224 */ /* 0x024fe200078e0020 */
[----:B------:R-:W-:Y:S01]  /*a840*/  UMOV UR4, 0xffffffff ;  /* 0xffffffff00047882 */ /* 0x000fe20000000000 */
[----:B---3--:R-:W-:Y:S01]  /*a850*/  IMAD.MOV.U32 R3, RZ, RZ, R33 ;  /* 0x000000ffff037224 */ /* 0x008fe200078e0021 */
[----:B0-----:R-:W-:Y:S01]  /*a860*/  CS2R R20, SRZ ;  /* 0x0000000000147805 */ /* 0x001fe2000001ff00 */
[----:B-1----:R-:W-:Y:S01]  /*a870*/  IMAD.MOV.U32 R4, RZ, RZ, R26 ;  /* 0x000000ffff047224 */ /* 0x002fe200078e001a */
        /* <DEDUP_REMOVED lines=18> */
.L_x_2191:
[----:B------:R-:W-:Y:S01]  /*a9a0*/  VIADD R56, R56, 0x60 ;  /* 0x0000006038387836 */ /* 0x000fe20000000000 */
[----:B------:R-:W-:Y:S01]  /*a9b0*/  BSSY B1, `(.L_x_1826) ;  /* 0x000001d000017945 */ /* 0x000fe20003800000 */
[----:B0-----:R-:W-:Y:S02]  /*a9c0*/  CS2R R8, SRZ ;  /* 0x0000000000087805 */ /* 0x001fe4000001ff00 */
[----:B------:R-:W-:Y:S02]  /*a9d0*/  CS2R R12, SRZ ;  /* 0x00000000000c7805 */ /* 0x000fe4000001ff00 */
[----:B------:R-:W-:Y:S02]  /*a9e0*/  CS2R R10, SRZ ;  /* 0x00000000000a7805 */ /* 0x000fe4000001ff00 */
[----:B------:R-:W-:-:S13]  /*a9f0*/  ISETP.GE.AND P0, PT, R56, R75, PT ;  /* 0x0000004b3800720c */ /* 0x000fda0003f06270 */
[----:B------:R-:W-:Y:S05]  /*aa00*/  @P0 BRA `(.L_x_1827) ;  /* 0x00000000005c0947 */ /* 0x000fea0003800000 */
[----:B------:R-:W-:Y:S01]  /*aa10*/  ULDC UR4, c[0x0][0x3f4] ;  /* 0x0000fd0000047ab9 */ /* 0x000fe20000000800 */
[----:B------:R-:W-:Y:S02]  /*aa20*/  CS2R R10, SRZ ;  /* 0x00000000000a7805 */ /* 0x000fe4000001ff00 */
[----:B------:R-:W-:Y:S02]  /*aa30*/  ISETP.GE.AND P4, PT, R22, UR4, PT ;  /* 0x0000000416007c0c */ /* 0x000fe4000bf86270 */
[----:B------:R-:W-:-:S11]  /*aa40*/  ISETP.GE.AND P5, PT, R186, UR4, PT ;  /* 0x00000004ba007c0c */ /* 0x000fd6000bfa6270 */
[C---:B------:R-:W-:Y:S01]  /*aa50*/  @!P4 IMAD.SHL.U32 R66, R22.reuse, 0x2, RZ ;  /* 0x000000021642c824 */ /* 0x040fe200078e00ff */
[----:B------:R-:W-:Y:S01]  /*aa60*/  @!P4 SHF.L.U64.HI R5, R22, 0x1, R23 ;  /* 0x000000011605c819 */ /* 0x000fe20000010217 */
[C---:B------:R-:W-:Y:S01]  /*aa70*/  @!P5 IMAD.SHL.U32 R15, R186.reuse, 0x2, RZ ;  /* 0x00000002ba0fd824 */ /* 0x040fe200078e00ff */
[----:B------:R-:W-:Y:S02]  /*aa80*/  @!P5 SHF.L.U64.HI R9, R186, 0x1, R67 ;  /* 0x00000001ba09d819 */ /* 0x000fe40000010243 */
[CC--:B--2---:R-:W-:Y:S02]  /*aa90*/  @!P4 IADD3 R6, P0, R3.reuse, R66.reuse, RZ ;  /* 0x000000420306c210 */ /* 0x0c4fe40007f1e0ff */
[----:B------:R-:W-:Y:S02]  /*aaa0*/  @!P4 IADD3 R66, P1, R14, R66, RZ ;  /* 0x000000420e42c210 */ /* 0x000fe40007f3e0ff */
[----:B------:R-:W-:Y:S02]  /*aab0*/  @!P5 IADD3 R68, P2, R3, R15, RZ ;  /* 0x0000000f0344d210 */ /* 0x000fe40007f5e0ff */
[----:B------:R-:W-:-:S02]  /*aac0*/  CS2R R12, SRZ ;  /* 0x00000000000c7805 */ /* 0x000fc4000001ff00 */
[----:B------:R-:W-:Y:S02]  /*aad0*/  @!P5 IADD3 R14, P3, R14, R15, RZ ;  /* 0x0000000f0e0ed210 */ /* 0x000fe40007f7e0ff */
[----:B------:R-:W-:Y:S01]  /*aae0*/  CS2R R20, SRZ ;  /* 0x0000000000147805 */ /* 0x000fe2000001ff00 */
[C---:B-1----:R-:W-:Y:S02]  /*aaf0*/  @!P4 IMAD.X R7, R0.reuse, 0x1, R5, P0 ;  /* 0x000000010007c824 */ /* 0x042fe400000e0605 */
[--C-:B------:R-:W-:Y:S02]  /*ab00*/  @!P5 IMAD.X R69, R0, 0x1, R9.reuse, P2 ;  /* 0x000000010045d824 */ /* 0x100fe400010e0609 */
[C---:B---3--:R-:W-:Y:S01]  /*ab10*/  @!P5 IMAD.X R15, R4.reuse, 0x1, R9, P3 ;  /* 0x00000001040fd824 */ /* 0x048fe200018e0609 */
[----:B------:R-:W-:Y:S01]  /*ab20*/  CS2R R8, SRZ ;  /* 0x0000000000087805 */ /* 0x000fe2000001ff00 */
[----:B------:R-:W-:Y:S01]  /*ab30*/  @!P4 IMAD.X R67, R4, 0x1, R5, P1 ;  /* 0x000000010443c824 */ /* 0x000fe200008e0605 */
[----:B------:R0:W5:Y:S04]  /*ab40*/  @!P5 LD.E.64 R10, desc[UR52][R68.64] ;  /* 0x00000034440ad980 */ /* 0x000168000c101b00 */
[----:B------:R0:W5:Y:S04]  /*ab50*/  @!P5 LD.E.64 R8, desc[UR52][R14.64] ;  /* 0x000000340e08d980 */ /* 0x000168000c101b00 */
[----:B------:R0:W5:Y:S04]  /*ab60*/  @!P4 LD.E.64 R12, desc[UR52][R6.64] ;  /* 0x00000034060cc980 */ /* 0x000168000c101b00 */
[----:B------:R0:W5:Y:S02]  /*ab70*/  @!P4 LD.E.64 R20, desc[UR52][R66.64] ;  /* 0x000000344214c980 */ /* 0x000164000c101b00 */
.L_x_1827:
[----:B------:R-:W-:Y:S05]  /*ab80*/  BSYNC B1 ;  /* 0x0000000000017941 */ /* 0x000fea0003800000 */
.L_x_1826:
[----:B------:R-:W-:Y:S01]  /*ab90*/  ULEA.HI UR4, UR37, UR37, URZ, 0x1 ;  /* 0x0000002525047291 */ /* 0x000fe2000f8f083f */
[----:B---3-5:R-:W-:Y:S01]  /*aba0*/  IMAD.MOV.U32 R4, RZ, RZ, R21 ;  /* 0x000000ffff047224 */ /* 0x028fe200078e0015 */
[----:B--2---:R-:W-:Y:S01]  /*abb0*/  VIADDMNMX R3, R75, -R200, 0x80, PT ;  /* 0x000000804b037446 */ /* 0x004fe200038009c8 */
[----:B-1----:R-:W-:Y:S01]  /*abc0*/  IMAD.MOV.U32 R0, RZ, RZ, R20 ;  /* 0x000000ffff007224 */ /* 0x002fe200078e0014 */
[----:B------:R-:W-:Y:S01]  /*abd0*/  ULOP3.LUT UR4, UR4, 0xfffffffe, URZ, 0xc0, !UPT ;  /* 0xfffffffe04047892 */ /* 0x000fe2000f8ec03f */
[----:B0-----:R-:W-:Y:S01]  /*abe0*/  IMAD.MOV.U32 R6, RZ, RZ, R12 ;  /* 0x000000ffff067224 */ /* 0x001fe200078e000c */
[----:B------:R-:W-:Y:S01]  /*abf0*/  PRMT R67, R4, 0x7610, R67 ;  /* 0x0000761004437816 */ /* 0x000fe20000000043 */
[----:B------:R-:W-:Y:S01]  /*ac00*/  IMAD.MOV.U32 R4, RZ, RZ, R9 ;  /* 0x000000ffff047224 */ /* 0x000fe200078e0009 */
[----:B------:R-:W-:Y:S01]  /*ac10*/  UIADD3 UR4, UR37, -UR4, URZ ;  /* 0x8000000425047290 */ /* 0x000fe2000fffe03f */
[----:B------:R-:W-:Y:S01]  /*ac20*/  IMAD.MOV.U32 R7, RZ, RZ, R13 ;  /* 0x000000ffff077224 */ /* 0x000fe200078e000d */
[----:B------:R-:W-:Y:S01]  /*ac30*/  BSSY B1, `(.L_x_1828) ;  /* 0x000000d000017945 */ /* 0x000fe20003800000 */
[----:B------:R-:W-:Y:S01]  /*ac40*/  PRMT R66, R0, 0x7610, R66 ;  /* 0x0000761000427816 */ /* 0x000fe20000000042 */
[----:B------:R-:W-:Y:S01]  /*ac50*/  IMAD.MOV.U32 R0, RZ, RZ, R8 ;  /* 0x000000ffff007224 */ /* 0x000fe200078e0008 */
[----:B------:R-:W-:Y:S01]  /*ac60*/  PRMT R14, R4, 0x7610, R14 ;  /* 0x00007610040e7816 */ /* 0x000fe2000000000e */
[----:B------:R-:W-:Y:S01]  /*ac70*/  IMAD.U32 R5, RZ, RZ, UR4 ;  /* 0x00000004ff057e24 */ /* 0x000fe2000f8e00ff */
[----:B------:R-:W-:Y:S01]  /*ac80*/  PRMT R68, R6, 0x7610, R68 ;  /* 0x0000761006447816 */ /* 0x000fe20000000044 */
[----:B------:R-:W-:Y:S01]  /*ac90*/  IMAD.MOV.U32 R4, RZ, RZ, R10 ;  /* 0x000000ffff047224 */ /* 0x000fe200078e000a */
[----:B------:R-:W-:Y:S01]  /*aca0*/  ISETP.GE.AND P1, PT, R188, R3, PT ;  /* 0x00000003bc00720c */ /* 0x000fe20003f26270 */
[----:B------:R-:W-:Y:S01]  /*acb0*/  IMAD.MOV.U32 R6, RZ, RZ, R11 ;  /* 0x000000ffff067224 */ /* 0x000fe200078e000b */
[----:B------:R-:W-:-:S02]  /*acc0*/  SHF.L.U32 R5, R5, 0x1f, RZ ;  /* 0x0000001f05057819 */ /* 0x000fc400000006ff */
[----:B------:R-:W-:Y:S02]  /*acd0*/  PRMT R69, R7, 0x7610, R69 ;  /* 0x0000761007457816 */ /* 0x000fe40000000045 */
[----:B------:R-:W0:Y:S02]  /*ace0*/  SYNCS.PHASECHK.TRANS64.TRYWAIT P0, [R18+URZ+0x28800], R5 ;  /* 0x02880005120075a7 */ /* 0x000e24000800017f */
[----:B0-----:R-:W-:Y:S05]  /*acf0*/  @!P0 BRA `(.L_x_1829) ;  /* 0x000001d400a08947 */ /* 0x001fea0003800000 */
.L_x_2192:
[----:B------:R-:W-:Y:S05]  /*ad00*/  BSYNC B1 ;  /* 0x0000000000017941 */ /* 0x000fea0003800000 */
.L_x_1828:
[----:B------:R-:W-:Y:S01]  /*ad10*/  BSSY B1, `(.L_x_1830) ;  /* 0x0000067000017945 */ /* 0x000fe20003800000 */
        /* <DEDUP_REMOVED lines=9> */
[----:B------:R-:W-:Y:S02]  /*adb0*/  SHF.R.U32.HI R78, RZ, 0x10, R49 ;  /* 0x00000010ff4e7819 */ /* 0x000fe40000011631 */
[----:B------:R-:W-:Y:S02]  /*adc0*/  SHF.R.U32.HI R75, RZ, 0x10, R47 ;  /* 0x00000010ff4b7819 */ /* 0x000fe4000001162f */
[----:B------:R-:W-:Y:S02]  /*add0*/  PRMT R78, R37, 0x5432, R78 ;  /* 0x00005432254e7816 */ /* 0x000fe4000000004e */
[----:B------:R-:W-:Y:S02]  /*ade0*/  SHF.R.U64 R77, R48, 0x10, R49 ;  /* 0x00000010304d7819 */ /* 0x000fe40000001231 */
[----:B------:R-:W-:Y:S01]  /*adf0*/  PRMT R75, R79, 0x5410, R75 ;  /* 0x000054104f4b7816 */ /* 0x000fe2000000004b */
[----:B------:R-:W-:Y:S01]  /*ae00*/  IMAD.U32 R79, R78, 0x10000, RZ ;  /* 0x000100004e4f7824 */ /* 0x000fe200078e00ff */
[----:B------:R-:W-:-:S02]  /*ae10*/  SHF.R.U64 R74, R46, 0x10, R47 ;  /* 0x000000102e4a7819 */ /* 0x000fc4000000122f */
[----:B------:R-:W-:Y:S01]  /*ae20*/  PRMT R77, R76, 0x5410, R77 ;  /* 0x000054104c4d7816 */ /* 0x000fe2000000004d */
[C---:B------:R-:W-:Y:S01]  /*ae30*/  IMAD.U32 R76, R75.reuse, 0x10000, RZ ;  /* 0x000100004b4c7824 */ /* 0x040fe200078e00ff */
[----:B------:R-:W-:Y:S02]  /*ae40*/  LOP3.LUT R78, R78, 0xffff0000, RZ, 0xc0, !PT ;  /* 0xffff00004e4e7812 */ /* 0x000fe400078ec0ff */
[----:B------:R-:W-:Y:S02]  /*ae50*/  LOP3.LUT R75, R75, 0xffff0000, RZ, 0xc0, !PT ;  /* 0xffff00004b4b7812 */ /* 0x000fe400078ec0ff */
[----:B------:R-:W-:Y:S02]  /*ae60*/  PRMT R74, R50, 0x5432, R74 ;  /* 0x00005432324a7816 */ /* 0x000fe4000000004a */
[C---:B0-----:R-:W-:Y:S01]  /*ae70*/  LOP3.LUT R47, R6.reuse, 0xffff0000, RZ, 0xc0, !PT ;  /* 0xffff0000062f7812 */ /* 0x041fe200078ec0ff */
[----:B------:R-:W-:Y:S01]  /*ae80*/  IMAD.U32 R46, R6, 0x10000, RZ ;  /* 0x00010000062e7824 */ /* 0x000fe200078e00ff */
[C---:B------:R-:W-:Y:S01]  /*ae90*/  LOP3.LUT R49, R7.reuse, 0xffff0000, RZ, 0xc0, !PT ;  /* 0xffff000007317812 */ /* 0x040fe200078ec0ff */
[----:B------:R-:W-:-:S02]  /*aea0*/  IMAD.U32 R48, R7, 0x10000, RZ ;  /* 0x0001000007307824 */ /* 0x000fc400078e00ff */
[CC--:B------:R-:W-:Y:S01]  /*aeb0*/  FMUL.FTZ R81, R47.reuse, R79.reuse ;  /* 0x0000004f2f517220 */ /* 0x0c0fe20000410000 */
[----:B------:R-:W-:Y:S01]  /*aec0*/  FMUL.FTZ R80, R47, R76 ;  /* 0x0000004c2f507220 */ /* 0x000fe20000410000 */
[----:B------:R-:W-:Y:S01]  /*aed0*/  FMUL.FTZ R47, R49, R78 ;  /* 0x0000004e312f7220 */ /* 0x000fe20000410000 */
[----:B------:R-:W-:Y:S02]  /*aee0*/  IMAD.U32 R6, R4, 0x10000, RZ ;  /* 0x0001000004067824 */ /* 0x000fe400078e00ff */
[C---:B------:R-:W-:Y:S01]  /*aef0*/  FFMA.FTZ R81, R46.reuse, R76, -R81 ;  /* 0x0000004c2e517223 */ /* 0x040fe20000010851 */
[----:B------:R-:W-:Y:S01]  /*af00*/  FFMA.FTZ R80, R46, R79, R80 ;  /* 0x0000004f2e507223 */ /* 0x000fe20000010050 */
[-C--:B------:R-:W-:Y:S01]  /*af10*/  FFMA.FTZ R79, R48, R75.reuse, -R47 ;  /* 0x0000004b304f7223 */ /* 0x080fe2000001082f */
[C---:B------:R-:W-:Y:S01]  /*af20*/  IMAD.U32 R7, R5.reuse, 0x10000, RZ ;  /* 0x0001000005077824 */ /* 0x040fe200078e00ff */
[----:B------:R-:W-:Y:S01]  /*af30*/  LOP3.LUT R4, R4, 0xffff0000, RZ, 0xc0, !PT ;  /* 0xffff000004047812 */ /* 0x000fe200078ec0ff */
[C---:B------:R-:W-:Y:S01]  /*af40*/  IMAD.U32 R47, R74.reuse, 0x10000, RZ ;  /* 0x000100004a2f7824 */ /* 0x040fe200078e00ff */
[----:B------:R-:W-:Y:S01]  /*af50*/  LOP3.LUT R5, R5, 0xffff0000, RZ, 0xc0, !PT ;  /* 0xffff000005057812 */ /* 0x000fe200078ec0ff */
[----:B------:R-:W-:Y:S01]  /*af60*/  FMUL.FTZ R83, R49, R75 ;  /* 0x0000004b31537220 */ /* 0x000fe20000410000 */
[C---:B------:R-:W-:Y:S01]  /*af70*/  LOP3.LUT R46, R77.reuse, 0xffff0000, RZ, 0xc0, !PT ;  /* 0xffff00004d2e7812 */ /* 0x040fe200078ec0ff */
[----:B------:R-:W-:Y:S01]  /*af80*/  IMAD.U32 R49, R77, 0x10000, RZ ;  /* 0x000100004d317824 */ /* 0x000fe200078e00ff */
[----:B------:R-:W-:Y:S01]  /*af90*/  LOP3.LUT R74, R74, 0xffff0000, RZ, 0xc0, !PT ;  /* 0xffff00004a4a7812 */ /* 0x000fe200078ec0ff */
[----:B------:R-:W-:Y:S01]  /*afa0*/  FFMA.FTZ R78, R48, R78, R83 ;  /* 0x0000004e304e7223 */ /* 0x000fe20000010053 */
[C---:B------:R-:W-:Y:S01]  /*afb0*/  FMUL.FTZ R48, R4.reuse, R47 ;  /* 0x0000002f04307220 */ /* 0x040fe20000410000 */
[-C--:B------:R-:W-:Y:S01]  /*afc0*/  FMUL.FTZ R75, R4, R49.reuse ;  /* 0x00000031044b7220 */ /* 0x080fe20000410000 */
[C---:B------:R-:W-:Y:S01]  /*afd0*/  FMUL.FTZ R76, R5.reuse, R46 ;  /* 0x0000002e054c7220 */ /* 0x040fe20000410000 */
[-C--:B------:R-:W-:Y:S01]  /*afe0*/  FMUL.FTZ R77, R5, R74.reuse ;  /* 0x0000004a054d7220 */ /* 0x080fe20000410000 */
[C---:B------:R-:W-:Y:S01]  /*aff0*/  FFMA.FTZ R49, R6.reuse, R49, R48 ;  /* 0x0000003106317223 */ /* 0x040fe20000010030 */
[----:B------:R-:W-:Y:S01]  /*b000*/  FFMA.FTZ R4, R6, R47, -R75 ;  /* 0x0000002f06047223 */ /* 0x000fe2000001084b */
[C---:B------:R-:W-:Y:S01]  /*b010*/  FFMA.FTZ R5, R7.reuse, R74, -R76 ;  /* 0x0000004a07057223 */ /* 0x040fe2000001084c */
[----:B------:R-:W-:Y:S01]  /*b020*/  FFMA.FTZ R46, R7, R46, R77 ;  /* 0x0000002e072e7223 */ /* 0x000fe2000001004d */
[----:B------:R-:W-:-:S02]  /*b030*/  F2FP.BF16.F32.PACK_AB R6, R80, R81 ;  /* 0x000000515006723e */ /* 0x000fc400000010ff */
[----:B------:R-:W-:Y:S02]  /*b040*/  F2FP.BF16.F32.PACK_AB R7, R78, R79 ;  /* 0x0000004f4e07723e */ /* 0x000fe400000010ff */
[----:B------:R-:W-:Y:S02]  /*b050*/  F2FP.BF16.F32.PACK_AB R4, R49, R4 ;  /* 0x000000043104723e */ /* 0x000fe400000010ff */
[----:B------:R-:W-:-:S05]  /*b060*/  F2FP.BF16.F32.PACK_AB R5, R46, R5 ;  /* 0x000000052e05723e */ /* 0x000fca00000010ff */
[----:B------:R0:W-:Y:S02]  /*b070*/  STS.128 [R214], R4 ;  /* 0x00000004d6007388 */ /* 0x0001e40000000c00 */
.L_x_1833:
[----:B------:R-:W-:Y:S05]  /*b080*/  BSYNC B2 ;  /* 0x0000000000027941 */ /* 0x000fea0003800000 */
.L_x_1832:
[----:B------:R-:W-:Y:S05]  /*b090*/  @P1 BRA `(.L_x_1831) ;  /* 0x0000000000b81947 */ /* 0x000fea0003800000 */
[----:B0-----:R-:W0:Y:S01]  /*b0a0*/  LDS.128 R4, [R214+0x4000] ;  /* 0x00400000d6047984 */ /* 0x001e220000000c00 */
[----:B------:R-:W-:Y:S02]  /*b0b0*/  SHF.R.U64 R40, R40, 0x10, R41 ;  /* 0x0000001028287819 */ /* 0x000fe40000001229 */
[----:B------:R-:W-:Y:S02]  /*b0c0*/  SHF.R.U64 R38, R38, 0x10, R39 ;  /* 0x0000001026267819 */ /* 0x000fe40000001227 */
[----:B------:R-:W-:Y:S02]  /*b0d0*/  SHF.R.U32.HI R41, RZ, 0x10, R41 ;  /* 0x00000010ff297819 */ /* 0x000fe40000011629 */
[----:B------:R-:W-:Y:S02]  /*b0e0*/  SHF.R.U32.HI R39, RZ, 0x10, R39 ;  /* 0x00000010ff277819 */ /* 0x000fe40000011627 */
[----:B------:R-:W-:Y:S02]  /*b0f0*/  PRMT R72, R72, 0x5410, R41 ;  /* 0x0000541048487816 */ /* 0x000fe40000000029 */
[----:B------:R-:W-:-:S02]  /*b100*/  PRMT R70, R70, 0x5410, R39 ;  /* 0x0000541046467816 */ /* 0x000fc40000000027 */
[----:B------:R-:W-:Y:S01]  /*b110*/  PRMT R71, R71, 0x5410, R38 ;  /* 0x0000541047477816 */ /* 0x000fe20000000026 */
[C---:B------:R-:W-:Y:S01]  /*b120*/  IMAD.U32 R46, R72.reuse, 0x10000, RZ ;  /* 0x00010000482e7824 */ /* 0x040fe200078e00ff */
[----:B------:R-:W-:Y:S01]  /*b130*/  LOP3.LUT R72, R72, 0xffff0000, RZ, 0xc0, !PT ;  /* 0xffff000048487812 */ /* 0x000fe200078ec0ff */
[C---:B------:R-:W-:Y:S01]  /*b140*/  IMAD.U32 R47, R70.reuse, 0x10000, RZ ;  /* 0x00010000462f7824 */ /* 0x040fe200078e00ff */
[----:B------:R-:W-:Y:S02]  /*b150*/  LOP3.LUT R70, R70, 0xffff0000, RZ, 0xc0, !PT ;  /* 0xffff000046467812 */ /* 0x000fe400078ec0ff */
[----:B------:R-:W-:Y:S02]  /*b160*/  PRMT R73, R73, 0x5410, R40 ;  /* 0x0000541049497816 */ /* 0x000fe40000000028 */
[C---:B0-----:R-:W-:Y:S01]  /*b170*/  LOP3.LUT R39, R6.reuse, 0xffff0000, RZ, 0xc0, !PT ;  /* 0xffff000006277812 */ /* 0x041fe200078ec0ff */
[----:B------:R-:W-:Y:S01]  /*b180*/  IMAD.U32 R38, R6, 0x10000, RZ ;  /* 0x0001000006267824 */ /* 0x000fe200078e00ff */
[C---:B------:R-:W-:Y:S01]  /*b190*/  LOP3.LUT R41, R7.reuse, 0xffff0000, RZ, 0xc0, !PT ;  /* 0xffff000007297812 */ /* 0x040fe200078ec0ff */
[----:B------:R-:W-:-:S02]  /*b1a0*/  IMAD.U32 R40, R7, 0x10000, RZ ;  /* 0x0001000007287824 */ /* 0x000fc400078e00ff */
[C---:B------:R-:W-:Y:S01]  /*b1b0*/  FMUL.FTZ R48, R39.reuse, R46 ;  /* 0x0000002e27307220 */ /* 0x040fe20000410000 */
[-C--:B------:R-:W-:Y:S01]  /*b1c0*/  FMUL.FTZ R49, R39, R47.reuse ;  /* 0x0000002f27317220 */ /* 0x080fe20000410000 */
[----:B------:R-:W-:Y:S01]  /*b1d0*/  FMUL.FTZ R39, R41, R70 ;  /* 0x0000004629277220 */ /* 0x000fe20000410000 */
[----:B------:R-:W-:Y:S02]  /*b1e0*/  IMAD.U32 R6, R4, 0x10000, RZ ;  /* 0x0001000004067824 */ /* 0x000fe400078e00ff */
[C---:B------:R-:W-:Y:S01]  /*b1f0*/  FFMA.FTZ R75, R38.reuse, R47, R48 ;  /* 0x0000002f264b7223 */ /* 0x040fe20000010030 */
[----:B------:R-:W-:Y:S02]  /*b200*/  IMAD.U32 R7, R5, 0x10000, RZ ;  /* 0x0001000005077824 */ /* 0x000fe400078e00ff */
[----:B------:R-:W-:Y:S01]  /*b210*/  FFMA.FTZ R74, R38, R46, -R49 ;  /* 0x0000002e264a7223 */ /* 0x000fe20000010831 */
[-C--:B------:R-:W-:Y:S01]  /*b220*/  FMUL.FTZ R47, R41, R72.reuse ;  /* 0x00000048292f7220 */ /* 0x080fe20000410000 */
[----:B------:R-:W-:Y:S01]  /*b230*/  LOP3.LUT R4, R4, 0xffff0000, RZ, 0xc0, !PT ;  /* 0xffff000004047812 */ /* 0x000fe200078ec0ff */
[C---:B------:R-:W-:Y:S01]  /*b240*/  FFMA.FTZ R72, R40.reuse, R72, -R39 ;  /* 0x0000004828487223 */ /* 0x040fe20000010827 */
[----:B------:R-:W-:Y:S01]  /*b250*/  LOP3.LUT R5, R5, 0xffff0000, RZ, 0xc0, !PT ;  /* 0xffff000005057812 */ /* 0x000fe200078ec0ff */
[C---:B------:R-:W-:Y:S01]  /*b260*/  IMAD.U32 R41, R71.reuse, 0x10000, RZ ;  /* 0x0001000047297824 */ /* 0x040fe200078e00ff */
[----:B------:R-:W-:Y:S01]  /*b270*/  LOP3.LUT R46, R71, 0xffff0000, RZ, 0xc0, !PT ;  /* 0xffff0000472e7812 */ /* 0x000fe200078ec0ff */
[C---:B------:R-:W-:Y:S01]  /*b280*/  IMAD.U32 R39, R73.reuse, 0x10000, RZ ;  /* 0x0001000049277824 */ /* 0x040fe200078e00ff */
[----:B------:R-:W-:Y:S01]  /*b290*/  LOP3.LUT R38, R73, 0xffff0000, RZ, 0xc0, !PT ;  /* 0xffff000049267812 */ /* 0x000fe200078ec0ff */
[----:B------:R-:W-:Y:S01]  /*b2a0*/  FFMA.FTZ R71, R40, R70, R47 ;  /* 0x0000004628477223 */ /* 0x000fe2000001002f */
[C---:B------:R-:W-:Y:S01]  /*b2b0*/  FMUL.FTZ R47, R4.reuse, R41 ;  /* 0x00000029042f7220 */ /* 0x040fe20000410000 */
[-C--:B------:R-:W-:Y:S01]  /*b2c0*/  FMUL.FTZ R40, R4, R39.reuse ;  /* 0x0000002704287220 */ /* 0x080fe20000410000 */
        /* <DEDUP_REMOVED lines=11> */
.L_x_1831:
[----:B------:R-:W-:Y:S05]  /*b380*/  BSYNC B1 ;  /* 0x0000000000017941 */ /* 0x000fea0003800000 */
.L_x_1830:
        /* <DEDUP_REMOVED lines=10> */
[----:B------:R-:W-:Y:S02]  /*b430*/  SHF.R.U64 R41, R44, 0x10, R45 ;  /* 0x000000102c297819 */ /* 0x000fe4000000122d */
[----:B------:R-:W-:Y:S02]  /*b440*/  SHF.R.U64 R39, R42, 0x10, R43 ;  /* 0x000000102a277819 */ /* 0x000fe4000000122b */
[----:B------:R-:W-:Y:S02]  /*b450*/  SHF.R.U32.HI R44, RZ, 0x10, R45 ;  /* 0x00000010ff2c7819 */ /* 0x000fe4000001162d */
[----:B------:R-:W-:Y:S02]  /*b460*/  SHF.R.U32.HI R42, RZ, 0x10, R43 ;  /* 0x00000010ff2a7819 */ /* 0x000fe4000001162b */
[----:B------:R-:W-:Y:S02]  /*b470*/  PRMT R65, R65, 0x5410, R44 ;  /* 0x0000541041417816 */ /* 0x000fe4000000002c */
[----:B------:R-:W-:-:S02]  /*b480*/  PRMT R63, R63, 0x5410, R42 ;  /* 0x000054103f3f7816 */ /* 0x000fc4000000002a */
[----:B------:R-:W-:Y:S01]  /*b490*/  PRMT R62, R62, 0x5410, R39 ;  /* 0x000054103e3e7816 */ /* 0x000fe20000000027 */
[----:B------:R-:W-:Y:S01]  /*b4a0*/  IMAD.U32 R42, R65, 0x10000, RZ ;  /* 0x00010000412a7824 */ /* 0x000fe200078e00ff */
[----:B------:R-:W-:Y:S01]  /*b4b0*/  PRMT R64, R64, 0x5410, R41 ;  /* 0x0000541040407816 */ /* 0x000fe20000000029 */
[C---:B------:R-:W-:Y:S01]  /*b4c0*/  IMAD.U32 R43, R63.reuse, 0x10000, RZ ;  /* 0x000100003f2b7824 */ /* 0x040fe200078e00ff */
[----:B------:R-:W-:Y:S02]  /*b4d0*/  LOP3.LUT R63, R63, 0xffff0000, RZ, 0xc0, !PT ;  /* 0xffff00003f3f7812 */ /* 0x000fe400078ec0ff */
[----:B------:R-:W-:Y:S02]  /*b4e0*/  LOP3.LUT R65, R65, 0xffff0000, RZ, 0xc0, !PT ;  /* 0xffff000041417812 */ /* 0x000fe400078ec0ff */
[C---:B0-----:R-:W-:Y:S01]  /*b4f0*/  LOP3.LUT R39, R6.reuse, 0xffff0000, RZ, 0xc0, !PT ;  /* 0xffff000006277812 */ /* 0x041fe200078ec0ff */
[----:B------:R-:W-:Y:S01]  /*b500*/  IMAD.U32 R38, R6, 0x10000, RZ ;  /* 0x0001000006267824 */ /* 0x000fe200078e00ff */
[C---:B------:R-:W-:Y:S01]  /*b510*/  LOP3.LUT R41, R7.reuse, 0xffff0000, RZ, 0xc0, !PT ;  /* 0xffff000007297812 */ /* 0x040fe200078ec0ff */
[----:B------:R-:W-:-:S02]  /*b520*/  IMAD.U32 R40, R7, 0x10000, RZ ;  /* 0x0001000007287824 */ /* 0x000fc400078e00ff */
[CC--:B------:R-:W-:Y:S01]  /*b530*/  FMUL.FTZ R44, R39.reuse, R42.reuse ;  /* 0x0000002a272c7220 */ /* 0x0c0fe20000410000 */
[----:B------:R-:W-:Y:S01]  /*b540*/  FMUL.FTZ R45, R39, R43 ;  /* 0x0000002b272d7220 */ /* 0x000fe20000410000 */
[C---:B------:R-:W-:Y:S01]  /*b550*/  FMUL.FTZ R39, R41.reuse, R63 ;  /* 0x0000003f29277220 */ /* 0x040fe20000410000 */
[----:B------:R-:W-:Y:S02]  /*b560*/  IMAD.U32 R6, R4, 0x10000, RZ ;  /* 0x0001000004067824 */ /* 0x000fe400078e00ff */
[----:B------:R-:W-:Y:S01]  /*b570*/  FFMA.FTZ R47, R38, R43, R44 ;  /* 0x0000002b262f7223 */ /* 0x000fe2000001002c */
[-C--:B------:R-:W-:Y:S01]  /*b580*/  FMUL.FTZ R43, R41, R65.reuse ;  /* 0x00000041292b7220 */ /* 0x080fe20000410000 */
[----:B------:R-:W-:Y:S01]  /*b590*/  FFMA.FTZ R65, R40, R65, -R39 ;  /* 0x0000004128417223 */ /* 0x000fe20000010827 */
[C---:B------:R-:W-:Y:S01]  /*b5a0*/  IMAD.U32 R7, R5.reuse, 0x10000, RZ ;  /* 0x0001000005077824 */ /* 0x040fe200078e00ff */
[----:B------:R-:W-:Y:S01]  /*b5b0*/  LOP3.LUT R4, R4, 0xffff0000, RZ, 0xc0, !PT ;  /* 0xffff000004047812 */ /* 0x000fe200078ec0ff */
[----:B------:R-:W-:Y:S01]  /*b5c0*/  IMAD.U32 R41, R62, 0x10000, RZ ;  /* 0x000100003e297824 */ /* 0x000fe200078e00ff */
[----:B------:R-:W-:Y:S01]  /*b5d0*/  LOP3.LUT R5, R5, 0xffff0000, RZ, 0xc0, !PT ;  /* 0xffff000005057812 */ /* 0x000fe200078ec0ff */
[----:B------:R-:W-:Y:S01]  /*b5e0*/  IMAD.U32 R39, R64, 0x10000, RZ ;  /* 0x0001000040277824 */ /* 0x000fe200078e00ff */
[----:B------:R-:W-:Y:S01]  /*b5f0*/  LOP3.LUT R62, R62, 0xffff0000, RZ, 0xc0, !PT ;  /* 0xffff00003e3e7812 */ /* 0x000fe200078ec0ff */
[----:B------:R-:W-:Y:S01]  /*b600*/  FFMA.FTZ R42, R38, R42, -R45 ;  /* 0x0000002a262a7223 */ /* 0x000fe2000001082d */
        /* <DEDUP_REMOVED lines=15> */
.L_x_1837:
[----:B------:R-:W-:Y:S05]  /*b700*/  BSYNC B2 ;  /* 0x0000000000027941 */ /* 0x000fea0003800000 */
.L_x_1836:
        /* <DEDUP_REMOVED lines=47> */
.L_x_1835:
[----:B------:R-:W-:Y:S05]  /*ba00*/  BSYNC B1 ;  /* 0x0000000000017941 */ /* 0x000fea0003800000 */
.L_x_1834:
        /* <DEDUP_REMOVED lines=55> */
.L_x_1841:
[----:B------:R-:W-:Y:S05]  /*bd80*/  BSYNC B2 ;  /* 0x0000000000027941 */ /* 0x000fea0003800000 */
.L_x_1840:
        /* <DEDUP_REMOVED lines=47> */
.L_x_1839:
[----:B------:R-:W-:Y:S05]  /*c080*/  BSYNC B1 ;  /* 0x0000000000017941 */ /* 0x000fea0003800000 */
.L_x_1838:
        /* <DEDUP_REMOVED lines=22> */
[C---:B------:R-:W-:Y:S01]  /*c1f0*/  IMAD.U32 R20, R7.reuse, 0x10000, RZ ;  /* 0x0001000007147824 */ /* 0x040fe200078e00ff */
[----:B------:R-:W-:Y:S01]  /*c200*/  LOP3.LUT R7, R7, 0xffff0000, RZ, 0xc0, !PT ;  /* 0xffff000007077812 */ /* 0x000fe200078ec0ff */
[----:B------:R-:W-:-:S02]  /*c210*/  IMAD.U32 R12, R6, 0x10000, RZ ;  /* 0x00010000060c7824 */ /* 0x000fc400078e00ff */
[CC--:B------:R-:W-:Y:S01]  /*c220*/  FMUL.FTZ R25, R13.reuse, R24.reuse ;  /* 0x000000180d197220 */ /* 0x0c0fe20000410000 */
[----:B------:R-:W-:Y:S01]  /*c230*/  FMUL.FTZ R13, R13, R21 ;  /* 0x000000150d0d7220 */ /* 0x000fe20000410000 */
[C---:B------:R-:W-:Y:S01]  /*c240*/  FMUL.FTZ R29, R7.reuse, R67 ;  /* 0x00000043071d7220 */ /* 0x040fe20000410000 */
[----:B------:R-:W-:Y:S02]  /*c250*/  IMAD.U32 R3, R4, 0x10000, RZ ;  /* 0x0001000004037824 */ /* 0x000fe400078e00ff */
[C---:B------:R-:W-:Y:S01]  /*c260*/  FFMA.FTZ R26, R12.reuse, R21, -R25 ;  /* 0x000000150c1a7223 */ /* 0x040fe20000010819 */
[----:B------:R-:W-:Y:S01]  /*c270*/  FFMA.FTZ R27, R12, R24, R13 ;  /* 0x000000180c1b7223 */ /* 0x000fe2000001000d */
[-C--:B------:R-:W-:Y:S01]  /*c280*/  FMUL.FTZ R13, R7, R69.reuse ;  /* 0x00000045070d7220 */ /* 0x080fe20000410000 */
        /* <DEDUP_REMOVED lines=12> */
[----:B------:R-:W-:Y:S01]  /*c350*/  FMUL.FTZ R25, R5, R68 ;  /* 0x0000004405197220 */ /* 0x000fe20000410000 */
        /* <DEDUP_REMOVED lines=9> */
.L_x_1844:
[----:B------:R-:W-:Y:S05]  /*c3f0*/  BSYNC B1 ;  /* 0x0000000000017941 */ /* 0x000fea0003800000 */
.L_x_1843:
        /* <DEDUP_REMOVED lines=13> */
[----:B------:R-:W-:Y:S01]  /*c4d0*/  PRMT R10, R0, 0x5410, R3 ;  /* 0x00005410000a7816 */ /* 0x000fe20000000003 */
        /* <DEDUP_REMOVED lines=8> */
[----:B------:R-:W-:Y:S01]  /*c560*/  FMUL.FTZ R20, R7, R14 ;  /* 0x0000000e07147220 */ /* 0x000fe20000410000 */
[----:B------:R-:W-:-:S02]  /*c570*/  IMAD.U32 R4, R5, 0x10000, RZ ;  /* 0x0001000005047824 */ /* 0x000fc400078e00ff */
[C---:B------:R-:W-:Y:S01]  /*c580*/  FFMA.FTZ R21, R8.reuse, R11, -R21 ;  /* 0x0000000b08157223 */ /* 0x040fe20000010815 */
[----:B------:R-:W-:Y:S01]  /*c590*/  FFMA.FTZ R12, R8, R13, R6 ;  /* 0x0000000d080c7223 */ /* 0x000fe20000010006 */
[-C--:B------:R-:W-:Y:S01]  /*c5a0*/  FMUL.FTZ R8, R7, R56.reuse ;  /* 0x0000003807087220 */ /* 0x080fe20000410000 */
[C---:B------:R-:W-:Y:S01]  /*c5b0*/  IMAD.U32 R7, R10.reuse, 0x10000, RZ ;  /* 0x000100000a077824 */ /* 0x040fe200078e00ff */
[----:B------:R-:W-:Y:S01]  /*c5c0*/  LOP3.LUT R5, R5, 0xffff0000, RZ, 0xc0, !PT ;  /* 0xffff000005057812 */ /* 0x000fe200078ec0ff */
        /* <DEDUP_REMOVED lines=17> */
[----:B------:R0:W-:Y:S01]  /*c6e0*/  STS.128 [R214+0x7000], R4 ;  /* 0x00700004d6007388 */ /* 0x0001e20000000c00 */
[----:B------:R-:W-:Y:S05]  /*c6f0*/  BRA `(.L_x_1842) ;  /* 0x0000002800087947 */ /* 0x000fea0003800000 */
.L_x_1815:
[----:B------:R-:W0:Y:S01]  /*c700*/  LDC R5, c[0x0][0x448] ;  /* 0x00011200ff057b82 */ /* 0x000e220000000800 */
[----:B------:R-:W-:Y:S01]  /*c710*/  ULDC.64 UR4, c[0x0][0x3f8] ;  /* 0x0000fe0000047ab9 */ /* 0x000fe20000000a00 */
[----:B------:R-:W-:Y:S01]  /*c720*/  ULDC.64 UR6, c[0x0][0x408] ;  /* 0x0001020000067ab9 */ /* 0x000fe20000000a00 */
        /* <DEDUP_REMOVED lines=11> */
[C---:B------:R-:W-:Y:S01]  /*c7e0*/  IMAD R7, R3.reuse, UR5, R4 ;  /* 0x0000000503077c24 */ /* 0x040fe2000f8e0204 */
        /* <DEDUP_REMOVED lines=12> */
[----:B------:R-:W0:Y:S01]  /*c8b0*/  LDC R55, c[0x0][0x3f4] ;  /* 0x0000fd00ff377b82 */ /* 0x000e220000000800 */
[----:B------:R-:W3:Y:S01]  /*c8c0*/  SHFL.IDX PT, R4, R32, RZ, 0x181f ;  /* 0x00181fff20047589 */ /* 0x000ee200000e0000 */
[----:B------:R-:W-:-:S03]  /*c8d0*/  IMAD R3, R196, R5, RZ ;  /* 0x00000005c4037224 */ /* 0x000fc600078e02ff */
[----:B------:R-:W5:Y:S04]  /*c8e0*/  SHFL.IDX PT, R0, R35, RZ, 0x181f ;  /* 0x00181fff23007589 */ /* 0x000f6800000e0000 */
[----:B------:R-:W1:Y:S04]  /*c8f0*/  SHFL.IDX PT, R14, R34, RZ, 0x181f ;  /* 0x00181fff220e7589 */ /* 0x000e6800000e0000 */
[----:B------:R-:W2:Y:S01]  /*c900*/  SHFL.IDX PT, R5, R33, RZ, 0x181f ;  /* 0x00181fff21057589 */ /* 0x000ea200000e0000 */
[----:B0-----:R-:W-:-:S04]  /*c910*/  ISETP.GE.AND P0, PT, R16, R55, PT ;  /* 0x000000371000720c */ /* 0x001fc80003f06270 */
[----:B------:R-:W-:-:S13]  /*c920*/  ISETP.GE.OR P1, PT, R56, R3, P0 ;  /* 0x000000033800720c */ /* 0x000fda0000726670 */
[C---:B------:R-:W-:Y:S01]  /*c930*/  @!P1 IMAD.SHL.U32 R21, R16.reuse, 0x2, RZ ;  /* 0x0000000210159824 */ /* 0x040fe200078e00ff */
[----:B------:R-:W-:-:S04]  /*c940*/  @!P1 SHF.L.U64.HI R6, R16, 0x1, R17 ;  /* 0x0000000110069819 */ /* 0x000fc80000010211 */
[----:B---3--:R-:W-:-:S05]  /*c950*/  @!P1 IADD3 R4, P2, R4, R21, RZ ;  /* 0x0000001504049210 */ /* 0x008fca0007f5e0ff */
[----:B-----5:R-:W-:Y:S02]  /*c960*/  @!P1 IMAD.X R7, R0, 0x1, R6, P2 ;  /* 0x0000000100079824 */ /* 0x020fe400010e0606 */
[----:B------:R-:W-:Y:S02]  /*c970*/  @!P1 IMAD.MOV.U32 R8, RZ, RZ, R4 ;  /* 0x000000ffff089224 */ /* 0x000fe400078e0004 */
[----:B------:R-:W-:-:S06]  /*c980*/  @!P1 IMAD.MOV.U32 R9, RZ, RZ, R7 ;  /* 0x000000ffff099224 */ /* 0x000fcc00078e0007 */
[----:B------:R-:W3:Y:S01]  /*c990*/  @!P1 LD.E.128 R8, desc[UR52][R8.64] ;  /* 0x0000003408089980 */ /* 0x000ee2000c101d00 */
[----:B-1----:R-:W-:-:S05]  /*c9a0*/  @!P1 IADD3 R14, P2, R14, R21, RZ ;  /* 0x000000150e0e9210 */ /* 0x002fca0007f5e0ff */
[----:B--2---:R-:W-:Y:S02]  /*c9b0*/  @!P1 IMAD.X R5, R5, 0x1, R6, P2 ;  /* 0x0000000105059824 */ /* 0x004fe400010e0606 */
[----:B------:R-:W-:-:S06]  /*c9c0*/  @!P1 IMAD.MOV.U32 R4, RZ, RZ, R14 ;  /* 0x000000ffff049224 */ /* 0x000fcc00078e000e */
[----:B------:R-:W2:Y:S01]  /*c9d0*/  @!P1 LD.E.128 R4, desc[UR52][R4.64] ;  /* 0x0000003404049980 */ /* 0x000ea2000c101d00 */
[----:B------:R-:W-:Y:S02]  /*c9e0*/  CS2R R48, SRZ ;  /* 0x0000000000307805 */ /* 0x000fe4000001ff00 */
[----:B------:R-:W-:Y:S02]  /*c9f0*/  CS2R R50, SRZ ;  /* 0x0000000000327805 */ /* 0x000fe4000001ff00 */
[----:B------:R-:W-:Y:S01]  /*ca00*/  CS2R R38, SRZ ;  /* 0x0000000000267805 */ /* 0x000fe2000001ff00 */
[----:B------:R0:W1:Y:S01]  /*ca10*/  SHFL.IDX PT, R14, R34, 0x1, 0x181f ;  /* 0x00381f00220e7f89 */ /* 0x00006200000e0000 */
[----:B------:R-:W-:Y:S02]  /*ca20*/  CS2R R20, SRZ ;  /* 0x0000000000147805 */ /* 0x000fe4000001ff00 */
[----:B------:R-:W-:Y:S01]  /*ca30*/  CS2R R24, SRZ ;  /* 0x0000000000187805 */ /* 0x000fe2000001ff00 */
[----:B---3--:R-:W-:-:S02]  /*ca40*/  @!P1 IMAD.MOV.U32 R48, RZ, RZ, R8 ;  /* 0x000000ffff309224 */ /* 0x008fc400078e0008 */
[----:B------:R-:W-:Y:S01]  /*ca50*/  @!P1 IMAD.MOV.U32 R49, RZ, RZ, R9 ;  /* 0x000000ffff319224 */ /* 0x000fe200078e0009 */
[----:B------:R0:W3:Y:S01]  /*ca60*/  SHFL.IDX PT, R8, R32, 0x1, 0x181f ;  /* 0x00381f0020087f89 */ /* 0x0000e200000e0000 */
[----:B------:R-:W-:Y:S02]  /*ca70*/  IMAD.MOV.U32 R0, RZ, RZ, R48 ;  /* 0x000000ffff007224 */ /* 0x000fe400078e0030 */
[----:B------:R-:W-:Y:S01]  /*ca80*/  @!P1 IMAD.MOV.U32 R50, RZ, RZ, R10 ;  /* 0x000000ffff329224 */ /* 0x000fe200078e000a */
[----:B------:R0:W0:Y:S01]  /*ca90*/  SHFL.IDX PT, R9, R33, 0x1, 0x181f ;  /* 0x00381f0021097f89 */ /* 0x00002200000e0000 */
[----:B------:R-:W-:Y:S01]  /*caa0*/  @!P1 IMAD.MOV.U32 R51, RZ, RZ, R11 ;  /* 0x000000ffff339224 */ /* 0x000fe200078e000b */
[----:B------:R-:W-:Y:S01]  /*cab0*/  PRMT R77, R0, 0x7610, R77 ;  /* 0x00007610004d7816 */ /* 0x000fe2000000004d */
[----:B------:R-:W-:Y:S01]  /*cac0*/  IMAD.MOV.U32 R12, RZ, RZ, R49 ;  /* 0x000000ffff0c7224 */ /* 0x000fe200078e0031 */
[----:B------:R0:W0:Y:S01]  /*cad0*/  SHFL.IDX PT, R0, R35, 0x1, 0x181f ;  /* 0x00381f0023007f89 */ /* 0x00002200000e0000 */
[----:B------:R-:W-:-:S02]  /*cae0*/  IMAD.MOV.U32 R10, RZ, RZ, R50 ;  /* 0x000000ffff0a7224 */ /* 0x000fc400078e0032 */
[----:B--2---:R-:W-:Y:S01]  /*caf0*/  @!P1 IMAD.MOV.U32 R38, RZ, RZ, R4 ;  /* 0x000000ffff269224 */ /* 0x004fe200078e0004 */
[----:B------:R-:W-:Y:S01]  /*cb00*/  PRMT R78, R12, 0x7610, R78 ;  /* 0x000076100c4e7816 */ /* 0x000fe2000000004e */
[----:B------:R-:W-:Y:S01]  /*cb10*/  @!P1 IMAD.MOV.U32 R39, RZ, RZ, R5 ;  /* 0x000000ffff279224 */ /* 0x000fe200078e0005 */
[----:B------:R-:W-:Y:S01]  /*cb20*/  PRMT R37, R10, 0x7610, R37 ;  /* 0x000076100a257816 */ /* 0x000fe20000000025 */
[----:B------:R-:W-:Y:S02]  /*cb30*/  @!P1 IMAD.MOV.U32 R20, RZ, RZ, R6 ;  /* 0x000000ffff149224 */ /* 0x000fe400078e0006 */
[----:B------:R-:W-:Y:S02]  /*cb40*/  @!P1 IMAD.MOV.U32 R21, RZ, RZ, R7 ;  /* 0x000000ffff159224 */ /* 0x000fe400078e0007 */
[----:B------:R-:W-:Y:S02]  /*cb50*/  IMAD.MOV.U32 R11, RZ, RZ, R51 ;  /* 0x000000ffff0b7224 */ /* 0x000fe400078e0033 */
[----:B------:R-:W-:-:S02]  /*cb60*/  IMAD.MOV.U32 R4, RZ, RZ, R38 ;  /* 0x000000ffff047224 */ /* 0x000fc400078e0026 */
[----:B------:R-:W-:Y:S01]  /*cb70*/  IMAD.MOV.U32 R5, RZ, RZ, R39 ;  /* 0x000000ffff057224 */ /* 0x000fe200078e0027 */
[----:B------:R-:W-:Y:S01]  /*cb80*/  PRMT R52, R11, 0x7610, R52 ;  /* 0x000076100b347816 */ /* 0x000fe20000000034 */
[----:B------:R-:W-:Y:S01]  /*cb90*/  IMAD.MOV.U32 R6, RZ, RZ, R20 ;  /* 0x000000ffff067224 */ /* 0x000fe200078e0014 */
[----:B------:R-:W-:Y:S01]  /*cba0*/  PRMT R79, R4, 0x7610, R79 ;  /* 0x00007610044f7816 */ /* 0x000fe2000000004f */
[----:B------:R-:W-:Y:S01]  /*cbb0*/  IMAD.MOV.U32 R7, RZ, RZ, R21 ;  /* 0x000000ffff077224 */ /* 0x000fe200078e0015 */
[----:B------:R-:W-:Y:S02]  /*cbc0*/  PRMT R80, R5, 0x7610, R80 ;  /* 0x0000761005507816 */ /* 0x000fe40000000050 */
[----:B------:R-:W-:Y:S02]  /*cbd0*/  PRMT R81, R6, 0x7610, R81 ;  /* 0x0000761006517816 */ /* 0x000fe40000000051 */
[----:B01-3--:R-:W-:-:S07]  /*cbe0*/  PRMT R82, R7, 0x7610, R82 ;  /* 0x0000761007527816 */ /* 0x00bfce0000000052 */
.L_x_2202:
[----:B------:R-:W-:Y:S01]  /*cbf0*/  VIADD R4, R56, 0x20 ;  /* 0x0000002038047836 */ /* 0x000fe20000000000 */
[----:B------:R-:W-:Y:S01]  /*cc00*/  BSSY B1, `(.L_x_1846) ;  /* 0x0000012000017945 */ /* 0x000fe20003800000 */
[----:B------:R-:W-:Y:S02]  /*cc10*/  CS2R R26, SRZ ;  /* 0x00000000001a7805 */ /* 0x000fe4000001ff00 */
[----:B------:R-:W-:Y:S02]  /*cc20*/  CS2R R6, SRZ ;  /* 0x0000000000067805 */ /* 0x000fe4000001ff00 */
[----:B------:R-:W-:Y:S02]  /*cc30*/  ISETP.GE.AND P1, PT, R4, R3, PT ;  /* 0x000000030400720c */ /* 0x000fe40003f26270 */
[----:B------:R-:W-:-:S11]  /*cc40*/  CS2R R4, SRZ ;  /* 0x0000000000047805 */ /* 0x000fd6000001ff00 */
[----:B------:R-:W-:Y:S05]  /*cc50*/  @P1 BRA `(.L_x_1847) ;  /* 0x0000000000301947 */ /* 0x000fea0003800000 */
[----:B------:R-:W-:Y:S02]  /*cc60*/  CS2R R26, SRZ ;  /* 0x00000000001a7805 */ /* 0x000fe4000001ff00 */
[----:B------:R-:W-:Y:S02]  /*cc70*/  CS2R R4, SRZ ;  /* 0x0000000000047805 */ /* 0x000fe4000001ff00 */
[----:B------:R-:W-:Y:S01]  /*cc80*/  CS2R R6, SRZ ;  /* 0x0000000000067805 */ /* 0x000fe2000001ff00 */
[----:B------:R-:W-:Y:S06]  /*cc90*/  @P0 BRA `(.L_x_1847) ;  /* 0x0000000000200947 */ /* 0x000fec0003800000 */
[C---:B------:R-:W-:Y:S01]  /*cca0*/  IMAD.SHL.U32 R15, R16.reuse, 0x2, RZ ;  /* 0x00000002100f7824 */ /* 0x040fe200078e00ff */
[----:B------:R-:W-:-:S04]  /*ccb0*/  SHF.L.U64.HI R6, R16, 0x1, R17 ;  /* 0x0000000110067819 */ /* 0x000fc80000010211 */
[-C--:B------:R-:W-:Y:S02]  /*ccc0*/  IADD3 R4, P1, R8, R15.reuse, RZ ;  /* 0x0000000f08047210 */ /* 0x080fe40007f3e0ff */
[----:B------:R-:W-:-:S03]  /*ccd0*/  IADD3 R14, P2, R14, R15, RZ ;  /* 0x0000000f0e0e7210 */ /* 0x000fc60007f5e0ff */
[--C-:B------:R-:W-:Y:S02]  /*cce0*/  IMAD.X R5, R0, 0x1, R6.reuse, P1 ;  /* 0x0000000100057824 */ /* 0x100fe400008e0606 */
[----:B------:R-:W-:-:S04]  /*ccf0*/  IMAD.X R15, R9, 0x1, R6, P2 ;  /* 0x00000001090f7824 */ /* 0x000fc800010e0606 */
[----:B------:R-:W5:Y:S04]  /*cd00*/  LD.E.128 R4, desc[UR52][R4.64] ;  /* 0x0000003404047980 */ /* 0x000f68000c101d00 */
[----:B------:R0:W5:Y:S02]  /*cd10*/  LD.E.128 R24, desc[UR52][R14.64] ;  /* 0x000000340e187980 */ /* 0x000164000c101d00 */
.L_x_1847:
[----:B------:R-:W-:Y:S05]  /*cd20*/  BSYNC B1 ;  /* 0x0000000000017941 */ /* 0x000fea0003800000 */
.L_x_1846:
[----:B-----5:R-:W-:Y:S01]  /*cd30*/  IMAD.MOV.U32 R0, RZ, RZ, R24 ;  /* 0x000000ffff007224 */ /* 0x020fe200078e0018 */
[----:B------:R-:W-:Y:S01]  /*cd40*/  UMOV UR4, 0xffffffff ;  /* 0xffffffff00047882 */ /* 0x000fe20000000000 */
        /* <DEDUP_REMOVED lines=16> */
[----:B------:R-:W1:Y:S01]  /*ce50*/  SHFL.IDX PT, R8, R32, 0x2, 0x181f ;  /* 0x00581f0020087f89 */ /* 0x000e6200000e0000 */
[----:B------:R-:W-:-:S03]  /*ce60*/  VIADD R10, R56, 0x40 ;  /* 0x00000040380a7836 */ /* 0x000fc60000000000 */
[----:B------:R-:W2:Y:S02]  /*ce70*/  SHFL.IDX PT, R0, R35, 0x2, 0x181f ;  /* 0x00581f0023007f89 */ /* 0x000ea400000e0000 */
[----:B------:R-:W-:Y:S02]  /*ce80*/  ISETP.GE.OR P1, PT, R10, R3, P0 ;  /* 0x000000030a00720c */ /* 0x000fe40000726670 */
[----:B0-----:R-:W0:Y:S04]  /*ce90*/  SHFL.IDX PT, R14, R34, 0x2, 0x181f ;  /* 0x00581f00220e7f89 */ /* 0x001e2800000e0000 */
[----:B------:R-:W3:Y:S07]  /*cea0*/  SHFL.IDX PT, R28, R33, 0x2, 0x181f ;  /* 0x00581f00211c7f89 */ /* 0x000eee00000e0000 */
[C---:B------:R-:W-:Y:S01]  /*ceb0*/  @!P1 IMAD.SHL.U32 R31, R16.reuse, 0x2, RZ ;  /* 0x00000002101f9824 */ /* 0x040fe200078e00ff */
[----:B------:R-:W-:-:S04]  /*cec0*/  @!P1 SHF.L.U64.HI R29, R16, 0x1, R17 ;  /* 0x00000001101d9819 */ /* 0x000fc80000010211 */
[----:B-1----:R-:W-:-:S05]  /*ced0*/  @!P1 IADD3 R8, P2, R8, R31, RZ ;  /* 0x0000001f08089210 */ /* 0x002fca0007f5e0ff */
[----:B--2---:R-:W-:-:S06]  /*cee0*/  @!P1 IMAD.X R9, R0, 0x1, R29, P2 ;  /* 0x0000000100099824 */ /* 0x004fcc00010e061d */
[----:B------:R-:W2:Y:S01]  /*cef0*/  @!P1 LD.E.128 R8, desc[UR52][R8.64] ;  /* 0x0000003408089980 */ /* 0x000ea2000c101d00 */
[----:B0-----:R-:W-:-:S05]  /*cf00*/  @!P1 IADD3 R14, P2, R14, R31, RZ ;  /* 0x0000001f0e0e9210 */ /* 0x001fca0007f5e0ff */
[----:B---3--:R-:W-:-:S04]  /*cf10*/  @!P1 IMAD.X R29, R28, 0x1, R29, P2 ;  /* 0x000000011c1d9824 */ /* 0x008fc800010e061d */
[----:B------:R-:W-:-:S05]  /*cf20*/  @!P1 IMAD.MOV.U32 R15, RZ, RZ, R29 ;  /* 0x000000ffff0f9224 */ /* 0x000fca00078e001d */
[----:B------:R-:W3:Y:S01]  /*cf30*/  @!P1 LD.E.128 R28, desc[UR52][R14.64] ;  /* 0x000000340e1c9980 */ /* 0x000ee2000c101d00 */
[----:B------:R-:W-:Y:S02]  /*cf40*/  CS2R R44, SRZ ;  /* 0x00000000002c7805 */ /* 0x000fe4000001ff00 */
[----:B------:R-:W-:Y:S02]  /*cf50*/  CS2R R46, SRZ ;  /* 0x00000000002e7805 */ /* 0x000fe4000001ff00 */
[----:B------:R-:W-:Y:S01]  /*cf60*/  CS2R R40, SRZ ;  /* 0x0000000000287805 */ /* 0x000fe2000001ff00 */
[----:B------:R-:W0:Y:S01]  /*cf70*/  SHFL.IDX PT, R32, R32, 0x3, 0x181f ;  /* 0x00781f0020207f89 */ /* 0x000e2200000e0000 */
[----:B------:R-:W-:-:S03]  /*cf80*/  CS2R R42, SRZ ;  /* 0x00000000002a7805 */ /* 0x000fc6000001ff00 */
[----:B------:R-:W1:Y:S04]  /*cf90*/  SHFL.IDX PT, R34, R34, 0x3, 0x181f ;  /* 0x00781f0022227f89 */ /* 0x000e6800000e0000 */
[----:B------:R-:W0:Y:S01]  /*cfa0*/  SHFL.IDX PT, R33, R33, 0x3, 0x181f ;  /* 0x00781f0021217f89 */ /* 0x000e2200000e0000 */
[----:B--2---:R-:W-:Y:S02]  /*cfb0*/  @!P1 IMAD.MOV.U32 R44, RZ, RZ, R8 ;  /* 0x000000ffff2c9224 */ /* 0x004fe400078e0008 */
[----:B------:R-:W-:Y:S02]  /*cfc0*/  @!P1 IMAD.MOV.U32 R46, RZ, RZ, R10 ;  /* 0x000000ffff2e9224 */ /* 0x000fe400078e000a */
[----:B------:R-:W-:Y:S02]  /*cfd0*/  IMAD.MOV.U32 R0, RZ, RZ, R44 ;  /* 0x000000ffff007224 */ /* 0x000fe400078e002c */
[----:B------:R-:W-:-:S02]  /*cfe0*/  @!P1 IMAD.MOV.U32 R47, RZ, RZ, R11 ;  /* 0x000000ffff2f9224 */ /* 0x000fc400078e000b */
[----:B------:R-:W-:Y:S01]  /*cff0*/  @!P1 IMAD.MOV.U32 R45, RZ, RZ, R9 ;  /* 0x000000ffff2d9224 */ /* 0x000fe200078e0009 */
[----:B------:R-:W-:Y:S01]  /*d000*/  PRMT R65, R0, 0x7610, R65 ;  /* 0x0000761000417816 */ /* 0x000fe20000000041 */
[----:B------:R-:W-:Y:S01]  /*d010*/  IMAD.MOV.U32 R8, RZ, RZ, R46 ;  /* 0x000000ffff087224 */ /* 0x000fe200078e002e */
[----:B------:R2:W0:Y:S01]  /*d020*/  SHFL.IDX PT, R0, R35, 0x3, 0x181f ;  /* 0x00781f0023007f89 */ /* 0x00042200000e0000 */
[----:B------:R-:W-:Y:S02]  /*d030*/  IMAD.MOV.U32 R9, RZ, RZ, R47 ;  /* 0x000000ffff097224 */ /* 0x000fe400078e002f */
[----:B------:R-:W-:Y:S01]  /*d040*/  IMAD.MOV.U32 R12, RZ, RZ, R45 ;  /* 0x000000ffff0c7224 */ /* 0x000fe200078e002d */
[----:B------:R-:W-:Y:S01]  /*d050*/  PRMT R53, R8, 0x7610, R53 ;  /* 0x0000761008357816 */ /* 0x000fe20000000035 */
[----:B---3--:R-:W-:Y:S01]  /*d060*/  @!P1 IMAD.MOV.U32 R40, RZ, RZ, R28 ;  /* 0x000000ffff289224 */ /* 0x008fe200078e001c */
[----:B------:R-:W-:Y:S01]  /*d070*/  PRMT R54, R9, 0x7610, R54 ;  /* 0x0000761009367816 */ /* 0x000fe20000000036 */
[----:B------:R-:W-:Y:S01]  /*d080*/  @!P1 IMAD.MOV.U32 R41, RZ, RZ, R29 ;  /* 0x000000ffff299224 */ /* 0x000fe200078e001d */
[----:B------:R-:W-:Y:S01]  /*d090*/  PRMT R66, R12, 0x7610, R66 ;  /* 0x000076100c427816 */ /* 0x000fe20000000042 */
[----:B------:R-:W-:-:S02]  /*d0a0*/  @!P1 IMAD.MOV.U32 R42, RZ, RZ, R30 ;  /* 0x000000ffff2a9224 */ /* 0x000fc400078e001e */
[----:B------:R-:W-:Y:S02]  /*d0b0*/  @!P1 IMAD.MOV.U32 R43, RZ, RZ, R31 ;  /* 0x000000ffff2b9224 */ /* 0x000fe400078e001f */
[----:B------:R-:W-:Y:S02]  /*d0c0*/  IMAD.MOV.U32 R8, RZ, RZ, R40 ;  /* 0x000000ffff087224 */ /* 0x000fe400078e0028 */
[----:B------:R-:W-:Y:S02]  /*d0d0*/  IMAD.MOV.U32 R9, RZ, RZ, R41 ;  /* 0x000000ffff097224 */ /* 0x000fe400078e0029 */
[----:B------:R-:W-:Y:S01]  /*d0e0*/  IMAD.MOV.U32 R10, RZ, RZ, R42 ;  /* 0x000000ffff0a7224 */ /* 0x000fe200078e002a */
[----:B------:R-:W-:Y:S01]  /*d0f0*/  PRMT R72, R8, 0x7610, R72 ;  /* 0x0000761008487816 */ /* 0x000fe20000000048 */
[----:B------:R-:W-:Y:S01]  /*d100*/  IMAD.MOV.U32 R11, RZ, RZ, R43 ;  /* 0x000000ffff0b7224 */ /* 0x000fe200078e002b */
[----:B------:R-:W-:Y:S02]  /*d110*/  PRMT R73, R9, 0x7610, R73 ;  /* 0x0000761009497816 */ /* 0x000fe40000000049 */
[----:B------:R-:W-:-:S02]  /*d120*/  CS2R R8, SRZ ;  /* 0x0000000000087805 */ /* 0x000fc4000001ff00 */
[----:B------:R-:W-:Y:S02]  /*d130*/  PRMT R74, R10, 0x7610, R74 ;  /* 0x000076100a4a7816 */ /* 0x000fe4000000004a */
[----:B012---:R-:W-:-:S07]  /*d140*/  PRMT R75, R11, 0x7610, R75 ;  /* 0x000076100b4b7816 */ /* 0x007fce000000004b */
.L_x_2212:
[----:B------:R-:W-:Y:S01]  /*d150*/  VIADD R56, R56, 0x60 ;  /* 0x0000006038387836 */ /* 0x000fe20000000000 */
[----:B------:R-:W-:Y:S01]  /*d160*/  BSSY B1, `(.L_x_1849) ;  /* 0x0000012000017945 */ /* 0x000fe20003800000 */
[----:B------:R-:W-:Y:S02]  /*d170*/  CS2R R10, SRZ ;  /* 0x00000000000a7805 */ /* 0x000fe4000001ff00 */
[----:B------:R-:W-:Y:S02]  /*d180*/  CS2R R12, SRZ ;  /* 0x00000000000c7805 */ /* 0x000fe4000001ff00 */
[----:B------:R-:W-:Y:S02]  /*d190*/  CS2R R14, SRZ ;  /* 0x00000000000e7805 */ /* 0x000fe4000001ff00 */
[----:B------:R-:W-:-:S13]  /*d1a0*/  ISETP.GE.AND P1, PT, R56, R3, PT ;  /* 0x000000033800720c */ /* 0x000fda0003f26270 */
        /* <DEDUP_REMOVED lines=12> */
[----:B------:R-:W5:Y:S02]  /*d270*/  LD.E.128 R8, desc[UR52][R8.64] ;  /* 0x0000003408087980 */ /* 0x000f64000c101d00 */
.L_x_1850:
[----:B------:R-:W-:Y:S05]  /*d280*/  BSYNC B1 ;  /* 0x0000000000017941 */ /* 0x000fea0003800000 */
.L_x_1849:
[----:B------:R-:W-:Y:S01]  /*d290*/  ULEA.HI UR4, UR37, UR37, URZ, 0x1 ;  /* 0x0000002525047291 */ /* 0x000fe2000f8f083f */
[C---:B------:R-:W-:Y:S01]  /*d2a0*/  VIADD R0, R188.reuse, 0x20 ;  /* 0x00000020bc007836 */ /* 0x040fe20000000000 */
[----:B------:R-:W-:Y:S01]  /*d2b0*/  VIADDMNMX R3, R3, -R200, 0x80, PT ;  /* 0x0000008003037446 */ /* 0x000fe200038009c8 */
[C---:B------:R-:W-:Y:S01]  /*d2c0*/  VIADD R31, R188.reuse, 0x40 ;  /* 0x00000040bc1f7836 */ /* 0x040fe20000000000 */
[----:B------:R-:W-:Y:S01]  /*d2d0*/  ULOP3.LUT UR4, UR4, 0xfffffffe, URZ, 0xc0, !UPT ;  /* 0xfffffffe04047892 */ /* 0x000fe2000f8ec03f */
[----:B------:R-:W-:Y:S01]  /*d2e0*/  VIADD R30, R188, 0x60 ;  /* 0x00000060bc1e7836 */ /* 0x000fe20000000000 */
[-C--:B------:R-:W-:Y:S01]  /*d2f0*/  ISETP.GE.OR P2, PT, R0, R3.reuse, P0 ;  /* 0x000000030000720c */ /* 0x080fe20000746670 */
[----:B-----5:R-:W-:Y:S01]  /*d300*/  IMAD.MOV.U32 R0, RZ, RZ, R8 ;  /* 0x000000ffff007224 */ /* 0x020fe200078e0008 */
[----:B------:R-:W-:Y:S01]  /*d310*/  UIADD3 UR4, UR37, -UR4, URZ ;  /* 0x8000000425047290 */ /* 0x000fe2000fffe03f */
[----:B------:R-:W-:Y:S01]  /*d320*/  IMAD.MOV.U32 R28, RZ, RZ, R9 ;  /* 0x000000ffff1c7224 */ /* 0x000fe200078e0009 */
[-C--:B------:R-:W-:Y:S01]  /*d330*/  ISETP.GE.OR P3, PT, R188, R3.reuse, P0 ;  /* 0x00000003bc00720c */ /* 0x080fe20000766670 */
[----:B------:R-:W-:Y:S01]  /*d340*/  BSSY B1, `(.L_x_1851) ;  /* 0x0000013000017945 */ /* 0x000fe20003800000 */
[----:B------:R-:W-:-:S02]  /*d350*/  ISETP.GE.OR P1, PT, R31, R3, P0 ;  /* 0x000000031f00720c */ /* 0x000fc40000726670 */
[----:B------:R-:W-:Y:S01]  /*d360*/  IMAD.U32 R29, RZ, RZ, UR4 ;  /* 0x00000004ff1d7e24 */ /* 0x000fe2000f8e00ff */
[----:B------:R-:W-:Y:S01]  /*d370*/  ISETP.GE.OR P0, PT, R30, R3, P0 ;  /* 0x000000031e00720c */ /* 0x000fe20000706670 */
[----:B------:R-:W-:Y:S01]  /*d380*/  IMAD.MOV.U32 R3, RZ, RZ, R11 ;  /* 0x000000ffff037224 */ /* 0x000fe200078e000b */
[----:B------:R-:W-:Y:S01]  /*d390*/  PRMT R56, R0, 0x7610, R56 ;  /* 0x0000761000387816 */ /* 0x000fe20000000038 */
[----:B------:R-:W-:Y:S01]  /*d3a0*/  IMAD.MOV.U32 R0, RZ, RZ, R10 ;  /* 0x000000ffff007224 */ /* 0x000fe200078e000a */
[----:B------:R-:W-:Y:S01]  /*d3b0*/  SHF.L.U32 R29, R29, 0x1f, RZ ;  /* 0x0000001f1d1d7819 */ /* 0x000fe200000006ff */
[----:B------:R-:W-:Y:S01]  /*d3c0*/  IMAD.MOV.U32 R30, RZ, RZ, R13 ;  /* 0x000000ffff1e7224 */ /* 0x000fe200078e000d */
[----:B------:R-:W-:Y:S01]  /*d3d0*/  PRMT R67, R28, 0x7610, R67 ;  /* 0x000076101c437816 */ /* 0x000fe20000000043 */
[----:B------:R-:W-:Y:S01]  /*d3e0*/  IMAD.MOV.U32 R28, RZ, RZ, R12 ;  /* 0x000000ffff1c7224 */ /* 0x000fe200078e000c */
[----:B------:R-:W0:Y:S01]  /*d3f0*/  SYNCS.PHASECHK.TRANS64.TRYWAIT P4, [R18+URZ+0x28800], R29 ;  /* 0x0288001d120075a7 */ /* 0x000e22000808017f */
[----:B------:R-:W-:Y:S01]  /*d400*/  PRMT R68, R0, 0x7610, R68 ;  /* 0x0000761000447816 */ /* 0x000fe20000000044 */
[----:B------:R-:W-:Y:S01]  /*d410*/  IMAD.MOV.U32 R0, RZ, RZ, R14 ;  /* 0x000000ffff007224 */ /* 0x000fe200078e000e */
[----:B------:R-:W-:Y:S01]  /*d420*/  PRMT R69, R3, 0x7610, R69 ;  /* 0x0000761003457816 */ /* 0x000fe20000000045 */
[----:B------:R-:W-:Y:S01]  /*d430*/  IMAD.MOV.U32 R3, RZ, RZ, R15 ;  /* 0x000000ffff037224 */ /* 0x000fe200078e000f */
[----:B------:R-:W-:-:S02]  /*d440*/  PRMT R70, R28, 0x7610, R70 ;  /* 0x000076101c467816 */ /* 0x000fc40000000046 */
[----:B------:R-:W-:Y:S01]  /*d450*/  PRMT R71, R30, 0x7610, R71 ;  /* 0x000076101e477816 */ /* 0x000fe20000000047 */
[----:B0-----:R-:W-:Y:S06]  /*d460*/  @!P4 BRA `(.L_x_1852) ;  /* 0x000001b800b8c947 */ /* 0x001fec0003800000 */
.L_x_2213:
[----:B------:R-:W-:Y:S05]  /*d470*/  BSYNC B1 ;  /* 0x0000000000017941 */ /* 0x000fea0003800000 */
.L_x_1851:
[----:B------:R-:W-:Y:S04]  /*d480*/  BSSY B1, `(.L_x_1853) ;  /* 0x0000069000017945 */ /* 0x000fe80003800000 */
[----:B------:R-:W-:Y:S05]  /*d490*/  @P3 BRA `(.L_x_1854) ;  /* 0x00000004009c3947 */ /* 0x000fea0003800000 */
[----:B------:R-:W-:Y:S02]  /*d4a0*/  LEA.HI R28, R55, R220, RZ, 0x1d ;  /* 0x000000dc371c7211 */ /* 0x000fe400078fe8ff */
[----:B------:R-:W-:Y:S02]  /*d4b0*/  SHF.R.U32.HI R31, RZ, 0x3, R209 ;  /* 0x00000003ff1f7819 */ /* 0x000fe400000116d1 */
[----:B0-----:R-:W-:Y:S01]  /*d4c0*/  SHF.R.S32.HI R29, RZ, 0x1f, R28 ;  /* 0x0000001fff1d7819 */ /* 0x001fe2000001141c */
[----:B------:R-:W-:Y:S01]  /*d4d0*/  IMAD.SHL.U32 R30, R28, 0x8, RZ ;  /* 0x000000081c1e7824 */ /* 0x000fe200078e00ff */
[----:B------:R-:W-:Y:S02]  /*d4e0*/  SHF.R.U64 R38, R38, 0x10, R39 ;  /* 0x0000001026267819 */ /* 0x000fe40000001227 */
[----:B------:R-:W-:Y:S02]  /*d4f0*/  LEA.HI R29, R29, R28, RZ, 0x3 ;  /* 0x0000001c1d1d7211 */ /* 0x000fe400078f18ff */
[----:B------:R-:W-:-:S02]  /*d500*/  LOP3.LUT R30, R209, 0x38, R30, 0xf8, !PT ;  /* 0x00000038d11e7812 */ /* 0x000fc400078ef81e */
[----:B------:R-:W-:Y:S01]  /*d510*/  SHF.R.U64 R84, R48, 0x10, R49 ;  /* 0x0000001030547819 */ /* 0x000fe20000001231 */
[----:B------:R-:W-:Y:S01]  /*d520*/  IMAD.SHL.U32 R29, R29, 0x400, RZ ;  /* 0x000004001d1d7824 */ /* 0x000fe200078e00ff */
[----:B------:R-:W-:Y:S02]  /*d530*/  LOP3.LUT R30, R30, R31, RZ, 0x3c, !PT ;  /* 0x0000001f1e1e7212 */ /* 0x000fe400078e3cff */
[----:B------:R-:W-:Y:S02]  /*d540*/  SHF.R.U32.HI R39, RZ, 0x10, R39 ;  /* 0x00000010ff277819 */ /* 0x000fe40000011627 */
[----:B------:R-:W-:Y:S02]  /*d550*/  LOP3.LUT R28, R29, 0x7fffe000, RZ, 0xc0, !PT ;  /* 0x7fffe0001d1c7812 */ /* 0x000fe400078ec0ff */
[----:B------:R-:W-:Y:S02]  /*d560*/  PRMT R79, R79, 0x5410, R38 ;  /* 0x000054104f4f7816 */ /* 0x000fe40000000026 */
[----:B------:R-:W-:-:S02]  /*d570*/  IADD3 R33, R30, R28, R213 ;  /* 0x0000001c1e217210 */ /* 0x000fc40007ffe0d5 */
[----:B------:R-:W0:Y:S01]  /*d580*/  LDS.128 R28, [R214] ;  /* 0x00000000d61c7984 */ /* 0x000e220000000c00 */
[--C-:B------:R-:W-:Y:S02]  /*d590*/  SHF.R.U64 R48, R50, 0x10, R51.reuse ;  /* 0x0000001032307819 */ /* 0x100fe40000001233 */
[----:B------:R-:W-:Y:S01]  /*d5a0*/  IMAD R76, R33, 0x2, R18 ;  /* 0x00000002214c7824 */ /* 0x000fe200078e0212 */
[----:B------:R-:W-:Y:S02]  /*d5b0*/  SHF.R.U32.HI R51, RZ, 0x10, R51 ;  /* 0x00000010ff337819 */ /* 0x000fe40000011633 */
[----:B------:R-:W-:Y:S02]  /*d5c0*/  PRMT R77, R77, 0x5410, R84 ;  /* 0x000054104d4d7816 */ /* 0x000fe40000000054 */
[----:B------:R-:W1:Y:S01]  /*d5d0*/  LDS.128 R32, [R76+0x10400] ;  /* 0x010400004c207984 */ /* 0x000e620000000c00 */
[----:B------:R-:W-:Y:S02]  /*d5e0*/  SHF.R.U32.HI R49, RZ, 0x10, R49 ;  /* 0x00000010ff317819 */ /* 0x000fe40000011631 */
[----:B------:R-:W-:-:S02]  /*d5f0*/  SHF.R.U64 R20, R20, 0x10, R21 ;  /* 0x0000001014147819 */ /* 0x000fc40000001215 */
[----:B------:R-:W-:Y:S01]  /*d600*/  PRMT R84, R80, 0x5410, R39 ;  /* 0x0000541050547816 */ /* 0x000fe20000000027 */
[----:B------:R-:W-:Y:S01]  /*d610*/  IMAD.U32 R80, R79, 0x10000, RZ ;  /* 0x000100004f507824 */ /* 0x000fe200078e00ff */
[----:B------:R-:W-:Y:S02]  /*d620*/  SHF.R.U32.HI R21, RZ, 0x10, R21 ;  /* 0x00000010ff157819 */ /* 0x000fe40000011615 */
[----:B------:R-:W-:Y:S01]  /*d630*/  PRMT R52, R52, 0x5410, R51 ;  /* 0x0000541034347816 */ /* 0x000fe20000000033 */
[----:B------:R-:W-:Y:S01]  /*d640*/  IMAD.U32 R51, R77, 0x10000, RZ ;  /* 0x000100004d337824 */ /* 0x000fe200078e00ff */
[----:B------:R-:W-:Y:S02]  /*d650*/  PRMT R78, R78, 0x5410, R49 ;  /* 0x000054104e4e7816 */ /* 0x000fe40000000031 */
[----:B------:R-:W-:Y:S02]  /*d660*/  PRMT R83, R37, 0x5410, R48 ;  /* 0x0000541025537816 */ /* 0x000fe40000000030 */
[----:B------:R-:W-:Y:S01]  /*d670*/  PRMT R85, R81, 0x5410, R20 ;  /* 0x0000541051557816 */ /* 0x000fe20000000014 */
[----:B------:R-:W-:Y:S01]  /*d680*/  IMAD.U32 R81, R84, 0x10000, RZ ;  /* 0x0001000054517824 */ /* 0x000fe200078e00ff */
[----:B------:R-:W-:-:S02]  /*d690*/  PRMT R82, R82, 0x5410, R21 ;  /* 0x0000541052527816 */ /* 0x000fc40000000015 */
        /* <DEDUP_REMOVED lines=15> */
[C---:B------:R-:W-:Y:S01]  /*d790*/  FMUL.FTZ R87, R39.reuse, R80 ;  /* 0x0000005027577220 */ /* 0x040fe20000410000 */
[----:B----4-:R-:W-:Y:S01]  /*d7a0*/  FMUL.FTZ R89, R39, R51 ;  /* 0x0000003327597220 */ /* 0x010fe20000410000 */
[----:B------:R-:W-:-:S02]  /*d7b0*/  IMAD.U32 R39, R78, 0x10000, RZ ;  /* 0x000100004e277824 */ /* 0x000fc400078e00ff */
[----:B------:R-:W-:Y:S01]  /*d7c0*/  FMUL.FTZ R90, R48, R81 ;  /* 0x00000051305a7220 */ /* 0x000fe20000410000 */
[----:B------:R-:W-:Y:S01]  /*d7d0*/  FFMA.FTZ R86, R20, R51, -R87 ;  /* 0x0000003314567223 */ /* 0x000fe20000010857 */
[----:B------:R-:W-:Y:S02]  /*d7e0*/  IMAD.U32 R50, R35, 0x10000, RZ ;  /* 0x0001000023327824 */ /* 0x000fe400078e00ff */
[-C--:B------:R-:W-:Y:S01]  /*d7f0*/  FMUL.FTZ R48, R48, R39.reuse ;  /* 0x0000002730307220 */ /* 0x080fe20000410000 */
[----:B------:R-:W-:Y:S02]  /*d800*/  IMAD.U32 R87, R82, 0x10000, RZ ;  /* 0x0001000052577824 */ /* 0x000fe400078e00ff */
[C---:B------:R-:W-:Y:S01]  /*d810*/  FFMA.FTZ R90, R37.reuse, R39, -R90 ;  /* 0x00000027255a7223 */ /* 0x040fe2000001085a */
[----:B------:R-:W-:Y:S02]  /*d820*/  IMAD.U32 R51, R52, 0x10000, RZ ;  /* 0x0001000034337824 */ /* 0x000fe400078e00ff */
[----:B------:R-:W-:Y:S01]  /*d830*/  FFMA.FTZ R89, R20, R80, R89 ;  /* 0x0000005014597223 */ /* 0x000fe20000010059 */
[----:B------:R-:W-:Y:S01]  /*d840*/  FMUL.FTZ R39, R50, R87 ;  /* 0x0000005732277220 */ /* 0x000fe20000410000 */
[----:B------:R-:W-:Y:S01]  /*d850*/  LOP3.LUT R78, R78, 0xffff0000, RZ, 0xc0, !PT ;  /* 0xffff00004e4e7812 */ /* 0x000fe200078ec0ff */
[----:B------:R-:W-:Y:S01]  /*d860*/  FMUL.FTZ R50, R50, R51 ;  /* 0x0000003332327220 */ /* 0x000fe20000410000 */
[----:B------:R-:W-:Y:S01]  /*d870*/  FMUL.FTZ R20, R32, R79 ;  /* 0x0000004f20147220 */ /* 0x000fe20000410000 */
[----:B------:R-:W-:Y:S01]  /*d880*/  FFMA.FTZ R48, R37, R81, R48 ;  /* 0x0000005125307223 */ /* 0x000fe20000010030 */
[C---:B------:R-:W-:Y:S01]  /*d890*/  FFMA.FTZ R39, R38.reuse, R51, -R39 ;  /* 0x0000003326277223 */ /* 0x040fe20000010827 */
[----:B------:R-:W-:Y:S01]  /*d8a0*/  FFMA.FTZ R87, R38, R87, R50 ;  /* 0x0000005726577223 */ /* 0x000fe20000010032 */
[----:B------:R-:W-:Y:S01]  /*d8b0*/  FMUL.FTZ R38, R32, R77 ;  /* 0x0000004d20267220 */ /* 0x000fe20000410000 */
[----:B------:R-:W-:Y:S01]  /*d8c0*/  FMUL.FTZ R37, R33, R84 ;  /* 0x0000005421257220 */ /* 0x000fe20000410000 */
[----:B------:R-:W-:-:S02]  /*d8d0*/  IMAD.U32 R49, R34, 0x10000, RZ ;  /* 0x0001000022317824 */ /* 0x000fc400078e00ff */
[----:B------:R-:W-:Y:S01]  /*d8e0*/  FFMA.FTZ R77, R21, R77, -R20 ;  /* 0x0000004d154d7223 */ /* 0x000fe20000010814 */
[----:B------:R-:W-:Y:S02]  /*d8f0*/  IMAD.U32 R32, R85, 0x10000, RZ ;  /* 0x0001000055207824 */ /* 0x000fe400078e00ff */
[-C--:B------:R-:W-:Y:S01]  /*d900*/  FMUL.FTZ R33, R33, R78.reuse ;  /* 0x0000004e21217220 */ /* 0x080fe20000410000 */
[----:B------:R-:W-:Y:S02]  /*d910*/  IMAD.U32 R20, R83, 0x10000, RZ ;  /* 0x0001000053147824 */ /* 0x000fe400078e00ff */
[C---:B------:R-:W-:Y:S01]  /*d920*/  FFMA.FTZ R37, R28.reuse, R78, -R37 ;  /* 0x0000004e1c257223 */ /* 0x040fe20000010825 */
[C---:B------:R-:W-:Y:S01]  /*d930*/  FMUL.FTZ R50, R49.reuse, R32 ;  /* 0x0000002031327220 */ /* 0x040fe20000410000 */
[----:B------:R-:W-:Y:S01]  /*d940*/  FFMA.FTZ R33, R28, R84, R33 ;  /* 0x000000541c217223 */ /* 0x000fe20000010021 */
[----:B------:R-:W-:Y:S01]  /*d950*/  LOP3.LUT R34, R34, 0xffff0000, RZ, 0xc0, !PT ;  /* 0xffff000022227812 */ /* 0x000fe200078ec0ff */
[-C--:B------:R-:W-:Y:S01]  /*d960*/  FMUL.FTZ R28, R49, R20.reuse ;  /* 0x00000014311c7220 */ /* 0x080fe20000410000 */
[----:B------:R-:W-:Y:S01]  /*d970*/  LOP3.LUT R35, R35, 0xffff0000, RZ, 0xc0, !PT ;  /* 0xffff000023237812 */ /* 0x000fe200078ec0ff */
[----:B------:R-:W-:Y:S01]  /*d980*/  FFMA.FTZ R50, R29, R20, -R50 ;  /* 0x000000141d327223 */ /* 0x000fe20000010832 */
[----:B------:R-:W-:Y:S01]  /*d990*/  LOP3.LUT R85, R85, 0xffff0000, RZ, 0xc0, !PT ;  /* 0xffff000055557812 */ /* 0x000fe200078ec0ff */
[----:B------:R-:W-:Y:S01]  /*d9a0*/  FFMA.FTZ R38, R21, R79, R38 ;  /* 0x0000004f15267223 */ /* 0x000fe20000010026 */
[----:B------:R-:W-:Y:S01]  /*d9b0*/  LOP3.LUT R82, R82, 0xffff0000, RZ, 0xc0, !PT ;  /* 0xffff000052527812 */ /* 0x000fe200078ec0ff */
[----:B------:R-:W-:Y:S01]  /*d9c0*/  FFMA.FTZ R20, R29, R32, R28 ;  /* 0x000000201d147223 */ /* 0x000fe2000001001c */
[----:B------:R-:W-:Y:S01]  /*d9d0*/  LOP3.LUT R83, R83, 0xffff0000, RZ, 0xc0, !PT ;  /* 0xffff000053537812 */ /* 0x000fe200078ec0ff */
[----:B------:R-:W-:Y:S01]  /*d9e0*/  FMUL.FTZ R21, R34, R85 ;  /* 0x0000005522157220 */ /* 0x000fe20000410000 */
[----:B------:R-:W-:Y:S01]  /*d9f0*/  LOP3.LUT R52, R52, 0xffff0000, RZ, 0xc0, !PT ;  /* 0xffff000034347812 */ /* 0x000fe200078ec0ff */
[----:B------:R-:W-:Y:S01]  /*da00*/  FMUL.FTZ R28, R35, R82 ;  /* 0x00000052231c7220 */ /* 0x000fe20000410000 */
[----:B------:R-:W-:Y:S01]  /*da10*/  F2FP.BF16.F32.PACK_AB R29, R37, R90 ;  /* 0x0000005a251d723e */ /* 0x000fe200000010ff */
[-C--:B------:R-:W-:Y:S01]  /*da20*/  FMUL.FTZ R34, R34, R83.reuse ;  /* 0x0000005322227220 */ /* 0x080fe20000410000 */
[C---:B------:R-:W-:Y:S01]  /*da30*/  FFMA.FTZ R21, R30.reuse, R83, -R21 ;  /* 0x000000531e157223 */ /* 0x040fe20000010815 */
        /* <DEDUP_REMOVED lines=8> */
[----:B------:R-:W-:Y:S01]  /*dac0*/  F2FP.BF16.F32.PACK_AB R33, R33, R48 ;  /* 0x000000302121723e */ /* 0x000fe200000010ff */
[----:B------:R1:W-:Y:S01]  /*dad0*/  STS.128 [R214], R28 ;  /* 0x0000001cd6007388 */ /* 0x0003e20000000c00 */
[----:B------:R-:W-:Y:S02]  /*dae0*/  F2FP.BF16.F32.PACK_AB R34, R85, R20 ;  /* 0x000000145522723e */ /* 0x000fe400000010ff */
[----:B------:R-:W-:-:S05]  /*daf0*/  F2FP.BF16.F32.PACK_AB R35, R82, R87 ;  /* 0x000000575223723e */ /* 0x000fca00000010ff */
[----:B------:R1:W-:Y:S02]  /*db00*/  STS.128 [R76+0x10400], R32 ;  /* 0x010400204c007388 */ /* 0x0003e40000000c00 */
.L_x_1854:
[----:B------:R-:W-:Y:S05]  /*db10*/  BSYNC B1 ;  /* 0x0000000000017941 */ /* 0x000fea0003800000 */
.L_x_1853:
[----:B------:R-:W-:Y:S04]  /*db20*/  BSSY B1, `(.L_x_1855) ;  /* 0x000006a000017945 */ /* 0x000fe80003800000 */
[----:B------:R-:W-:Y:S05]  /*db30*/  @P2 BRA `(.L_x_1856) ;  /* 0x0000000400a02947 */ /* 0x000fea0003800000 */
[----:B------:R-:W2:Y:S01]  /*db40*/  LDL R52, [R1+0x30] ;  /* 0x0000300001347983 */ /* 0x000ea20000100800 */
[----:B------:R-:W-:Y:S02]  /*db50*/  LEA.HI R20, R55, R220, RZ, 0x1d ;  /* 0x000000dc37147211 */ /* 0x000fe400078fe8ff */
[----:B01----:R-:W-:Y:S02]  /*db60*/  SHF.R.U32.HI R29, RZ, 0x3, R205 ;  /* 0x00000003ff1d7819 */ /* 0x003fe400000116cd */
[----:B------:R-:W-:Y:S01]  /*db70*/  SHF.R.S32.HI R21, RZ, 0x1f, R20 ;  /* 0x0000001fff157819 */ /* 0x000fe20000011414 */
[----:B------:R-:W-:Y:S01]  /*db80*/  IMAD.SHL.U32 R28, R20, 0x8, RZ ;  /* 0x00000008141c7824 */ /* 0x000fe200078e00ff */
[----:B------:R-:W-:Y:S02]  /*db90*/  SHF.R.U64 R38, R4, 0x10, R5 ;  /* 0x0000001004267819 */ /* 0x000fe40000001205 */
[----:B------:R-:W-:Y:S02]  /*dba0*/  LEA.HI R21, R21, R20, RZ, 0x3 ;  /* 0x0000001415157211 */ /* 0x000fe400078f18ff */
[----:B------:R-:W-:-:S02]  /*dbb0*/  LOP3.LUT R20, R205, 0x38, R28, 0xf8, !PT ;  /* 0x00000038cd147812 */ /* 0x000fc400078ef81c */
[----:B------:R-:W-:Y:S01]  /*dbc0*/  SHF.R.U32.HI R5, RZ, 0x10, R5 ;  /* 0x00000010ff057819 */ /* 0x000fe20000011605 */
[----:B------:R-:W-:Y:S01]  /*dbd0*/  IMAD.SHL.U32 R28, R21, 0x400, RZ ;  /* 0x00000400151c7824 */ /* 0x000fe200078e00ff */
[----:B------:R-:W-:Y:S02]  /*dbe0*/  LOP3.LUT R21, R20, R29, RZ, 0x3c, !PT ;  /* 0x0000001d14157212 */ /* 0x000fe400078e3cff */
[----:B------:R-:W-:Y:S02]  /*dbf0*/  SHF.R.U64 R20, R6, 0x10, R7 ;  /* 0x0000001006147819 */ /* 0x000fe40000001207 */
[----:B------:R-:W-:Y:S02]  /*dc00*/  LOP3.LUT R28, R28, 0x7fffe000, RZ, 0xc0, !PT ;  /* 0x7fffe0001c1c7812 */ /* 0x000fe400078ec0ff */
[----:B------:R-:W-:Y:S02]  /*dc10*/  SHF.R.U64 R6, R24, 0x10, R25 ;  /* 0x0000001018067819 */ /* 0x000fe40000001219 */
[----:B------:R-:W-:-:S02]  /*dc20*/  IADD3 R21, R21, R28, R212 ;  /* 0x0000001c15157210 */ /* 0x000fc40007ffe0d4 */
[----:B------:R-:W-:Y:S02]  /*dc30*/  SHF.R.U32.HI R7, RZ, 0x10, R7 ;  /* 0x00000010ff077819 */ /* 0x000fe40000011607 */
[----:B------:R-:W-:Y:S01]  /*dc40*/  SHF.R.U32.HI R25, RZ, 0x10, R25 ;  /* 0x00000010ff197819 */ /* 0x000fe20000011619 */
[----:B------:R-:W-:Y:S01]  /*dc50*/  IMAD R21, R21, 0x2, R18 ;  /* 0x0000000215157824 */ /* 0x000fe200078e0212 */
[--C-:B------:R-:W-:Y:S02]  /*dc60*/  SHF.R.U64 R4, R26, 0x10, R27.reuse ;  /* 0x000000101a047819 */ /* 0x100fe4000000121b */
[----:B------:R-:W-:Y:S02]  /*dc70*/  PRMT R57, R57, 0x5410, R6 ;  /* 0x0000541039397816 */ /* 0x000fe40000000006 */
[----:B------:R-:W0:Y:S01]  /*dc80*/  LDS.128 R32, [R21+0x10400] ;  /* 0x0104000015207984 */ /* 0x000e220000000c00 */
[----:B------:R-:W-:Y:S02]  /*dc90*/  SHF.R.U32.HI R27, RZ, 0x10, R27 ;  /* 0x00000010ff1b7819 */ /* 0x000fe4000001161b */
[----:B------:R-:W-:Y:S01]  /*dca0*/  PRMT R61, R61, 0x5410, R38 ;  /* 0x000054103d3d7816 */ /* 0x000fe20000000026 */
[----:B------:R-:W-:Y:S01]  /*dcb0*/  IMAD.U32 R38, R57, 0x10000, RZ ;  /* 0x0001000039267824 */ /* 0x000fe200078e00ff */
[----:B------:R-:W-:-:S02]  /*dcc0*/  PRMT R62, R62, 0x5410, R5 ;  /* 0x000054103e3e7816 */ /* 0x000fc40000000005 */
[----:B------:R-:W-:Y:S01]  /*dcd0*/  PRMT R63, R63, 0x5410, R20 ;  /* 0x000054103f3f7816 */ /* 0x000fe20000000014 */
[----:B------:R-:W-:Y:S01]  /*dce0*/  IMAD.U32 R37, R61, 0x10000, RZ ;  /* 0x000100003d257824 */ /* 0x000fe200078e00ff */
[----:B------:R-:W-:Y:S02]  /*dcf0*/  PRMT R64, R64, 0x5410, R7 ;  /* 0x0000541040407816 */ /* 0x000fe40000000007 */
[----:B------:R-:W-:Y:S02]  /*dd00*/  PRMT R58, R58, 0x5410, R25 ;  /* 0x000054103a3a7816 */ /* 0x000fe40000000019 */
[----:B------:R-:W-:Y:S02]  /*dd10*/  PRMT R59, R59, 0x5410, R4 ;  /* 0x000054103b3b7816 */ /* 0x000fe40000000004 */
[----:B------:R-:W-:Y:S02]  /*dd20*/  PRMT R60, R60, 0x5410, R27 ;  /* 0x000054103c3c7816 */ /* 0x000fe4000000001b */
[----:B------:R-:W-:-:S02]  /*dd30*/  LOP3.LUT R57, R57, 0xffff0000, RZ, 0xc0, !PT ;  /* 0xffff000039397812 */ /* 0x000fc400078ec0ff */
[----:B------:R-:W-:Y:S01]  /*dd40*/  LOP3.LUT R61, R61, 0xffff0000, RZ, 0xc0, !PT ;  /* 0xffff00003d3d7812 */ /* 0x000fe200078ec0ff */
[C---:B0-----:R-:W-:Y:S01]  /*dd50*/  IMAD.U32 R25, R32.reuse, 0x10000, RZ ;  /* 0x0001000020197824 */ /* 0x041fe200078e00ff */
[----:B------:R-:W-:Y:S01]  /*dd60*/  LOP3.LUT R26, R32, 0xffff0000, RZ, 0xc0, !PT ;  /* 0xffff0000201a7812 */ /* 0x000fe200078ec0ff */
[C---:B------:R-:W-:Y:S01]  /*dd70*/  IMAD.U32 R27, R33.reuse, 0x10000, RZ ;  /* 0x00010000211b7824 */ /* 0x040fe200078e00ff */
[----:B------:R-:W-:Y:S01]  /*dd80*/  LOP3.LUT R32, R33, 0xffff0000, RZ, 0xc0, !PT ;  /* 0xffff000021207812 */ /* 0x000fe200078ec0ff */
[----:B------:R-:W-:Y:S02]  /*dd90*/  IMAD.U32 R33, R35, 0x10000, RZ ;  /* 0x0001000023217824 */ /* 0x000fe400078e00ff */
[C---:B------:R-:W-:Y:S01]  /*dda0*/  FMUL.FTZ R39, R25.reuse, R38 ;  /* 0x0000002619277220 */ /* 0x040fe20000410000 */
[-C--:B------:R-:W-:Y:S01]  /*ddb0*/  FMUL.FTZ R49, R25, R37.reuse ;  /* 0x0000002519317220 */ /* 0x080fe20000410000 */
[----:B------:R-:W-:Y:S01]  /*ddc0*/  IMAD.U32 R25, R62, 0x10000, RZ ;  /* 0x000100003e197824 */ /* 0x000fe200078e00ff */
[----:B--2---:R-:W0:Y:S02]  /*ddd0*/  LDS.128 R28, [R52] ;  /* 0x00000000341c7984 */ /* 0x004e240000000c00 */
        /* <DEDUP_REMOVED lines=8> */
[C---:B------:R-:W-:Y:S01]  /*de60*/  IMAD.U32 R29, R34.reuse, 0x10000, RZ ;  /* 0x00010000221d7824 */ /* 0x040fe200078e00ff */
[----:B------:R-:W-:Y:S01]  /*de70*/  LOP3.LUT R31, R34, 0xffff0000, RZ, 0xc0, !PT ;  /* 0xffff0000221f7812 */ /* 0x000fe200078ec0ff */
[----:B------:R-:W-:Y:S01]  /*de80*/  FFMA.FTZ R39, R4, R37, -R39 ;  /* 0x0000002504277223 */ /* 0x000fe20000010827 */
[----:B------:R-:W-:Y:S01]  /*de90*/  LOP3.LUT R34, R35, 0xffff0000, RZ, 0xc0, !PT ;  /* 0xffff000023227812 */ /* 0x000fe200078ec0ff */
[----:B------:R-:W-:-:S02]  /*dea0*/  IMAD.U32 R35, R58, 0x10000, RZ ;  /* 0x000100003a237824 */ /* 0x000fc400078e00ff */
[----:B------:R-:W-:Y:S01]  /*deb0*/  FFMA.FTZ R49, R4, R38, R49 ;  /* 0x0000002604317223 */ /* 0x000fe20000010031 */
[----:B------:R-:W-:Y:S02]  /*dec0*/  IMAD.U32 R37, R60, 0x10000, RZ ;  /* 0x000100003c257824 */ /* 0x000fe400078e00ff */
[C---:B------:R-:W-:Y:S01]  /*ded0*/  FMUL.FTZ R51, R27.reuse, R35 ;  /* 0x000000231b337220 */ /* 0x040fe20000410000 */
[-C--:B------:R-:W-:Y:S01]  /*dee0*/  FMUL.FTZ R27, R27, R25.reuse ;  /* 0x000000191b1b7220 */ /* 0x080fe20000410000 */
[----:B------:R-:W-:Y:S02]  /*def0*/  IMAD.U32 R4, R64, 0x10000, RZ ;  /* 0x0001000040047824 */ /* 0x000fe400078e00ff */
[C---:B------:R-:W-:Y:S01]  /*df00*/  FFMA.FTZ R51, R6.reuse, R25, -R51 ;  /* 0x0000001906337223 */ /* 0x040fe20000010833 */
[C---:B------:R-:W-:Y:S01]  /*df10*/  FMUL.FTZ R25, R33.reuse, R37 ;  /* 0x0000002521197220 */ /* 0x040fe20000410000 */
[----:B------:R-:W-:Y:S01]  /*df20*/  FFMA.FTZ R35, R6, R35, R27 ;  /* 0x0000002306237223 */ /* 0x000fe2000001001b */
[-C--:B------:R-:W-:Y:S01]  /*df30*/  FMUL.FTZ R38, R33, R4.reuse ;  /* 0x0000000421267220 */ /* 0x080fe20000410000 */
[----:B------:R-:W-:Y:S01]  /*df40*/  LOP3.LUT R27, R58, 0xffff0000, RZ, 0xc0, !PT ;  /* 0xffff00003a1b7812 */ /* 0x000fe200078ec0ff */
[----:B------:R-:W-:Y:S01]  /*df50*/  FFMA.FTZ R50, R24, R4, -R25 ;  /* 0x0000000418327223 */ /* 0x000fe20000010819 */
[----:B------:R-:W-:Y:S01]  /*df60*/  LOP3.LUT R25, R62, 0xffff0000, RZ, 0xc0, !PT ;  /* 0xffff00003e197812 */ /* 0x000fe200078ec0ff */
[----:B------:R-:W-:Y:S01]  /*df70*/  FMUL.FTZ R4, R26, R57 ;  /* 0x000000391a047220 */ /* 0x000fe20000410000 */
[----:B------:R-:W-:Y:S01]  /*df80*/  FFMA.FTZ R37, R24, R37, R38 ;  /* 0x0000002518257223 */ /* 0x000fe20000010026 */
[----:B------:R-:W-:Y:S01]  /*df90*/  FMUL.FTZ R33, R32, R27 ;  /* 0x0000001b20217220 */ /* 0x000fe20000410000 */
[----:B------:R-:W-:-:S02]  /*dfa0*/  IMAD.U32 R6, R59, 0x10000, RZ ;  /* 0x000100003b067824 */ /* 0x000fc400078e00ff */
[----:B------:R-:W-:Y:S01]  /*dfb0*/  FFMA.FTZ R24, R5, R61, -R4 ;  /* 0x0000003d05187223 */ /* 0x000fe20000010804 */
[----:B------:R-:W-:Y:S01]  /*dfc0*/  FMUL.FTZ R38, R32, R25 ;  /* 0x0000001920267220 */ /* 0x000fe20000410000 */
[----:B------:R-:W-:Y:S02]  /*dfd0*/  IMAD.U32 R4, R63, 0x10000, RZ ;  /* 0x000100003f047824 */ /* 0x000fe400078e00ff */
[----:B------:R-:W-:Y:S01]  /*dfe0*/  FMUL.FTZ R26, R26, R61 ;  /* 0x0000003d1a1a7220 */ /* 0x000fe20000410000 */
[C---:B------:R-:W-:Y:S01]  /*dff0*/  FFMA.FTZ R32, R28.reuse, R25, -R33 ;  /* 0x000000191c207223 */ /* 0x040fe20000010821 */
[----:B------:R-:W-:Y:S01]  /*e000*/  FFMA.FTZ R38, R28, R27, R38 ;  /* 0x0000001b1c267223 */ /* 0x000fe20000010026 */
[C---:B------:R-:W-:Y:S01]  /*e010*/  FMUL.FTZ R48, R29.reuse, R6 ;  /* 0x000000061d307220 */ /* 0x040fe20000410000 */
[-C--:B------:R-:W-:Y:S01]  /*e020*/  FMUL.FTZ R28, R29, R4.reuse ;  /* 0x000000041d1c7220 */ /* 0x080fe20000410000 */
[----:B------:R-:W-:Y:S01]  /*e030*/  LOP3.LUT R59, R59, 0xffff0000, RZ, 0xc0, !PT ;  /* 0xffff00003b3b7812 */ /* 0x000fe200078ec0ff */
[----:B------:R-:W-:Y:S01]  /*e040*/  FFMA.FTZ R26, R5, R57, R26 ;  /* 0x00000039051a7223 */ /* 0x000fe2000001001a */
[----:B------:R-:W-:Y:S01]  /*e050*/  LOP3.LUT R25, R60, 0xffff0000, RZ, 0xc0, !PT ;  /* 0xffff00003c197812 */ /* 0x000fe200078ec0ff */
[----:B------:R-:W-:Y:S01]  /*e060*/  FFMA.FTZ R48, R7, R4, -R48 ;  /* 0x0000000407307223 */ /* 0x000fe20000010830 */
[----:B------:R-:W-:Y:S01]  /*e070*/  LOP3.LUT R63, R63, 0xffff0000, RZ, 0xc0, !PT ;  /* 0xffff00003f3f7812 */ /* 0x000fe200078ec0ff */
[----:B------:R-:W-:Y:S01]  /*e080*/  FFMA.FTZ R28, R7, R6, R28 ;  /* 0x00000006071c7223 */ /* 0x000fe2000001001c */
[----:B------:R-:W-:Y:S01]  /*e090*/  LOP3.LUT R5, R64, 0xffff0000, RZ, 0xc0, !PT ;  /* 0xffff000040057812 */ /* 0x000fe200078ec0ff */
[C---:B------:R-:W-:Y:S01]  /*e0a0*/  FMUL.FTZ R7, R31.reuse, R59 ;  /* 0x0000003b1f077220 */ /* 0x040fe20000410000 */
[----:B------:R-:W-:Y:S01]  /*e0b0*/  FMUL.FTZ R27, R34, R25 ;  /* 0x00000019221b7220 */ /* 0x000fe20000410000 */
[----:B------:R-:W-:-:S02]  /*e0c0*/  FMUL.FTZ R4, R31, R63 ;  /* 0x0000003f1f047220 */ /* 0x000fc40000410000 */
[----:B------:R-:W-:Y:S01]  /*e0d0*/  FMUL.FTZ R34, R34, R5 ;  /* 0x0000000522227220 */ /* 0x000fe20000410000 */
[----:B------:R-:W-:Y:S01]  /*e0e0*/  FFMA.FTZ R7, R20, R63, -R7 ;  /* 0x0000003f14077223 */ /* 0x000fe20000010807 */
[----:B------:R-:W-:Y:S01]  /*e0f0*/  FFMA.FTZ R27, R30, R5, -R27 ;  /* 0x000000051e1b7223 */ /* 0x000fe2000001081b */
[----:B------:R-:W-:Y:S01]  /*e100*/  FFMA.FTZ R59, R20, R59, R4 ;  /* 0x0000003b143b7223 */ /* 0x000fe20000010004 */
[----:B------:R-:W-:Y:S01]  /*e110*/  FFMA.FTZ R34, R30, R25, R34 ;  /* 0x000000191e227223 */ /* 0x000fe20000010022 */
[----:B------:R-:W-:Y:S02]  /*e120*/  F2FP.BF16.F32.PACK_AB R4, R24, R39 ;  /* 0x000000271804723e */ /* 0x000fe400000010ff */
[----:B------:R-:W-:Y:S02]  /*e130*/  F2FP.BF16.F32.PACK_AB R6, R7, R48 ;  /* 0x000000300706723e */ /* 0x000fe400000010ff */
[----:B------:R-:W-:Y:S02]  /*e140*/  F2FP.BF16.F32.PACK_AB R24, R26, R49 ;  /* 0x000000311a18723e */ /* 0x000fe400000010ff */
[----:B------:R-:W-:-:S02]  /*e150*/  F2FP.BF16.F32.PACK_AB R5, R32, R51 ;  /* 0x000000332005723e */ /* 0x000fc400000010ff */
[----:B------:R-:W-:Y:S02]  /*e160*/  F2FP.BF16.F32.PACK_AB R7, R27, R50 ;  /* 0x000000321b07723e */ /* 0x000fe400000010ff */
[----:B------:R-:W-:Y:S02]  /*e170*/  F2FP.BF16.F32.PACK_AB R25, R38, R35 ;  /* 0x000000232619723e */ /* 0x000fe400000010ff */
[----:B------:R-:W-:Y:S01]  /*e180*/  F2FP.BF16.F32.PACK_AB R26, R59, R28 ;  /* 0x0000001c3b1a723e */ /* 0x000fe200000010ff */
[----:B------:R2:W-:Y:S01]  /*e190*/  STS.128 [R52], R4 ;  /* 0x0000000434007388 */ /* 0x0005e20000000c00 */
[----:B------:R-:W-:-:S05]  /*e1a0*/  F2FP.BF16.F32.PACK_AB R27, R34, R37 ;  /* 0x00000025221b723e */ /* 0x000fca00000010ff */
[----:B------:R2:W-:Y:S02]  /*e1b0*/  STS.128 [R21+0x10400], R24 ;  /* 0x0104001815007388 */ /* 0x0005e40000000c00 */
.L_x_1856:
[----:B------:R-:W-:Y:S05]  /*e1c0*/  BSYNC B1 ;  /* 0x0000000000017941 */ /* 0x000fea0003800000 */
.L_x_1855:
[----:B------:R-:W-:Y:S04]  /*e1d0*/  BSSY B1, `(.L_x_1857) ;  /* 0x000006a000017945 */ /* 0x000fe80003800000 */
[----:B------:R-:W-:Y:S05]  /*e1e0*/  @P1 BRA `(.L_x_1858) ;  /* 0x0000000400a01947 */ /* 0x000fea0003800000 */
[----:B------:R-:W3:Y:S01]  /*e1f0*/  LDL R48, [R1+0x2c] ;  /* 0x00002c0001307983 */ /* 0x000ee20000100800 */
[----:B--2---:R-:W-:Y:S02]  /*e200*/  LEA.HI R4, R55, R220, RZ, 0x1d ;  /* 0x000000dc37047211 */ /* 0x004fe400078fe8ff */
[----:B------:R-:W-:Y:S02]  /*e210*/  SHF.R.U32.HI R6, RZ, 0x3, R204 ;  /* 0x00000003ff067819 */ /* 0x000fe400000116cc */
[----:B------:R-:W-:Y:S01]  /*e220*/  SHF.R.S32.HI R7, RZ, 0x1f, R4 ;  /* 0x0000001fff077819 */ /* 0x000fe20000011404 */
[----:B------:R-:W-:Y:S01]  /*e230*/  IMAD.SHL.U32 R5, R4, 0x8, RZ ;  /* 0x0000000804057824 */ /* 0x000fe200078e00ff */
[----:B-1----:R-:W-:Y:S02]  /*e240*/  SHF.R.U64 R31, R40, 0x10, R41 ;  /* 0x00000010281f7819 */ /* 0x002fe40000001229 */
        /* <DEDUP_REMOVED lines=9> */
[----:B------:R-:W-:Y:S01]  /*e2e0*/  PRMT R65, R65, 0x5410, R28 ;  /* 0x0000541041417816 */ /* 0x000fe2000000001c */
[----:B------:R-:W-:Y:S01]  /*e2f0*/  IMAD.U32 R37, R72, 0x10000, RZ ;  /* 0x0001000048257824 */ /* 0x000fe200078e00ff */
[----:B------:R-:W-:Y:S01]  /*e300*/  SHF.R.U32.HI R45, RZ, 0x10, R45 ;  /* 0x00000010ff2d7819 */ /* 0x000fe2000001162d */
[----:B------:R-:W-:Y:S01]  /*e310*/  IMAD R21, R21, 0x2, R18 ;  /* 0x0000000215157824 */ /* 0x000fe200078e0212 */
[----:B------:R-:W-:Y:S01]  /*e320*/  SHF.R.U64 R20, R46, 0x10, R47 ;  /* 0x000000102e147819 */ /* 0x000fe2000000122f */
[----:B------:R-:W-:Y:S01]  /*e330*/  IMAD.U32 R35, R65, 0x10000, RZ ;  /* 0x0001000041237824 */ /* 0x000fe200078e00ff */
[--C-:B0-----:R-:W-:Y:S02]  /*e340*/  SHF.R.U64 R29, R42, 0x10, R43.reuse ;  /* 0x000000102a1d7819 */ /* 0x101fe4000000122b */
[----:B------:R-:W0:Y:S01]  /*e350*/  LDS.128 R24, [R21+0x10400] ;  /* 0x0104000015187984 */ /* 0x000e220000000c00 */
[----:B------:R-:W-:Y:S02]  /*e360*/  PRMT R73, R73, 0x5410, R40 ;  /* 0x0000541049497816 */ /* 0x000fe40000000028 */
[----:B------:R-:W-:-:S02]  /*e370*/  SHF.R.U32.HI R42, RZ, 0x10, R43 ;  /* 0x00000010ff2a7819 */ /* 0x000fc4000001162b */
[----:B------:R-:W-:Y:S01]  /*e380*/  PRMT R66, R66, 0x5410, R45 ;  /* 0x0000541042427816 */ /* 0x000fe2000000002d */
[----:B------:R-:W-:Y:S01]  /*e390*/  IMAD.U32 R39, R73, 0x10000, RZ ;  /* 0x0001000049277824 */ /* 0x000fe200078e00ff */
[----:B------:R-:W-:Y:S02]  /*e3a0*/  PRMT R53, R53, 0x5410, R20 ;  /* 0x0000541035357816 */ /* 0x000fe40000000014 */
[----:B------:R-:W-:Y:S02]  /*e3b0*/  SHF.R.U32.HI R47, RZ, 0x10, R47 ;  /* 0x00000010ff2f7819 */ /* 0x000fe4000001162f */
[----:B------:R-:W-:Y:S02]  /*e3c0*/  PRMT R75, R75, 0x5410, R42 ;  /* 0x000054104b4b7816 */ /* 0x000fe4000000002a */
[----:B------:R-:W-:Y:S02]  /*e3d0*/  PRMT R54, R54, 0x5410, R47 ;  /* 0x0000541036367816 */ /* 0x000fe4000000002f */
[----:B------:R-:W-:-:S02]  /*e3e0*/  LOP3.LUT R65, R65, 0xffff0000, RZ, 0xc0, !PT ;  /* 0xffff000041417812 */ /* 0x000fc400078ec0ff */
[----:B------:R-:W-:Y:S01]  /*e3f0*/  PRMT R74, R74, 0x5410, R29 ;  /* 0x000054104a4a7816 */ /* 0x000fe2000000001d */
[C---:B0-----:R-:W-:Y:S01]  /*e400*/  IMAD.U32 R31, R24.reuse, 0x10000, RZ ;  /* 0x00010000181f7824 */ /* 0x041fe200078e00ff */
[----:B------:R-:W-:Y:S01]  /*e410*/  LOP3.LUT R24, R24, 0xffff0000, RZ, 0xc0, !PT ;  /* 0xffff000018187812 */ /* 0x000fe200078ec0ff */
[C---:B------:R-:W-:Y:S01]  /*e420*/  IMAD.U32 R32, R25.reuse, 0x10000, RZ ;  /* 0x0001000019207824 */ /* 0x040fe200078e00ff */
[----:B------:R-:W-:Y:S01]  /*e430*/  LOP3.LUT R25, R25, 0xffff0000, RZ, 0xc0, !PT ;  /* 0xffff000019197812 */ /* 0x000fe200078ec0ff */
[C---:B------:R-:W-:Y:S01]  /*e440*/  FMUL.FTZ R41, R31.reuse, R37 ;  /* 0x000000251f297220 */ /* 0x040fe20000410000 */
[----:B------:R-:W-:Y:S01]  /*e450*/  FMUL.FTZ R43, R31, R35 ;  /* 0x000000231f2b7220 */ /* 0x000fe20000410000 */
[----:B------:R-:W-:Y:S02]  /*e460*/  IMAD.U32 R31, R66, 0x10000, RZ ;  /* 0x00010000421f7824 */ /* 0x000fe400078e00ff */
[----:B------:R-:W-:Y:S01]  /*e470*/  FMUL.FTZ R45, R32, R39 ;  /* 0x00000027202d7220 */ /* 0x000fe20000410000 */
[----:B------:R-:W-:Y:S01]  /*e480*/  IMAD.U32 R34, R27, 0x10000, RZ ;  /* 0x000100001b227824 */ /* 0x000fe200078e00ff */
[----:B------:R-:W-:Y:S01]  /*e490*/  LOP3.LUT R66, R66, 0xffff0000, RZ, 0xc0, !PT ;  /* 0xffff000042427812 */ /* 0x000fe200078ec0ff */
[C---:B------:R-:W-:Y:S01]  /*e4a0*/  IMAD.U32 R33, R26.reuse, 0x10000, RZ ;  /* 0x000100001a217824 */ /* 0x040fe200078e00ff */
[----:B------:R-:W-:-:S02]  /*e4b0*/  LOP3.LUT R26, R26, 0xffff0000, RZ, 0xc0, !PT ;  /* 0xffff00001a1a7812 */ /* 0x000fc400078ec0ff */
[----:B------:R-:W-:Y:S01]  /*e4c0*/  LOP3.LUT R27, R27, 0xffff0000, RZ, 0xc0, !PT ;  /* 0xffff00001b1b7812 */ /* 0x000fe200078ec0ff */
[----:B---3--:R-:W0:Y:S02]  /*e4d0*/  LDS.128 R4, [R48] ;  /* 0x0000000030047984 */ /* 0x008e240000000c00 */
[C---:B0-----:R-:W-:Y:S01]  /*e4e0*/  IMAD.U32 R20, R4.reuse, 0x10000, RZ ;  /* 0x0001000004147824 */ /* 0x041fe200078e00ff */
[----:B------:R-:W-:Y:S01]  /*e4f0*/  LOP3.LUT R4, R4, 0xffff0000, RZ, 0xc0, !PT ;  /* 0xffff000004047812 */ /* 0x000fe200078ec0ff */
[C---:B------:R-:W-:Y:S01]  /*e500*/  IMAD.U32 R28, R5.reuse, 0x10000, RZ ;  /* 0x00010000051c7824 */ /* 0x040fe200078e00ff */
[----:B------:R-:W-:Y:S01]  /*e510*/  LOP3.LUT R5, R5, 0xffff0000, RZ, 0xc0, !PT ;  /* 0xffff000005057812 */ /* 0x000fe200078ec0ff */
[C---:B------:R-:W-:Y:S01]  /*e520*/  FFMA.FTZ R38, R20.reuse, R35, -R41 ;  /* 0x0000002314267223 */ /* 0x040fe20000010829 */
[----:B------:R-:W-:Y:S02]  /*e530*/  IMAD.U32 R41, R75, 0x10000, RZ ;  /* 0x000100004b297824 */ /* 0x000fe400078e00ff */
[----:B------:R-:W-:Y:S01]  /*e540*/  FFMA.FTZ R43, R20, R37, R43 ;  /* 0x00000025142b7223 */ /* 0x000fe2000001002b */
[-C--:B------:R-:W-:Y:S01]  /*e550*/  FMUL.FTZ R37, R32, R31.reuse ;  /* 0x0000001f20257220 */ /* 0x080fe20000410000 */
[----:B------:R-:W-:Y:S01]  /*e560*/  FFMA.FTZ R45, R28, R31, -R45 ;  /* 0x0000001f1c2d7223 */ /* 0x000fe2000001082d */
[----:B------:R-:W-:-:S02]  /*e570*/  IMAD.U32 R30, R7, 0x10000, RZ ;  /* 0x00010000071e7824 */ /* 0x000fc400078e00ff */
[----:B------:R-:W-:Y:S01]  /*e580*/  FMUL.FTZ R47, R34, R41 ;  /* 0x00000029222f7220 */ /* 0x000fe20000410000 */
[----:B------:R-:W-:Y:S01]  /*e590*/  IMAD.U32 R35, R54, 0x10000, RZ ;  /* 0x0001000036237824 */ /* 0x000fe200078e00ff */
[----:B------:R-:W-:Y:S01]  /*e5a0*/  LOP3.LUT R31, R72, 0xffff0000, RZ, 0xc0, !PT ;  /* 0xffff0000481f7812 */ /* 0x000fe200078ec0ff */
[----:B------:R-:W-:Y:S01]  /*e5b0*/  FFMA.FTZ R39, R28, R39, R37 ;  /* 0x000000271c277223 */ /* 0x000fe20000010025 */
[----:B------:R-:W-:Y:S01]  /*e5c0*/  LOP3.LUT R28, R73, 0xffff0000, RZ, 0xc0, !PT ;  /* 0xffff0000491c7812 */ /* 0x000fe200078ec0ff */
[-C--:B------:R-:W-:Y:S01]  /*e5d0*/  FMUL.FTZ R34, R34, R35.reuse ;  /* 0x0000002322227220 */ /* 0x080fe20000410000 */
[----:B------:R-:W-:Y:S01]  /*e5e0*/  FFMA.FTZ R47, R30, R35, -R47 ;  /* 0x000000231e2f7223 */ /* 0x000fe2000001082f */
[C---:B------:R-:W-:Y:S01]  /*e5f0*/  FMUL.FTZ R35, R24.reuse, R31 ;  /* 0x0000001f18237220 */ /* 0x040fe20000410000 */
[----:B------:R-:W-:Y:S01]  /*e600*/  FMUL.FTZ R37, R24, R65 ;  /* 0x0000004118257220 */ /* 0x000fe20000410000 */
[----:B------:R-:W-:Y:S02]  /*e610*/  IMAD.U32 R24, R74, 0x10000, RZ ;  /* 0x000100004a187824 */ /* 0x000fe400078e00ff */
[----:B------:R-:W-:Y:S01]  /*e620*/  FFMA.FTZ R41, R30, R41, R34 ;  /* 0x000000291e297223 */ /* 0x000fe20000010022 */
[----:B------:R-:W-:Y:S01]  /*e630*/  FMUL.FTZ R32, R25, R28 ;  /* 0x0000001c19207220 */ /* 0x000fe20000410000 */
[----:B------:R-:W-:Y:S01]  /*e640*/  FFMA.FTZ R35, R4, R65, -R35 ;  /* 0x0000004104237223 */ /* 0x000fe20000010823 */
[----:B------:R-:W-:-:S02]  /*e650*/  IMAD.U32 R20, R53, 0x10000, RZ ;  /* 0x0001000035147824 */ /* 0x000fc400078e00ff */
[----:B------:R-:W-:Y:S01]  /*e660*/  FMUL.FTZ R25, R25, R66 ;  /* 0x0000004219197220 */ /* 0x000fe20000410000 */
[----:B------:R-:W-:Y:S01]  /*e670*/  FFMA.FTZ R30, R4, R31, R37 ;  /* 0x0000001f041e7223 */ /* 0x000fe20000010025 */
[----:B------:R-:W-:Y:S02]  /*e680*/  IMAD.U32 R29, R6, 0x10000, RZ ;  /* 0x00010000061d7824 */ /* 0x000fe400078e00ff */
[----:B------:R-:W-:Y:S01]  /*e690*/  FMUL.FTZ R4, R33, R24 ;  /* 0x0000001821047220 */ /* 0x000fe20000410000 */
[C---:B------:R-:W-:Y:S01]  /*e6a0*/  FFMA.FTZ R32, R5.reuse, R66, -R32 ;  /* 0x0000004205207223 */ /* 0x040fe20000010820 */
[----:B------:R-:W-:Y:S01]  /*e6b0*/  FFMA.FTZ R28, R5, R28, R25 ;  /* 0x0000001c051c7223 */ /* 0x000fe20000010019 */
[-C--:B------:R-:W-:Y:S01]  /*e6c0*/  FMUL.FTZ R34, R33, R20.reuse ;  /* 0x0000001421227220 */ /* 0x080fe20000410000 */
[----:B------:R-:W-:Y:S01]  /*e6d0*/  FFMA.FTZ R20, R29, R20, -R4 ;  /* 0x000000141d147223 */ /* 0x000fe20000010804 */
[----:B------:R-:W-:Y:S02]  /*e6e0*/  LOP3.LUT R5, R74, 0xffff0000, RZ, 0xc0, !PT ;  /* 0xffff00004a057812 */ /* 0x000fe400078ec0ff */
        /* <DEDUP_REMOVED lines=8> */
[----:B------:R-:W-:Y:S01]  /*e770*/  LOP3.LUT R7, R7, 0xffff0000, RZ, 0xc0, !PT ;  /* 0xffff000007077812 */ /* 0x000fe200078ec0ff */
[----:B------:R-:W-:-:S02]  /*e780*/  FMUL.FTZ R29, R27, R54 ;  /* 0x000000361b1d7220 */ /* 0x000fc40000410000 */
[C---:B------:R-:W-:Y:S01]  /*e790*/  FFMA.FTZ R53, R6.reuse, R53, -R25 ;  /* 0x0000003506357223 */ /* 0x040fe20000010819 */
[----:B------:R-:W-:Y:S01]  /*e7a0*/  FFMA.FTZ R27, R6, R5, R26 ;  /* 0x00000005061b7223 */ /* 0x000fe2000001001a */
[C---:B------:R-:W-:Y:S01]  /*e7b0*/  FFMA.FTZ R54, R7.reuse, R54, -R24 ;  /* 0x0000003607367223 */ /* 0x040fe20000010818 */
        /* <DEDUP_REMOVED lines=11> */
.L_x_1858:
[----:B------:R-:W-:Y:S05]  /*e870*/  BSYNC B1 ;  /* 0x0000000000017941 */ /* 0x000fea0003800000 */
.L_x_1857:
[----:B------:R-:W-:Y:S01]  /*e880*/  PRMT R20, R3, 0x5410, R0 ;  /* 0x0000541003147816 */ /* 0x000fe20000000000 */
[----:B------:R-:W-:Y:S06]  /*e890*/  @P0 BRA `(.L_x_1842) ;  /* 0x0000000400a00947 */ /* 0x000fec0003800000 */
[----:B-1----:R-:W5:Y:S01]  /*e8a0*/  LDL R32, [R1+0x28] ;  /* 0x0000280001207983 */ /* 0x002f620000100800 */
[----:B------:R-:W-:Y:S02]  /*e8b0*/  LEA.HI R55, R55, R220, RZ, 0x1d ;  /* 0x000000dc37377211 */ /* 0x000fe400078fe8ff */
[----:B--23--:R-:W-:Y:S02]  /*e8c0*/  SHF.R.U32.HI R5, RZ, 0x3, R203 ;  /* 0x00000003ff057819 */ /* 0x00cfe400000116cb */
        /* <DEDUP_REMOVED lines=8> */
[--C-:B------:R-:W-:Y:S02]  /*e950*/  SHF.R.U64 R13, R8, 0x10, R9.reuse ;  /* 0x00000010080d7819 */ /* 0x100fe40000001209 */
[----:B------:R-:W-:Y:S02]  /*e960*/  LOP3.LUT R4, R4, 0x7fffe000, RZ, 0xc0, !PT ;  /* 0x7fffe00004047812 */ /* 0x000fe400078ec0ff */
[----:B------:R-:W-:Y:S02]  /*e970*/  SHF.R.U32.HI R8, RZ, 0x10, R9 ;  /* 0x00000010ff087819 */ /* 0x000fe40000011609 */
[----:B------:R-:W-:-:S02]  /*e980*/  IADD3 R3, R3, R4, R210 ;  /* 0x0000000403037210 */ /* 0x000fc40007ffe0d2 */
[----:B------:R-:W-:Y:S02]  /*e990*/  PRMT R56, R56, 0x5410, R13 ;  /* 0x0000541038387816 */ /* 0x000fe4000000000d */
[--C-:B------:R-:W-:Y:S01]  /*e9a0*/  SHF.R.U64 R9, R10, 0x10, R11.reuse ;  /* 0x000000100a097819 */ /* 0x100fe2000000120b */
[----:B------:R-:W-:Y:S01]  /*e9b0*/  IMAD R3, R3, 0x2, R18 ;  /* 0x0000000203037824 */ /* 0x000fe200078e0212 */
[----:B------:R-:W-:Y:S02]  /*e9c0*/  SHF.R.U32.HI R10, RZ, 0x10, R11 ;  /* 0x00000010ff0a7819 */ /* 0x000fe4000001160b */
[----:B------:R-:W-:Y:S02]  /*e9d0*/  PRMT R71, R71, 0x5410, R12 ;  /* 0x0000541047477816 */ /* 0x000fe4000000000c */
[----:B------:R-:W1:Y:S01]  /*e9e0*/  LDS.128 R24, [R3+0x10400] ;  /* 0x0104000003187984 */ /* 0x000e620000000c00 */
[--C-:B------:R-:W-:Y:S02]  /*e9f0*/  SHF.R.U64 R28, R14, 0x10, R15.reuse ;  /* 0x000000100e1c7819 */ /* 0x100fe4000000120f */
[----:B0-----:R-:W-:-:S02]  /*ea00*/  SHF.R.U32.HI R29, RZ, 0x10, R15 ;  /* 0x00000010ff1d7819 */ /* 0x001fc4000001160f */
[----:B------:R-:W-:Y:S02]  /*ea10*/  PRMT R70, R70, 0x5410, R21 ;  /* 0x0000541046467816 */ /* 0x000fe40000000015 */
[----:B------:R-:W-:Y:S02]  /*ea20*/  PRMT R67, R67, 0x5410, R8 ;  /* 0x0000541043437816 */ /* 0x000fe40000000008 */
[----:B------:R-:W-:Y:S01]  /*ea30*/  PRMT R28, R20, 0x5432, R28 ;  /* 0x00005432141c7816 */ /* 0x000fe2000000001c */
[----:B------:R-:W-:Y:S01]  /*ea40*/  IMAD.U32 R21, R70, 0x10000, RZ ;  /* 0x0001000046157824 */ /* 0x000fe200078e00ff */
[----:B------:R-:W-:Y:S02]  /*ea50*/  PRMT R29, R20, 0x5410, R29 ;  /* 0x00005410141d7816 */ /* 0x000fe4000000001d */
[----:B------:R-:W-:Y:S02]  /*ea60*/  PRMT R69, R69, 0x5410, R10 ;  /* 0x0000541045457816 */ /* 0x000fe4000000000a */
[----:B------:R-:W-:Y:S01]  /*ea70*/  PRMT R68, R68, 0x5410, R9 ;  /* 0x0000541044447816 */ /* 0x000fe20000000009 */
[C---:B-1----:R-:W-:Y:S01]  /*ea80*/  IMAD.U32 R11, R24.reuse, 0x10000, RZ ;  /* 0x00010000180b7824 */ /* 0x042fe200078e00ff */
[----:B------:R-:W-:Y:S01]  /*ea90*/  LOP3.LUT R12, R24, 0xffff0000, RZ, 0xc0, !PT ;  /* 0xffff0000180c7812 */ /* 0x000fe200078ec0ff */
[C---:B------:R-:W-:Y:S01]  /*eaa0*/  IMAD.U32 R13, R25.reuse, 0x10000, RZ ;  /* 0x00010000190d7824 */ /* 0x040fe200078e00ff */
[----:B------:R-:W-:Y:S01]  /*eab0*/  LOP3.LUT R24, R25, 0xffff0000, RZ, 0xc0, !PT ;  /* 0xffff000019187812 */ /* 0x000fe200078ec0ff */
[----:B------:R-:W-:Y:S01]  /*eac0*/  IMAD.U32 R25, R56, 0x10000, RZ ;  /* 0x0001000038197824 */ /* 0x000fe200078e00ff */
[C---:B------:R-:W-:Y:S01]  /*ead0*/  LOP3.LUT R15, R26.reuse, 0xffff0000, RZ, 0xc0, !PT ;  /* 0xffff00001a0f7812 */ /* 0x040fe200078ec0ff */
[----:B------:R-:W-:Y:S01]  /*eae0*/  IMAD.U32 R14, R26, 0x10000, RZ ;  /* 0x000100001a0e7824 */ /* 0x000fe200078e00ff */
[C---:B------:R-:W-:Y:S01]  /*eaf0*/  LOP3.LUT R26, R27.reuse, 0xffff0000, RZ, 0xc0, !PT ;  /* 0xffff00001b1a7812 */ /* 0x040fe200078ec0ff */
[----:B------:R-:W-:-:S02]  /*eb00*/  IMAD.U32 R20, R27, 0x10000, RZ ;  /* 0x000100001b147824 */ /* 0x000fc400078e00ff */
[----:B------:R-:W-:Y:S01]  /*eb10*/  FMUL.FTZ R31, R11, R25 ;  /* 0x000000190b1f7220 */ /* 0x000fe20000410000 */
[----:B------:R-:W-:Y:S02]  /*eb20*/  IMAD.U32 R27, R67, 0x10000, RZ ;  /* 0x00010000431b7824 */ /* 0x000fe400078e00ff */
[----:B------:R-:W-:Y:S01]  /*eb30*/  FMUL.FTZ R33, R11, R21 ;  /* 0x000000150b217220 */ /* 0x000fe20000410000 */
[----:B------:R-:W-:Y:S01]  /*eb40*/  IMAD.U32 R11, R71, 0x10000, RZ ;  /* 0x00010000470b7824 */ /* 0x000fe200078e00ff */
[----:B------:R-:W-:Y:S01]  /*eb50*/  LOP3.LUT R67, R67, 0xffff0000, RZ, 0xc0, !PT ;  /* 0xffff000043437812 */ /* 0x000fe200078ec0ff */
[----:B------:R-:W-:Y:S01]  /*eb60*/  FMUL.FTZ R35, R13, R27 ;  /* 0x0000001b0d237220 */ /* 0x000fe20000410000 */
[----:B------:R-:W-:Y:S01]  /*eb70*/  LOP3.LUT R71, R71, 0xffff0000, RZ, 0xc0, !PT ;  /* 0xffff000047477812 */ /* 0x000fe200078ec0ff */
[----:B-----5:R-:W0:Y:S02]  /*eb80*/  LDS.128 R4, [R32] ;  /* 0x0000000020047984 */ /* 0x020e240000000c00 */
[C---:B0-----:R-:W-:Y:S01]  /*eb90*/  IMAD.U32 R0, R4.reuse, 0x10000, RZ ;  /* 0x0001000004007824 */ /* 0x041fe200078e00ff */
[----:B------:R-:W-:Y:S01]  /*eba0*/  LOP3.LUT R4, R4, 0xffff0000, RZ, 0xc0, !PT ;  /* 0xffff000004047812 */ /* 0x000fe200078ec0ff */
[C---:B------:R-:W-:Y:S01]  /*ebb0*/  IMAD.U32 R8, R5.reuse, 0x10000, RZ ;  /* 0x0001000005087824 */ /* 0x040fe200078e00ff */
[----:B------:R-:W-:Y:S01]  /*ebc0*/  LOP3.LUT R5, R5, 0xffff0000, RZ, 0xc0, !PT ;  /* 0xffff000005057812 */ /* 0x000fe200078ec0ff */
[----:B------:R-:W-:Y:S01]  /*ebd0*/  FFMA.FTZ R30, R0, R21, -R31 ;  /* 0x00000015001e7223 */ /* 0x000fe2000001081f */
[----:B------:R-:W-:-:S02]  /*ebe0*/  IMAD.U32 R31, R69, 0x10000, RZ ;  /* 0x00010000451f7824 */ /* 0x000fc400078e00ff */
[----:B------:R-:W-:Y:S01]  /*ebf0*/  FFMA.FTZ R33, R0, R25, R33 ;  /* 0x0000001900217223 */ /* 0x000fe20000010021 */
[----:B------:R-:W-:Y:S02]  /*ec00*/  IMAD.U32 R21, R29, 0x10000, RZ ;  /* 0x000100001d157824 */ /* 0x000fe400078e00ff */
[-C--:B------:R-:W-:Y:S01]  /*ec10*/  FMUL.FTZ R25, R13, R11.reuse ;  /* 0x0000000b0d197220 */ /* 0x080fe20000410000 */
[----:B------:R-:W-:Y:S01]  /*ec20*/  FFMA.FTZ R35, R8, R11, -R35 ;  /* 0x0000000b08237223 */ /* 0x000fe20000010823 */
[----:B------:R-:W-:Y:S02]  /*ec30*/  IMAD.U32 R10, R7, 0x10000, RZ ;  /* 0x00010000070a7824 */ /* 0x000fe400078e00ff */
[C---:B------:R-:W-:Y:S01]  /*ec40*/  FMUL.FTZ R11, R20.reuse, R31 ;  /* 0x0000001f140b7220 */ /* 0x040fe20000410000 */
[----:B------:R-:W-:Y:S01]  /*ec50*/  FMUL.FTZ R0, R20, R21 ;  /* 0x0000001514007220 */ /* 0x000fe20000410000 */
[----:B------:R-:W-:Y:S01]  /*ec60*/  LOP3.LUT R13, R56, 0xffff0000, RZ, 0xc0, !PT ;  /* 0xffff0000380d7812 */ /* 0x000fe200078ec0ff */
[----:B------:R-:W-:Y:S01]  /*ec70*/  FFMA.FTZ R27, R8, R27, R25 ;  /* 0x0000001b081b7223 */ /* 0x000fe20000010019 */
[----:B------:R-:W-:Y:S01]  /*ec80*/  FFMA.FTZ R20, R10, R21, -R11 ;  /* 0x000000150a147223 */ /* 0x000fe2000001080b */
[----:B------:R-:W-:Y:S01]  /*ec90*/  LOP3.LUT R11, R70, 0xffff0000, RZ, 0xc0, !PT ;  /* 0xffff0000460b7812 */ /* 0x000fe200078ec0ff */
[----:B------:R-:W-:-:S02]  /*eca0*/  IMAD.U32 R8, R68, 0x10000, RZ ;  /* 0x0001000044087824 */ /* 0x000fc400078e00ff */
[----:B------:R-:W-:Y:S01]  /*ecb0*/  FMUL.FTZ R21, R12, R13 ;  /* 0x0000000d0c157220 */ /* 0x000fe20000410000 */
[----:B------:R-:W-:Y:S01]  /*ecc0*/  FFMA.FTZ R31, R10, R31, R0 ;  /* 0x0000001f0a1f7223 */ /* 0x000fe20000010000 */
[----:B------:R-:W-:Y:S02]  /*ecd0*/  IMAD.U32 R0, R28, 0x10000, RZ ;  /* 0x000100001c007824 */ /* 0x000fe400078e00ff */
[-C--:B------:R-:W-:Y:S01]  /*ece0*/  FMUL.FTZ R25, R12, R11.reuse ;  /* 0x0000000b0c197220 */ /* 0x080fe20000410000 */
[----:B------:R-:W-:Y:S01]  /*ecf0*/  FFMA.FTZ R21, R4, R11, -R21 ;  /* 0x0000000b04157223 */ /* 0x000fe20000010815 */
[----:B------:R-:W-:Y:S01]  /*ed00*/  FMUL.FTZ R12, R24, R67 ;  /* 0x00000043180c7220 */ /* 0x000fe20000410000 */
[----:B------:R-:W-:Y:S02]  /*ed10*/  IMAD.U32 R9, R6, 0x10000, RZ ;  /* 0x0001000006097824 */ /* 0x000fe400078e00ff */
[----:B------:R-:W-:Y:S01]  /*ed20*/  FFMA.FTZ R10, R4, R13, R25 ;  /* 0x0000000d040a7223 */ /* 0x000fe20000010019 */
[-C--:B------:R-:W-:Y:S01]  /*ed30*/  FMUL.FTZ R24, R24, R71.reuse ;  /* 0x0000004718187220 */ /* 0x080fe20000410000 */
[----:B------:R-:W-:Y:S01]  /*ed40*/  FMUL.FTZ R4, R14, R8 ;  /* 0x000000080e047220 */ /* 0x000fe20000410000 */
[----:B------:R-:W-:Y:S01]  /*ed50*/  LOP3.LUT R68, R68, 0xffff0000, RZ, 0xc0, !PT ;  /* 0xffff000044447812 */ /* 0x000fe200078ec0ff */
[-C--:B------:R-:W-:Y:S01]  /*ed60*/  FMUL.FTZ R14, R14, R0.reuse ;  /* 0x000000000e0e7220 */ /* 0x080fe20000410000 */
[----:B------:R-:W-:Y:S01]  /*ed70*/  LOP3.LUT R69, R69, 0xffff0000, RZ, 0xc0, !PT ;  /* 0xffff000045457812 */ /* 0x000fe200078ec0ff */
[C---:B------:R-:W-:Y:S01]  /*ed80*/  FFMA.FTZ R12, R5.reuse, R71, -R12 ;  /* 0x00000047050c7223 */ /* 0x040fe2000001080c */
[----:B------:R-:W-:Y:S01]  /*ed90*/  LOP3.LUT R28, R28, 0xffff0000, RZ, 0xc0, !PT ;  /* 0xffff00001c1c7812 */ /* 0x000fe200078ec0ff */
[----:B------:R-:W-:Y:S01]  /*eda0*/  FFMA.FTZ R24, R5, R67, R24 ;  /* 0x0000004305187223 */ /* 0x000fe20000010018 */
[----:B------:R-:W-:Y:S01]  /*edb0*/  LOP3.LUT R29, R29, 0xffff0000, RZ, 0xc0, !PT ;  /* 0xffff00001d1d7812 */ /* 0x000fe200078ec0ff */
[----:B------:R-:W-:Y:S01]  /*edc0*/  FFMA.FTZ R0, R9, R0, -R4 ;  /* 0x0000000009007223 */ /* 0x000fe20000010804 */
[----:B------:R-:W-:Y:S01]  /*edd0*/  LOP3.LUT R6, R6, 0xffff0000, RZ, 0xc0, !PT ;  /* 0xffff000006067812 */ /* 0x000fe200078ec0ff */
[----:B------:R-:W-:Y:S01]  /*ede0*/  FMUL.FTZ R5, R15, R68 ;  /* 0x000000440f057220 */ /* 0x000fe20000410000 */
[----:B------:R-:W-:Y:S01]  /*edf0*/  LOP3.LUT R7, R7, 0xffff0000, RZ, 0xc0, !PT ;  /* 0xffff000007077812 */ /* 0x000fe200078ec0ff */
[C---:B------:R-:W-:Y:S01]  /*ee00*/  FMUL.FTZ R4, R26.reuse, R69 ;  /* 0x000000451a047220 */ /* 0x040fe20000410000 */
[-C--:B------:R-:W-:Y:S01]  /*ee10*/  FMUL.FTZ R15, R15, R28.reuse ;  /* 0x0000001c0f0f7220 */ /* 0x080fe20000410000 */
[-C--:B------:R-:W-:Y:S01]  /*ee20*/  FMUL.FTZ R26, R26, R29.reuse ;  /* 0x0000001d1a1a7220 */ /* 0x080fe20000410000 */
[C---:B------:R-:W-:Y:S01]  /*ee30*/  FFMA.FTZ R11, R6.reuse, R28, -R5 ;  /* 0x0000001c060b7223 */ /* 0x040fe20000010805 */
[----:B------:R-:W-:Y:S01]  /*ee40*/  FFMA.FTZ R29, R7, R29, -R4 ;  /* 0x0000001d071d7223 */ /* 0x000fe20000010804 */
[----:B------:R-:W-:Y:S01]  /*ee50*/  FFMA.FTZ R14, R9, R8, R14 ;  /* 0x00000008090e7223 */ /* 0x000fe2000001000e */
[----:B------:R-:W-:Y:S01]  /*ee60*/  FFMA.FTZ R15, R6, R68, R15 ;  /* 0x00000044060f7223 */ /* 0x000fe2000001000f */
[----:B------:R-:W-:Y:S01]  /*ee70*/  FFMA.FTZ R26, R7, R69, R26 ;  /* 0x00000045071a7223 */ /* 0x000fe2000001001a */
[----:B------:R-:W-:-:S02]  /*ee80*/  F2FP.BF16.F32.PACK_AB R4, R21, R30 ;  /* 0x0000001e1504723e */ /* 0x000fc400000010ff */
[----:B------:R-:W-:Y:S02]  /*ee90*/  F2FP.BF16.F32.PACK_AB R8, R10, R33 ;  /* 0x000000210a08723e */ /* 0x000fe400000010ff */
[----:B------:R-:W-:Y:S02]  /*eea0*/  F2FP.BF16.F32.PACK_AB R5, R12, R35 ;  /* 0x000000230c05723e */ /* 0x000fe400000010ff */
[----:B------:R-:W-:Y:S02]  /*eeb0*/  F2FP.BF16.F32.PACK_AB R6, R11, R0 ;  /* 0x000000000b06723e */ /* 0x000fe400000010ff */
[----:B------:R-:W-:Y:S02]  /*eec0*/  F2FP.BF16.F32.PACK_AB R7, R29, R20 ;  /* 0x000000141d07723e */ /* 0x000fe400000010ff */
[----:B------:R-:W-:Y:S02]  /*eed0*/  F2FP.BF16.F32.PACK_AB R9, R24, R27 ;  /* 0x0000001b1809723e */ /* 0x000fe400000010ff */
[----:B------:R-:W-:Y:S01]  /*eee0*/  F2FP.BF16.F32.PACK_AB R10, R15, R14 ;  /* 0x0000000e0f0a723e */ /* 0x000fe200000010ff */
[----:B------:R0:W-:Y:S01]  /*eef0*/  STS.128 [R32], R4 ;  /* 0x0000000420007388 */ /* 0x0001e20000000c00 */
[----:B------:R-:W-:-:S05]  /*ef00*/  F2FP.BF16.F32.PACK_AB R11, R26, R31 ;  /* 0x0000001f1a0b723e */ /* 0x000fca00000010ff */
[----:B------:R0:W-:Y:S02]  /*ef10*/  STS.128 [R3+0x10400], R8 ;  /* 0x0104000803007388 */ /* 0x0001e40000000c00 */
.L_x_1842:
[----:B------:R-:W-:Y:S05]  /*ef20*/  BSYNC B0 ;  /* 0x0000000000007941 */ /* 0x000fea0003800000 */
.L_x_1814:
        /* <DEDUP_REMOVED lines=8> */
.L_x_1811:
[----:B------:R-:W-:-:S05]  /*efb0*/  IMAD.U32 R0, RZ, RZ, UR39 ;  /* 0x00000027ff007e24 */ /* 0x000fca000f8e00ff */
[----:B------:R-:W-:-:S13]  /*efc0*/  ISETP.NE.AND P0, PT, R0, 0x3, PT ;  /* 0x000000030000780c */ /* 0x000fda0003f05270 */
[----:B------:R-:W-:Y:S05]  /*efd0*/  @!P0 BRA `(.L_x_1859) ;  /* 0x0000000000048947 */ /* 0x000fea0003800000 */
[----:B------:R-:W-:Y:S01]  /*efe0*/  BPT.TRAP 0x1 ;  /* 0x000000040000795c */ /* 0x000fe20000300000 */
.L_x_1859:
[----:B0-----:R-:W-:Y:S01]  /*eff0*/  IMAD R8, R184, 0x8, R18 ;  /* 0x00000008b8087824 */ /* 0x001fe200078e0212 */
[----:B---3--:R-:W-:-:S04]  /*f000*/  SHF.L.U32 R3, R187, 0x1f, RZ ;  /* 0x0000001fbb037819 */ /* 0x008fc800000006ff */
[----:B------:R0:W3:Y:S01]  /*f010*/  SYNCS.PHASECHK.TRANS64.TRYWAIT P1, [R8+URZ+0x28830], R3 ;  /* 0x02883003080075a7 */ /* 0x0000e2000802017f */
[----:B------:R-:W-:Y:S05]  /*f020*/  @!P0 BRA `(.L_x_1860) ;  /* 0x0000000000048947 */ /* 0x000fea0003800000 */
[----:B------:R-:W-:Y:S01]  /*f030*/  BPT.TRAP 0x1 ;  /* 0x000000040000795c */ /* 0x000fe20000300000 */
.L_x_1860:
[----:B------:R-:W-:Y:S01]  /*f040*/  VIADD R0, R18, 0x18400 ;  /* 0x0001840012007836 */ /* 0x000fe20000000000 */
[----:B--2---:R-:W-:Y:S01]  /*f050*/  LOP3.LUT R6, R36, 0x10000, RZ, 0xfc, !PT ;  /* 0x0001000024067812 */ /* 0x004fe200078efcff */
[----:B------:R-:W-:-:S03]  /*f060*/  IMAD.MOV.U32 R7, RZ, RZ, 0x40000040 ;  /* 0x40000040ff077424 */ /* 0x000fc600078e00ff */
[----:B------:R-:W-:-:S04]  /*f070*/  SHF.R.U32.HI R0, RZ, 0x4, R0 ;  /* 0x00000004ff007819 */ /* 0x000fc80000011600 */
[----:B------:R-:W-:-:S04]  /*f080*/  LOP3.LUT R0, R0, 0x3fff, RZ, 0xc0, !PT ;  /* 0x00003fff00007812 */ /* 0x000fc800078ec0ff */
[----:B------:R-:W-:Y:S01]  /*f090*/  LOP3.LUT R9, R0, 0x10000, RZ, 0xfc, !PT ;  /* 0x0001000000097812 */ /* 0x000fe200078efcff */
[----:B---3--:R-:W-:Y:S06]  /*f0a0*/  @P1 BRA `(.L_x_1861) ;  /* 0x0000000000081947 */ /* 0x008fec0003800000 */
[----:B------:R-:W2:Y:S02]  /*f0b0*/  SYNCS.PHASECHK.TRANS64.TRYWAIT P1, [R8+URZ+0x28830], R3 ;  /* 0x02883003080075a7 */ /* 0x000ea4000802017f */
[----:B--2---:R-:W-:Y:S05]  /*f0c0*/  @!P1 BRA `(.L_x_1862) ;  /* 0x0000019c00b49947 */ /* 0x004fea0003800000 */
.L_x_1861:
[----:B------:R-:W-:Y:S01]  /*f0d0*/  IMAD R4, R184, 0x800, R9 ;  /* 0x00000800b8047824 */ /* 0x000fe200078e0209 */
[----:B------:R-:W-:Y:S05]  /*f0e0*/  WARPSYNC.ALL ;  /* 0x0000000000007948 */ /* 0x000fea0003800000 */
[----:B------:R-:W-:Y:S01]  /*f0f0*/  IMAD.MOV.U32 R5, RZ, RZ, 0x40000040 ;  /* 0x40000040ff057424 */ /* 0x000fe200078e00ff */
[C---:B------:R-:W-:Y:S01]  /*f100*/  R2UR UR4, R6.reuse ;  /* 0x00000000060472ca */ /* 0x040fe200000e0000 */
[----:B-1---5:R-:W-:Y:S01]  /*f110*/  WARPGROUP.ARRIVE ;  /* 0x00000000000079c5 */ /* 0x022fe20000000000 */
[----:B------:R-:W-:Y:S01]  /*f120*/  R2UR UR5, R7 ;  /* 0x00000000070572ca */ /* 0x000fe200000e0000 */
[----:B------:R-:W-:Y:S01]  /*f130*/  VIADD R194, R6, 0x2 ;  /* 0x0000000206c27836 */ /* 0x000fe20000000000 */
[C---:B------:R-:W-:Y:S01]  /*f140*/  R2UR UR6, R4.reuse ;  /* 0x00000000040672ca */ /* 0x040fe200000e0000 */
[----:B------:R-:W-:Y:S01]  /*f150*/  VIADD R10, R4, 0x2 ;  /* 0x00000002040a7836 */ /* 0x000fe20000000000 */
[----:B------:R-:W-:Y:S01]  /*f160*/  R2UR UR7, R5 ;  /* 0x00000000050772ca */ /* 0x000fe200000e0000 */
[----:B------:R-:W-:-:S02]  /*f170*/  IMAD.MOV.U32 R195, RZ, RZ, 0x40000040 ;  /* 0x40000040ffc37424 */ /* 0x000fc400078e00ff */
[----:B------:R-:W-:Y:S02]  /*f180*/  IMAD.MOV.U32 R11, RZ, RZ, 0x40000040 ;  /* 0x40000040ff0b7424 */ /* 0x000fe400078e00ff */
[C---:B------:R-:W-:Y:S02]  /*f190*/  VIADD R192, R6.reuse, 0x4 ;  /* 0x0000000406c07836 */ /* 0x040fe40000000000 */
[----:B------:R-:W-:Y:S02]  /*f1a0*/  IMAD.MOV.U32 R193, RZ, RZ, 0x40000040 ;  /* 0x40000040ffc17424 */ /* 0x000fe400078e00ff */
[----:B------:R-:W-:Y:S02]  /*f1b0*/  VIADD R190, R6, 0x6 ;  /* 0x0000000606be7836 */ /* 0x000fe40000000000 */
[----:B------:R-:W-:Y:S02]  /*f1c0*/  IMAD.MOV.U32 R191, RZ, RZ, 0x40000040 ;  /* 0x40000040ffbf7424 */ /* 0x000fe400078e00ff */
[----:B------:R-:W-:Y:S01]  /*f1d0*/  HGMMA.64x128x16.F32.BF16 R24, gdesc[UR4], RZ, !UPT, gsb0 ;  /* 0x01e00000041879f0 */ /* 0x000fe2000c0018ff */
[----:B------:R-:W-:Y:S01]  /*f1e0*/  R2UR UR4, R194 ;  /* 0x00000000c20472ca */ /* 0x000fe200000e0000 */
[----:B------:R-:W-:Y:S01]  /*f1f0*/  VIADD R20, R6, 0x400 ;  /* 0x0000040006147836 */ /* 0x000fe20000000000 */
[----:B------:R-:W-:Y:S01]  /*f200*/  R2UR UR5, R195 ;  /* 0x00000000c30572ca */ /* 0x000fe200000e0000 */
[----:B------:R-:W-:Y:S01]  /*f210*/  IMAD.MOV.U32 R21, RZ, RZ, 0x40000040 ;  /* 0x40000040ff157424 */ /* 0x000fe200078e00ff */
[----:B------:R-:W-:Y:S01]  /*f220*/  R2UR UR6, R10 ;  /* 0x000000000a0672ca */ /* 0x000fe200000e0000 */
[----:B------:R-:W-:Y:S01]  /*f230*/  VIADD R10, R4, 0x4 ;  /* 0x00000004040a7836 */ /* 0x000fe20000000000 */
[----:B------:R-:W-:Y:S01]  /*f240*/  R2UR UR7, R11 ;  /* 0x000000000b0772ca */ /* 0x000fe200000e0000 */
[----:B------:R-:W-:-:S02]  /*f250*/  IMAD.MOV.U32 R11, RZ, RZ, 0x40000040 ;  /* 0x40000040ff0b7424 */ /* 0x000fc400078e00ff */
[C---:B------:R-:W-:Y:S02]  /*f260*/  VIADD R14, R6.reuse, 0x402 ;  /* 0x00000402060e7836 */ /* 0x040fe40000000000 */
[----:B------:R-:W-:Y:S02]  /*f270*/  IMAD.MOV.U32 R15, RZ, RZ, 0x40000040 ;  /* 0x40000040ff0f7424 */ /* 0x000fe400078e00ff */
[----:B------:R-:W-:Y:S02]  /*f280*/  VIADD R12, R6, 0x404 ;  /* 0x00000404060c7836 */ /* 0x000fe40000000000 */
[----:B------:R-:W-:Y:S02]  /*f290*/  IMAD.MOV.U32 R13, RZ, RZ, 0x40000040 ;  /* 0x40000040ff0d7424 */ /* 0x000fe400078e00ff */
[----:B------:R-:W-:Y:S01]  /*f2a0*/  IMAD.MOV.U32 R5, RZ, RZ, 0x40000040 ;  /* 0x40000040ff057424 */ /* 0x000fe200078e00ff */
[----:B------:R-:W-:Y:S02]  /*f2b0*/  WARPGROUP.DEPBAR.LE gsb0, 0x0 ;  /* 0x00008000000079c5 */ /* 0x000fe40000010000 */
[----:B------:R-:W-:-:S06]  /*f2c0*/  WARPGROUP.ARRIVE ;  /* 0x00000000000079c5 */ /* 0x000fcc0000000000 */
[----:B------:R-:W-:Y:S01]  /*f2d0*/  HGMMA.64x128x16.F32.BF16 R24, gdesc[UR4], R24, gsb0 ;  /* 0x01e00000041879f0 */ /* 0x000fe20008001818 */
[----:B------:R-:W-:Y:S02]  /*f2e0*/  R2UR UR4, R192 ;  /* 0x00000000c00472ca */ /* 0x000fe400000e0000 */
[----:B------:R-:W-:Y:S02]  /*f2f0*/  R2UR UR5, R193 ;  /* 0x00000000c10572ca */ /* 0x000fe400000e0000 */
[----:B------:R-:W-:Y:S01]  /*f300*/  R2UR UR6, R10 ;  /* 0x000000000a0672ca */ /* 0x000fe200000e0000 */
[----:B------:R-:W-:Y:S01]  /*f310*/  VIADD R10, R4, 0x6 ;  /* 0x00000006040a7836 */ /* 0x000fe20000000000 */
[----:B------:R-:W-:Y:S01]  /*f320*/  R2UR UR7, R11 ;  /* 0x000000000b0772ca */ /* 0x000fe200000e0000 */
[----:B------:R-:W-:Y:S01]  /*f330*/  IMAD.MOV.U32 R11, RZ, RZ, 0x40000040 ;  /* 0x40000040ff0b7424 */ /* 0x000fe200078e00ff */
[----:B------:R-:W-:Y:S02]  /*f340*/  WARPGROUP.DEPBAR.LE gsb0, 0x0 ;  /* 0x00008000000079c5 */ /* 0x000fe40000010000 */
[----:B------:R-:W-:-:S09]  /*f350*/  WARPGROUP.ARRIVE ;  /* 0x00000000000079c5 */ /* 0x000fd20000000000 */
        /* <DEDUP_REMOVED lines=22> */
[C---:B------:R-:W-:Y:S01]  /*f4c0*/  VIADD R10, R4.reuse, 0x404 ;  /* 0x00000404040a7836 */ /* 0x040fe20000000000 */
[----:B------:R-:W-:Y:S01]  /*f4d0*/  R2UR UR7, R11 ;  /* 0x000000000b0772ca */ /* 0x000fe200000e0000 */
[----:B------:R-:W-:Y:S02]  /*f4e0*/  IMAD.MOV.U32 R11, RZ, RZ, 0x40000040 ;  /* 0x40000040ff0b7424 */ /* 0x000fe400078e00ff */
[----:B------:R-:W-:Y:S01]  /*f4f0*/  VIADD R4, R4, 0x406 ;  /* 0x0000040604047836 */ /* 0x000fe20000000000 */
[----:B------:R-:W-:-:S02]  /*f500*/  WARPGROUP.DEPBAR.LE gsb0, 0x0 ;  /* 0x00008000000079c5 */ /* 0x000fc40000010000 */
[----:B------:R-:W-:-:S07]  /*f510*/  WARPGROUP.ARRIVE ;  /* 0x00000000000079c5 */ /* 0x000fce0000000000 */
        /* <DEDUP_REMOVED lines=12> */
[----:B------:R-:W-:Y:S02]  /*f5e0*/  R2UR UR6, R4 ;  /* 0x00000000040672ca */ /* 0x000fe400000e0000 */
[----:B------:R-:W-:Y:S01]  /*f5f0*/  R2UR UR7, R5 ;  /* 0x00000000050772ca */ /* 0x000fe200000e0000 */
[----:B------:R-:W-:Y:S02]  /*f600*/  WARPGROUP.DEPBAR.LE gsb0, 0x0 ;  /* 0x00008000000079c5 */ /* 0x000fe40000010000 */
[----:B------:R-:W-:-:S10]  /*f610*/  WARPGROUP.ARRIVE ;  /* 0x00000000000079c5 */ /* 0x000fd40000000000 */
[----:B------:R-:W-:Y:S03]  /*f620*/  HGMMA.64x128x16.F32.BF16 R24, gdesc[UR4], R24, gsb0 ;  /* 0x01e00000041879f0 */ /* 0x000fe60008001818 */
[----:B------:R-:W-:Y:S02]  /*f630*/  WARPGROUP.DEPBAR.LE gsb0, 0x0 ;  /* 0x00008000000079c5 */ /* 0x000fe40000010000 */
[----:B------:R-:W-:Y:S05]  /*f640*/  @!P0 BRA `(.L_x_1863) ;  /* 0x0000000000048947 */ /* 0x000fea0003800000 */
[----:B------:R-:W-:Y:S01]  /*f650*/  BPT.TRAP 0x1 ;  /* 0x000000040000795c */ /* 0x000fe20000300000 */
.L_x_1863:
[----:B------:R-:W1:Y:S01]  /*f660*/  LDC R0, c[0x0][0x448] ;  /* 0x00011200ff007b82 */ /* 0x000e620000000800 */
[----:B0-2---:R-:W-:Y:S01]  /*f670*/  IMAD.IADD R3, R202, 0x1, R200 ;  /* 0x00000001ca037824 */ /* 0x005fe200078e02c8 */
[----:B------:R-:W-:Y:S01]  /*f680*/  ULDC UR50, c[0x0][0x9dc] ;  /* 0x0002770000327ab9 */ /* 0x000fe20000000800 */
[----:B----4-:R-:W-:Y:S01]  /*f690*/  IMAD.U32 R89, RZ, RZ, UR38 ;  /* 0x00000026ff597e24 */ /* 0x010fe2000f8e00ff */
[----:B------:R-:W-:Y:S01]  /*f6a0*/  ULOP3.LUT UR4, URZ, UR50, URZ, 0x33, !UPT ;  /* 0x000000323f047292 */ /* 0x000fe2000f8e333f */
[----:B------:R-:W-:-:S03]  /*f6b0*/  LEA R92, R88, 0xffffff80, 0x7 ;  /* 0xffffff80585c7811 */ /* 0x000fc600078e38ff */
[----:B------:R-:W0:Y:S01]  /*f6c0*/  LDC.64 R90, c[0x0][0x9e0] ;  /* 0x00027800ff5a7b82 */ /* 0x000e220000000a00 */
[----:B-1----:R-:W-:Y:S02]  /*f6d0*/  ISETP.NE.AND P1, PT, R0, 0x1, PT ;  /* 0x000000010000780c */ /* 0x002fe40003f25270 */
[----:B0-----:R-:W-:-:S11]  /*f6e0*/  ISETP.GE.AND P2, PT, R91, 0x1, PT ;  /* 0x000000015b00780c */ /* 0x001fd60003f46270 */
[----:B------:R-:W0:Y:S08]  /*f6f0*/  @P1 LDC R0, c[0x0][0x44c] ;  /* 0x00011300ff001b82 */ /* 0x000e300000000800 */
[----:B------:R-:W1:Y:S01]  /*f700*/  @P1 LDC R5, c[0x0][0x450] ;  /* 0x00011400ff051b82 */ /* 0x000e620000000800 */
[----:B0-----:R-:W-:-:S05]  /*f710*/  @P1 IMAD.HI.U32 R0, R3, R0, RZ ;  /* 0x0000000003001227 */ /* 0x001fca00078e00ff */
[----:B-1----:R-:W-:Y:S01]  /*f720*/  @P1 SHF.R.U32.HI R3, RZ, R5, R0 ;  /* 0x00000005ff031219 */ /* 0x002fe20000011600 */
[----:B------:R-:W-:Y:S02]  /*f730*/  IMAD.MOV.U32 R5, RZ, RZ, -0x80 ;  /* 0xffffff80ff057424 */ /* 0x000fe400078e00ff */
[----:B------:R-:W-:Y:S02]  /*f740*/  VIADD R0, R8, 0x28840 ;  /* 0x0002884008007836 */ /* 0x000fe40000000000 */
[----:B------:R-:W0:Y:S01]  /*f750*/  SHFL.IDX PT, R97, R3, RZ, 0x1c1f ;  /* 0x001c1fff03617589 */ /* 0x000e2200000e0000 */
[----:B------:R-:W-:Y:S02]  /*f760*/  IMAD R94, R88, R5, 0x80 ;  /* 0x00000080585e7424 */ /* 0x000fe400078e0205 */
[----:B------:R-:W-:-:S03]  /*f770*/  PRMT R0, R89, 0x654, R0 ;  /* 0x0000065459007816 */ /* 0x000fc60000000000 */
[----:B------:R-:W-:Y:S01]  /*f780*/  IADD3 R5, -R189, 0x1, R94 ;  /* 0x00000001bd057810 */ /* 0x000fe20007ffe15e */
[----:B------:R1:W-:Y:S03]  /*f790*/  SYNCS.ARRIVE.TRANS64.RED.A1T0 RZ, [R0+URZ], RZ ;  /* 0x000000ff00ff79a7 */ /* 0x0003e6000810043f */
[----:B------:R-:W-:-:S05]  /*f7a0*/  IADD3 R5, -R196, R5, R198 ;  /* 0x00000005c4057210 */ /* 0x000fca0007ffe1c6 */
[----:B------:R-:W-:Y:S01]  /*f7b0*/  IMAD.IADD R89, R5, 0x1, R90 ;  /* 0x0000000105597824 */ /* 0x000fe200078e025a */
[----:B-1----:R-:W-:Y:S01]  /*f7c0*/  IADD3 R0, -R189, R198, R94 ;  /* 0x000000c6bd007210 */ /* 0x002fe20007ffe15e */
[----:B------:R-:W-:-:S04]  /*f7d0*/  VIADD R8, R5, UR4 ;  /* 0x0000000405087c36 */ /* 0x000fc80008000000 */
[----:B0-----:R-:W-:Y:S01]  /*f7e0*/  IMAD.IADD R95, R8, 0x1, R97 ;  /* 0x00000001085f7824 */ /* 0x001fe200078e0261 */
[----:B------:R-:W-:Y:S01]  /*f7f0*/  VIADDMNMX R96, R97, R89, R0, PT ;  /* 0x0000005961607246 */ /* 0x000fe20003800100 */
[----:B------:R-:W-:Y:S06]  /*f800*/  @!P2 BRA `(.L_x_1864) ;  /* 0x000000000050a947 */ /* 0x000fec0003800000 */
[----:B------:R-:W-:Y:S01]  /*f810*/  IADD3 R97, -R196, R198, R97 ;  /* 0x000000c6c4617210 */ /* 0x000fe20007ffe161 */
[----:B------:R-:W-:Y:S03]  /*f820*/  BSSY B0, `(.L_x_1865) ;  /* 0x000000e000007945 */ /* 0x000fe60003800000 */
        /* <DEDUP_REMOVED lines=9> */
.L_x_1866:
[----:B------:R-:W-:-:S13]  /*f8c0*/  ISETP.NE.AND P3, PT, R91, 0x1, PT ;  /* 0x000000015b00780c */ /* 0x000fda0003f65270 */
[----:B------:R-:W0:Y:S02]  /*f8d0*/  @P3 LDC.64 R4, c[0x0][0x9e8] ;  /* 0x00027a00ff043b82 */ /* 0x000e240000000a00 */
[----:B0-----:R-:W-:-:S05]  /*f8e0*/  @P3 IMAD.HI.U32 R4, R97, R4, RZ ;  /* 0x0000000461043227 */ /* 0x001fca00078e00ff */
[----:B------:R-:W-:-:S07]  /*f8f0*/  @P3 SHF.R.U32.HI R97, RZ, R5, R4 ;  /* 0x00000005ff613219 */ /* 0x000fce0000011604 */
.L_x_1867:
[----:B------:R-:W-:Y:S05]  /*f900*/  BSYNC B0 ;  /* 0x0000000000007941 */ /* 0x000fea0003800000 */
.L_x_1865:
[----:B------:R-:W-:-:S04]  /*f910*/  IMAD R4, R97, R91, -R92 ;  /* 0x0000005b61047224 */ /* 0x000fc800078e0a5c */
[----:B------:R-:W-:-:S05]  /*f920*/  IMAD.IADD R4, R4, 0x1, -R189 ;  /* 0x0000000104047824 */ /* 0x000fca00078e0abd */
[----:B------:R-:W-:Y:S02]  /*f930*/  VIMNMX R95, R95, R4, !PT ;  /* 0x000000045f5f7248 */ /* 0x000fe40007fe0100 */
[----:B------:R-:W-:-:S07]  /*f940*/  VIADDMNMX R96, R4, R91, R96, PT ;  /* 0x0000005b04607246 */ /* 0x000fce0003800160 */
.L_x_1864:
[C---:B------:R-:W-:Y:S01]  /*f950*/  ISETP.GE.AND P3, PT, R94.reuse, 0x2, PT ;  /* 0x000000025e00780c */ /* 0x040fe20003f66270 */
[----:B------:R-:W0:Y:S01]  /*f960*/  SHFL.IDX PT, R3, R3, 0x1, 0x1c1f ;  /* 0x003c1f0003037f89 */ /* 0x000e2200000e0000 */
[----:B------:R-:W-:Y:S02]  /*f970*/  ISETP.GE.AND P5, PT, R94, 0x9, PT ;  /* 0x000000095e00780c */ /* 0x000fe40003fa6270 */
[----:B------:R-:W-:Y:S02]  /*f980*/  ISETP.GT.AND P4, PT, R95, 0x1, !P3 ;  /* 0x000000015f00780c */ /* 0x000fe40005f84270 */
[----:B------:R-:W-:Y:S02]  /*f990*/  P2R R120, PR, RZ, 0x20 ;  /* 0x00000020ff787803 */ /* 0x000fe40000000000 */
[----:B------:R-:W-:-:S04]  /*f9a0*/  ISETP.LT.OR P4, PT, R96, 0x2, P4 ;  /* 0x000000026000780c */ /* 0x000fc80002781670 */
[----:B------:R-:W-:Y:S02]  /*f9b0*/  FSEL R25, R25, -INF , !P4 ;  /* 0xff80000019197808 */ /* 0x000fe40006000000 */
[----:B------:R-:W-:Y:S02]  /*f9c0*/  ISETP.GT.AND P4, PT, R95, 0x8, !P5 ;  /* 0x000000085f00780c */ /* 0x000fe40006f84270 */
[----:B------:R-:W-:Y:S02]  /*f9d0*/  ISETP.GE.AND P5, PT, R94, 0xa, PT ;  /* 0x0000000a5e00780c */ /* 0x000fe40003fa6270 */
[----:B------:R-:W-:Y:S02]  /*f9e0*/  ISETP.LT.OR P4, PT, R96, 0x9, P4 ;  /* 0x000000096000780c */ /* 0x000fe40002781670 */
[----:B------:R-:W-:Y:S02]  /*f9f0*/  P2R R119, PR, RZ, 0x20 ;  /* 0x00000020ff777803 */ /* 0x000fe40000000000 */
[----:B------:R-:W-:-:S02]  /*fa00*/  FSEL R28, R28, -INF , !P4 ;  /* 0xff8000001c1c7808 */ /* 0x000fc40006000000 */
[----:B------:R-:W-:Y:S01]  /*fa10*/  ISETP.GT.AND P4, PT, R95, 0x9, !P5 ;  /* 0x000000095f00780c */ /* 0x000fe20006f84270 */
[----:B0-----:R-:W-:Y:S01]  /*fa20*/  IMAD.IADD R8, R8, 0x1, R3 ;  /* 0x0000000108087824 */ /* 0x001fe200078e0203 */
[----:B------:R-:W-:Y:S02]  /*fa30*/  ISETP.GE.AND P5, PT, R94, 0x11, PT ;  /* 0x000000115e00780c */ /* 0x000fe40003fa6270 */
[----:B------:R-:W-:Y:S02]  /*fa40*/  ISETP.LT.OR P4, PT, R96, 0xa, P4 ;  /* 0x0000000a6000780c */ /* 0x000fe40002781670 */
[----:B------:R-:W-:Y:S02]  /*fa50*/  P2R R118, PR, RZ, 0x20 ;  /* 0x00000020ff767803 */ /* 0x000fe40000000000 */
[----:B------:R-:W-:Y:S02]  /*fa60*/  FSEL R29, R29, -INF , !P4 ;  /* 0xff8000001d1d7808 */ /* 0x000fe40006000000 */
[----:B------:R-:W-:-:S02]  /*fa70*/  ISETP.GT.AND P4, PT, R95, 0x10, !P5 ;  /* 0x000000105f00780c */ /* 0x000fc40006f84270 */
[----:B------:R-:W-:Y:S02]  /*fa80*/  ISETP.GE.AND P5, PT, R94, 0x12, PT ;  /* 0x000000125e00780c */ /* 0x000fe40003fa6270 */
[----:B------:R-:W-:Y:S02]  /*fa90*/  ISETP.LT.OR P4, PT, R96, 0x11, P4 ;  /* 0x000000116000780c */ /* 0x000fe40002781670 */
[----:B------:R-:W-:Y:S02]  /*faa0*/  P2R R117, PR, RZ, 0x20 ;  /* 0x00000020ff757803 */ /* 0x000fe40000000000 */
[----:B------:R-:W-:Y:S02]  /*fab0*/  FSEL R32, R32, -INF , !P4 ;  /* 0xff80000020207808 */ /* 0x000fe40006000000 */
[----:B------:R-:W-:Y:S02]  /*fac0*/  ISETP.GT.AND P4, PT, R95, 0x11, !P5 ;  /* 0x000000115f00780c */ /* 0x000fe40006f84270 */
[----:B------:R-:W-:-:S02]  /*fad0*/  ISETP.GE.AND P5, PT, R94, 0x19, PT ;  /* 0x000000195e00780c */ /* 0x000fc40003fa6270 */
[----:B------:R-:W-:Y:S02]  /*fae0*/  ISETP.LT.OR P4, PT, R96, 0x12, P4 ;  /* 0x000000126000780c */ /* 0x000fe40002781670 */
[----:B------:R-:W-:Y:S02]  /*faf0*/  P2R R122, PR, RZ, 0x20 ;  /* 0x00000020ff7a7803 */ /* 0x000fe40000000000 */
[----:B------:R-:W-:Y:S02]  /*fb00*/  FSEL R33, R33, -INF , !P4 ;  /* 0xff80000021217808 */ /* 0x000fe40006000000 */
[----:B------:R-:W-:Y:S02]  /*fb10*/  ISETP.GT.AND P4, PT, R95, 0x18, !P5 ;  /* 0x000000185f00780c */ /* 0x000fe40006f84270 */
[----:B------:R-:W-:Y:S02]  /*fb20*/  ISETP.GE.AND P5, PT, R94, 0x1a, PT ;  /* 0x0000001a5e00780c */ /* 0x000fe40003fa6270 */
[----:B------:R-:W-:-:S02]  /*fb30*/  ISETP.LT.OR P4, PT, R96, 0x19, P4 ;  /* 0x000000196000780c */ /* 0x000fc40002781670 */
[----:B------:R-:W-:Y:S02]  /*fb40*/  P2R R116, PR, RZ, 0x20 ;  /* 0x00000020ff747803 */ /* 0x000fe40000000000 */
[----:B------:R-:W-:Y:S02]  /*fb50*/  FSEL R36, R36, -INF , !P4 ;  /* 0xff80000024247808 */ /* 0x000fe40006000000 */
[----:B------:R-:W-:Y:S02]  /*fb60*/  ISETP.GT.AND P4, PT, R95, 0x19, !P5 ;  /* 0x000000195f00780c */ /* 0x000fe40006f84270 */
[----:B------:R-:W-:Y:S02]  /*fb70*/  ISETP.GE.AND P5, PT, R94, 0x21, PT ;  /* 0x000000215e00780c */ /* 0x000fe40003fa6270 */
[----:B------:R-:W-:Y:S02]  /*fb80*/  ISETP.LT.OR P4, PT, R96, 0x1a, P4 ;  /* 0x0000001a6000780c */ /* 0x000fe40002781670 */
[----:B------:R-:W-:-:S02]  /*fb90*/  P2R R115, PR, RZ, 0x20 ;  /* 0x00000020ff737803 */ /* 0x000fc40000000000 */
[----:B------:R-:W-:Y:S02]  /*fba0*/  FSEL R37, R37, -INF , !P4 ;  /* 0xff80000025257808 */ /* 0x000fe40006000000 */
[----:B------:R-:W-:Y:S02]  /*fbb0*/  ISETP.GT.AND P4, PT, R95, 0x20, !P5 ;  /* 0x000000205f00780c */ /* 0x000fe40006f84270 */
[----:B------:R-:W-:Y:S02]  /*fbc0*/  ISETP.GE.AND P5, PT, R94, 0x22, PT ;  /* 0x000000225e00780c */ /* 0x000fe40003fa6270 */
[----:B------:R-:W-:Y:S02]  /*fbd0*/  ISETP.LT.OR P4, PT, R96, 0x21, P4 ;  /* 0x000000216000780c */ /* 0x000fe40002781670 */
[----:B------:R-:W-:Y:S02]  /*fbe0*/  P2R R114, PR, RZ, 0x20 ;  /* 0x00000020ff727803 */ /* 0x000fe40000000000 */
[----:B------:R-:W-:-:S02]  /*fbf0*/  FSEL R40, R40, -INF , !P4 ;  /* 0xff80000028287808 */ /* 0x000fc40006000000 */
[----:B------:R-:W-:Y:S02]  /*fc00*/  ISETP.GT.AND P4, PT, R95, 0x21, !P5 ;  /* 0x000000215f00780c */ /* 0x000fe40006f84270 */
        /* <DEDUP_REMOVED lines=95> */
[----:B------:R-:W-:Y:S02]  /*10200*/  VIADDMNMX R0, R3, R89, R0, PT ;  /* 0x0000005903007246 */ /* 0x000fe40003800100 */
        /* <DEDUP_REMOVED lines=17> */
[----:B------:R-:W-:-:S04]  /*10320*/  ISETP.GT.AND P6, PT, R95, 0x79, !P6 ;  /* 0x000000795f00780c */ /* 0x000fc800077c4270 */
[----:B------:R-:W-:-:S04]  /*10330*/  ISETP.LT.OR P6, PT, R96, 0x7a, P6 ;  /* 0x0000007a6000780c */ /* 0x000fc800037c1670 */
[----:B------:R-:W-:Y:S01]  /*10340*/  FSEL R85, R85, -INF , !P6 ;  /* 0xff80000055557808 */ /* 0x000fe20007000000 */
[----:B------:R-:W-:Y:S08]  /*10350*/  @!P2 BRA `(.L_x_1868) ;  /* 0x000000000050a947 */ /* 0x000ff00003800000 */
        /* <DEDUP_REMOVED lines=11> */
.L_x_1870:
[----:B------:R-:W-:-:S13]  /*10410*/  ISETP.NE.AND P6, PT, R91, 0x1, PT ;  /* 0x000000015b00780c */ /* 0x000fda0003fc5270 */
[----:B------:R-:W0:Y:S02]  /*10420*/  @P6 LDC.64 R4, c[0x0][0x9e8] ;  /* 0x00027a00ff046b82 */ /* 0x000e240000000a00 */
[----:B0-----:R-:W-:-:S05]  /*10430*/  @P6 IMAD.HI.U32 R4, R3, R4, RZ ;  /* 0x0000000403046227 */ /* 0x001fca00078e00ff */
[----:B------:R-:W-:-:S07]  /*10440*/  @P6 SHF.R.U32.HI R3, RZ, R5, R4 ;  /* 0x00000005ff036219 */ /* 0x000fce0000011604 */
.L_x_1871:
[----:B------:R-:W-:Y:S05]  /*10450*/  BSYNC B0 ;  /* 0x0000000000007941 */ /* 0x000fea0003800000 */
.L_x_1869:
[----:B------:R-:W-:-:S04]  /*10460*/  IMAD R92, R3, R91, -R92 ;  /* 0x0000005b035c7224 */ /* 0x000fc800078e0a5c */
[----:B------:R-:W-:-:S05]  /*10470*/  IMAD.IADD R3, R92, 0x1, -R189 ;  /* 0x000000015c037824 */ /* 0x000fca00078e0abd */
[----:B------:R-:W-:Y:S02]  /*10480*/  VIMNMX R8, R8, R3, !PT ;  /* 0x0000000308087248 */ /* 0x000fe40007fe0100 */
[----:B------:R-:W-:-:S07]  /*10490*/  VIADDMNMX R0, R3, R91, R0, PT ;  /* 0x0000005b03007246 */ /* 0x000fce0003800100 */
.L_x_1868:
[----:B------:R-:W-:Y:S01]  /*104a0*/  ISETP.GT.AND P3, PT, R8, 0x1, !P3 ;  /* 0x000000010800780c */ /* 0x000fe20005f64270 */
[----:B------:R-:W-:Y:S01]  /*104b0*/  ULDC UR51, c[0x0][0x988] ;  /* 0x0002620000337ab9 */ /* 0x000fe20000000800 */
[----:B------:R-:W-:Y:S02]  /*104c0*/  ISETP.NE.AND P6, PT, R122, RZ, PT ;  /* 0x000000ff7a00720c */ /* 0x000fe40003fc5270 */
        /* <DEDUP_REMOVED lines=17> */
[----:B------:R-:W-:Y:S02]  /*105e0*/  ISETP.NE.AND P3, PT, R118, RZ, PT ;  /* 0x000000ff7600720c */ /* 0x000fe40003f65270 */
[----:B------:R-:W-:Y:S02]  /*105f0*/  FMNMX.FTZ R4, R40, R3, !PT ;  /* 0x0000000328047209 */ /* 0x000fe40007810000 */
[----:B------:R-:W-:Y:S02]  /*10600*/  ISETP.GT.AND P3, PT, R8, 0x10, !P3 ;  /* 0x000000100800780c */ /* 0x000fe40005f64270 */
[----:B------:R-:W-:Y:S02]  /*10610*/  FMNMX.FTZ R3, R41, R4, !PT ;  /* 0x0000000429037209 */ /* 0x000fe40007810000 */
        /* <DEDUP_REMOVED lines=55> */
[----:B------:R-:W-:Y:S01]  /*10990*/  ISETP.GT.AND P4, PT, R8, 0x71, !P4 ;  /* 0x000000710800780c */ /* 0x000fe20006784270 */
[----:B------:R-:W0:Y:S01]  /*109a0*/  SHFL.BFLY PT, R4, R5, 0x2, 0x1f ;  /* 0x0c401f0005047f89 */ /* 0x000e2200000e0000 */
[----:B------:R-:W-:Y:S02]  /*109b0*/  FSEL R50, R50, -INF , !P3 ;  /* 0xff80000032327808 */ /* 0x000fe40005800000 */
[----:B------:R-:W-:Y:S02]  /*109c0*/  ISETP.NE.AND P3, PT, R110, RZ, PT ;  /* 0x000000ff6e00720c */ /* 0x000fe40003f65270 */
[C---:B------:R-:W-:Y:S02]  /*109d0*/  ISETP.GT.AND P5, PT, R8.reuse, 0x78, !P5 ;  /* 0x000000780800780c */ /* 0x040fe40006fa4270 */
[----:B------:R-:W-:Y:S02]  /*109e0*/  ISETP.GT.AND P3, PT, R8, 0x31, !P3 ;  /* 0x000000310800780c */ /* 0x000fe40005f64270 */
[----:B------:R-:W-:-:S02]  /*109f0*/  ISETP.LT.OR P4, PT, R0, 0x72, P4 ;  /* 0x000000720000780c */ /* 0x000fc40002781670 */
        /* <DEDUP_REMOVED lines=11> */
[----:B------:R-:W0:Y:S03]  /*10ab0*/  SHFL.BFLY PT, R4, R89, 0x1, 0x1f ;  /* 0x0c201f0059047f89 */ /* 0x000e2600000e0000 */
[----:B------:R-:W-:-:S04]  /*10ac0*/  ISETP.GT.AND P3, PT, R8, 0x39, !P3 ;  /* 0x000000390800780c */ /* 0x000fc80005f64270 */
[----:B------:R-:W-:-:S04]  /*10ad0*/  ISETP.LT.OR P3, PT, R0, 0x3a, P3 ;  /* 0x0000003a0000780c */ /* 0x000fc80001f61670 */
[----:B------:R-:W-:Y:S02]  /*10ae0*/  FSEL R55, R55, -INF , !P3 ;  /* 0xff80000037377808 */ /* 0x000fe40005800000 */
[----:B------:R-:W-:-:S04]  /*10af0*/  ISETP.NE.AND P3, PT, R107, RZ, PT ;  /* 0x000000ff6b00720c */ /* 0x000fc80003f65270 */
[----:B------:R-:W-:-:S04]  /*10b00*/  ISETP.GT.AND P3, PT, R8, 0x40, !P3 ;  /* 0x000000400800780c */ /* 0x000fc80005f64270 */
[----:B------:R-:W-:Y:S02]  /*10b10*/  ISETP.LT.OR P3, PT, R0, 0x41, P3 ;  /* 0x000000410000780c */ /* 0x000fe40001f61670 */
[----:B0-----:R-:W-:Y:S02]  /*10b20*/  FMNMX.FTZ R3, R89, R4, !PT ;  /* 0x0000000459037209 */ /* 0x001fe40007810000 */
[----:B------:R-:W-:Y:S02]  /*10b30*/  FSEL R58, R58, -INF , !P3 ;  /* 0xff8000003a3a7808 */ /* 0x000fe40005800000 */
[----:B------:R-:W-:Y:S01]  /*10b40*/  ISETP.GT.AND P3, PT, R8, 0x41, !P6 ;  /* 0x000000410800780c */ /* 0x000fe20007764270 */
[----:B------:R-:W-:Y:S01]  /*10b50*/  FMUL.FTZ R4, R3, UR51 ;  /* 0x0000003303047c20 */ /* 0x000fe20008410000 */
[----:B------:R-:W-:Y:S02]  /*10b60*/  ISETP.NE.AND P6, PT, R124, RZ, PT ;  /* 0x000000ff7c00720c */ /* 0x000fe40003fc5270 */
        /* <DEDUP_REMOVED lines=44> */
[----:B------:R-:W-:-:S04]  /*10e30*/  ISETP.LT.OR P3, PT, R0, 0x71, P3 ;  /* 0x000000710000780c */ /* 0x000fc80001f61670 */
[----:B------:R-:W-:Y:S02]  /*10e40*/  FSEL R82, R82, -INF , !P3 ;  /* 0xff80000052527808 */ /* 0x000fe40005800000 */
[----:B------:R-:W-:-:S04]  /*10e50*/  FSETP.NEU.FTZ.AND P3, PT, R3, -INF , PT ;  /* 0xff8000000300780b */ /* 0x000fc80003f7d000 */
[----:B------:R-:W-:Y:S02]  /*10e60*/  FSEL R4, R4, RZ, P3 ;  /* 0x000000ff04047208 */ /* 0x000fe40001800000 */
[----:B------:R-:W-:Y:S02]  /*10e70*/  ISETP.GT.AND P3, PT, R8, RZ, !P6 ;  /* 0x000000ff0800720c */ /* 0x000fe40007764270 */
[----:B------:R-:W-:Y:S01]  /*10e80*/  ISETP.NE.AND P6, PT, R94, RZ, PT ;  /* 0x000000ff5e00720c */ /* 0x000fe20003fc5270 */
[--C-:B------:R-:W-:Y:S01]  /*10e90*/  FFMA.FTZ R5, R25, UR51, -R4.reuse ;  /* 0x0000003319057c23 */ /* 0x100fe20008010804 */
[----:B------:R-:W-:Y:S01]  /*10ea0*/  ISETP.LT.OR P3, PT, R0, 0x1, P3 ;  /* 0x000000010000780c */ /* 0x000fe20001f61670 */
[--C-:B------:R-:W-:Y:S01]  /*10eb0*/  FFMA.FTZ R25, R29, UR51, -R4.reuse ;  /* 0x000000331d197c23 */ /* 0x100fe20008010804 */
[--C-:B------:R-:W-:Y:S01]  /*10ec0*/  FFMA.FTZ R180, R24, UR51, -R4.reuse ;  /* 0x0000003318b47c23 */ /* 0x100fe20008010804 */
[--C-:B------:R-:W-:Y:S01]  /*10ed0*/  FFMA.FTZ R182, R28, UR51, -R4.reuse ;  /* 0x000000331cb67c23 */ /* 0x100fe20008010804 */
[----:B------:R-:W-:Y:S01]  /*10ee0*/  FSEL R26, R26, -INF , !P3 ;  /* 0xff8000001a1a7808 */ /* 0x000fe20005800000 */
[--C-:B------:R-:W-:Y:S01]  /*10ef0*/  FFMA.FTZ R28, R33, UR51, -R4.reuse ;  /* 0x00000033211c7c23 */ /* 0x100fe20008010804 */
[--C-:B------:R-:W-:Y:S01]  /*10f00*/  FFMA.FTZ R176, R32, UR51, -R4.reuse ;  /* 0x0000003320b07c23 */ /* 0x100fe20008010804 */
        /* <DEDUP_REMOVED lines=15> */
[--C-:B------:R-:W-:Y:S01]  /*11000*/  FFMA.FTZ R164, R56, UR51, -R4.reuse ;  /* 0x0000003338a47c23 */ /* 0x100fe20008010804 */
[--C-:B------:R-:W-:Y:S01]  /*11010*/  FFMA.FTZ R166, R60, UR51, -R4.reuse ;  /* 0x000000333ca67c23 */ /* 0x100fe20008010804 */
[----:B------:R-:W-:Y:S01]  /*11020*/  FMNMX.FTZ R33, R35, R24, !PT ;  /* 0x0000001823217209 */ /* 0x000fe20007810000 */
[----:B------:R1:W-:Y:S01]  /*11030*/  MUFU.EX2 R29, R28 ;  /* 0x0000001c001d7308 */ /* 0x0003e20000000800 */
[--C-:B------:R-:W-:Y:S01]  /*11040*/  FFMA.FTZ R160, R64, UR51, -R4.reuse ;  /* 0x0000003340a07c23 */ /* 0x100fe20008010804 */
[--C-:B------:R-:W-:Y:S01]  /*11050*/  FFMA.FTZ R162, R68, UR51, -R4.reuse ;  /* 0x0000003344a27c23 */ /* 0x100fe20008010804 */
[----:B------:R-:W-:Y:S01]  /*11060*/  FMNMX.FTZ R24, R38, R33, !PT ;  /* 0x0000002126187209 */ /* 0x000fe20007810000 */
[--C-:B------:R-:W-:Y:S01]  /*11070*/  FFMA.FTZ R156, R72, UR51, -R4.reuse ;  /* 0x00000033489c7c23 */ /* 0x100fe20008010804 */
[--C-:B------:R-:W-:Y:S01]  /*11080*/  FFMA.FTZ R158, R76, UR51, -R4.reuse ;  /* 0x000000334c9e7c23 */ /* 0x100fe20008010804 */
[--C-:B------:R-:W-:Y:S01]  /*11090*/  FFMA.FTZ R152, R80, UR51, -R4.reuse ;  /* 0x0000003350987c23 */ /* 0x100fe20008010804 */
[----:B------:R-:W-:Y:S01]  /*110a0*/  FMNMX.FTZ R33, R39, R24, !PT ;  /* 0x0000001827217209 */ /* 0x000fe20007810000 */
[----:B------:R-:W2:Y:S01]  /*110b0*/  MUFU.EX2 R182, R182 ;  /* 0x000000b600b67308 */ /* 0x000ea20000000800 */
[--C-:B-1----:R-:W-:Y:S01]  /*110c0*/  FFMA.FTZ R28, R41, UR51, -R4.reuse ;  /* 0x00000033291c7c23 */ /* 0x102fe20008010804 */
[----:B------:R-:W-:Y:S01]  /*110d0*/  FFMA.FTZ R154, R84, UR51, -R4 ;  /* 0x00000033549a7c23 */ /* 0x000fe20008010804 */
[----:B------:R-:W-:Y:S01]  /*110e0*/  FMNMX.FTZ R24, R42, R33, !PT ;  /* 0x000000212a187209 */ /* 0x000fe20007810000 */
[----:B------:R-:W1:Y:S03]  /*110f0*/  @P1 LDC R48, c[0x0][0x450] ;  /* 0x00011400ff301b82 */ /* 0x000e660000000800 */
[----:B------:R-:W-:Y:S01]  /*11100*/  FMNMX.FTZ R37, R43, R24, !PT ;  /* 0x000000182b257209 */ /* 0x000fe20007810000 */
[----:B------:R3:W-:Y:S03]  /*11110*/  MUFU.EX2 R33, R32 ;  /* 0x0000002000217308 */ /* 0x0007e60000000800 */
[----:B------:R-:W-:-:S04]  /*11120*/  FMNMX.FTZ R24, R46, R37, !PT ;  /* 0x000000252e187209 */ /* 0x000fc80007810000 */
[----:B------:R-:W-:Y:S01]  /*11130*/  FMNMX.FTZ R37, R47, R24, !PT ;  /* 0x000000182f257209 */ /* 0x000fe20007810000 */
[----:B------:R-:W4:Y:S01]  /*11140*/  MUFU.EX2 R25, R25 ;  /* 0x0000001900197308 */ /* 0x000f220000000800 */
[----:B---3--:R-:W-:Y:S02]  /*11150*/  FFMA.FTZ R32, R45, UR51, -R4 ;  /* 0x000000332d207c23 */ /* 0x008fe40008010804 */
[----:B------:R-:W-:-:S04]  /*11160*/  FMNMX.FTZ R24, R50, R37, !PT ;  /* 0x0000002532187209 */ /* 0x000fc80007810000 */
[----:B------:R-:W-:Y:S01]  /*11170*/  FMNMX.FTZ R41, R51, R24, !PT ;  /* 0x0000001833297209 */ /* 0x000fe20007810000 */
[----:B------:R3:W-:Y:S03]  /*11180*/  MUFU.EX2 R37, R28 ;  /* 0x0000001c00257308 */ /* 0x0007e60000000800 */
[----:B------:R-:W-:-:S04]  /*11190*/  FMNMX.FTZ R24, R54, R41, !PT ;  /* 0x0000002936187209 */ /* 0x000fc80007810000 */
[----:B------:R-:W-:Y:S01]  /*111a0*/  FMNMX.FTZ R41, R55, R24, !PT ;  /* 0x0000001837297209 */ /* 0x000fe20007810000 */
[----:B------:R-:W5:Y:S01]  /*111b0*/  MUFU.EX2 R176, R176 ;  /* 0x000000b000b07308 */ /* 0x000f620000000800 */
[----:B---3--:R-:W-:Y:S02]  /*111c0*/  FFMA.FTZ R28, R49, UR51, -R4 ;  /* 0x00000033311c7c23 */ /* 0x008fe40008010804 */
[----:B------:R-:W-:-:S04]  /*111d0*/  FMNMX.FTZ R24, R58, R41, !PT ;  /* 0x000000293a187209 */ /* 0x000fc80007810000 */
[----:B------:R-:W-:Y:S01]  /*111e0*/  FMNMX.FTZ R45, R59, R24, !PT ;  /* 0x000000183b2d7209 */ /* 0x000fe20007810000 */
[----:B------:R3:W-:Y:S03]  /*111f0*/  MUFU.EX2 R41, R32 ;  /* 0x0000002000297308 */ /* 0x0007e60000000800 */
[----:B------:R-:W-:-:S04]  /*11200*/  FMNMX.FTZ R24, R62, R45, !PT ;  /* 0x0000002d3e187209 */ /* 0x000fc80007810000 */
[----:B------:R-:W-:Y:S01]  /*11210*/  FMNMX.FTZ R45, R63, R24, !PT ;  /* 0x000000183f2d7209 */ /* 0x000fe20007810000 */
[----:B------:R-:W1:Y:S01]  /*11220*/  MUFU.EX2 R178, R178 ;  /* 0x000000b200b27308 */ /* 0x000e620000000800 */
[----:B---3--:R-:W-:Y:S02]  /*11230*/  FFMA.FTZ R32, R53, UR51, -R4 ;  /* 0x0000003335207c23 */ /* 0x008fe40008010804 */
[----:B------:R-:W-:-:S04]  /*11240*/  FMNMX.FTZ R24, R66, R45, !PT ;  /* 0x0000002d42187209 */ /* 0x000fc80007810000 */
[----:B------:R-:W-:Y:S01]  /*11250*/  FMNMX.FTZ R49, R67, R24, !PT ;  /* 0x0000001843317209 */ /* 0x000fe20007810000 */
[----:B------:R-:W3:Y:S03]  /*11260*/  MUFU.EX2 R172, R172 ;  /* 0x000000ac00ac7308 */ /* 0x000ee60000000800 */
        /* <DEDUP_REMOVED lines=8> */
[----:B------:R-:W-:Y:S01]  /*112f0*/  FFMA.FTZ R24, R57, UR51, -R4 ;  /* 0x0000003339187c23 */ /* 0x000fe20008010804 */
[----:B------:R-:W-:Y:S02]  /*11300*/  MUFU.EX2 R168, R168 ;  /* 0x000000a800a87308 */ /* 0x000fe40000000800 */
[----:B------:R-:W-:-:S04]  /*11310*/  FMNMX.FTZ R8, R82, R53, !PT ;  /* 0x0000003552087209 */ /* 0x000fc80007810000 */
[----:B------:R-:W-:Y:S02]  /*11320*/  FMNMX.FTZ R57, R83, R8, !PT ;  /* 0x0000000853397209 */ /* 0x000fe40007810000 */
[----:B------:R2:W-:Y:S02]  /*11330*/  MUFU.EX2 R53, R24 ;  /* 0x0000001800357308 */ /* 0x0005e40000000800 */
[----:B------:R-:W-:Y:S01]  /*11340*/  FMNMX.FTZ R0, R86, R57, !PT ;  /* 0x0000003956007209 */ /* 0x000fe20007810000 */
[--C-:B------:R-:W-:Y:S01]  /*11350*/  FFMA.FTZ R57, R61, UR51, -R4.reuse ;  /* 0x000000333d397c23 */ /* 0x100fe20008010804 */
[--C-:B------:R-:W-:Y:S01]  /*11360*/  FFMA.FTZ R61, R65, UR51, -R4.reuse ;  /* 0x00000033413d7c23 */ /* 0x100fe20008010804 */
[--C-:B------:R-:W-:Y:S01]  /*11370*/  FFMA.FTZ R65, R69, UR51, -R4.reuse ;  /* 0x0000003345417c23 */ /* 0x100fe20008010804 */
[----:B------:R-:W-:Y:S01]  /*11380*/  FMNMX.FTZ R0, R87, R0, !PT ;  /* 0x0000000057007209 */ /* 0x000fe20007810000 */
[--C-:B------:R-:W-:Y:S01]  /*11390*/  FFMA.FTZ R69, R73, UR51, -R4.reuse ;  /* 0x0000003349457c23 */ /* 0x100fe20008010804 */
[--C-:B------:R-:W-:Y:S01]  /*113a0*/  FFMA.FTZ R73, R77, UR51, -R4.reuse ;  /* 0x000000334d497c23 */ /* 0x100fe20008010804 */
[--C-:B------:R-:W-:Y:S01]  /*113b0*/  FFMA.FTZ R77, R81, UR51, -R4.reuse ;  /* 0x00000033514d7c23 */ /* 0x100fe20008010804 */
[----:B------:R-:W-:Y:S01]  /*113c0*/  FFMA.FTZ R81, R85, UR51, -R4 ;  /* 0x0000003355517c23 */ /* 0x000fe20008010804 */
[----:B------:R-:W0:Y:S01]  /*113d0*/  SHFL.BFLY PT, R89, R0, 0x2, 0x1f ;  /* 0x0c401f0000597f89 */ /* 0x000e2200000e0000 */
[----:B------:R-:W-:Y:S08]  /*113e0*/  MUFU.EX2 R170, R170 ;  /* 0x000000aa00aa7308 */ /* 0x000ff00000000800 */
[----:B------:R1:W-:Y:S08]  /*113f0*/  MUFU.EX2 R49, R32 ;  /* 0x0000002000317308 */ /* 0x0003f00000000800 */
        /* <DEDUP_REMOVED lines=18> */
[--C-:B--2---:R-:W-:Y:S01]  /*11520*/  FFMA.FTZ R24, R31, UR51, -R8.reuse ;  /* 0x000000331f187c23 */ /* 0x104fe20008010808 */
[----:B------:R-:W-:Y:S01]  /*11530*/  FADD.FTZ R38, R182, R27 ;  /* 0x0000001bb6267221 */ /* 0x000fe20000010000 */
[----:B------:R-:W-:Y:S01]  /*11540*/  MUFU.EX2 R181, R181 ;  /* 0x000000b500b57308 */ /* 0x000fe20000000800 */
[--C-:B------:R-:W-:Y:S01]  /*11550*/  FFMA.FTZ R177, R34, UR51, -R8.reuse ;  /* 0x0000003322b17c23 */ /* 0x100fe20008010808 */
[----:B------:R-:W-:Y:S01]  /*11560*/  FFMA.FTZ R26, R35, UR51, -R8 ;  /* 0x00000033231a7c23 */ /* 0x000fe20008010808 */
[----:B----4-:R-:W-:Y:S01]  /*11570*/  FADD.FTZ R27, R25, R38 ;  /* 0x00000026191b7221 */ /* 0x010fe20000010000 */
[--C-:B------:R-:W-:Y:S01]  /*11580*/  FFMA.FTZ R173, R42, UR51, -R8.reuse ;  /* 0x000000332aad7c23 */ /* 0x100fe20008010808 */
[--C-:B------:R-:W-:Y:S01]  /*11590*/  FFMA.FTZ R28, R39, UR51, -R8.reuse ;  /* 0x00000033271c7c23 */ /* 0x100fe20008010808 */
[----:B------:R-:W0:Y:S01]  /*115a0*/  @P1 LDC R35, c[0x0][0x44c] ;  /* 0x00011300ff231b82 */ /* 0x000e220000000800 */
[----:B-----5:R-:W-:Y:S01]  /*115b0*/  FADD.FTZ R40, R176, R27 ;  /* 0x0000001bb0287221 */ /* 0x020fe20000010000 */
[----:B------:R-:W2:Y:S01]  /*115c0*/  MUFU.EX2 R4, R4 ;  /* 0x0000000400047308 */ /* 0x000ea20000000800 */
[--C-:B------:R-:W-:Y:S01]  /*115d0*/  FFMA.FTZ R30, R43, UR51, -R8.reuse ;  /* 0x000000332b1e7c23 */ /* 0x100fe20008010808 */
[----:B------:R-:W-:Y:S01]  /*115e0*/  FFMA.FTZ R175, R46, UR51, -R8 ;  /* 0x000000332eaf7c23 */ /* 0x000fe20008010808 */
[----:B------:R-:W-:Y:S01]  /*115f0*/  FADD.FTZ R27, R29, R40 ;  /* 0x000000281d1b7221 */ /* 0x000fe20000010000 */
[--C-:B-1----:R-:W-:Y:S01]  /*11600*/  FFMA.FTZ R32, R47, UR51, -R8.reuse ;  /* 0x000000332f207c23 */ /* 0x102fe20008010808 */
[--C-:B------:R-:W-:Y:S01]  /*11610*/  FFMA.FTZ R169, R50, UR51, -R8.reuse ;  /* 0x0000003332a97c23 */ /* 0x100fe20008010808 */
[--C-:B------:R-:W-:Y:S01]  /*11620*/  FFMA.FTZ R34, R51, UR51, -R8.reuse ;  /* 0x0000003333227c23 */ /* 0x100fe20008010808 */
[----:B------:R-:W-:Y:S01]  /*11630*/  FADD.FTZ R40, R178, R27 ;  /* 0x0000001bb2287221 */ /* 0x000fe20000010000 */
[----:B------:R-:W1:Y:S01]  /*11640*/  MUFU.EX2 R183, R183 ;  /* 0x000000b700b77308 */ /* 0x000e620000000800 */
[----:B------:R-:W-:Y:S01]  /*11650*/  FFMA.FTZ R171, R54, UR51, -R8 ;  /* 0x0000003336ab7c23 */ /* 0x000fe20008010808 */
[----:B------:R-:W-:-:S02]  /*11660*/  IMAD.MOV.U32 R50, RZ, RZ, R200 ;  /* 0x000000ffff327224 */ /* 0x000fc400078e00c8 */
[----:B------:R-:W-:Y:S01]  /*11670*/  FADD.FTZ R31, R33, R40 ;  /* 0x00000028211f7221 */ /* 0x000fe20000010000 */
[--C-:B------:R-:W-:Y:S01]  /*11680*/  FFMA.FTZ R36, R55, UR51, -R8.reuse ;  /* 0x0000003337247c23 */ /* 0x100fe20008010808 */
[--C-:B------:R-:W-:Y:S01]  /*11690*/  FFMA.FTZ R165, R58, UR51, -R8.reuse ;  /* 0x000000333aa57c23 */ /* 0x100fe20008010808 */
[----:B------:R-:W-:Y:S01]  /*116a0*/  FFMA.FTZ R38, R59, UR51, -R8 ;  /* 0x000000333b267c23 */ /* 0x000fe20008010808 */
[----:B---3--:R-:W-:Y:S01]  /*116b0*/  FADD.FTZ R44, R172, R31 ;  /* 0x0000001fac2c7221 */ /* 0x008fe20000010000 */
[----:B------:R-:W3:Y:S01]  /*116c0*/  MUFU.EX2 R24, R24 ;  /* 0x0000001800187308 */ /* 0x000ee20000000800 */
[----:B--2---:R-:W-:Y:S01]  /*116d0*/  FADD.FTZ R42, R181, R4 ;  /* 0x00000004b52a7221 */ /* 0x004fe20000010000 */
[----:B------:R-:W-:Y:S01]  /*116e0*/  FFMA.FTZ R167, R62, UR51, -R8 ;  /* 0x000000333ea77c23 */ /* 0x000fe20008010808 */
[----:B------:R-:W-:Y:S01]  /*116f0*/  FADD.FTZ R31, R37, R44 ;  /* 0x0000002c251f7221 */ /* 0x000fe20000010000 */
[--C-:B------:R-:W-:Y:S01]  /*11700*/  FFMA.FTZ R40, R63, UR51, -R8.reuse ;  /* 0x000000333f287c23 */ /* 0x100fe20008010808 */
[----:B------:R-:W-:Y:S01]  /*11710*/  FFMA.FTZ R161, R66, UR51, -R8 ;  /* 0x0000003342a17c23 */ /* 0x000fe20008010808 */
[----:B0-----:R-:W-:-:S04]  /*11720*/  @P1 IMAD.HI.U32 R35, R200, R35, RZ ;  /* 0x00000023c8231227 */ /* 0x001fc800078e00ff */
[----:B------:R-:W-:Y:S01]  /*11730*/  FFMA.FTZ R163, R70, UR51, -R8 ;  /* 0x0000003346a37c23 */ /* 0x000fe20008010808 */
[----:B------:R-:W0:Y:S01]  /*11740*/  MUFU.EX2 R177, R177 ;  /* 0x000000b100b17308 */ /* 0x000e220000000800 */
[----:B-1----:R-:W-:Y:S01]  /*11750*/  FADD.FTZ R27, R183, R42 ;  /* 0x0000002ab71b7221 */ /* 0x002fe20000010000 */
[--C-:B------:R-:W-:Y:S01]  /*11760*/  FFMA.FTZ R74, R74, UR51, -R8.reuse ;  /* 0x000000334a4a7c23 */ /* 0x100fe20008010808 */
[----:B------:R-:W-:Y:S01]  /*11770*/  @P1 SHF.R.U32.HI R50, RZ, R48, R35 ;  /* 0x00000030ff321219 */ /* 0x000fe20000011623 */
[--C-:B------:R-:W-:Y:S01]  /*11780*/  FFMA.FTZ R75, R75, UR51, -R8.reuse ;  /* 0x000000334b4b7c23 */ /* 0x100fe20008010808 */
[--C-:B------:R-:W-:Y:S01]  /*11790*/  FFMA.FTZ R78, R78, UR51, -R8.reuse ;  /* 0x000000334e4e7c23 */ /* 0x100fe20008010808 */
[--C-:B------:R-:W-:Y:S01]  /*117a0*/  FFMA.FTZ R79, R79, UR51, -R8.reuse ;  /* 0x000000334f4f7c23 */ /* 0x100fe20008010808 */
[--C-:B------:R-:W-:Y:S01]  /*117b0*/  FFMA.FTZ R82, R82, UR51, -R8.reuse ;  /* 0x0000003352527c23 */ /* 0x100fe20008010808 */
[----:B------:R-:W1:Y:S01]  /*117c0*/  MUFU.EX2 R26, R26 ;  /* 0x0000001a001a7308 */ /* 0x000e620000000800 */
[----:B---3--:R-:W-:Y:S01]  /*117d0*/  FADD.FTZ R42, R24, R27 ;  /* 0x0000001b182a7221 */ /* 0x008fe20000010000 */
[--C-:B------:R-:W-:Y:S01]  /*117e0*/  FFMA.FTZ R83, R83, UR51, -R8.reuse ;  /* 0x0000003353537c23 */ /* 0x100fe20008010808 */
[--C-:B------:R-:W-:Y:S01]  /*117f0*/  FFMA.FTZ R86, R86, UR51, -R8.reuse ;  /* 0x0000003356567c23 */ /* 0x100fe20008010808 */
[----:B------:R-:W-:Y:S01]  /*11800*/  FFMA.FTZ R87, R87, UR51, -R8 ;  /* 0x0000003357577c23 */ /* 0x000fe20008010808 */
[----:B------:R-:W-:Y:S01]  /*11810*/  F2FP.BF16.F32.PACK_AB R180, R5, R180 ;  /* 0x000000b405b4723e */ /* 0x000fe200000010ff */
[----:B------:R-:W-:Y:S01]  /*11820*/  IMAD.IADD R93, R93, 0x1, R50 ;  /* 0x000000015d5d7824 */ /* 0x000fe200078e0232 */
[----:B------:R-:W-:Y:S01]  /*11830*/  F2FP.BF16.F32.PACK_AB R182, R25, R182 ;  /* 0x000000b619b6723e */ /* 0x000fe200000010ff */
[----:B------:R-:W2:Y:S01]  /*11840*/  MUFU.EX2 R179, R179 ;  /* 0x000000b300b37308 */ /* 0x000ea20000000800 */
[----:B0-----:R-:W-:Y:S01]  /*11850*/  FADD.FTZ R27, R177, R42 ;  /* 0x0000002ab11b7221 */ /* 0x001fe20000010000 */
[----:B------:R-:W-:Y:S01]  /*11860*/  FADD.FTZ R42, R174, R31 ;  /* 0x0000001fae2a7221 */ /* 0x000fe20000010000 */
[----:B------:R-:W-:Y:S01]  /*11870*/  F2FP.BF16.F32.PACK_AB R181, R4, R181 ;  /* 0x000000b504b5723e */ /* 0x000fe200000010ff */
[----:B------:R-:W-:Y:S01]  /*11880*/  IMAD.IADD R90, R93, 0x1, R90 ;  /* 0x000000015d5a7824 */ /* 0x000fe200078e025a */
[----:B------:R-:W-:Y:S01]  /*11890*/  F2FP.BF16.F32.PACK_AB R176, R29, R176 ;  /* 0x000000b01db0723e */ /* 0x000fe200000010ff */
[----:B------:R-:W-:Y:S01]  /*118a0*/  FADD.FTZ R31, R41, R42 ;  /* 0x0000002a291f7221 */ /* 0x000fe20000010000 */
[----:B------:R-:W-:Y:S01]  /*118b0*/  FFMA.FTZ R42, R67, UR51, -R8 ;  /* 0x00000033432a7c23 */ /* 0x000fe20008010808 */
[----:B------:R-:W0:Y:S01]  /*118c0*/  MUFU.EX2 R28, R28 ;  /* 0x0000001c001c7308 */ /* 0x000e220000000800 */
[----:B-1----:R-:W-:Y:S01]  /*118d0*/  FADD.FTZ R44, R26, R27 ;  /* 0x0000001b1a2c7221 */ /* 0x002fe20000010000 */
[----:B------:R-:W-:Y:S01]  /*118e0*/  FADD.FTZ R46, R168, R31 ;  /* 0x0000001fa82e7221 */ /* 0x000fe20000010000 */
[----:B------:R-:W-:-:S02]  /*118f0*/  F2FP.BF16.F32.PACK_AB R178, R33, R178 ;  /* 0x000000b221b2723e */ /* 0x000fc400000010ff */
[----:B------:R-:W-:Y:S01]  /*11900*/  F2FP.BF16.F32.PACK_AB R172, R37, R172 ;  /* 0x000000ac25ac723e */ /* 0x000fe200000010ff */
[----:B------:R-:W-:Y:S01]  /*11910*/  FADD.FTZ R31, R45, R46 ;  /* 0x0000002e2d1f7221 */ /* 0x000fe20000010000 */
[----:B------:R-:W-:Y:S01]  /*11920*/  F2FP.BF16.F32.PACK_AB R174, R41, R174 ;  /* 0x000000ae29ae723e */ /* 0x000fe200000010ff */
[----:B------:R-:W1:Y:S01]  /*11930*/  MUFU.EX2 R173, R173 ;  /* 0x000000ad00ad7308 */ /* 0x000e620000000800 */
[----:B--2---:R-:W-:Y:S01]  /*11940*/  FADD.FTZ R27, R179, R44 ;  /* 0x0000002cb31b7221 */ /* 0x004fe20000010000 */
[----:B------:R-:W-:Y:S01]  /*11950*/  FADD.FTZ R48, R170, R31 ;  /* 0x0000001faa307221 */ /* 0x000fe20000010000 */
[----:B------:R-:W-:Y:S02]  /*11960*/  F2FP.BF16.F32.PACK_AB R168, R45, R168 ;  /* 0x000000a82da8723e */ /* 0x000fe400000010ff */
[C---:B------:R-:W-:Y:S01]  /*11970*/  F2FP.BF16.F32.PACK_AB R170, R49.reuse, R170 ;  /* 0x000000aa31aa723e */ /* 0x040fe200000010ff */
[----:B------:R-:W-:Y:S01]  /*11980*/  FADD.FTZ R31, R49, R48 ;  /* 0x00000030311f7221 */ /* 0x000fe20000010000 */
[----:B------:R-:W-:Y:S01]  /*11990*/  F2FP.BF16.F32.PACK_AB R183, R24, R183 ;  /* 0x000000b718b7723e */ /* 0x000fe200000010ff */
        /* <DEDUP_REMOVED lines=10> */
[----:B------:R-:W-:Y:S01]  /*11a40*/  FFMA.FTZ R44, R71, UR51, -R8 ;  /* 0x00000033472c7c23 */ /* 0x000fe20008010808 */
[C---:B------:R-:W-:Y:S02]  /*11a50*/  F2FP.BF16.F32.PACK_AB R166, R57.reuse, R166 ;  /* 0x000000a639a6723e */ /* 0x040fe400000010ff */
[----:B------:R-:W-:Y:S02]  /*11a60*/  FADD.FTZ R31, R57, R48 ;  /* 0x00000030391f7221 */ /* 0x000fe40000010000 */
        /* <DEDUP_REMOVED lines=14> */
[----:B-1----:R-:W-:Y:S01]  /*11b50*/  FADD.FTZ R27, R171, R46 ;  /* 0x0000002eab1b7221 */ /* 0x002fe20000010000 */
[----:B------:R-:W-:Y:S01]  /*11b60*/  FADD.FTZ R46, R160, R31 ;  /* 0x0000001fa02e7221 */ /* 0x000fe20000010000 */
[----:B------:R-:W-:-:S05]  /*11b70*/  F2FP.BF16.F32.PACK_AB R160, R61, R160 ;  /* 0x000000a03da0723e */ /* 0x000fca00000010ff */
        /* <DEDUP_REMOVED lines=8> */
[----:B------:R-:W-:-:S06]  /*11c00*/  FADD.FTZ R25, R65, R46 ;  /* 0x0000002e41197221 */ /* 0x000fcc0000010000 */
        /* <DEDUP_REMOVED lines=51> */
[----:B0-----:R-:W-:Y:S01]  /*11f40*/  FADD.FTZ R46, R154, R25 ;  /* 0x000000199a2e7221 */ /* 0x001fe20000010000 */
[C---:B-1----:R-:W-:Y:S01]  /*11f50*/  FADD.FTZ R5, R87.reuse, R4 ;  /* 0x0000000457057221 */ /* 0x042fe20000010000 */
[----:B------:R-:W-:Y:S01]  /*11f60*/  F2FP.BF16.F32.PACK_AB R155, R87, R86 ;  /* 0x00000056579b723e */ /* 0x000fe200000010ff */
[----:B------:R-:W-:Y:S02]  /*11f70*/  VIADD R4, R88, 0xfffffffe ;  /* 0xfffffffe58047836 */ /* 0x000fe40000000000 */
[C---:B--2---:R-:W-:Y:S01]  /*11f80*/  FADD.FTZ R8, R81.reuse, R46 ;  /* 0x0000002e51087221 */ /* 0x044fe20000010000 */
[----:B------:R-:W-:Y:S01]  /*11f90*/  F2FP.BF16.F32.PACK_AB R154, R81, R154 ;  /* 0x0000009a519a723e */ /* 0x000fe200000010ff */
        /* <DEDUP_REMOVED lines=12> */
.L_x_1874:
[----:B------:R-:W-:-:S13]  /*12060*/  ISETP.NE.AND P3, PT, R91, 0x1, PT ;  /* 0x000000015b00780c */ /* 0x000fda0003f65270 */
[----:B------:R-:W0:Y:S02]  /*12070*/  @P3 LDC.64 R26, c[0x0][0x9e8] ;  /* 0x00027a00ff1a3b82 */ /* 0x000e240000000a00 */
[----:B0-----:R-:W-:-:S05]  /*12080*/  @P3 IMAD.HI.U32 R26, R24, R26, RZ ;  /* 0x0000001a181a3227 */ /* 0x001fca00078e00ff */
[----:B------:R-:W-:-:S07]  /*12090*/  @P3 SHF.R.U32.HI R24, RZ, R27, R26 ;  /* 0x0000001bff183219 */ /* 0x000fce000001161a */
.L_x_1875:
[----:B------:R-:W-:Y:S05]  /*120a0*/  BSYNC B0 ;  /* 0x0000000000007941 */ /* 0x000fea0003800000 */
.L_x_1873:
[----:B------:R-:W-:-:S05]  /*120b0*/  IMAD R91, R24, R91, R91 ;  /* 0x0000005b185b7224 */ /* 0x000fca00078e025b */
[----:B------:R-:W-:-:S07]  /*120c0*/  VIMNMX R90, R90, R91, PT ;  /* 0x0000005b5a5a7248 */ /* 0x000fce0003fe0100 */
.L_x_1872:
[----:B------:R-:W-:Y:S01]  /*120d0*/  SHF.R.S32.HI R25, RZ, 0x1f, R90 ;  /* 0x0000001fff197819 */ /* 0x000fe2000001145a */
[----:B------:R-:W-:Y:S01]  /*120e0*/  ULDC UR41, c[0x0][0x9e4] ;  /* 0x0002790000297ab9 */ /* 0x000fe20000000800 */
[----:B------:R-:W-:Y:S01]  /*120f0*/  ULDC UR5, c[0x0][0x9e4] ;  /* 0x0002790000057ab9 */ /* 0x000fe20000000800 */
[----:B------:R-:W-:Y:S01]  /*12100*/  ULDC UR42, c[0x0][0x9dc] ;  /* 0x00027700002a7ab9 */ /* 0x000fe20000000800 */
[----:B------:R-:W-:Y:S01]  /*12110*/  LEA.HI R25, R25, R90, RZ, 0x7 ;  /* 0x0000005a19197211 */ /* 0x000fe200078f38ff */
[----:B------:R-:W-:Y:S01]  /*12120*/  ULDC UR48, c[0x0][0x9dc] ;  /* 0x0002770000307ab9 */ /* 0x000fe20000000800 */
[----:B------:R-:W-:Y:S01]  /*12130*/  ULDC UR4, c[0x0][0x988] ;  /* 0x0002620000047ab9 */ /* 0x000fe20000000800 */
[----:B------:R-:W-:Y:S01]  /*12140*/  ULDC UR7, c[0x0][0x988] ;  /* 0x0002620000077ab9 */ /* 0x000fe20000000800 */
[----:B------:R-:W-:Y:S01]  /*12150*/  SHF.R.S32.HI R25, RZ, 0x7, R25 ;  /* 0x00000007ff197819 */ /* 0x000fe20000011419 */
[----:B------:R-:W-:Y:S01]  /*12160*/  ULDC UR6, c[0x0][0x988] ;  /* 0x0002620000067ab9 */ /* 0x000fe20000000800 */
[----:B------:R-:W-:Y:S01]  /*12170*/  ULDC UR49, c[0x0][0x9e0] ;  /* 0x0002780000317ab9 */ /* 0x000fe20000000800 */
[----:B------:R-:W-:Y:S01]  /*12180*/  ULDC UR43, c[0x0][0x9e0] ;  /* 0x00027800002b7ab9 */ /* 0x000fe20000000800 */
[----:B------:R-:W-:-:S02]  /*12190*/  VIMNMX R215, R208, R25, !PT ;  /* 0x00000019d0d77248 */ /* 0x000fc40007fe0100 */
[----:B------:R-:W-:Y:S02]  /*121a0*/  CS2R R150, SRZ ;  /* 0x0000000000967805 */ /* 0x000fe4000001ff00 */
[----:B------:R-:W-:Y:S02]  /*121b0*/  CS2R R148, SRZ ;  /* 0x0000000000947805 */ /* 0x000fe4000001ff00 */
[----:B------:R-:W-:Y:S02]  /*121c0*/  CS2R R146, SRZ ;  /* 0x0000000000927805 */ /* 0x000fe4000001ff00 */
[----:B------:R-:W-:Y:S02]  /*121d0*/  ISETP.GE.AND P3, PT, R4, R215, PT ;  /* 0x000000d70400720c */ /* 0x000fe40003f66270 */
        /* <DEDUP_REMOVED lines=29> */
[----:B------:R-:W-:Y:S06]  /*123b0*/  @!P3 BRA `(.L_x_1876) ;  /* 0x0000003000ecb947 */ /* 0x000fec0003800000 */
[----:B------:R-:W-:-:S07]  /*123c0*/  IMAD.MOV.U32 R151, RZ, RZ, RZ ;  /* 0x000000ffff977224 */ /* 0x000fce00078e00ff */
.L_x_1896:
[----:B------:R-:W-:Y:S01]  /*123d0*/  ISETP.NE.AND P3, PT, R201, RZ, PT ;  /* 0x000000ffc900720c */ /* 0x000fe20003f65270 */
[----:B------:R-:W-:Y:S01]  /*123e0*/  VIADD R216, R184, 0x1 ;  /* 0x00000001b8d87836 */ /* 0x000fe20000000000 */
[----:B------:R-:W-:Y:S05]  /*123f0*/  YIELD ;  /* 0x0000000000007946 */ /* 0x000fea0003800000 */
[----:B------:R-:W-:-:S04]  /*12400*/  ISETP.NE.AND P4, PT, R216, 0x2, PT ;  /* 0x00000002d800780c */ /* 0x000fc80003f85270 */
[----:B------:R-:W-:Y:S02]  /*12410*/  SEL R24, RZ, 0x1, P4 ;  /* 0x00000001ff187807 */ /* 0x000fe40002000000 */
[----:B------:R-:W-:Y:S02]  /*12420*/  SEL R216, R216, RZ, P4 ;  /* 0x000000ffd8d87207 */ /* 0x000fe40002000000 */
[----:B------:R-:W-:Y:S01]  /*12430*/  LOP3.LUT R217, R187, R24, RZ, 0x3c, !PT ;  /* 0x00000018bbd97212 */ /* 0x000fe200078e3cff */
[----:B------:R-:W-:Y:S06]  /*12440*/  @P3 BRA `(.L_x_1877) ;  /* 0x0000000000303947 */ /* 0x000fec0003800000 */
[----:B------:R-:W-:Y:S05]  /*12450*/  @!P0 BRA `(.L_x_1878) ;  /* 0x0000000000048947 */ /* 0x000fea0003800000 */
[----:B------:R-:W-:Y:S01]  /*12460*/  BPT.TRAP 0x1 ;  /* 0x000000040000795c */ /* 0x000fe20000300000 */
.L_x_1878:
[----:B------:R-:W-:Y:S01]  /*12470*/  IMAD R25, R216, 0x8, R18 ;  /* 0x00000008d8197824 */ /* 0x000fe200078e0212 */
[----:B------:R-:W-:-:S04]  /*12480*/  SHF.L.U32 R24, R217, 0x1f, RZ ;  /* 0x0000001fd9187819 */ /* 0x000fc800000006ff */
[----:B------:R0:W1:Y:S01]  /*12490*/  SYNCS.PHASECHK.TRANS64.TRYWAIT P4, [R25+URZ+0x28830], R24 ;  /* 0x02883018190075a7 */ /* 0x000062000808017f */
[----:B------:R-:W-:Y:S05]  /*124a0*/  @!P0 BRA `(.L_x_1879) ;  /* 0x0000000000048947 */ /* 0x000fea0003800000 */
[----:B------:R-:W-:Y:S01]  /*124b0*/  BPT.TRAP 0x1 ;  /* 0x000000040000795c */ /* 0x000fe20000300000 */
.L_x_1879:
[----:B------:R-:W-:Y:S04]  /*124c0*/  BSSY B0, `(.L_x_1877) ;  /* 0x0000004000007945 */ /* 0x000fe80003800000 */
[----:B-1----:R-:W-:Y:S05]  /*124d0*/  @P4 BRA `(.L_x_1880) ;  /* 0x0000000000084947 */ /* 0x002fea0003800000 */
[----:B------:R-:W1:Y:S02]  /*124e0*/  SYNCS.PHASECHK.TRANS64.TRYWAIT P4, [R25+URZ+0x28830], R24 ;  /* 0x02883018190075a7 */ /* 0x000e64000808017f */
[----:B-1----:R-:W-:Y:S05]  /*124f0*/  @!P4 BRA `(.L_x_1881) ;  /* 0x0000016800bcc947 */ /* 0x002fea0003800000 */
.L_x_1880:
[----:B------:R-:W-:Y:S05]  /*12500*/  BSYNC B0 ;  /* 0x0000000000007941 */ /* 0x000fea0003800000 */
.L_x_1877:
[----:B------:R-:W2:Y:S01]  /*12510*/  S2R R26, SR_TID.X ;  /* 0x00000000001a7919 */ /* 0x000ea20000002100 */
[----:B------:R-:W-:Y:S05]  /*12520*/  WARPSYNC.ALL ;  /* 0x0000000000007948 */ /* 0x000fea0003800000 */
[----:B01----:R-:W-:Y:S01]  /*12530*/  IMAD R24, R216, 0x800, R9 ;  /* 0x00000800d8187824 */ /* 0x003fe200078e0209 */
[----:B------:R-:W-:Y:S01]  /*12540*/  R2UR UR8, R6 ;  /* 0x00000000060872ca */ /* 0x000fe200000e0000 */
[----:B------:R-:W-:Y:S01]  /*12550*/  IMAD.MOV.U32 R25, RZ, RZ, 0x40000040 ;  /* 0x40000040ff197424 */ /* 0x000fe200078e00ff */
[----:B------:R-:W-:Y:S01]  /*12560*/  R2UR UR9, R7 ;  /* 0x00000000070972ca */ /* 0x000fe200000e0000 */
[C---:B------:R-:W-:Y:S01]  /*12570*/  VIADD R28, R24.reuse, 0x2 ;  /* 0x00000002181c7836 */ /* 0x040fe20000000000 */
[----:B------:R-:W-:Y:S01]  /*12580*/  R2UR UR10, R24 ;  /* 0x00000000180a72ca */ /* 0x000fe200000e0000 */
[----:B------:R-:W-:Y:S01]  /*12590*/  IMAD.MOV.U32 R29, RZ, RZ, 0x40000040 ;  /* 0x40000040ff1d7424 */ /* 0x000fe200078e00ff */
[----:B------:R-:W-:Y:S01]  /*125a0*/  R2UR UR11, R25 ;  /* 0x00000000190b72ca */ /* 0x000fe200000e0000 */
[----:B------:R-:W-:Y:S01]  /*125b0*/  IMAD.MOV.U32 R27, RZ, RZ, 0x40000040 ;  /* 0x40000040ff1b7424 */ /* 0x000fe200078e00ff */
[----:B------:R-:W-:Y:S01]  /*125c0*/  R2UR UR14, R28 ;  /* 0x000000001c0e72ca */ /* 0x000fe200000e0000 */
[----:B------:R-:W-:Y:S01]  /*125d0*/  VIADD R28, R24, 0x6 ;  /* 0x00000006181c7836 */ /* 0x000fe20000000000 */
[----:B------:R-:W-:Y:S01]  /*125e0*/  R2UR UR15, R29 ;  /* 0x000000001d0f72ca */ /* 0x000fe200000e0000 */
[----:B------:R-:W-:Y:S01]  /*125f0*/  IMAD.MOV.U32 R31, RZ, RZ, 0x40000040 ;  /* 0x40000040ff1f7424 */ /* 0x000fe200078e00ff */
[----:B------:R-:W-:-:S02]  /*12600*/  R2UR UR19, R27 ;  /* 0x000000001b1372ca */ /* 0x000fc400000e0000 */
[----:B------:R-:W-:Y:S01]  /*12610*/  R2UR UR22, R28 ;  /* 0x000000001c1672ca */ /* 0x000fe200000e0000 */
[----:B------:R-:W-:Y:S01]  /*12620*/  VIADD R28, R24, 0x402 ;  /* 0x00000402181c7836 */ /* 0x000fe20000000000 */
[----:B------:R-:W-:Y:S02]  /*12630*/  R2UR UR23, R29 ;  /* 0x000000001d1772ca */ /* 0x000fe400000e0000 */
[----:B------:R-:W-:Y:S02]  /*12640*/  R2UR UR27, R27 ;  /* 0x000000001b1b72ca */ /* 0x000fe400000e0000 */
[----:B------:R-:W-:Y:S02]  /*12650*/  R2UR UR30, R28 ;  /* 0x000000001c1e72ca */ /* 0x000fe400000e0000 */
[----:B------:R-:W-:Y:S02]  /*12660*/  R2UR UR31, R29 ;  /* 0x000000001d1f72ca */ /* 0x000fe400000e0000 */
[----:B------:R-:W-:-:S02]  /*12670*/  R2UR UR35, R31 ;  /* 0x000000001f2372ca */ /* 0x000fc400000e0000 */
[----:B--2---:R-:W-:Y:S02]  /*12680*/  SHF.R.U32.HI R26, RZ, 0x7, R26 ;  /* 0x00000007ff1a7819 */ /* 0x004fe4000001161a */
[----:B------:R-:W-:Y:S02]  /*12690*/  R2UR UR47, R25 ;  /* 0x00000000192f72ca */ /* 0x000fe400000e0000 */
[----:B------:R-:W-:Y:S01]  /*126a0*/  R2UR UR12, R194 ;  /* 0x00000000c20c72ca */ /* 0x000fe200000e0000 */
[----:B------:R-:W-:Y:S01]  /*126b0*/  VIADD R30, R26, 0x8 ;  /* 0x000000081a1e7836 */ /* 0x000fe20000000000 */
[----:B------:R-:W-:Y:S01]  /*126c0*/  R2UR UR13, R195 ;  /* 0x00000000c30d72ca */ /* 0x000fe200000e0000 */
[----:B------:R-:W-:Y:S01]  /*126d0*/  VIADD R26, R24, 0x4 ;  /* 0x00000004181a7836 */ /* 0x000fe20000000000 */
[----:B------:R-:W-:Y:S02]  /*126e0*/  R2UR UR16, R192 ;  /* 0x00000000c01072ca */ /* 0x000fe400000e0000 */
[----:B------:R0:W-:Y:S01]  /*126f0*/  BAR.SYNC.DEFER_BLOCKING R30, 0x100 ;  /* 0x0004001e0000751d */ /* 0x0001e20000010000 */
[----:B------:R-:W-:-:S02]  /*12700*/  R2UR UR17, R193 ;  /* 0x00000000c11172ca */ /* 0x000fc400000e0000 */
[----:B------:R-:W-:Y:S01]  /*12710*/  R2UR UR18, R26 ;  /* 0x000000001a1272ca */ /* 0x000fe200000e0000 */
[----:B------:R-:W-:Y:S01]  /*12720*/  VIADD R26, R24, 0x400 ;  /* 0x00000400181a7836 */ /* 0x000fe20000000000 */
[----:B------:R-:W-:Y:S02]  /*12730*/  R2UR UR20, R190 ;  /* 0x00000000be1472ca */ /* 0x000fe400000e0000 */
[----:B------:R-:W-:Y:S01]  /*12740*/  R2UR UR21, R191 ;  /* 0x00000000bf1572ca */ /* 0x000fe200000e0000 */
[----:B0-----:R-:W-:Y:S01]  /*12750*/  VIADD R30, R24, 0x404 ;  /* 0x00000404181e7836 */ /* 0x001fe20000000000 */
[----:B------:R-:W-:Y:S01]  /*12760*/  R2UR UR26, R26 ;  /* 0x000000001a1a72ca */ /* 0x000fe200000e0000 */
[----:B------:R-:W-:Y:S01]  /*12770*/  VIADD R24, R24, 0x406 ;  /* 0x0000040618187836 */ /* 0x000fe20000000000 */
[----:B------:R-:W-:Y:S02]  /*12780*/  R2UR UR24, R20 ;  /* 0x00000000141872ca */ /* 0x000fe400000e0000 */
[----:B------:R-:W-:-:S02]  /*12790*/  R2UR UR34, R30 ;  /* 0x000000001e2272ca */ /* 0x000fc400000e0000 */
[----:B------:R-:W-:Y:S02]  /*127a0*/  R2UR UR46, R24 ;  /* 0x00000000182e72ca */ /* 0x000fe400000e0000 */
[----:B------:R-:W-:Y:S02]  /*127b0*/  R2UR UR25, R21 ;  /* 0x00000000151972ca */ /* 0x000fe400000e0000 */
[----:B------:R-:W-:Y:S02]  /*127c0*/  R2UR UR28, R14 ;  /* 0x000000000e1c72ca */ /* 0x000fe400000e0000 */
[----:B------:R-:W-:Y:S02]  /*127d0*/  R2UR UR29, R15 ;  /* 0x000000000f1d72ca */ /* 0x000fe400000e0000 */
[----:B------:R-:W-:Y:S01]  /*127e0*/  R2UR UR32, R12 ;  /* 0x000000000c2072ca */ /* 0x000fe200000e0000 */
[----:B------:R-:W-:Y:S01]  /*127f0*/  WARPGROUP.ARRIVE ;  /* 0x00000000000079c5 */ /* 0x000fe20000000000 */
[----:B------:R-:W-:-:S02]  /*12800*/  R2UR UR33, R13 ;  /* 0x000000000d2172ca */ /* 0x000fc400000e0000 */
[----:B------:R-:W-:Y:S02]  /*12810*/  R2UR UR44, R10 ;  /* 0x000000000a2c72ca */ /* 0x000fe400000e0000 */
[----:B------:R-:W-:Y:S01]  /*12820*/  R2UR UR45, R11 ;  /* 0x000000000b2d72ca */ /* 0x000fe200000e0000 */
        /* <DEDUP_REMOVED lines=26> */
.L_x_1883:
[----:B------:R-:W-:Y:S01]  /*129d0*/  SHF.L.U32 R187, R187, 0x1f, RZ ;  /* 0x0000001fbbbb7819 */ /* 0x000fe200000006ff */
[----:B------:R-:W-:-:S04]  /*129e0*/  IMAD R206, R184, 0x8, R18 ;  /* 0x00000008b8ce7824 */ /* 0x000fc800078e0212 */
[----:B------:R0:W1:Y:S01]  /*129f0*/  SYNCS.PHASECHK.TRANS64.TRYWAIT P3, [R206+URZ+0x28850], R187 ;  /* 0x028850bbce0075a7 */ /* 0x000062000806017f */
[----:B------:R-:W-:Y:S05]  /*12a00*/  @!P0 BRA `(.L_x_1884) ;  /* 0x0000000000048947 */ /* 0x000fea0003800000 */
[----:B------:R-:W-:Y:S01]  /*12a10*/  BPT.TRAP 0x1 ;  /* 0x000000040000795c */ /* 0x000fe20000300000 */
.L_x_1884:
[----:B-1----:R-:W-:Y:S05]  /*12a20*/  @P3 BRA `(.L_x_1882) ;  /* 0x0000000000083947 */ /* 0x002fea0003800000 */
[----:B------:R-:W1:Y:S02]  /*12a30*/  SYNCS.PHASECHK.TRANS64.TRYWAIT P3, [R206+URZ+0x28850], R187 ;  /* 0x028850bbce0075a7 */ /* 0x000e64000806017f */
[----:B-1----:R-:W-:Y:S05]  /*12a40*/  @!P3 BRA `(.L_x_1885) ;  /* 0x00000164007cb947 */ /* 0x002fea0003800000 */
.L_x_1882:
[----:B01----:R-:W-:Y:S01]  /*12a50*/  VIADD R187, R18, 0x400 ;  /* 0x0000040012bb7836 */ /* 0x003fe20000000000 */
[----:B------:R-:W-:Y:S05]  /*12a60*/  WARPSYNC.ALL ;  /* 0x0000000000007948 */ /* 0x000fea0003800000 */
[----:B------:R-:W-:Y:S01]  /*12a70*/  SHF.R.U32.HI R187, RZ, 0x4, R187 ;  /* 0x00000004ffbb7819 */ /* 0x000fe200000116bb */
[----:B------:R-:W-:Y:S01]  /*12a80*/  IMAD.MOV.U32 R207, RZ, RZ, 0x40000040 ;  /* 0x40000040ffcf7424 */ /* 0x000fe200078e00ff */
[----:B------:R-:W-:-:S06]  /*12a90*/  WARPGROUP.ARRIVE ;  /* 0x00000000000079c5 */ /* 0x000fcc0000000000 */
[----:B------:R-:W0:Y:S01]  /*12aa0*/  S2R R218, SR_TID.X ;  /* 0x0000000000da7919 */ /* 0x000e220000002100 */
[----:B------:R-:W-:Y:S02]  /*12ab0*/  LOP3.LUT R187, R187, 0x3fff, RZ, 0xc0, !PT ;  /* 0x00003fffbbbb7812 */ /* 0x000fe400078ec0ff */
[----:B------:R-:W-:Y:S01]  /*12ac0*/  R2UR UR11, R207 ;  /* 0x00000000cf0b72ca */ /* 0x000fe200000e0000 */
[----:B------:R-:W-:Y:S01]  /*12ad0*/  IMAD.MOV.U32 R207, RZ, RZ, 0x40000040 ;  /* 0x40000040ffcf7424 */ /* 0x000fe200078e00ff */
[----:B------:R-:W-:-:S05]  /*12ae0*/  LOP3.LUT R187, R187, 0x4000000, RZ, 0xfc, !PT ;  /* 0x04000000bbbb7812 */ /* 0x000fca00078efcff */
[----:B------:R-:W-:-:S05]  /*12af0*/  IMAD R206, R184, 0x800, R187 ;  /* 0x00000800b8ce7824 */ /* 0x000fca00078e02bb */
[----:B------:R-:W-:-:S13]  /*12b00*/  R2UR UR10, R206 ;  /* 0x00000000ce0a72ca */ /* 0x000fda00000e0000 */
[----:B------:R-:W-:Y:S01]  /*12b10*/  HGMMA.64x128x16.F32.BF16 R88, R180, gdesc[UR8].tnspB, R88, gsb0 ;  /* 0x41e00008b4587df0 */ /* 0x000fe20008001858 */
[----:B0-----:R-:W-:Y:S02]  /*12b20*/  SHF.R.U32.HI R218, RZ, 0x7, R218 ;  /* 0x00000007ffda7819 */ /* 0x001fe400000116da */
[----:B------:R-:W-:Y:S02]  /*12b30*/  WARPGROUP.DEPBAR.LE gsb0, 0x0 ;  /* 0x00008000000079c5 */ /* 0x000fe40000010000 */
[----:B------:R-:W-:Y:S01]  /*12b40*/  VIADD R180, R206, 0x80 ;  /* 0x00000080ceb47836 */ /* 0x000fe20000000000 */
[----:B------:R-:W-:Y:S01]  /*12b50*/  WARPGROUP.ARRIVE ;  /* 0x00000000000079c5 */ /* 0x000fe20000000000 */
[----:B------:R-:W-:-:S03]  /*12b60*/  IMAD.MOV.U32 R181, RZ, RZ, 0x40000040 ;  /* 0x40000040ffb57424 */ /* 0x000fc600078e00ff */
[----:B------:R-:W-:Y:S02]  /*12b70*/  R2UR UR10, R180 ;  /* 0x00000000b40a72ca */ /* 0x000fe400000e0000 */
[----:B------:R-:W-:-:S13]  /*12b80*/  R2UR UR11, R181 ;  /* 0x00000000b50b72ca */ /* 0x000fda00000e0000 */
[----:B------:R-:W-:Y:S03]  /*12b90*/  HGMMA.64x128x16.F32.BF16 R88, R176, gdesc[UR8].tnspB, R88, gsb0 ;  /* 0x41e00008b0587df0 */ /* 0x000fe60008001858 */
        /* <DEDUP_REMOVED lines=29> */
[C---:B------:R-:W-:Y:S01]  /*12d70*/  VIADD R160, R206.reuse, 0x300 ;  /* 0x00000300cea07836 */ /* 0x040fe20000000000 */
[----:B------:R-:W-:Y:S01]  /*12d80*/  WARPGROUP.ARRIVE ;  /* 0x00000000000079c5 */ /* 0x000fe20000000000 */
[----:B------:R-:W-:Y:S02]  /*12d90*/  IMAD.MOV.U32 R161, RZ, RZ, 0x40000040 ;  /* 0x40000040ffa17424 */ /* 0x000fe400078e00ff */
[----:B------:R-:W-:Y:S01]  /*12da0*/  VIADD R206, R206, 0x380 ;  /* 0x00000380cece7836 */ /* 0x000fe20000000000 */
[----:B------:R-:W-:-:S02]  /*12db0*/  R2UR UR10, R160 ;  /* 0x00000000a00a72ca */ /* 0x000fc400000e0000 */
[----:B------:R-:W-:-:S13]  /*12dc0*/  R2UR UR11, R161 ;  /* 0x00000000a10b72ca */ /* 0x000fda00000e0000 */
[----:B------:R-:W-:Y:S01]  /*12dd0*/  HGMMA.64x128x16.F32.BF16 R88, R156, gdesc[UR8].tnspB, R88, gsb0 ;  /* 0x41e000089c587df0 */ /* 0x000fe20008001858 */
[----:B------:R-:W-:Y:S02]  /*12de0*/  R2UR UR10, R206 ;  /* 0x00000000ce0a72ca */ /* 0x000fe400000e0000 */
[----:B------:R-:W-:Y:S01]  /*12df0*/  R2UR UR11, R207 ;  /* 0x00000000cf0b72ca */ /* 0x000fe200000e0000 */
[----:B------:R-:W-:Y:S02]  /*12e00*/  WARPGROUP.DEPBAR.LE gsb0, 0x0 ;  /* 0x00008000000079c5 */ /* 0x000fe40000010000 */
[----:B------:R-:W-:-:S10]  /*12e10*/  WARPGROUP.ARRIVE ;  /* 0x00000000000079c5 */ /* 0x000fd40000000000 */
[----:B------:R-:W-:Y:S03]  /*12e20*/  HGMMA.64x128x16.F32.BF16 R88, R152, gdesc[UR8].tnspB, R88, gsb0 ;  /* 0x41e0000898587df0 */ /* 0x000fe60008001858 */
[----:B------:R-:W-:Y:S02]  /*12e30*/  WARPGROUP.DEPBAR.LE gsb0, 0x0 ;  /* 0x00008000000079c5 */ /* 0x000fe40000010000 */
[----:B------:R-:W-:-:S05]  /*12e40*/  IADD3 R152, -R218, 0xb, RZ ;  /* 0x0000000bda987810 */ /* 0x000fca0007ffe1ff */
[----:B------:R0:W-:Y:S06]  /*12e50*/  BAR.ARV R152, 0x100 ;  /* 0x000400980000751d */ /* 0x0001ec0000002000 */
[----:B------:R-:W-:Y:S05]  /*12e60*/  @!P0 BRA `(.L_x_1886) ;  /* 0x0000000000048947 */ /* 0x000fea0003800000 */
[----:B------:R-:W-:Y:S01]  /*12e70*/  BPT.TRAP 0x1 ;  /* 0x000000040000795c */ /* 0x000fe20000300000 */
.L_x_1886:
[----:B0-----:R-:W0:Y:S01]  /*12e80*/  @P1 LDC R152, c[0x0][0x44c] ;  /* 0x00011300ff981b82 */ /* 0x001e220000000800 */
[----:B------:R-:W-:Y:S01]  /*12e90*/  IMAD.IADD R159, R202, 0x1, R200 ;  /* 0x00000001ca9f7824 */ /* 0x000fe200078e02c8 */
[----:B------:R-:W-:Y:S01]  /*12ea0*/  UMOV UR50, UR42 ;  /* 0x0000002a00327c82 */ /* 0x000fe20008000000 */
[----:B------:R-:W-:Y:S01]  /*12eb0*/  IMAD.SHL.U32 R154, R4, 0x80, RZ ;  /* 0x00000080049a7824 */ /* 0x000fe200078e00ff */
[----:B------:R-:W-:-:S04]  /*12ec0*/  ULOP3.LUT UR8, URZ, UR50, URZ, 0x33, !UPT ;  /* 0x000000323f087292 */ /* 0x000fc8000f8e333f */
[----:B------:R-:W1:Y:S01]  /*12ed0*/  @P1 LDC R153, c[0x0][0x450] ;  /* 0x00011400ff991b82 */ /* 0x000e620000000800 */
[----:B0-----:R-:W-:-:S05]  /*12ee0*/  @P1 IMAD.HI.U32 R152, R159, R152, RZ ;  /* 0x000000989f981227 */ /* 0x001fca00078e00ff */
[----:B-1----:R-:W-:Y:S01]  /*12ef0*/  @P1 SHF.R.U32.HI R159, RZ, R153, R152 ;  /* 0x00000099ff9f1219 */ /* 0x002fe20000011698 */
[----:B------:R-:W-:Y:S02]  /*12f00*/  IMAD R152, R216, 0x8, R18 ;  /* 0x00000008d8987824 */ /* 0x000fe400078e0212 */
[----:B------:R-:W-:Y:S02]  /*12f10*/  IMAD.U32 R153, RZ, RZ, UR38 ;  /* 0x00000026ff997e24 */ /* 0x000fe4000f8e00ff */
[----:B------:R-:W0:Y:S01]  /*12f20*/  SHFL.IDX PT, R161, R159, RZ, 0x1c1f ;  /* 0x001c1fff9fa17589 */ /* 0x000e2200000e0000 */
[----:B------:R-:W-:-:S05]  /*12f30*/  VIADD R152, R152, 0x28840 ;  /* 0x0002884098987836 */ /* 0x000fca0000000000 */
[----:B------:R-:W-:Y:S02]  /*12f40*/  PRMT R152, R153, 0x654, R152 ;  /* 0x0000065499987816 */ /* 0x000fe40000000098 */
[----:B------:R-:W-:Y:S02]  /*12f50*/  IADD3 R153, -R189, 0x1, -R154 ;  /* 0x00000001bd997810 */ /* 0x000fe40007ffe99a */
[----:B------:R1:W-:Y:S02]  /*12f60*/  SYNCS.ARRIVE.TRANS64.RED.A1T0 RZ, [R152+URZ], RZ ;  /* 0x000000ff98ff79a7 */ /* 0x0003e4000810043f */
[----:B------:R-:W-:-:S05]  /*12f70*/  IADD3 R153, -R196, R153, R198 ;  /* 0x00000099c4997210 */ /* 0x000fca0007ffe1c6 */
[C---:B------:R-:W-:Y:S02]  /*12f80*/  VIADD R158, R153.reuse, UR49 ;  /* 0x00000031999e7c36 */ /* 0x040fe40008000000 */
[----:B------:R-:W-:Y:S02]  /*12f90*/  VIADD R157, R153, UR8 ;  /* 0x00000008999d7c36 */ /* 0x000fe40008000000 */
[--C-:B0-----:R-:W-:Y:S02]  /*12fa0*/  IMAD.IADD R156, R158, 0x1, R161.reuse ;  /* 0x000000019e9c7824 */ /* 0x101fe400078e02a1 */
[----:B------:R-:W-:Y:S01]  /*12fb0*/  IMAD.IADD R155, R157, 0x1, R161 ;  /* 0x000000019d9b7824 */ /* 0x000fe200078e02a1 */
[----:B-1----:R-:W-:Y:S06]  /*12fc0*/  @!P2 BRA `(.L_x_1887) ;  /* 0x000000000058a947 */ /* 0x002fec0003800000 */
[----:B------:R-:W-:Y:S01]  /*12fd0*/  IADD3 R160, -R196, R198, R161 ;  /* 0x000000c6c4a07210 */ /* 0x000fe20007ffe1a1 */
[----:B------:R-:W-:Y:S03]  /*12fe0*/  BSSY B0, `(.L_x_1888) ;  /* 0x0000010000007945 */ /* 0x000fe60003800000 */
        /* <DEDUP_REMOVED lines=10> */
.L_x_1889:
[----:B------:R-:W-:-:S05]  /*13090*/  IMAD.U32 R161, RZ, RZ, UR41 ;  /* 0x00000029ffa17e24 */ /* 0x000fca000f8e00ff */
[----:B------:R-:W-:-:S13]  /*130a0*/  ISETP.NE.AND P3, PT, R161, 0x1, PT ;  /* 0x00000001a100780c */ /* 0x000fda0003f65270 */
[----:B------:R-:W0:Y:S02]  /*130b0*/  @P3 LDC.64 R152, c[0x0][0x9e8] ;  /* 0x00027a00ff983b82 */ /* 0x000e240000000a00 */
[----:B0-----:R-:W-:-:S05]  /*130c0*/  @P3 IMAD.HI.U32 R152, R160, R152, RZ ;  /* 0x00000098a0983227 */ /* 0x001fca00078e00ff */
[----:B------:R-:W-:-:S07]  /*130d0*/  @P3 SHF.R.U32.HI R160, RZ, R153, R152 ;  /* 0x00000099ffa03219 */ /* 0x000fce0000011698 */
.L_x_1890:
[----:B------:R-:W-:Y:S05]  /*130e0*/  BSYNC B0 ;  /* 0x0000000000007941 */ /* 0x000fea0003800000 */
.L_x_1888:
[----:B------:R-:W-:-:S04]  /*130f0*/  IMAD R160, R160, R161, -R154 ;  /* 0x000000a1a0a07224 */ /* 0x000fc800078e0a9a */
[----:B------:R-:W-:-:S05]  /*13100*/  IMAD.IADD R160, R160, 0x1, -R189 ;  /* 0x00000001a0a07824 */ /* 0x000fca00078e0abd */
[----:B------:R-:W-:Y:S02]  /*13110*/  VIADDMNMX R156, R160, R161, R156, PT ;  /* 0x000000a1a09c7246 */ /* 0x000fe4000380019c */
[----:B------:R-:W-:-:S07]  /*13120*/  VIMNMX R155, R155, R160, !PT ;  /* 0x000000a09b9b7248 */ /* 0x000fce0007fe0100 */
.L_x_1887:
[----:B------:R-:W-:Y:S01]  /*13130*/  ISETP.GT.AND P3, PT, R4, -0x1, PT ;  /* 0xffffffff0400780c */ /* 0x000fe20003f64270 */
[----:B------:R-:W0:Y:S03]  /*13140*/  SHFL.IDX PT, R159, R159, 0x1, 0x1c1f ;  /* 0x003c1f009f9f7f89 */ /* 0x000e2600000e0000 */
[C---:B------:R-:W-:Y:S02]  /*13150*/  ISETP.GT.AND P5, PT, R155.reuse, RZ, P3 ;  /* 0x000000ff9b00720c */ /* 0x040fe40001fa4270 */
[----:B------:R-:W-:Y:S02]  /*13160*/  ISETP.GT.AND P4, PT, R155, 0x1, P3 ;  /* 0x000000019b00780c */ /* 0x000fe40001f84270 */
[C---:B------:R-:W-:Y:S02]  /*13170*/  ISETP.LT.OR P5, PT, R156.reuse, 0x1, P5 ;  /* 0x000000019c00780c */ /* 0x040fe40002fa1670 */
[----:B------:R-:W-:-:S02]  /*13180*/  ISETP.LT.OR P4, PT, R156, 0x2, P4 ;  /* 0x000000029c00780c */ /* 0x000fc40002781670 */
[----:B------:R-:W-:Y:S02]  /*13190*/  FSEL R24, R24, -INF , !P5 ;  /* 0xff80000018187808 */ /* 0x000fe40006800000 */
[----:B------:R-:W-:Y:S02]  /*131a0*/  FSEL R25, R25, -INF , !P4 ;  /* 0xff80000019197808 */ /* 0x000fe40006000000 */
[C---:B------:R-:W-:Y:S02]  /*131b0*/  ISETP.GT.AND P5, PT, R155.reuse, 0x8, P3 ;  /* 0x000000089b00780c */ /* 0x040fe40001fa4270 */
[----:B------:R-:W-:Y:S02]  /*131c0*/  ISETP.GT.AND P4, PT, R155, 0x9, P3 ;  /* 0x000000099b00780c */ /* 0x000fe40001f84270 */
[C---:B------:R-:W-:Y:S02]  /*131d0*/  ISETP.LT.OR P5, PT, R156.reuse, 0x9, P5 ;  /* 0x000000099c00780c */ /* 0x040fe40002fa1670 */
[----:B------:R-:W-:-:S02]  /*131e0*/  ISETP.LT.OR P4, PT, R156, 0xa, P4 ;  /* 0x0000000a9c00780c */ /* 0x000fc40002781670 */
[----:B------:R-:W-:Y:S01]  /*131f0*/  FSEL R28, R28, -INF , !P5 ;  /* 0xff8000001c1c7808 */ /* 0x000fe20006800000 */
[--C-:B0-----:R-:W-:Y:S01]  /*13200*/  IMAD.IADD R158, R158, 0x1, R159.reuse ;  /* 0x000000019e9e7824 */ /* 0x101fe200078e029f */
[----:B------:R-:W-:Y:S01]  /*13210*/  FSEL R29, R29, -INF , !P4 ;  /* 0xff8000001d1d7808 */ /* 0x000fe20006000000 */
[----:B------:R-:W-:Y:S01]  /*13220*/  IMAD.IADD R157, R157, 0x1, R159 ;  /* 0x000000019d9d7824 */ /* 0x000fe200078e029f */
[C---:B------:R-:W-:Y:S02]  /*13230*/  ISETP.GT.AND P5, PT, R155.reuse, 0x10, P3 ;  /* 0x000000109b00780c */ /* 0x040fe40001fa4270 */
        /* <DEDUP_REMOVED lines=82> */
[----:B------:R-:W-:Y:S01]  /*13760*/  FSEL R85, R85, -INF , !P4 ;  /* 0xff80000055557808 */ /* 0x000fe20006000000 */
[----:B------:R-:W-:Y:S08]  /*13770*/  @!P2 BRA `(.L_x_1891) ;  /* 0x000000000058a947 */ /* 0x000ff00003800000 */
        /* <DEDUP_REMOVED lines=12> */
.L_x_1893:
[----:B------:R-:W-:-:S05]  /*13840*/  IMAD.U32 R155, RZ, RZ, UR41 ;  /* 0x00000029ff9b7e24 */ /* 0x000fca000f8e00ff */
[----:B------:R-:W-:-:S13]  /*13850*/  ISETP.NE.AND P4, PT, R155, 0x1, PT ;  /* 0x000000019b00780c */ /* 0x000fda0003f85270 */
[----:B------:R-:W0:Y:S02]  /*13860*/  @P4 LDC.64 R32, c[0x0][0x9e8] ;  /* 0x00027a00ff204b82 */ /* 0x000e240000000a00 */
[----:B0-----:R-:W-:-:S05]  /*13870*/  @P4 IMAD.HI.U32 R32, R159, R32, RZ ;  /* 0x000000209f204227 */ /* 0x001fca00078e00ff */
[----:B------:R-:W-:-:S07]  /*13880*/  @P4 SHF.R.U32.HI R159, RZ, R33, R32 ;  /* 0x00000021ff9f4219 */ /* 0x000fce0000011620 */
.L_x_1894:
[----:B------:R-:W-:Y:S05]  /*13890*/  BSYNC B0 ;  /* 0x0000000000007941 */ /* 0x000fea0003800000 */
.L_x_1892:
[----:B------:R-:W-:-:S04]  /*138a0*/  IMAD R154, R159, R155, -R154 ;  /* 0x0000009b9f9a7224 */ /* 0x000fc800078e0a9a */
[----:B------:R-:W-:-:S05]  /*138b0*/  IMAD.IADD R154, R154, 0x1, -R189 ;  /* 0x000000019a9a7824 */ /* 0x000fca00078e0abd */
[----:B------:R-:W-:Y:S02]  /*138c0*/  VIADDMNMX R158, R154, R155, R158, PT ;  /* 0x0000009b9a9e7246 */ /* 0x000fe4000380019e */
[----:B------:R-:W-:-:S07]  /*138d0*/  VIMNMX R157, R157, R154, !PT ;  /* 0x0000009a9d9d7248 */ /* 0x000fce0007fe0100 */
.L_x_1891:
        /* <DEDUP_REMOVED lines=8> */
[C---:B------:R-:W-:Y:S02]  /*13960*/  ISETP.GT.AND P5, PT, R157.reuse, 0x10, P3 ;  /* 0x000000109d00780c */ /* 0x040fe40001fa4270 */
[----:B------:R-:W-:Y:S02]  /*13970*/  FMNMX.FTZ R32, R152, R33, !PT ;  /* 0x0000002198207209 */ /* 0x000fe40007810000 */
[----:B------:R-:W-:Y:S02]  /*13980*/  ISETP.GT.AND P4, PT, R157, 0x1, P3 ;  /* 0x000000019d00780c */ /* 0x000fe40001f84270 */
[----:B------:R-:W-:Y:S02]  /*13990*/  FMNMX.FTZ R33, R153, R32, !PT ;  /* 0x0000002099217209 */ /* 0x000fe40007810000 */
[----:B------:R-:W-:-:S02]  /*139a0*/  ISETP.LT.OR P5, PT, R158, 0x11, P5 ;  /* 0x000000119e00780c */ /* 0x000fc40002fa1670 */
        /* <DEDUP_REMOVED lines=34> */
[----:B------:R-:W-:Y:S02]  /*13bd0*/  ISETP.LT.OR P5, PT, R158, 0x29, P5 ;  /* 0x000000299e00780c */ /* 0x000fe40002fa1670 */
[----:B------:R-:W-:-:S02]  /*13be0*/  FMNMX.FTZ R33, R69, R32, !PT ;  /* 0x0000002045217209 */ /* 0x000fc40007810000 */
[----:B------:R-:W-:Y:S02]  /*13bf0*/  ISETP.LT.OR P4, PT, R158, 0x1a, P4 ;  /* 0x0000001a9e00780c */ /* 0x000fe40002781670 */
[----:B------:R-:W-:Y:S02]  /*13c00*/  FSEL R46, R46, -INF , !P5 ;  /* 0xff8000002e2e7808 */ /* 0x000fe40006800000 */
[----:B------:R-:W-:Y:S02]  /*13c10*/  FMNMX.FTZ R32, R72, R33, !PT ;  /* 0x0000002148207209 */ /* 0x000fe40007810000 */
[----:B------:R-:W-:Y:S02]  /*13c20*/  ISETP.GT.AND P5, PT, R157, 0x30, P3 ;  /* 0x000000309d00780c */ /* 0x000fe40001fa4270 */
[----:B------:R-:W-:Y:S02]  /*13c30*/  FSEL R39, R39, -INF , !P4 ;  /* 0xff80000027277808 */ /* 0x000fe40006000000 */
[----:B------:R-:W-:-:S02]  /*13c40*/  ISETP.GT.AND P4, PT, R157, 0x21, P3 ;  /* 0x000000219d00780c */ /* 0x000fc40001f84270 */
[----:B------:R-:W-:Y:S02]  /*13c50*/  FMNMX.FTZ R33, R73, R32, !PT ;  /* 0x0000002049217209 */ /* 0x000fe40007810000 */
[C---:B------:R-:W-:Y:S02]  /*13c60*/  ISETP.LT.OR P5, PT, R158.reuse, 0x31, P5 ;  /* 0x000000319e00780c */ /* 0x040fe40002fa1670 */
[----:B------:R-:W-:Y:S02]  /*13c70*/  ISETP.LT.OR P4, PT, R158, 0x22, P4 ;  /* 0x000000229e00780c */ /* 0x000fe40002781670 */
[----:B------:R-:W-:Y:S02]  /*13c80*/  FMNMX.FTZ R32, R76, R33, !PT ;  /* 0x000000214c207209 */ /* 0x000fe40007810000 */
[----:B------:R-:W-:Y:S02]  /*13c90*/  FSEL R50, R50, -INF , !P5 ;  /* 0xff80000032327808 */ /* 0x000fe40006800000 */
[----:B------:R-:W-:-:S02]  /*13ca0*/  ISETP.GT.AND P5, PT, R157, 0x38, P3 ;  /* 0x000000389d00780c */ /* 0x000fc40001fa4270 */
[----:B------:R-:W-:Y:S02]  /*13cb0*/  FSEL R43, R43, -INF , !P4 ;  /* 0xff8000002b2b7808 */ /* 0x000fe40006000000 */
[----:B------:R-:W-:Y:S02]  /*13cc0*/  ISETP.GT.AND P4, PT, R157, 0x29, P3 ;  /* 0x000000299d00780c */ /* 0x000fe40001f84270 */
[----:B------:R-:W-:Y:S02]  /*13cd0*/  FMNMX.FTZ R33, R77, R32, !PT ;  /* 0x000000204d217209 */ /* 0x000fe40007810000 */
[C---:B------:R-:W-:Y:S02]  /*13ce0*/  ISETP.LT.OR P5, PT, R158.reuse, 0x39, P5 ;  /* 0x000000399e00780c */ /* 0x040fe40002fa1670 */
[----:B------:R-:W-:Y:S02]  /*13cf0*/  ISETP.LT.OR P4, PT, R158, 0x2a, P4 ;  /* 0x0000002a9e00780c */ /* 0x000fe40002781670 */
[----:B------:R-:W-:-:S02]  /*13d00*/  FMNMX.FTZ R32, R80, R33, !PT ;  /* 0x0000002150207209 */ /* 0x000fc40007810000 */
[----:B------:R-:W-:Y:S02]  /*13d10*/  FSEL R54, R54, -INF , !P5 ;  /* 0xff80000036367808 */ /* 0x000fe40006800000 */
[----:B------:R-:W-:Y:S02]  /*13d20*/  ISETP.GT.AND P5, PT, R157, 0x40, P3 ;  /* 0x000000409d00780c */ /* 0x000fe40001fa4270 */
[----:B------:R-:W-:Y:S02]  /*13d30*/  FSEL R47, R47, -INF , !P4 ;  /* 0xff8000002f2f7808 */ /* 0x000fe40006000000 */
[----:B------:R-:W-:Y:S02]  /*13d40*/  FMNMX.FTZ R33, R81, R32, !PT ;  /* 0x0000002051217209 */ /* 0x000fe40007810000 */
[----:B------:R-:W-:Y:S02]  /*13d50*/  ISETP.GT.AND P4, PT, R157, 0x31, P3 ;  /* 0x000000319d00780c */ /* 0x000fe40001f84270 */
[----:B------:R-:W-:-:S02]  /*13d60*/  ISETP.LT.OR P5, PT, R158, 0x41, P5 ;  /* 0x000000419e00780c */ /* 0x000fc40002fa1670 */
[----:B------:R-:W-:Y:S02]  /*13d70*/  FMNMX.FTZ R32, R84, R33, !PT ;  /* 0x0000002154207209 */ /* 0x000fe40007810000 */
[----:B------:R-:W-:Y:S02]  /*13d80*/  ISETP.LT.OR P4, PT, R158, 0x32, P4 ;  /* 0x000000329e00780c */ /* 0x000fe40002781670 */
[----:B------:R-:W-:Y:S02]  /*13d90*/  FSEL R58, R58, -INF , !P5 ;  /* 0xff8000003a3a7808 */ /* 0x000fe40006800000 */
[----:B------:R-:W-:Y:S02]  /*13da0*/  ISETP.GT.AND P5, PT, R157, 0x48, P3 ;  /* 0x000000489d00780c */ /* 0x000fe40001fa4270 */
[----:B------:R-:W-:Y:S02]  /*13db0*/  FMNMX.FTZ R33, R85, R32, !PT ;  /* 0x0000002055217209 */ /* 0x000fe40007810000 */
[----:B------:R-:W-:-:S02]  /*13dc0*/  FSEL R51, R51, -INF , !P4 ;  /* 0xff80000033337808 */ /* 0x000fc40006000000 */
[C---:B------:R-:W-:Y:S01]  /*13dd0*/  ISETP.GT.AND P4, PT, R157.reuse, 0x39, P3 ;  /* 0x000000399d00780c */ /* 0x040fe20001f84270 */
[----:B------:R-:W0:Y:S01]  /*13de0*/  SHFL.BFLY PT, R32, R33, 0x2, 0x1f ;  /* 0x0c401f0021207f89 */ /* 0x000e2200000e0000 */
[C---:B------:R-:W-:Y:S02]  /*13df0*/  ISETP.LT.OR P5, PT, R158.reuse, 0x49, P5 ;  /* 0x000000499e00780c */ /* 0x040fe40002fa1670 */
[----:B------:R-:W-:Y:S02]  /*13e00*/  ISETP.LT.OR P4, PT, R158, 0x3a, P4 ;  /* 0x0000003a9e00780c */ /* 0x000fe40002781670 */
[----:B------:R-:W-:Y:S02]  /*13e10*/  FSEL R62, R62, -INF , !P5 ;  /* 0xff8000003e3e7808 */ /* 0x000fe40006800000 */
[----:B------:R-:W-:Y:S02]  /*13e20*/  ISETP.GT.AND P5, PT, R157, 0x50, P3 ;  /* 0x000000509d00780c */ /* 0x000fe40001fa4270 */
[----:B------:R-:W-:-:S02]  /*13e30*/  FSEL R55, R55, -INF , !P4 ;  /* 0xff80000037377808 */ /* 0x000fc40006000000 */
[C---:B------:R-:W-:Y:S02]  /*13e40*/  ISETP.GT.AND P4, PT, R157.reuse, 0x41, P3 ;  /* 0x000000419d00780c */ /* 0x040fe40001f84270 */
        /* <DEDUP_REMOVED lines=11> */
[----:B------:R-:W-:Y:S02]  /*13f00*/  ISETP.GT.AND P4, PT, R157, 0x51, P3 ;  /* 0x000000519d00780c */ /* 0x000fe40001f84270 */
[----:B0-----:R-:W-:Y:S02]  /*13f10*/  FMNMX.FTZ R154, R33, R32, !PT ;  /* 0x00000020219a7209 */ /* 0x001fe40007810000 */
[C---:B------:R-:W-:Y:S02]  /*13f20*/  ISETP.LT.OR P5, PT, R158.reuse, 0x61, P5 ;  /* 0x000000619e00780c */ /* 0x040fe40002fa1670 */
[----:B------:R-:W-:Y:S01]  /*13f30*/  ISETP.LT.OR P4, PT, R158, 0x52, P4 ;  /* 0x000000529e00780c */ /* 0x000fe20002781670 */
[----:B------:R-:W0:Y:S01]  /*13f40*/  SHFL.BFLY PT, R155, R154, 0x1, 0x1f ;  /* 0x0c201f009a9b7f89 */ /* 0x000e2200000e0000 */
[----:B------:R-:W-:Y:S02]  /*13f50*/  FSEL R74, R74, -INF , !P5 ;  /* 0xff8000004a4a7808 */ /* 0x000fe40006800000 */
[----:B------:R-:W-:-:S02]  /*13f60*/  ISETP.GT.AND P5, PT, R157, 0x68, P3 ;  /* 0x000000689d00780c */ /* 0x000fc40001fa4270 */
[----:B------:R-:W-:Y:S02]  /*13f70*/  FSEL R67, R67, -INF , !P4 ;  /* 0xff80000043437808 */ /* 0x000fe40006000000 */
[C---:B------:R-:W-:Y:S02]  /*13f80*/  ISETP.GT.AND P4, PT, R157.reuse, 0x59, P3 ;  /* 0x000000599d00780c */ /* 0x040fe40001f84270 */
[C---:B------:R-:W-:Y:S02]  /*13f90*/  ISETP.LT.OR P5, PT, R158.reuse, 0x69, P5 ;  /* 0x000000699e00780c */ /* 0x040fe40002fa1670 */
[----:B------:R-:W-:Y:S02]  /*13fa0*/  ISETP.LT.OR P4, PT, R158, 0x5a, P4 ;  /* 0x0000005a9e00780c */ /* 0x000fe40002781670 */
        /* <DEDUP_REMOVED lines=9> */
[----:B------:R-:W-:Y:S02]  /*14040*/  ISETP.GT.AND P4, PT, R157, 0x69, P3 ;  /* 0x000000699d00780c */ /* 0x000fe40001f84270 */
[----:B------:R-:W-:Y:S02]  /*14050*/  ISETP.LT.OR P5, PT, R158, 0x72, P5 ;  /* 0x000000729e00780c */ /* 0x000fe40002fa1670 */
[----:B0-----:R-:W-:Y:S02]  /*14060*/  FMNMX.FTZ R32, R154, R155, !PT ;  /* 0x0000009b9a207209 */ /* 0x001fe40007810000 */
[----:B------:R-:W-:Y:S02]  /*14070*/  ISETP.LT.OR P4, PT, R158, 0x6a, P4 ;  /* 0x0000006a9e00780c */ /* 0x000fe40002781670 */
[----:B------:R-:W-:Y:S01]  /*14080*/  FSEL R83, R83, -INF , !P5 ;  /* 0xff80000053537808 */ /* 0x000fe20006800000 */
[----:B------:R-:W-:Y:S01]  /*14090*/  FMUL.FTZ R33, R32, UR51 ;  /* 0x0000003320217c20 */ /* 0x000fe20008410000 */
[----:B------:R-:W-:-:S02]  /*140a0*/  ISETP.GT.AND P5, PT, R157, RZ, P3 ;  /* 0x000000ff9d00720c */ /* 0x000fc40001fa4270 */
[----:B------:R-:W-:Y:S02]  /*140b0*/  FSEL R79, R79, -INF , !P4 ;  /* 0xff8000004f4f7808 */ /* 0x000fe40006000000 */
[----:B------:R-:W-:Y:S02]  /*140c0*/  FSETP.NEU.FTZ.AND P4, PT, R32, -INF , PT ;  /* 0xff8000002000780b */ /* 0x000fe40003f9d000 */
[----:B------:R-:W-:Y:S02]  /*140d0*/  ISETP.LT.OR P5, PT, R158, 0x1, P5 ;  /* 0x000000019e00780c */ /* 0x000fe40002fa1670 */
[----:B------:R-:W-:Y:S02]  /*140e0*/  FSEL R33, R33, RZ, P4 ;  /* 0x000000ff21217208 */ /* 0x000fe40002000000 */
[----:B------:R-:W-:Y:S02]  /*140f0*/  FSEL R26, R26, -INF , !P5 ;  /* 0xff8000001a1a7808 */ /* 0x000fe40006800000 */
[----:B------:R-:W-:Y:S01]  /*14100*/  ISETP.GT.AND P5, PT, R157, 0x78, P3 ;  /* 0x000000789d00780c */ /* 0x000fe20001fa4270 */
        /* <DEDUP_REMOVED lines=43> */
[----:B------:R-:W-:Y:S01]  /*143c0*/  FFMA.FTZ R85, R85, UR51, -R33 ;  /* 0x0000003355557c23 */ /* 0x000fe20008010821 */
[----:B------:R-:W-:Y:S01]  /*143d0*/  MUFU.EX2 R180, R180 ;  /* 0x000000b400b47308 */ /* 0x000fe20000000800 */
[----:B------:R-:W-:-:S04]  /*143e0*/  FMNMX.FTZ R29, R47, R28, !PT ;  /* 0x0000001c2f1d7209 */ /* 0x000fc80007810000 */
[----:B------:R-:W-:-:S03]  /*143f0*/  FMNMX.FTZ R28, R50, R29, !PT ;  /* 0x0000001d321c7209 */ /* 0x000fc60007810000 */
        /* <DEDUP_REMOVED lines=15> */
[----:B------:R0:W-:Y:S01]  /*144f0*/  MUFU.EX2 R29, R53 ;  /* 0x00000035001d7308 */ /* 0x0001e20000000800 */
[----:B------:R-:W-:-:S04]  /*14500*/  FMNMX.FTZ R41, R71, R28, !PT ;  /* 0x0000001c47297209 */ /* 0x000fc80007810000 */
[----:B------:R-:W-:-:S03]  /*14510*/  FMNMX.FTZ R28, R74, R41, !PT ;  /* 0x000000294a1c7209 */ /* 0x000fc60007810000 */
[----:B------:R-:W-:Y:S01]  /*14520*/  MUFU.EX2 R178, R178 ;  /* 0x000000b200b27308 */ /* 0x000fe20000000800 */
[----:B------:R-:W-:Y:S01]  /*14530*/  FMNMX.FTZ R41, R75, R28, !PT ;  /* 0x0000001c4b297209 */ /* 0x000fe20007810000 */
[--C-:B------:R-:W-:Y:S01]  /*14540*/  FFMA.FTZ R28, R57, UR51, -R33.reuse ;  /* 0x00000033391c7c23 */ /* 0x100fe20008010821 */
[----:B0-----:R-:W-:Y:S02]  /*14550*/  FFMA.FTZ R53, R61, UR51, -R33 ;  /* 0x000000333d357c23 */ /* 0x001fe40008010821 */
        /* <DEDUP_REMOVED lines=8> */
[----:B------:R-:W-:-:S05]  /*145e0*/  FMNMX.FTZ R41, R87, R44, !PT ;  /* 0x0000002c57297209 */ /* 0x000fca0007810000 */
[----:B------:R-:W0:Y:S02]  /*145f0*/  SHFL.BFLY PT, R44, R41, 0x2, 0x1f ;  /* 0x0c401f00292c7f89 */ /* 0x000e2400000e0000 */
[----:B------:R-:W-:Y:S08]  /*14600*/  MUFU.EX2 R174, R174 ;  /* 0x000000ae00ae7308 */ /* 0x000ff00000000800 */
[----:B------:R-:W-:Y:S08]  /*14610*/  MUFU.EX2 R37, R37 ;  /* 0x0000002500257308 */ /* 0x000ff00000000800 */
[----:B------:R-:W-:Y:S01]  /*14620*/  MUFU.EX2 R168, R168 ;  /* 0x000000a800a87308 */ /* 0x000fe20000000800 */
[----:B0-----:R-:W-:Y:S01]  /*14630*/  FMNMX.FTZ R56, R41, R44, !PT ;  /* 0x0000002c29387209 */ /* 0x001fe20007810000 */
[--C-:B------:R-:W-:Y:S01]  /*14640*/  FFMA.FTZ R41, R80, UR51, -R33.reuse ;  /* 0x0000003350297c23 */ /* 0x100fe20008010821 */
[----:B------:R-:W-:-:S05]  /*14650*/  FFMA.FTZ R44, R81, UR51, -R33 ;  /* 0x00000033512c7c23 */ /* 0x000fca0008010821 */
[----:B------:R-:W-:Y:S01]  /*14660*/  MUFU.EX2 R36, R36 ;  /* 0x0000002400247308 */ /* 0x000fe20000000800 */
[----:B------:R-:W0:Y:S07]  /*14670*/  SHFL.BFLY PT, R57, R56, 0x1, 0x1f ;  /* 0x0c201f0038397f89 */ /* 0x000e2e00000e0000 */
[----:B------:R-:W-:Y:S08]  /*14680*/  MUFU.EX2 R170, R170 ;  /* 0x000000aa00aa7308 */ /* 0x000ff00000000800 */
[----:B------:R-:W-:Y:S08]  /*14690*/  MUFU.EX2 R164, R164 ;  /* 0x000000a400a47308 */ /* 0x000ff00000000800 */
[----:B------:R-:W-:Y:S01]  /*146a0*/  MUFU.EX2 R28, R28 ;  /* 0x0000001c001c7308 */ /* 0x000fe20000000800 */
[----:B0-----:R-:W-:-:S02]  /*146b0*/  FMNMX.FTZ R33, R56, R57, !PT ;  /* 0x0000003938217209 */ /* 0x001fc40007810000 */
[----:B------:R-:W-:Y:S02]  /*146c0*/  FSEL R56, R32, RZ, P4 ;  /* 0x000000ff20387208 */ /* 0x000fe40002000000 */
[C---:B------:R-:W-:Y:S01]  /*146d0*/  FSETP.NEU.FTZ.AND P3, PT, R33.reuse, -INF , PT ;  /* 0xff8000002100780b */ /* 0x040fe20003f7d000 */
[----:B------:R-:W-:Y:S02]  /*146e0*/  FMUL.FTZ R57, R33, UR51 ;  /* 0x0000003321397c20 */ /* 0x000fe40008410000 */
[----:B------:R-:W-:Y:S01]  /*146f0*/  MUFU.EX2 R166, R166 ;  /* 0x000000a600a67308 */ /* 0x000fe20000000800 */
[----:B------:R-:W-:Y:S02]  /*14700*/  FADD.FTZ R3, -R56, R3 ;  /* 0x0000000338037221 */ /* 0x000fe40000010100 */
[----:B------:R-:W-:Y:S02]  /*14710*/  FSEL R57, R57, RZ, P3 ;  /* 0x000000ff39397208 */ /* 0x000fe40001800000 */
[----:B------:R-:W-:-:S03]  /*14720*/  FMUL.FTZ R3, R3, UR51 ;  /* 0x0000003303037c20 */ /* 0x000fc60008410000 */
[----:B------:R-:W-:Y:S01]  /*14730*/  MUFU.EX2 R53, R53 ;  /* 0x0000003500357308 */ /* 0x000fe20000000800 */
[--C-:B------:R-:W-:Y:S01]  /*14740*/  FFMA.FTZ R177, R34, UR51, -R57.reuse ;  /* 0x0000003322b17c23 */ /* 0x100fe20008010839 */
[--C-:B------:R-:W-:Y:S01]  /*14750*/  FFMA.FTZ R34, R35, UR51, -R57.reuse ;  /* 0x0000003323227c23 */ /* 0x100fe20008010839 */
[----:B------:R-:W-:Y:S01]  /*14760*/  FSEL R35, R33, RZ, P3 ;  /* 0x000000ff21237208 */ /* 0x000fe20001800000 */
[--C-:B------:R-:W-:Y:S01]  /*14770*/  FFMA.FTZ R181, R26, UR51, -R57.reuse ;  /* 0x000000331ab57c23 */ /* 0x100fe20008010839 */
[--C-:B------:R-:W-:Y:S01]  /*14780*/  FFMA.FTZ R61, R27, UR51, -R57.reuse ;  /* 0x000000331b3d7c23 */ /* 0x100fe20008010839 */
[--C-:B------:R-:W-:Y:S01]  /*14790*/  FFMA.FTZ R183, R30, UR51, -R57.reuse ;  /* 0x000000331eb77c23 */ /* 0x100fe20008010839 */
[--C-:B------:R-:W-:Y:S01]  /*147a0*/  FFMA.FTZ R60, R31, UR51, -R57.reuse ;  /* 0x000000331f3c7c23 */ /* 0x100fe20008010839 */
[----:B------:R-:W-:Y:S01]  /*147b0*/  FADD.FTZ R0, -R35, R0 ;  /* 0x0000000023007221 */ /* 0x000fe20000010100 */
[----:B------:R-:W0:Y:S01]  /*147c0*/  MUFU.EX2 R3, R3 ;  /* 0x0000000300037308 */ /* 0x000e220000000800 */
[--C-:B------:R-:W-:Y:S01]  /*147d0*/  FFMA.FTZ R35, R55, UR51, -R57.reuse ;  /* 0x0000003337237c23 */ /* 0x100fe20008010839 */
[--C-:B------:R-:W-:Y:S01]  /*147e0*/  FFMA.FTZ R179, R38, UR51, -R57.reuse ;  /* 0x0000003326b37c23 */ /* 0x100fe20008010839 */
[----:B------:R-:W-:Y:S01]  /*147f0*/  FMUL.FTZ R0, R0, UR51 ;  /* 0x0000003300007c20 */ /* 0x000fe20008410000 */
        /* <DEDUP_REMOVED lines=16> */
[----:B------:R-:W-:Y:S01]  /*14900*/  FFMA.FTZ R51, R67, UR51, -R57 ;  /* 0x0000003343337c23 */ /* 0x000fe20008010839 */
[----:B------:R-:W-:Y:S01]  /*14910*/  FADD.FTZ R55, R24, R55 ;  /* 0x0000003718377221 */ /* 0x000fe20000010000 */
[--C-:B------:R-:W-:Y:S01]  /*14920*/  FFMA.FTZ R163, R70, UR51, -R57.reuse ;  /* 0x0000003346a37c23 */ /* 0x100fe20008010839 */
[----:B------:R-:W-:Y:S01]  /*14930*/  FFMA.FTZ R47, R71, UR51, -R57 ;  /* 0x00000033472f7c23 */ /* 0x000fe20008010839 */
[----:B------:R-:W0:Y:S01]  /*14940*/  MUFU.EX2 R61, R61 ;  /* 0x0000003d003d7308 */ /* 0x000e220000000800 */
[----:B------:R-:W-:Y:S01]  /*14950*/  FADD.FTZ R58, R182, R55 ;  /* 0x00000037b63a7221 */ /* 0x000fe20000010000 */
[--C-:B------:R-:W-:Y:S01]  /*14960*/  FFMA.FTZ R157, R74, UR51, -R57.reuse ;  /* 0x000000334a9d7c23 */ /* 0x100fe20008010839 */
[--C-:B------:R-:W-:Y:S01]  /*14970*/  FFMA.FTZ R46, R75, UR51, -R57.reuse ;  /* 0x000000334b2e7c23 */ /* 0x100fe20008010839 */
[--C-:B------:R-:W-:Y:S01]  /*14980*/  FFMA.FTZ R159, R78, UR51, -R57.reuse ;  /* 0x000000334e9f7c23 */ /* 0x100fe20008010839 */
[----:B------:R-:W-:Y:S01]  /*14990*/  FADD.FTZ R55, R25, R58 ;  /* 0x0000003a19377221 */ /* 0x000fe20000010000 */
[--C-:B------:R-:W-:Y:S01]  /*149a0*/  FFMA.FTZ R43, R79, UR51, -R57.reuse ;  /* 0x000000334f2b7c23 */ /* 0x100fe20008010839 */
[----:B------:R-:W-:Y:S01]  /*149b0*/  FFMA.FTZ R39, R82, UR51, -R57 ;  /* 0x0000003352277c23 */ /* 0x000fe20008010839 */
[----:B------:R-:W2:Y:S01]  /*149c0*/  MUFU.EX2 R183, R183 ;  /* 0x000000b700b77308 */ /* 0x000ea20000000800 */
[----:B-1----:R-:W-:Y:S01]  /*149d0*/  FFMA.FTZ R8, R0, R5, R181 ;  /* 0x0000000500087223 */ /* 0x002fe200000100b5 */
[----:B------:R-:W-:Y:S01]  /*149e0*/  FADD.FTZ R58, R176, R55 ;  /* 0x00000037b03a7221 */ /* 0x000fe20000010000 */
[--C-:B------:R-:W-:Y:S01]  /*149f0*/  FFMA.FTZ R42, R83, UR51, -R57.reuse ;  /* 0x00000033532a7c23 */ /* 0x100fe20008010839 */
[--C-:B------:R-:W-:Y:S01]  /*14a00*/  FFMA.FTZ R155, R86, UR51, -R57.reuse ;  /* 0x00000033569b7c23 */ /* 0x100fe20008010839 */
[----:B------:R-:W-:Y:S01]  /*14a10*/  FFMA.FTZ R38, R87, UR51, -R57 ;  /* 0x0000003357267c23 */ /* 0x000fe20008010839 */
[----:B------:R-:W-:-:S02]  /*14a20*/  FADD.FTZ R55, R153, R58 ;  /* 0x0000003a99377221 */ /* 0x000fc40000010000 */
[----:B------:R-:W1:Y:S01]  /*14a30*/  MUFU.EX2 R60, R60 ;  /* 0x0000003c003c7308 */ /* 0x000e620000000800 */
[----:B0-----:R-:W-:Y:S01]  /*14a40*/  FADD.FTZ R8, R61, R8 ;  /* 0x000000083d087221 */ /* 0x001fe20000010000 */
[----:B------:R-:W-:-:S04]  /*14a50*/  FADD.FTZ R55, R178, R55 ;  /* 0x00000037b2377221 */ /* 0x000fc80000010000 */
[----:B------:R-:W-:Y:S02]  /*14a60*/  FADD.FTZ R55, R152, R55 ;  /* 0x0000003798377221 */ /* 0x000fe40000010000 */
[----:B------:R-:W0:Y:S01]  /*14a70*/  MUFU.EX2 R177, R177 ;  /* 0x000000b100b17308 */ /* 0x000e220000000800 */
[----:B--2---:R-:W-:Y:S01]  /*14a80*/  FADD.FTZ R5, R183, R8 ;  /* 0x00000008b7057221 */ /* 0x004fe20000010000 */
[----:B------:R-:W-:-:S04]  /*14a90*/  FADD.FTZ R55, R172, R55 ;  /* 0x00000037ac377221 */ /* 0x000fc80000010000 */
[----:B------:R-:W-:Y:S02]  /*14aa0*/  FADD.FTZ R55, R40, R55 ;  /* 0x0000003728377221 */ /* 0x000fe40000010000 */
[----:B------:R-:W2:Y:S01]  /*14ab0*/  MUFU.EX2 R34, R34 ;  /* 0x0000002200227308 */ /* 0x000ea20000000800 */
[----:B-1----:R-:W-:Y:S01]  /*14ac0*/  FADD.FTZ R8, R60, R5 ;  /* 0x000000053c087221 */ /* 0x002fe20000010000 */
[----:B------:R-:W-:-:S06]  /*14ad0*/  FADD.FTZ R58, R174, R55 ;  /* 0x00000037ae3a7221 */ /* 0x000fcc0000010000 */
        /* <DEDUP_REMOVED lines=36> */
[----:B------:R-:W-:-:S06]  /*14d20*/  FADD.FTZ R55, R53, R58 ;  /* 0x0000003a35377221 */ /* 0x000fcc0000010000 */
        /* <DEDUP_REMOVED lines=48> */
[----:B-1----:R-:W-:-:S03]  /*15030*/  FADD.FTZ R8, R56, R5 ;  /* 0x0000000538087221 */ /* 0x002fc60000010000 */
[----:B0-----:R-:W-:Y:S01]  /*15040*/  FADD.FTZ R5, R38, R55 ;  /* 0x0000003726057221 */ /* 0x001fe20000010000 */
[----:B------:R-:W-:Y:S06]  /*15050*/  @!P0 BRA `(.L_x_1895) ;  /* 0x0000000000048947 */ /* 0x000fec0003800000 */
[----:B------:R-:W-:Y:S01]  /*15060*/  BPT.TRAP 0x1 ;  /* 0x000000040000795c */ /* 0x000fe20000300000 */
.L_x_1895:
[----:B------:R-:W-:Y:S01]  /*15070*/  IMAD R55, R184, 0x8, R18 ;  /* 0x00000008b8377824 */ /* 0x000fe200078e0212 */
[----:B------:R-:W-:Y:S01]  /*15080*/  ISETP.GT.AND P3, PT, R4, R215, PT ;  /* 0x000000d70400720c */ /* 0x000fe20003f64270 */
[----:B------:R-:W-:Y:S01]  /*15090*/  IMAD.U32 R58, RZ, RZ, UR38 ;  /* 0x00000026ff3a7e24 */ /* 0x000fe2000f8e00ff */
[----:B------:R-:W-:Y:S01]  /*150a0*/  F2FP.BF16.F32.PACK_AB R176, R153, R176 ;  /* 0x000000b099b0723e */ /* 0x000fe200000010ff */
[----:B------:R-:W-:Y:S01]  /*150b0*/  VIADD R55, R55, 0x28860 ;  /* 0x0002886037377836 */ /* 0x000fe20000000000 */
[----:B------:R-:W-:Y:S01]  /*150c0*/  F2FP.BF16.F32.PACK_AB R178, R152, R178 ;  /* 0x000000b298b2723e */ /* 0x000fe200000010ff */
[-C--:B------:R-:W-:Y:S01]  /*150d0*/  FMUL.FTZ R88, R88, R3.reuse ;  /* 0x0000000358587220 */ /* 0x080fe20000410000 */
[-C--:B------:R-:W-:Y:S01]  /*150e0*/  FMUL.FTZ R89, R89, R3.reuse ;  /* 0x0000000359597220 */ /* 0x080fe20000410000 */
[-C--:B------:R-:W-:Y:S01]  /*150f0*/  FMUL.FTZ R92, R92, R3.reuse ;  /* 0x000000035c5c7220 */ /* 0x080fe20000410000 */
[----:B------:R-:W-:Y:S01]  /*15100*/  PRMT R55, R58, 0x654, R55 ;  /* 0x000006543a377816 */ /* 0x000fe20000000037 */
[-C--:B------:R-:W-:Y:S01]  /*15110*/  FMUL.FTZ R93, R93, R3.reuse ;  /* 0x000000035d5d7220 */ /* 0x080fe20000410000 */
[-C--:B------:R-:W-:Y:S01]  /*15120*/  FMUL.FTZ R96, R96, R3.reuse ;  /* 0x0000000360607220 */ /* 0x080fe20000410000 */
[-C--:B------:R-:W-:Y:S01]  /*15130*/  FMUL.FTZ R97, R97, R3.reuse ;  /* 0x0000000361617220 */ /* 0x080fe20000410000 */
[----:B------:R0:W-:Y:S01]  /*15140*/  SYNCS.ARRIVE.TRANS64.RED.A1T0 RZ, [R55+URZ], RZ ;  /* 0x000000ff37ff79a7 */ /* 0x0001e2000810043f */
        /* <DEDUP_REMOVED lines=92> */
[----:B------:R-:W-:Y:S01]  /*15710*/  F2FP.BF16.F32.PACK_AB R155, R38, R155 ;  /* 0x0000009b269b723e */ /* 0x000fe200000010ff */
[----:B0-----:R-:W-:Y:S06]  /*15720*/  @P3 BRA `(.L_x_1896) ;  /* 0xffffffcc00283947 */ /* 0x001fec000383ffff */
[----:B------:R-:W-:Y:S02]  /*15730*/  IMAD.MOV.U32 R0, RZ, RZ, R33 ;  /* 0x000000ffff007224 */ /* 0x000fe400078e0021 */
[----:B------:R-:W-:Y:S02]  /*15740*/  IMAD.MOV.U32 R3, RZ, RZ, R32 ;  /* 0x000000ffff037224 */ /* 0x000fe400078e0020 */
[----:B------:R-:W-:Y:S02]  /*15750*/  IMAD.MOV.U32 R184, RZ, RZ, R216 ;  /* 0x000000ffffb87224 */ /* 0x000fe400078e00d8 */
[----:B------:R-:W-:-:S07]  /*15760*/  IMAD.MOV.U32 R187, RZ, RZ, R217 ;  /* 0x000000ffffbb7224 */ /* 0x000fce00078e00d9 */
.L_x_1876:
[----:B------:R-:W0:Y:S01]  /*15770*/  LDC R24, c[0x0][0x448] ;  /* 0x00011200ff187b82 */ /* 0x000e220000000800 */
[----:B------:R-:W-:-:S07]  /*15780*/  IADD3 R27, R198, 0x1, -R196 ;  /* 0x00000001c61b7810 */ /* 0x000fce0007ffe8c4 */
[----:B------:R-:W1:Y:S01]  /*15790*/  LDC R28, c[0x0][0x9e4] ;  /* 0x00027900ff1c7b82 */ /* 0x000e620000000800 */
[----:B0-----:R-:W-:Y:S01]  /*157a0*/  ISETP.NE.AND P4, PT, R24, 0x1, PT ;  /* 0x000000011800780c */ /* 0x001fe20003f85270 */
[----:B------:R-:W-:Y:S01]  /*157b0*/  VIADD R24, R200, 0x7f ;  /* 0x0000007fc8187836 */ /* 0x000fe20000000000 */
[----:B-1----:R-:W-:-:S11]  /*157c0*/  ISETP.GE.AND P5, PT, R28, 0x1, PT ;  /* 0x000000011c00780c */ /* 0x002fd60003fa6270 */
[----:B------:R-:W0:Y:S08]  /*157d0*/  @P4 LDC R25, c[0x0][0x44c] ;  /* 0x00011300ff194b82 */ /* 0x000e300000000800 */
[----:B------:R-:W1:Y:S01]  /*157e0*/  @P4 LDC R26, c[0x0][0x450] ;  /* 0x00011400ff1a4b82 */ /* 0x000e620000000800 */
[----:B0-----:R-:W-:-:S05]  /*157f0*/  @P4 IMAD.HI.U32 R25, R24, R25, RZ ;  /* 0x0000001918194227 */ /* 0x001fca00078e00ff */
[----:B-1----:R-:W-:-:S05]  /*15800*/  @P4 SHF.R.U32.HI R24, RZ, R26, R25 ;  /* 0x0000001aff184219 */ /* 0x002fca0000011619 */
[----:B------:R-:W-:-:S04]  /*15810*/  IMAD.IADD R24, R27, 0x1, R24 ;  /* 0x000000011b187824 */ /* 0x000fc800078e0218 */
[----:B------:R-:W-:Y:S01]  /*15820*/  VIADD R26, R24, -UR50 ;  /* 0x80000032181a7c36 */ /* 0x000fe20008000000 */
        /* <DEDUP_REMOVED lines=12> */
.L_x_1899:
[----:B------:R-:W-:-:S13]  /*158f0*/  ISETP.NE.AND P1, PT, R28, 0x1, PT ;  /* 0x000000011c00780c */ /* 0x000fda0003f25270 */
[----:B------:R-:W0:Y:S02]  /*15900*/  @P1 LDC.64 R24, c[0x0][0x9e8] ;  /* 0x00027a00ff181b82 */ /* 0x000e240000000a00 */
[----:B0-----:R-:W-:-:S05]  /*15910*/  @P1 IMAD.HI.U32 R24, R27, R24, RZ ;  /* 0x000000181b181227 */ /* 0x001fca00078e00ff */
[----:B------:R-:W-:-:S07]  /*15920*/  @P1 SHF.R.U32.HI R27, RZ, R25, R24 ;  /* 0x00000019ff1b1219 */ /* 0x000fce0000011618 */
.L_x_1900:
[----:B------:R-:W-:Y:S05]  /*15930*/  BSYNC B0 ;  /* 0x0000000000007941 */ /* 0x000fea0003800000 */
.L_x_1898:
[----:B------:R-:W-:-:S05]  /*15940*/  IMAD R27, R27, R28, RZ ;  /* 0x0000001c1b1b7224 */ /* 0x000fca00078e02ff */
[----:B------:R-:W-:-:S07]  /*15950*/  VIMNMX R26, R26, R27, !PT ;  /* 0x0000001b1a1a7248 */ /* 0x000fce0007fe0100 */
.L_x_1897:
[----:B------:R-:W-:-:S05]  /*15960*/  VIADD R26, R26, 0x7f ;  /* 0x0000007f1a1a7836 */ /* 0x000fca0000000000 */
[----:B------:R-:W-:-:S04]  /*15970*/  SHF.R.S32.HI R25, RZ, 0x1f, R26 ;  /* 0x0000001fff197819 */ /* 0x000fc8000001141a */
[----:B------:R-:W-:-:S04]  /*15980*/  LEA.HI R25, R25, R26, RZ, 0x7 ;  /* 0x0000001a19197211 */ /* 0x000fc800078f38ff */
[----:B------:R-:W-:-:S04]  /*15990*/  SHF.R.S32.HI R25, RZ, 0x7, R25 ;  /* 0x00000007ff197819 */ /* 0x000fc80000011419 */
[----:B------:R-:W-:-:S04]  /*159a0*/  VIMNMX R215, R208, R25, !PT ;  /* 0x00000019d0d77248 */ /* 0x000fc80007fe0100 */
[----:B------:R-:W-:-:S13]  /*159b0*/  ISETP.GE.AND P1, PT, R4, R215, PT ;  /* 0x000000d70400720c */ /* 0x000fda0003f26270 */
[----:B------:R-:W-:Y:S05]  /*159c0*/  @!P1 BRA `(.L_x_1901) ;  /* 0x0000002000dc9947 */ /* 0x000fea0003800000 */
[----:B------:R-:W-:Y:S02]  /*159d0*/  IMAD.MOV.U32 R216, RZ, RZ, R0 ;  /* 0x000000ffffd87224 */ /* 0x000fe400078e0000 */
[----:B------:R-:W-:Y:S02]  /*159e0*/  IMAD.MOV.U32 R217, RZ, RZ, R3 ;  /* 0x000000ffffd97224 */ /* 0x000fe400078e0003 */
[----:B------:R-:W-:Y:S02]  /*159f0*/  IMAD.MOV.U32 R206, RZ, RZ, R187 ;  /* 0x000000ffffce7224 */ /* 0x000fe400078e00bb */
[----:B------:R-:W-:-:S07]  /*15a00*/  IMAD.MOV.U32 R218, RZ, RZ, R184 ;  /* 0x000000ffffda7224 */ /* 0x000fce00078e00b8 */
.L_x_1913:
        /* <DEDUP_REMOVED lines=8> */
.L_x_1903:
        /* <DEDUP_REMOVED lines=8> */
.L_x_1904:
[----:B------:R-:W-:Y:S04]  /*15b10*/  BSSY B0, `(.L_x_1902) ;  /* 0x0000004000007945 */ /* 0x000fe80003800000 */
[----:B-1----:R-:W-:Y:S05]  /*15b20*/  @P2 BRA `(.L_x_1905) ;  /* 0x0000000000082947 */ /* 0x002fea0003800000 */
[----:B------:R-:W1:Y:S02]  /*15b30*/  SYNCS.PHASECHK.TRANS64.TRYWAIT P2, [R3+URZ+0x28830], R0 ;  /* 0x02883000030075a7 */ /* 0x000e64000804017f */
[----:B-1----:R-:W-:Y:S05]  /*15b40*/  @!P2 BRA `(.L_x_1906) ;  /* 0x000001340050a947 */ /* 0x002fea0003800000 */
.L_x_1905:
[----:B------:R-:W-:Y:S05]  /*15b50*/  BSYNC B0 ;  /* 0x0000000000007941 */ /* 0x000fea0003800000 */
.L_x_1902:
[----:B01----:R-:W0:Y:S01]  /*15b60*/  S2R R0, SR_TID.X ;  /* 0x0000000000007919 */ /* 0x003e220000002100 */
[----:B------:R-:W-:Y:S01]  /*15b70*/  VIADD R184, R218, 0x1 ;  /* 0x00000001dab87836 */ /* 0x000fe20000000000 */
[----:B------:R-:W-:Y:S05]  /*15b80*/  WARPSYNC.ALL ;  /* 0x0000000000007948 */ /* 0x000fea0003800000 */
[----:B------:R-:W-:Y:S01]  /*15b90*/  ISETP.NE.AND P2, PT, R184, 0x2, PT ;  /* 0x00000002b800780c */ /* 0x000fe20003f45270 */
[----:B------:R-:W-:Y:S01]  /*15ba0*/  IMAD.MOV.U32 R25, RZ, RZ, 0x40000040 ;  /* 0x40000040ff197424 */ /* 0x000fe200078e00ff */
[----:B------:R-:W-:Y:S01]  /*15bb0*/  R2UR UR8, R6 ;  /* 0x00000000060872ca */ /* 0x000fe200000e0000 */
[----:B------:R-:W-:Y:S01]  /*15bc0*/  IMAD.MOV.U32 R29, RZ, RZ, 0x40000040 ;  /* 0x40000040ff1d7424 */ /* 0x000fe200078e00ff */
[----:B------:R-:W-:Y:S01]  /*15bd0*/  SEL R184, R184, RZ, P2 ;  /* 0x000000ffb8b87207 */ /* 0x000fe20001000000 */
[----:B------:R-:W-:Y:S01]  /*15be0*/  IMAD.MOV.U32 R27, RZ, RZ, 0x40000040 ;  /* 0x40000040ff1b7424 */ /* 0x000fe200078e00ff */
[----:B------:R-:W-:Y:S01]  /*15bf0*/  R2UR UR11, R25 ;  /* 0x00000000190b72ca */ /* 0x000fe200000e0000 */
[----:B------:R-:W-:Y:S01]  /*15c00*/  IMAD.MOV.U32 R31, RZ, RZ, 0x40000040 ;  /* 0x40000040ff1f7424 */ /* 0x000fe200078e00ff */
[----:B------:R-:W-:Y:S01]  /*15c10*/  R2UR UR9, R7 ;  /* 0x00000000070972ca */ /* 0x000fe200000e0000 */
[----:B------:R-:W-:Y:S01]  /*15c20*/  IMAD R24, R184, 0x800, R9 ;  /* 0x00000800b8187824 */ /* 0x000fe200078e0209 */
[----:B------:R-:W-:-:S02]  /*15c30*/  R2UR UR15, R29 ;  /* 0x000000001d0f72ca */ /* 0x000fc400000e0000 */
        /* <DEDUP_REMOVED lines=10> */
[----:B------:R-:W-:-:S02]  /*15ce0*/  R2UR UR27, R27 ;  /* 0x000000001b1b72ca */ /* 0x000fc400000e0000 */
[----:B------:R-:W-:Y:S01]  /*15cf0*/  R2UR UR22, R28 ;  /* 0x000000001c1672ca */ /* 0x000fe200000e0000 */
[C---:B------:R-:W-:Y:S01]  /*15d00*/  VIADD R28, R24.reuse, 0x402 ;  /* 0x00000402181c7836 */ /* 0x040fe20000000000 */
[----:B0-----:R-:W-:Y:S01]  /*15d10*/  SHF.R.U32.HI R0, RZ, 0x7, R0 ;  /* 0x00000007ff007819 */ /* 0x001fe20000011600 */
[----:B------:R-:W-:Y:S01]  /*15d20*/  VIADD R24, R24, 0x406 ;  /* 0x0000040618187836 */ /* 0x000fe20000000000 */
[----:B------:R-:W-:Y:S02]  /*15d30*/  R2UR UR26, R26 ;  /* 0x000000001a1a72ca */ /* 0x000fe400000e0000 */
[----:B------:R-:W-:Y:S01]  /*15d40*/  R2UR UR30, R28 ;  /* 0x000000001c1e72ca */ /* 0x000fe200000e0000 */
[----:B------:R-:W-:Y:S01]  /*15d50*/  VIADD R0, R0, 0x8 ;  /* 0x0000000800007836 */ /* 0x000fe20000000000 */
[----:B------:R-:W-:Y:S02]  /*15d60*/  R2UR UR31, R29 ;  /* 0x000000001d1f72ca */ /* 0x000fe400000e0000 */
[----:B------:R-:W-:-:S02]  /*15d70*/  R2UR UR34, R30 ;  /* 0x000000001e2272ca */ /* 0x000fc400000e0000 */
[----:B------:R0:W-:Y:S01]  /*15d80*/  BAR.SYNC.DEFER_BLOCKING R0, 0x100 ;  /* 0x000400000000751d */ /* 0x0001e20000010000 */
[----:B------:R-:W-:Y:S02]  /*15d90*/  R2UR UR35, R31 ;  /* 0x000000001f2372ca */ /* 0x000fe400000e0000 */
[----:B------:R-:W-:Y:S02]  /*15da0*/  R2UR UR46, R24 ;  /* 0x00000000182e72ca */ /* 0x000fe400000e0000 */
[----:B------:R-:W-:Y:S02]  /*15db0*/  R2UR UR47, R25 ;  /* 0x00000000192f72ca */ /* 0x000fe400000e0000 */
[----:B------:R-:W-:Y:S02]  /*15dc0*/  R2UR UR12, R194 ;  /* 0x00000000c20c72ca */ /* 0x000fe400000e0000 */
[----:B------:R-:W-:Y:S02]  /*15dd0*/  R2UR UR13, R195 ;  /* 0x00000000c30d72ca */ /* 0x000fe400000e0000 */
[----:B------:R-:W-:-:S02]  /*15de0*/  R2UR UR16, R192 ;  /* 0x00000000c01072ca */ /* 0x000fc400000e0000 */
[----:B------:R-:W-:Y:S02]  /*15df0*/  R2UR UR17, R193 ;  /* 0x00000000c11172ca */ /* 0x000fe400000e0000 */
        /* <DEDUP_REMOVED lines=9> */
[----:B------:R-:W-:Y:S01]  /*15e90*/  HGMMA.64x128x16.F32.BF16 R24, gdesc[UR8], RZ, !UPT, gsb0 ;  /* 0x01e00000081879f0 */ /* 0x000fe2000c0018ff */
        /* <DEDUP_REMOVED lines=27> */
.L_x_1908:
[----:B------:R-:W-:Y:S01]  /*16050*/  SHF.L.U32 R0, R206, 0x1f, RZ ;  /* 0x0000001fce007819 */ /* 0x000fe200000006ff */
[----:B------:R-:W-:-:S04]  /*16060*/  IMAD R3, R218, 0x8, R18 ;  /* 0x00000008da037824 */ /* 0x000fc800078e0212 */
[----:B------:R0:W1:Y:S01]  /*16070*/  SYNCS.PHASECHK.TRANS64.TRYWAIT P1, [R3+URZ+0x28850], R0 ;  /* 0x02885000030075a7 */ /* 0x000062000802017f */
[----:B------:R-:W-:Y:S05]  /*16080*/  @!P0 BRA `(.L_x_1909) ;  /* 0x0000000000048947 */ /* 0x000fea0003800000 */
[----:B------:R-:W-:Y:S01]  /*16090*/  BPT.TRAP 0x1 ;  /* 0x000000040000795c */ /* 0x000fe20000300000 */
.L_x_1909:
[----:B-1----:R-:W-:Y:S05]  /*160a0*/  @P1 BRA `(.L_x_1907) ;  /* 0x0000000000081947 */ /* 0x002fea0003800000 */
[----:B------:R-:W1:Y:S02]  /*160b0*/  SYNCS.PHASECHK.TRANS64.TRYWAIT P1, [R3+URZ+0x28850], R0 ;  /* 0x02885000030075a7 */ /* 0x000e64000802017f */
[----:B-1----:R-:W-:Y:S05]  /*160c0*/  @!P1 BRA `(.L_x_1910) ;  /* 0x0000013000049947 */ /* 0x002fea0003800000 */
.L_x_1907:
        /* <DEDUP_REMOVED lines=13> */
[----:B0-----:R-:W-:-:S04]  /*161a0*/  SHF.R.U32.HI R3, RZ, 0x7, R3 ;  /* 0x00000007ff037819 */ /* 0x001fc80000011603 */
[----:B------:R-:W-:Y:S01]  /*161b0*/  IADD3 R0, -R3, 0xb, RZ ;  /* 0x0000000b03007810 */ /* 0x000fe20007ffe1ff */
        /* <DEDUP_REMOVED lines=49> */
[----:B------:R0:W-:Y:S06]  /*164d0*/  BAR.ARV R0, 0x100 ;  /* 0x000400000000751d */ /* 0x0001ec0000002000 */
[----:B------:R-:W-:Y:S05]  /*164e0*/  @!P0 BRA `(.L_x_1911) ;  /* 0x0000000000048947 */ /* 0x000fea0003800000 */
[----:B------:R-:W-:Y:S01]  /*164f0*/  BPT.TRAP 0x1 ;  /* 0x000000040000795c */ /* 0x000fe20000300000 */
.L_x_1911:
[----:B0-----:R-:W-:Y:S01]  /*16500*/  FMNMX.FTZ R0, R24, R217, !PT ;  /* 0x000000d918007209 */ /* 0x001fe20007810000 */
[----:B------:R-:W-:-:S03]  /*16510*/  UMOV UR51, UR6 ;  /* 0x0000000600337c82 */ /* 0x000fc60008000000 */
[----:B------:R-:W-:Y:S02]  /*16520*/  FMNMX.FTZ R3, R25, R0, !PT ;  /* 0x0000000019037209 */ /* 0x000fe40007810000 */
[----:B------:R-:W-:-:S04]  /*16530*/  FMNMX.FTZ R0, R26, R216, !PT ;  /* 0x000000d81a007209 */ /* 0x000fc80007810000 */
        /* <DEDUP_REMOVED lines=69> */
[C---:B------:R-:W-:Y:S01]  /*16990*/  FMUL.FTZ R152, R3.reuse, UR51 ;  /* 0x0000003303987c20 */ /* 0x040fe20008410000 */
[----:B------:R-:W-:Y:S01]  /*169a0*/  FADD.FTZ R156, -R3, R217 ;  /* 0x000000d9039c7221 */ /* 0x000fe20000010100 */
[----:B------:R-:W-:Y:S02]  /*169b0*/  FADD.FTZ R153, -R0, R216 ;  /* 0x000000d800997221 */ /* 0x000fe40000010100 */
[--C-:B------:R-:W-:Y:S01]  /*169c0*/  FFMA.FTZ R170, R52, UR51, -R152.reuse ;  /* 0x0000003334aa7c23 */ /* 0x100fe20008010898 */
[----:B------:R-:W-:Y:S01]  /*169d0*/  FMUL.FTZ R52, R0, UR51 ;  /* 0x0000003300347c20 */ /* 0x000fe20008410000 */
[----:B------:R-:W-:Y:S01]  /*169e0*/  FFMA.FTZ R180, R24, UR51, -R152 ;  /* 0x0000003318b47c23 */ /* 0x000fe20008010898 */
[----:B------:R-:W-:Y:S01]  /*169f0*/  FMUL.FTZ R153, R153, UR51 ;  /* 0x0000003399997c20 */ /* 0x000fe20008410000 */
[----:B------:R-:W-:Y:S01]  /*16a00*/  FMUL.FTZ R156, R156, UR51 ;  /* 0x000000339c9c7c20 */ /* 0x000fe20008410000 */
[----:B------:R-:W-:Y:S01]  /*16a10*/  FFMA.FTZ R181, R26, UR51, -R52 ;  /* 0x000000331ab57c23 */ /* 0x000fe20008010834 */
[----:B------:R-:W-:Y:S01]  /*16a20*/  FFMA.FTZ R161, R25, UR51, -R152 ;  /* 0x0000003319a17c23 */ /* 0x000fe20008010898 */
[----:B------:R0:W-:Y:S01]  /*16a30*/  MUFU.EX2 R207, R153 ;  /* 0x0000009900cf7308 */ /* 0x0001e20000000800 */
[----:B------:R-:W-:-:S02]  /*16a40*/  IMAD R26, R184, 0x8, R18 ;  /* 0x00000008b81a7824 */ /* 0x000fc400078e0212 */
[----:B------:R-:W-:Y:S01]  /*16a50*/  FFMA.FTZ R182, R28, UR51, -R152 ;  /* 0x000000331cb67c23 */ /* 0x000fe20008010898 */
[--C-:B------:R-:W-:Y:S01]  /*16a60*/  FFMA.FTZ R183, R30, UR51, -R52.reuse ;  /* 0x000000331eb77c23 */ /* 0x100fe20008010834 */
[--C-:B------:R-:W-:Y:S01]  /*16a70*/  FFMA.FTZ R177, R34, UR51, -R52.reuse ;  /* 0x0000003322b17c23 */ /* 0x100fe20008010834 */
[----:B------:R-:W-:Y:S01]  /*16a80*/  FFMA.FTZ R34, R39, UR51, -R52 ;  /* 0x0000003327227c23 */ /* 0x000fe20008010834 */
[----:B------:R-:W-:Y:S02]  /*16a90*/  VIADD R26, R26, 0x28840 ;  /* 0x000288401a1a7836 */ /* 0x000fe40000000000 */
[--C-:B------:R-:W-:Y:S01]  /*16aa0*/  FFMA.FTZ R159, R29, UR51, -R152.reuse ;  /* 0x000000331d9f7c23 */ /* 0x100fe20008010898 */
[----:B------:R-:W-:Y:S01]  /*16ab0*/  MUFU.EX2 R206, R156 ;  /* 0x0000009c00ce7308 */ /* 0x000fe20000000800 */
[--C-:B0-----:R-:W-:Y:S01]  /*16ac0*/  FFMA.FTZ R153, R41, UR51, -R152.reuse ;  /* 0x0000003329997c23 */ /* 0x101fe20008010898 */
[----:B------:R-:W-:Y:S01]  /*16ad0*/  FFMA.FTZ R41, R49, UR51, -R152 ;  /* 0x0000003331297c23 */ /* 0x000fe20008010898 */
[----:B------:R-:W-:Y:S01]  /*16ae0*/  FFMA.FTZ R49, R27, UR51, -R52 ;  /* 0x000000331b317c23 */ /* 0x000fe20008010834 */
[----:B------:R-:W-:-:S02]  /*16af0*/  IMAD.U32 R39, RZ, RZ, UR38 ;  /* 0x00000026ff277e24 */ /* 0x000fc4000f8e00ff */
[----:B------:R-:W-:Y:S01]  /*16b00*/  FFMA.FTZ R168, R48, UR51, -R152 ;  /* 0x0000003330a87c23 */ /* 0x000fe20008010898 */
[----:B------:R-:W-:Y:S01]  /*16b10*/  FFMA.FTZ R48, R31, UR51, -R52 ;  /* 0x000000331f307c23 */ /* 0x000fe20008010834 */
[----:B------:R-:W-:Y:S01]  /*16b20*/  FFMA.FTZ R176, R32, UR51, -R152 ;  /* 0x0000003320b07c23 */ /* 0x000fe20008010898 */
[----:B------:R-:W0:Y:S01]  /*16b30*/  MUFU.EX2 R180, R180 ;  /* 0x000000b400b47308 */ /* 0x000e220000000800 */
[----:B------:R-:W-:Y:S01]  /*16b40*/  PRMT R26, R39, 0x654, R26 ;  /* 0x00000654271a7816 */ /* 0x000fe2000000001a */
[--C-:B------:R-:W-:Y:S01]  /*16b50*/  FFMA.FTZ R179, R38, UR51, -R52.reuse ;  /* 0x0000003326b37c23 */ /* 0x100fe20008010834 */
[----:B------:R-:W-:Y:S01]  /*16b60*/  FFMA.FTZ R38, R55, UR51, -R52 ;  /* 0x0000003337267c23 */ /* 0x000fe20008010834 */
[--C-:B------:R-:W-:Y:S01]  /*16b70*/  FFMA.FTZ R157, R33, UR51, -R152.reuse ;  /* 0x00000033219d7c23 */ /* 0x100fe20008010898 */
[----:B------:R-:W-:Y:S01]  /*16b80*/  FFMA.FTZ R172, R40, UR51, -R152 ;  /* 0x0000003328ac7c23 */ /* 0x000fe20008010898 */
[----:B------:R-:W-:Y:S01]  /*16b90*/  FFMA.FTZ R35, R35, UR51, -R52 ;  /* 0x0000003323237c23 */ /* 0x000fe20008010834 */
[----:B------:R1:W-:Y:S01]  /*16ba0*/  SYNCS.ARRIVE.TRANS64.RED.A1T0 RZ, [R26+URZ], RZ ;  /* 0x000000ff1aff79a7 */ /* 0x0003e2000810043f */
[----:B------:R-:W2:Y:S01]  /*16bb0*/  MUFU.EX2 R181, R181 ;  /* 0x000000b500b57308 */ /* 0x000ea20000000800 */
[--C-:B------:R-:W-:Y:S01]  /*16bc0*/  FFMA.FTZ R40, R53, UR51, -R152.reuse ;  /* 0x0000003335287c23 */ /* 0x100fe20008010898 */
[----:B------:R-:W-:Y:S01]  /*16bd0*/  FFMA.FTZ R164, R56, UR51, -R152 ;  /* 0x0000003338a47c23 */ /* 0x000fe20008010898 */
[--C-:B------:R-:W-:Y:S01]  /*16be0*/  FFMA.FTZ R173, R42, UR51, -R52.reuse ;  /* 0x000000332aad7c23 */ /* 0x100fe20008010834 */
[--C-:B------:R-:W-:Y:S01]  /*16bf0*/  FFMA.FTZ R31, R43, UR51, -R52.reuse ;  /* 0x000000332b1f7c23 */ /* 0x100fe20008010834 */
[--C-:B------:R-:W-:Y:S01]  /*16c00*/  FFMA.FTZ R175, R46, UR51, -R52.reuse ;  /* 0x000000332eaf7c23 */ /* 0x100fe20008010834 */
[--C-:B------:R-:W-:Y:S01]  /*16c10*/  FFMA.FTZ R30, R47, UR51, -R52.reuse ;  /* 0x000000332f1e7c23 */ /* 0x100fe20008010834 */
[--C-:B------:R-:W-:Y:S01]  /*16c20*/  FFMA.FTZ R169, R50, UR51, -R52.reuse ;  /* 0x0000003332a97c23 */ /* 0x100fe20008010834 */
[----:B------:R-:W3:Y:S01]  /*16c30*/  MUFU.EX2 R161, R161 ;  /* 0x000000a100a17308 */ /* 0x000ee20000000800 */
[--C-:B------:R-:W-:Y:S01]  /*16c40*/  FFMA.FTZ R27, R51, UR51, -R52.reuse ;  /* 0x00000033331b7c23 */ /* 0x100fe20008010834 */
[--C-:B------:R-:W-:Y:S01]  /*16c50*/  FFMA.FTZ R171, R54, UR51, -R52.reuse ;  /* 0x0000003336ab7c23 */ /* 0x100fe20008010834 */
[--C-:B------:R-:W-:Y:S01]  /*16c60*/  FFMA.FTZ R165, R58, UR51, -R52.reuse ;  /* 0x000000333aa57c23 */ /* 0x100fe20008010834 */
[--C-:B------:R-:W-:Y:S01]  /*16c70*/  FFMA.FTZ R53, R59, UR51, -R52.reuse ;  /* 0x000000333b357c23 */ /* 0x100fe20008010834 */
[--C-:B------:R-:W-:Y:S01]  /*16c80*/  FFMA.FTZ R167, R62, UR51, -R52.reuse ;  /* 0x000000333ea77c23 */ /* 0x100fe20008010834 */
[--C-:B------:R-:W-:Y:S01]  /*16c90*/  FFMA.FTZ R56, R63, UR51, -R52.reuse ;  /* 0x000000333f387c23 */ /* 0x100fe20008010834 */
[--C-:B------:R-:W-:Y:S01]  /*16ca0*/  FFMA.FTZ R54, R66, UR51, -R52.reuse ;  /* 0x0000003342367c23 */ /* 0x100fe20008010834 */
[----:B------:R-:W4:Y:S01]  /*16cb0*/  MUFU.EX2 R49, R49 ;  /* 0x0000003100317308 */ /* 0x000f220000000800 */
[--C-:B------:R-:W-:Y:S01]  /*16cc0*/  FFMA.FTZ R55, R67, UR51, -R52.reuse ;  /* 0x0000003343377c23 */ /* 0x100fe20008010834 */
[--C-:B------:R-:W-:Y:S01]  /*16cd0*/  FFMA.FTZ R163, R70, UR51, -R52.reuse ;  /* 0x0000003346a37c23 */ /* 0x100fe20008010834 */
[--C-:B------:R-:W-:Y:S01]  /*16ce0*/  FFMA.FTZ R71, R71, UR51, -R52.reuse ;  /* 0x0000003347477c23 */ /* 0x100fe20008010834 */
[--C-:B------:R-:W-:Y:S01]  /*16cf0*/  FFMA.FTZ R50, R74, UR51, -R52.reuse ;  /* 0x000000334a327c23 */ /* 0x100fe20008010834 */
[--C-:B------:R-:W-:Y:S01]  /*16d00*/  FFMA.FTZ R51, R75, UR51, -R52.reuse ;  /* 0x000000334b337c23 */ /* 0x100fe20008010834 */
[--C-:B------:R-:W-:Y:S01]  /*16d10*/  FFMA.FTZ R46, R78, UR51, -R52.reuse ;  /* 0x000000334e2e7c23 */ /* 0x100fe20008010834 */
[--C-:B------:R-:W-:Y:S01]  /*16d20*/  FFMA.FTZ R47, R79, UR51, -R52.reuse ;  /* 0x000000334f2f7c23 */ /* 0x100fe20008010834 */
[----:B------:R-:W5:Y:S01]  /*16d30*/  MUFU.EX2 R182, R182 ;  /* 0x000000b600b67308 */ /* 0x000f620000000800 */
[--C-:B------:R-:W-:Y:S01]  /*16d40*/  FFMA.FTZ R42, R82, UR51, -R52.reuse ;  /* 0x00000033522a7c23 */ /* 0x100fe20008010834 */
[--C-:B------:R-:W-:Y:S01]  /*16d50*/  FFMA.FTZ R43, R83, UR51, -R52.reuse ;  /* 0x00000033532b7c23 */ /* 0x100fe20008010834 */
[----:B------:R-:W-:Y:S01]  /*16d60*/  FFMA.FTZ R39, R87, UR51, -R52 ;  /* 0x0000003357277c23 */ /* 0x000fe20008010834 */
[----:B0-----:R-:W-:Y:S01]  /*16d70*/  FFMA.FTZ R8, R206, R8, R180 ;  /* 0x00000008ce087223 */ /* 0x001fe200000100b4 */
[--C-:B------:R-:W-:Y:S01]  /*16d80*/  FFMA.FTZ R178, R36, UR51, -R152.reuse ;  /* 0x0000003324b27c23 */ /* 0x100fe20008010898 */
[--C-:B------:R-:W-:Y:S01]  /*16d90*/  FFMA.FTZ R155, R37, UR51, -R152.reuse ;  /* 0x00000033259b7c23 */ /* 0x100fe20008010898 */
[--C-:B------:R-:W-:Y:S01]  /*16da0*/  FFMA.FTZ R37, R57, UR51, -R152.reuse ;  /* 0x0000003339257c23 */ /* 0x100fe20008010898 */
[----:B------:R-:W0:Y:S01]  /*16db0*/  MUFU.EX2 R183, R183 ;  /* 0x000000b700b77308 */ /* 0x000e220000000800 */
[--C-:B------:R-:W-:Y:S01]  /*16dc0*/  FFMA.FTZ R174, R44, UR51, -R152.reuse ;  /* 0x000000332cae7c23 */ /* 0x100fe20008010898 */
        /* <DEDUP_REMOVED lines=16> */
[----:B------:R-:W-:-:S06]  /*16ed0*/  FFMA.FTZ R45, R85, UR51, -R152 ;  /* 0x00000033552d7c23 */ /* 0x000fcc0008010898 */
[----:B------:R-:W0:Y:S08]  /*16ee0*/  MUFU.EX2 R176, R176 ;  /* 0x000000b000b07308 */ /* 0x000e300000000800 */
[----:B-1----:R1:W-:Y:S08]  /*16ef0*/  MUFU.EX2 R26, R38 ;  /* 0x00000026001a7308 */ /* 0x0023f00000000800 */
[----:B------:R-:W0:Y:S01]  /*16f00*/  MUFU.EX2 R177, R177 ;  /* 0x000000b100b17308 */ /* 0x000e220000000800 */
[----:B-1----:R-:W-:Y:S01]  /*16f10*/  FFMA.FTZ R38, R86, UR51, -R52 ;  /* 0x0000003356267c23 */ /* 0x002fe20008010834 */
[----:B--2---:R-:W-:Y:S01]  /*16f20*/  FFMA.FTZ R52, R207, R5, R181 ;  /* 0x00000005cf347223 */ /* 0x004fe200000100b5 */
[----:B---3--:R-:W-:-:S03]  /*16f30*/  FADD.FTZ R5, R161, R8 ;  /* 0x00000008a1057221 */ /* 0x008fc60000010000 */
[----:B----4-:R-:W-:Y:S01]  /*16f40*/  FADD.FTZ R52, R49, R52 ;  /* 0x0000003431347221 */ /* 0x010fe20000010000 */
[----:B-----5:R-:W-:Y:S01]  /*16f50*/  FADD.FTZ R8, R182, R5 ;  /* 0x00000005b6087221 */ /* 0x020fe20000010000 */
[----:B------:R-:W1:Y:S02]  /*16f60*/  MUFU.EX2 R157, R157 ;  /* 0x0000009d009d7308 */ /* 0x000e640000000800 */
[----:B0-----:R-:W-:Y:S01]  /*16f70*/  FADD.FTZ R5, R183, R52 ;  /* 0x00000034b7057221 */ /* 0x001fe20000010000 */
[----:B------:R-:W-:-:S03]  /*16f80*/  FADD.FTZ R57, R159, R8 ;  /* 0x000000089f397221 */ /* 0x000fc60000010000 */
[----:B------:R-:W-:Y:S01]  /*16f90*/  FADD.FTZ R8, R48, R5 ;  /* 0x0000000530087221 */ /* 0x000fe20000010000 */
[----:B------:R-:W-:Y:S01]  /*16fa0*/  FADD.FTZ R52, R176, R57 ;  /* 0x00000039b0347221 */ /* 0x000fe20000010000 */
[----:B------:R-:W0:Y:S02]  /*16fb0*/  MUFU.EX2 R35, R35 ;  /* 0x0000002300237308 */ /* 0x000e240000000800 */
        /* <DEDUP_REMOVED lines=40> */
[----:B0-----:R-:W-:-:S04]  /*17240*/  FADD.FTZ R57, R171, R8 ;  /* 0x00000008ab397221 */ /* 0x001fc80000010000 */
[----:B------:R-:W-:-:S03]  /*17250*/  FADD.FTZ R8, R26, R57 ;  /* 0x000000391a087221 */ /* 0x000fc60000010000 */
        /* <DEDUP_REMOVED lines=66> */
.L_x_1912:
[----:B------:R-:W-:Y:S01]  /*17680*/  IMAD R57, R218, 0x8, R18 ;  /* 0x00000008da397824 */ /* 0x000fe200078e0212 */
[----:B------:R-:W-:Y:S01]  /*17690*/  ISETP.GT.AND P1, PT, R4, R215, PT ;  /* 0x000000d70400720c */ /* 0x000fe20003f24270 */
[----:B------:R-:W-:Y:S01]  /*176a0*/  IMAD.U32 R58, RZ, RZ, UR38 ;  /* 0x00000026ff3a7e24 */ /* 0x000fe2000f8e00ff */
[----:B------:R-:W-:Y:S01]  /*176b0*/  F2FP.BF16.F32.PACK_AB R180, R161, R180 ;  /* 0x000000b4a1b4723e */ /* 0x000fe200000010ff */
[----:B------:R-:W-:Y:S01]  /*176c0*/  VIADD R57, R57, 0x28860 ;  /* 0x0002886039397836 */ /* 0x000fe20000000000 */
[----:B------:R-:W-:Y:S01]  /*176d0*/  F2FP.BF16.F32.PACK_AB R182, R159, R182 ;  /* 0x000000b69fb6723e */ /* 0x000fe200000010ff */
[----:B------:R-:W-:Y:S01]  /*176e0*/  FMUL.FTZ R88, R88, R206 ;  /* 0x000000ce58587220 */ /* 0x000fe20000410000 */
[----:B------:R-:W-:Y:S01]  /*176f0*/  F2FP.BF16.F32.PACK_AB R176, R157, R176 ;  /* 0x000000b09db0723e */ /* 0x000fe200000010ff */
[-C--:B------:R-:W-:Y:S01]  /*17700*/  FMUL.FTZ R89, R89, R206.reuse ;  /* 0x000000ce59597220 */ /* 0x080fe20000410000 */
[----:B------:R-:W-:Y:S01]  /*17710*/  PRMT R57, R58, 0x654, R57 ;  /* 0x000006543a397816 */ /* 0x000fe20000000039 */
[----:B------:R-:W-:Y:S01]  /*17720*/  FMUL.FTZ R92, R92, R206 ;  /* 0x000000ce5c5c7220 */ /* 0x000fe20000410000 */
[----:B------:R-:W-:Y:S01]  /*17730*/  F2FP.BF16.F32.PACK_AB R178, R155, R178 ;  /* 0x000000b29bb2723e */ /* 0x000fe200000010ff */
[----:B------:R-:W-:Y:S01]  /*17740*/  FMUL.FTZ R93, R93, R206 ;  /* 0x000000ce5d5d7220 */ /* 0x000fe20000410000 */
        /* <DEDUP_REMOVED lines=93> */
[----:B------:R-:W-:Y:S01]  /*17d20*/  IMAD.MOV.U32 R218, RZ, RZ, R184 ;  /* 0x000000ffffda7224 */ /* 0x000fe200078e00b8 */
[----:B0-----:R-:W-:Y:S06]  /*17d30*/  @P1 BRA `(.L_x_1913) ;  /* 0xffffffdc00341947 */ /* 0x001fec000383ffff */
.L_x_1901:
[----:B------:R-:W-:-:S13]  /*17d40*/  ISETP.GE.AND P1, PT, R4, R208, PT ;  /* 0x000000d00400720c */ /* 0x000fda0003f26270 */
[----:B------:R-:W-:Y:S05]  /*17d50*/  @!P1 BRA `(.L_x_1914) ;  /* 0x0000003000f49947 */ /* 0x000fea0003800000 */
[----:B------:R-:W-:Y:S02]  /*17d60*/  IMAD.MOV.U32 R215, RZ, RZ, R0 ;  /* 0x000000ffffd77224 */ /* 0x000fe400078e0000 */
[----:B------:R-:W-:Y:S02]  /*17d70*/  IMAD.MOV.U32 R216, RZ, RZ, R3 ;  /* 0x000000ffffd87224 */ /* 0x000fe400078e0003 */
[----:B------:R-:W-:Y:S02]  /*17d80*/  IMAD.MOV.U32 R206, RZ, RZ, R187 ;  /* 0x000000ffffce7224 */ /* 0x000fe400078e00bb */
[----:B------:R-:W-:-:S07]  /*17d90*/  IMAD.MOV.U32 R217, RZ, RZ, R184 ;  /* 0x000000ffffd97224 */ /* 0x000fce00078e00b8 */
.L_x_1934:
        /* <DEDUP_REMOVED lines=8> */
.L_x_1916:
        /* <DEDUP_REMOVED lines=8> */
.L_x_1917:
[----:B------:R-:W-:Y:S04]  /*17ea0*/  BSSY B0, `(.L_x_1915) ;  /* 0x0000004000007945 */ /* 0x000fe80003800000 */
[----:B-1----:R-:W-:Y:S05]  /*17eb0*/  @P2 BRA `(.L_x_1918) ;  /* 0x0000000000082947 */ /* 0x002fea0003800000 */
[----:B------:R-:W1:Y:S02]  /*17ec0*/  SYNCS.PHASECHK.TRANS64.TRYWAIT P2, [R3+URZ+0x28830], R0 ;  /* 0x02883000030075a7 */ /* 0x000e64000804017f */
[----:B-1----:R-:W-:Y:S05]  /*17ed0*/  @!P2 BRA `(.L_x_1919) ;  /* 0x000001100094a947 */ /* 0x002fea0003800000 */
.L_x_1918:
[----:B------:R-:W-:Y:S05]  /*17ee0*/  BSYNC B0 ;  /* 0x0000000000007941 */ /* 0x000fea0003800000 */
.L_x_1915:
        /* <DEDUP_REMOVED lines=79> */
.L_x_1921:
[----:B------:R-:W-:Y:S01]  /*183e0*/  SHF.L.U32 R0, R206, 0x1f, RZ ;  /* 0x0000001fce007819 */ /* 0x000fe200000006ff */
[----:B------:R-:W-:-:S04]  /*183f0*/  IMAD R3, R217, 0x8, R18 ;  /* 0x00000008d9037824 */ /* 0x000fc800078e0212 */
[----:B------:R0:W1:Y:S01]  /*18400*/  SYNCS.PHASECHK.TRANS64.TRYWAIT P1, [R3+URZ+0x28850], R0 ;  /* 0x02885000030075a7 */ /* 0x000062000802017f */
[----:B------:R-:W-:Y:S05]  /*18410*/  @!P0 BRA `(.L_x_1922) ;  /* 0x0000000000048947 */ /* 0x000fea0003800000 */
[----:B------:R-:W-:Y:S01]  /*18420*/  BPT.TRAP 0x1 ;  /* 0x000000040000795c */ /* 0x000fe20000300000 */
.L_x_1922:
[----:B-1----:R-:W-:Y:S05]  /*18430*/  @P1 BRA `(.L_x_1920) ;  /* 0x0000000000081947 */ /* 0x002fea0003800000 */
[----:B------:R-:W1:Y:S02]  /*18440*/  SYNCS.PHASECHK.TRANS64.TRYWAIT P1, [R3+URZ+0x28850], R0 ;  /* 0x02885000030075a7 */ /* 0x000e64000802017f */
[----:B-1----:R-:W-:Y:S05]  /*18450*/  @!P1 BRA `(.L_x_1923) ;  /* 0x0000010c00489947 */ /* 0x002fea0003800000 */
.L_x_1920:
        /* <DEDUP_REMOVED lines=67> */
.L_x_1924:
[----:B0-----:R-:W0:Y:S01]  /*18890*/  @P4 LDC R0, c[0x0][0x44c] ;  /* 0x00011300ff004b82 */ /* 0x001e220000000800 */
[----:B------:R-:W-:Y:S01]  /*188a0*/  IMAD.IADD R157, R202, 0x1, R200 ;  /* 0x00000001ca9d7824 */ /* 0x000fe200078e02c8 */
[----:B------:R-:W-:-:S06]  /*188b0*/  ULOP3.LUT UR8, URZ, UR48, URZ, 0x33, !UPT ;  /* 0x000000303f087292 */ /* 0x000fcc000f8e333f */
[----:B------:R-:W1:Y:S01]  /*188c0*/  @P4 LDC R3, c[0x0][0x450] ;  /* 0x00011400ff034b82 */ /* 0x000e620000000800 */
[----:B0-----:R-:W-:-:S05]  /*188d0*/  @P4 IMAD.HI.U32 R0, R157, R0, RZ ;  /* 0x000000009d004227 */ /* 0x001fca00078e00ff */
[----:B-1----:R-:W-:Y:S01]  /*188e0*/  @P4 SHF.R.U32.HI R157, RZ, R3, R0 ;  /* 0x00000003ff9d4219 */ /* 0x002fe20000011600 */
[----:B------:R-:W-:Y:S02]  /*188f0*/  IMAD R0, R184, 0x8, R18 ;  /* 0x00000008b8007824 */ /* 0x000fe400078e0212 */
[----:B------:R-:W-:Y:S02]  /*18900*/  IMAD.U32 R3, RZ, RZ, UR38 ;  /* 0x00000026ff037e24 */ /* 0x000fe4000f8e00ff */
[----:B------:R-:W-:Y:S01]  /*18910*/  VIADD R0, R0, 0x28840 ;  /* 0x0002884000007836 */ /* 0x000fe20000000000 */
[----:B------:R-:W0:Y:S04]  /*18920*/  SHFL.IDX PT, R159, R157, RZ, 0x1c1f ;  /* 0x001c1fff9d9f7589 */ /* 0x000e2800000e0000 */
[----:B------:R-:W-:-:S04]  /*18930*/  PRMT R0, R3, 0x654, R0 ;  /* 0x0000065403007816 */ /* 0x000fc80000000000 */
[----:B------:R1:W-:Y:S02]  /*18940*/  SYNCS.ARRIVE.TRANS64.RED.A1T0 RZ, [R0+URZ], RZ ;  /* 0x000000ff00ff79a7 */ /* 0x0003e4000810043f */
[----:B-1----:R-:W-:-:S05]  /*18950*/  IMAD.SHL.U32 R0, R4, 0x80, RZ ;  /* 0x0000008004007824 */ /* 0x002fca00078e00ff */
[----:B------:R-:W-:-:S04]  /*18960*/  IADD3 R3, -R189, 0x1, -R0 ;  /* 0x00000001bd037810 */ /* 0x000fc80007ffe900 */
[----:B------:R-:W-:-:S05]  /*18970*/  IADD3 R3, -R196, R3, R198 ;  /* 0x00000003c4037210 */ /* 0x000fca0007ffe1c6 */
[C---:B------:R-:W-:Y:S02]  /*18980*/  VIADD R156, R3.reuse, UR43 ;  /* 0x0000002b039c7c36 */ /* 0x040fe40008000000 */
[----:B------:R-:W-:Y:S02]  /*18990*/  VIADD R155, R3, UR8 ;  /* 0x00000008039b7c36 */ /* 0x000fe40008000000 */
[--C-:B0-----:R-:W-:Y:S02]  /*189a0*/  IMAD.IADD R154, R156, 0x1, R159.reuse ;  /* 0x000000019c9a7824 */ /* 0x101fe400078e029f */
[----:B------:R-:W-:Y:S01]  /*189b0*/  IMAD.IADD R3, R155, 0x1, R159 ;  /* 0x000000019b037824 */ /* 0x000fe200078e029f */
[----:B------:R-:W-:Y:S06]  /*189c0*/  @!P5 BRA `(.L_x_1925) ;  /* 0x000000000058d947 */ /* 0x000fec0003800000 */
        /* <DEDUP_REMOVED lines=12> */
.L_x_1927:
[----:B------:R-:W-:-:S05]  /*18a90*/  IMAD.U32 R161, RZ, RZ, UR5 ;  /* 0x00000005ffa17e24 */ /* 0x000fca000f8e00ff */
[----:B------:R-:W-:-:S13]  /*18aa0*/  ISETP.NE.AND P1, PT, R161, 0x1, PT ;  /* 0x00000001a100780c */ /* 0x000fda0003f25270 */
[----:B------:R-:W0:Y:S02]  /*18ab0*/  @P1 LDC.64 R152, c[0x0][0x9e8] ;  /* 0x00027a00ff981b82 */ /* 0x000e240000000a00 */
[----:B0-----:R-:W-:-:S05]  /*18ac0*/  @P1 IMAD.HI.U32 R152, R159, R152, RZ ;  /* 0x000000989f981227 */ /* 0x001fca00078e00ff */
[----:B------:R-:W-:-:S07]  /*18ad0*/  @P1 SHF.R.U32.HI R159, RZ, R153, R152 ;  /* 0x00000099ff9f1219 */ /* 0x000fce0000011698 */
.L_x_1928:
[----:B------:R-:W-:Y:S05]  /*18ae0*/  BSYNC B0 ;  /* 0x0000000000007941 */ /* 0x000fea0003800000 */
.L_x_1926:
[----:B------:R-:W-:-:S04]  /*18af0*/  IMAD R152, R159, R161, -R0 ;  /* 0x000000a19f987224 */ /* 0x000fc800078e0a00 */
[----:B------:R-:W-:-:S05]  /*18b00*/  IMAD.IADD R152, R152, 0x1, -R189 ;  /* 0x0000000198987824 */ /* 0x000fca00078e0abd */
[----:B------:R-:W-:Y:S02]  /*18b10*/  VIADDMNMX R154, R152, R161, R154, PT ;  /* 0x000000a1989a7246 */ /* 0x000fe4000380019a */
[----:B------:R-:W-:-:S07]  /*18b20*/  VIMNMX R3, R3, R152, !PT ;  /* 0x0000009803037248 */ /* 0x000fce0007fe0100 */
.L_x_1925:
        /* <DEDUP_REMOVED lines=113> */
.L_x_1931:
[----:B------:R-:W-:-:S05]  /*19240*/  IMAD.U32 R3, RZ, RZ, UR5 ;  /* 0x00000005ff037e24 */ /* 0x000fca000f8e00ff */
[----:B------:R-:W-:-:S13]  /*19250*/  ISETP.NE.AND P2, PT, R3, 0x1, PT ;  /* 0x000000010300780c */ /* 0x000fda0003f45270 */
[----:B------:R-:W0:Y:S02]  /*19260*/  @P2 LDC.64 R32, c[0x0][0x9e8] ;  /* 0x00027a00ff202b82 */ /* 0x000e240000000a00 */
[----:B0-----:R-:W-:-:S05]  /*19270*/  @P2 IMAD.HI.U32 R32, R157, R32, RZ ;  /* 0x000000209d202227 */ /* 0x001fca00078e00ff */
[----:B------:R-:W-:-:S07]  /*19280*/  @P2 SHF.R.U32.HI R157, RZ, R33, R32 ;  /* 0x00000021ff9d2219 */ /* 0x000fce0000011620 */
.L_x_1932:
[----:B------:R-:W-:Y:S05]  /*19290*/  BSYNC B0 ;  /* 0x0000000000007941 */ /* 0x000fea0003800000 */
.L_x_1930:
[----:B------:R-:W-:-:S04]  /*192a0*/  IMAD R0, R157, R3, -R0 ;  /* 0x000000039d007224 */ /* 0x000fc800078e0a00 */
[----:B------:R-:W-:-:S05]  /*192b0*/  IMAD.IADD R0, R0, 0x1, -R189 ;  /* 0x0000000100007824 */ /* 0x000fca00078e0abd */
[----:B------:R-:W-:Y:S02]  /*192c0*/  VIADDMNMX R156, R0, R3, R156, PT ;  /* 0x00000003009c7246 */ /* 0x000fe4000380019c */
[----:B------:R-:W-:-:S07]  /*192d0*/  VIMNMX R155, R155, R0, !PT ;  /* 0x000000009b9b7248 */ /* 0x000fce0007fe0100 */
.L_x_1929:
        /* <DEDUP_REMOVED lines=175> */
[----:B------:R-:W-:Y:S01]  /*19dd0*/  FFMA.FTZ R85, R85, UR51, -R0 ;  /* 0x0000003355557c23 */ /* 0x000fe20008010800 */
[----:B------:R-:W-:Y:S01]  /*19de0*/  FMNMX.FTZ R29, R47, R28, !PT ;  /* 0x0000001c2f1d7209 */ /* 0x000fe20007810000 */
[----:B------:R-:W-:Y:S03]  /*19df0*/  MUFU.EX2 R180, R180 ;  /* 0x000000b400b47308 */ /* 0x000fe60000000800 */
        /* <DEDUP_REMOVED lines=20> */
[----:B------:R-:W-:Y:S01]  /*19f40*/  FFMA.FTZ R28, R57, UR51, -R0 ;  /* 0x00000033391c7c23 */ /* 0x000fe20008010800 */
[----:B------:R-:W-:Y:S02]  /*19f50*/  MUFU.EX2 R178, R178 ;  /* 0x000000b200b27308 */ /* 0x000fe40000000800 */
[----:B------:R-:W-:-:S04]  /*19f60*/  FMNMX.FTZ R40, R78, R41, !PT ;  /* 0x000000294e287209 */ /* 0x000fc80007810000 */
[----:B------:R-:W-:Y:S02]  /*19f70*/  FMNMX.FTZ R41, R79, R40, !PT ;  /* 0x000000284f297209 */ /* 0x000fe40007810000 */
[----:B------:R-:W-:Y:S02]  /*19f80*/  MUFU.EX2 R37, R37 ;  /* 0x0000002500257308 */ /* 0x000fe40000000800 */
[----:B------:R-:W-:-:S04]  /*19f90*/  FMNMX.FTZ R40, R82, R41, !PT ;  /* 0x0000002952287209 */ /* 0x000fc80007810000 */
[----:B------:R-:W-:Y:S02]  /*19fa0*/  FMNMX.FTZ R41, R83, R40, !PT ;  /* 0x0000002853297209 */ /* 0x000fe40007810000 */
[----:B------:R-:W-:Y:S02]  /*19fb0*/  MUFU.EX2 R172, R172 ;  /* 0x000000ac00ac7308 */ /* 0x000fe40000000800 */
[----:B------:R-:W-:Y:S01]  /*19fc0*/  FMNMX.FTZ R40, R86, R41, !PT ;  /* 0x0000002956287209 */ /* 0x000fe20007810000 */
[----:B------:R-:W-:-:S03]  /*19fd0*/  FFMA.FTZ R41, R81, UR51, -R0 ;  /* 0x0000003351297c23 */ /* 0x000fc60008010800 */
[----:B------:R-:W-:Y:S02]  /*19fe0*/  FMNMX.FTZ R40, R87, R40, !PT ;  /* 0x0000002857287209 */ /* 0x000fe40007810000 */
[----:B------:R-:W-:Y:S03]  /*19ff0*/  MUFU.EX2 R36, R36 ;  /* 0x0000002400247308 */ /* 0x000fe60000000800 */
[----:B0-----:R-:W0:Y:S05]  /*1a000*/  SHFL.BFLY PT, R53, R40, 0x2, 0x1f ;  /* 0x0c401f0028357f89 */ /* 0x001e2a00000e0000 */
[----:B------:R-:W-:Y:S08]  /*1a010*/  MUFU.EX2 R174, R174 ;  /* 0x000000ae00ae7308 */ /* 0x000ff00000000800 */
[----:B------:R-:W-:Y:S08]  /*1a020*/  MUFU.EX2 R33, R33 ;  /* 0x0000002100217308 */ /* 0x000ff00000000800 */
[----:B------:R-:W-:Y:S01]  /*1a030*/  MUFU.EX2 R168, R168 ;  /* 0x000000a800a87308 */ /* 0x000fe20000000800 */
[----:B0-----:R-:W-:Y:S01]  /*1a040*/  FMNMX.FTZ R53, R40, R53, !PT ;  /* 0x0000003528357209 */ /* 0x001fe20007810000 */
[----:B------:R-:W-:-:S04]  /*1a050*/  FFMA.FTZ R40, R80, UR51, -R0 ;  /* 0x0000003350287c23 */ /* 0x000fc80008010800 */
[----:B------:R-:W0:Y:S02]  /*1a060*/  SHFL.BFLY PT, R56, R53, 0x1, 0x1f ;  /* 0x0c201f0035387f89 */ /* 0x000e2400000e0000 */
[----:B------:R-:W-:Y:S08]  /*1a070*/  MUFU.EX2 R32, R32 ;  /* 0x0000002000207308 */ /* 0x000ff00000000800 */
[----:B------:R-:W-:Y:S08]  /*1a080*/  MUFU.EX2 R170, R170 ;  /* 0x000000aa00aa7308 */ /* 0x000ff00000000800 */
[----:B------:R-:W-:Y:S01]  /*1a090*/  MUFU.EX2 R164, R164 ;  /* 0x000000a400a47308 */ /* 0x000fe20000000800 */
[----:B0-----:R-:W-:-:S07]  /*1a0a0*/  FMNMX.FTZ R0, R53, R56, !PT ;  /* 0x0000003835007209 */ /* 0x001fce0007810000 */
[----:B------:R-:W-:Y:S01]  /*1a0b0*/  MUFU.EX2 R28, R28 ;  /* 0x0000001c001c7308 */ /* 0x000fe20000000800 */
[----:B------:R-:W-:Y:S02]  /*1a0c0*/  FSEL R53, R3, RZ, P2 ;  /* 0x000000ff03357208 */ /* 0x000fe40001000000 */
[C---:B------:R-:W-:Y:S01]  /*1a0d0*/  FSETP.NEU.FTZ.AND P1, PT, R0.reuse, -INF , PT ;  /* 0xff8000000000780b */ /* 0x040fe20003f3d000 */
[----:B------:R-:W-:Y:S02]  /*1a0e0*/  FMUL.FTZ R57, R0, UR51 ;  /* 0x0000003300397c20 */ /* 0x000fe40008410000 */
[----:B------:R-:W-:Y:S02]  /*1a0f0*/  FADD.FTZ R53, -R53, R216 ;  /* 0x000000d835357221 */ /* 0x000fe40000010100 */
[----:B------:R-:W-:Y:S01]  /*1a100*/  MUFU.EX2 R166, R166 ;  /* 0x000000a600a67308 */ /* 0x000fe20000000800 */
[----:B------:R-:W-:Y:S01]  /*1a110*/  FSEL R57, R57, RZ, P1 ;  /* 0x000000ff39397208 */ /* 0x000fe20000800000 */
[----:B------:R-:W-:-:S04]  /*1a120*/  FMUL.FTZ R53, R53, UR51 ;  /* 0x0000003335357c20 */ /* 0x000fc80008410000 */
[--C-:B------:R-:W-:Y:S01]  /*1a130*/  FFMA.FTZ R181, R26, UR51, -R57.reuse ;  /* 0x000000331ab57c23 */ /* 0x100fe20008010839 */
[----:B------:R-:W-:Y:S01]  /*1a140*/  FSEL R26, R0, RZ, P1 ;  /* 0x000000ff001a7208 */ /* 0x000fe20000800000 */
[--C-:B------:R-:W-:Y:S01]  /*1a150*/  FFMA.FTZ R61, R27, UR51, -R57.reuse ;  /* 0x000000331b3d7c23 */ /* 0x100fe20008010839 */
[----:B------:R-:W0:Y:S01]  /*1a160*/  MUFU.EX2 R53, R53 ;  /* 0x0000003500357308 */ /* 0x000e220000000800 */
[--C-:B------:R-:W-:Y:S01]  /*1a170*/  FFMA.FTZ R183, R30, UR51, -R57.reuse ;  /* 0x000000331eb77c23 */ /* 0x100fe20008010839 */
[----:B------:R-:W-:Y:S01]  /*1a180*/  FFMA.FTZ R60, R31, UR51, -R57 ;  /* 0x000000331f3c7c23 */ /* 0x000fe20008010839 */
[----:B------:R-:W-:Y:S01]  /*1a190*/  FADD.FTZ R26, -R26, R215 ;  /* 0x000000d71a1a7221 */ /* 0x000fe20000010100 */
[--C-:B------:R-:W-:Y:S01]  /*1a1a0*/  FFMA.FTZ R177, R34, UR51, -R57.reuse ;  /* 0x0000003322b17c23 */ /* 0x100fe20008010839 */
[--C-:B------:R-:W-:Y:S01]  /*1a1b0*/  FFMA.FTZ R35, R35, UR51, -R57.reuse ;  /* 0x0000003323237c23 */ /* 0x100fe20008010839 */
[--C-:B------:R-:W-:Y:S01]  /*1a1c0*/  FFMA.FTZ R179, R38, UR51, -R57.reuse ;  /* 0x0000003326b37c23 */ /* 0x100fe20008010839 */
[----:B------:R-:W-:Y:S01]  /*1a1d0*/  FMUL.FTZ R26, R26, UR51 ;  /* 0x000000331a1a7c20 */ /* 0x000fe20008410000 */
        /* <DEDUP_REMOVED lines=30> */
[----:B------:R-:W-:Y:S01]  /*1a3c0*/  FADD.FTZ R55, R152, R55 ;  /* 0x0000003798377221 */ /* 0x000fe20000010000 */
[----:B------:R-:W-:Y:S01]  /*1a3d0*/  FFMA.FTZ R43, R79, UR51, -R57 ;  /* 0x000000334f2b7c23 */ /* 0x000fe20008010839 */
[----:B------:R-:W1:Y:S01]  /*1a3e0*/  MUFU.EX2 R60, R60 ;  /* 0x0000003c003c7308 */ /* 0x000e620000000800 */
[----:B0-----:R-:W-:Y:S01]  /*1a3f0*/  FADD.FTZ R8, R61, R8 ;  /* 0x000000083d087221 */ /* 0x001fe20000010000 */
[----:B------:R-:W-:Y:S01]  /*1a400*/  FADD.FTZ R58, R178, R55 ;  /* 0x00000037b23a7221 */ /* 0x000fe20000010000 */
[--C-:B------:R-:W-:Y:S01]  /*1a410*/  FFMA.FTZ R153, R82, UR51, -R57.reuse ;  /* 0x0000003352997c23 */ /* 0x100fe20008010839 */
[--C-:B------:R-:W-:Y:S01]  /*1a420*/  FFMA.FTZ R42, R83, UR51, -R57.reuse ;  /* 0x00000033532a7c23 */ /* 0x100fe20008010839 */
[--C-:B------:R-:W-:Y:S01]  /*1a430*/  FFMA.FTZ R155, R86, UR51, -R57.reuse ;  /* 0x00000033569b7c23 */ /* 0x100fe20008010839 */
[----:B------:R-:W-:Y:S01]  /*1a440*/  FADD.FTZ R55, R37, R58 ;  /* 0x0000003a25377221 */ /* 0x000fe20000010000 */
[----:B------:R-:W-:Y:S01]  /*1a450*/  FFMA.FTZ R39, R87, UR51, -R57 ;  /* 0x0000003357277c23 */ /* 0x000fe20008010839 */
        /* <DEDUP_REMOVED lines=97> */
.L_x_1933:
        /* <DEDUP_REMOVED lines=10> */
[-C--:B------:R-:W-:Y:S01]  /*1ab10*/  FMUL.FTZ R92, R92, R53.reuse ;  /* 0x000000355c5c7220 */ /* 0x080fe20000410000 */
[----:B------:R-:W-:Y:S01]  /*1ab20*/  F2FP.BF16.F32.PACK_AB R182, R25, R182 ;  /* 0x000000b619b6723e */ /* 0x000fe200000010ff */
[----:B------:R-:W-:Y:S01]  /*1ab30*/  FMUL.FTZ R93, R93, R53 ;  /* 0x000000355d5d7220 */ /* 0x000fe20000410000 */
[----:B------:R0:W-:Y:S01]  /*1ab40*/  SYNCS.ARRIVE.TRANS64.RED.A1T0 RZ, [R55+URZ], RZ ;  /* 0x000000ff37ff79a7 */ /* 0x0001e2000810043f */
        /* <DEDUP_REMOVED lines=94> */
.L_x_1914:
[----:B------:R-:W-:Y:S05]  /*1b130*/  WARPSYNC.ALL ;  /* 0x0000000000007948 */ /* 0x000fea0003800000 */
[----:B------:R-:W-:Y:S06]  /*1b140*/  BAR.ARV 0x8, 0x180 ;  /* 0x0206000000007b1d */ /* 0x000fec0000002000 */
[----:B------:R-:W-:Y:S05]  /*1b150*/  @!P0 BRA `(.L_x_1935) ;  /* 0x0000000000048947 */ /* 0x000fea0003800000 */
[----:B------:R-:W-:Y:S01]  /*1b160*/  BPT.TRAP 0x1 ;  /* 0x000000040000795c */ /* 0x000fe20000300000 */
.L_x_1935:
[----:B------:R-:W-:Y:S01]  /*1b170*/  IMAD R11, R184, 0x8, R18 ;  /* 0x00000008b80b7824 */ /* 0x000fe200078e0212 */
[----:B------:R-:W-:-:S04]  /*1b180*/  SHF.L.U32 R4, R187, 0x1f, RZ ;  /* 0x0000001fbb047819 */ /* 0x000fc800000006ff */
[----:B------:R0:W1:Y:S01]  /*1b190*/  SYNCS.PHASECHK.TRANS64.TRYWAIT P1, [R11+URZ+0x28850], R4 ;  /* 0x028850040b0075a7 */ /* 0x000062000802017f */
[----:B------:R-:W-:Y:S05]  /*1b1a0*/  @!P0 BRA `(.L_x_1936) ;  /* 0x0000000000048947 */ /* 0x000fea0003800000 */
[----:B------:R-:W-:Y:S01]  /*1b1b0*/  BPT.TRAP 0x1 ;  /* 0x000000040000795c */ /* 0x000fe20000300000 */
.L_x_1936:
[----:B------:R-:W-:-:S05]  /*1b1c0*/  VIADD R18, R18, 0x400 ;  /* 0x0000040012127836 */ /* 0x000fca0000000000 */
[----:B------:R-:W-:-:S04]  /*1b1d0*/  SHF.R.U32.HI R18, RZ, 0x4, R18 ;  /* 0x00000004ff127819 */ /* 0x000fc80000011612 */
[----:B------:R-:W-:-:S04]  /*1b1e0*/  LOP3.LUT R18, R18, 0x3fff, RZ, 0xc0, !PT ;  /* 0x00003fff12127812 */ /* 0x000fc800078ec0ff */
[----:B------:R-:W-:Y:S01]  /*1b1f0*/  LOP3.LUT R7, R18, 0x4000000, RZ, 0xfc, !PT ;  /* 0x0400000012077812 */ /* 0x000fe200078efcff */
[----:B-1----:R-:W-:Y:S06]  /*1b200*/  @P1 BRA `(.L_x_1937) ;  /* 0x0000000000081947 */ /* 0x002fec0003800000 */
[----:B------:R-:W1:Y:S02]  /*1b210*/  SYNCS.PHASECHK.TRANS64.TRYWAIT P1, [R11+URZ+0x28850], R4 ;  /* 0x028850040b0075a7 */ /* 0x000e64000802017f */
[----:B-1----:R-:W-:Y:S05]  /*1b220*/  @!P1 BRA `(.L_x_1938) ;  /* 0x000000dc00e89947 */ /* 0x002fea0003800000 */
.L_x_1937:
        /* <DEDUP_REMOVED lines=9> */
[----:B------:R-:W-:Y:S02]  /*1b2c0*/  IMAD.MOV.U32 R7, RZ, RZ, 0x40000040 ;  /* 0x40000040ff077424 */ /* 0x000fe400078e00ff */
[----:B------:R-:W-:Y:S02]  /*1b2d0*/  IMAD.U32 R14, RZ, RZ, UR51 ;  /* 0x00000033ff0e7e24 */ /* 0x000fe4000f8e00ff */
[----:B------:R-:W-:Y:S02]  /*1b2e0*/  IMAD.MOV.U32 R21, RZ, RZ, -0x800000 ;  /* 0xff800000ff157424 */ /* 0x000fe400078e00ff */
[----:B------:R-:W-:-:S04]  /*1b2f0*/  IMAD.MOV.U32 R20, RZ, RZ, -0x800000 ;  /* 0xff800000ff147424 */ /* 0x000fc800078e00ff */
        /* <DEDUP_REMOVED lines=42> */
[----:B------:R-:W-:Y:S01]  /*1b5a0*/  R2UR UR6, R6 ;  /* 0x00000000060672ca */ /* 0x000fe200000e0000 */
[----:B0-----:R-:W-:Y:S01]  /*1b5b0*/  FADD.FTZ R6, R4, R5 ;  /* 0x0000000504067221 */ /* 0x001fe20000010000 */
[----:B------:R-:W-:Y:S01]  /*1b5c0*/  R2UR UR7, R7 ;  /* 0x00000000070772ca */ /* 0x000fe200000e0000 */
[----:B------:R-:W-:Y:S01]  /*1b5d0*/  IMAD.U32 R5, RZ, RZ, UR51 ;  /* 0x00000033ff057e24 */ /* 0x000fe2000f8e00ff */
[----:B------:R-:W0:Y:S04]  /*1b5e0*/  SHFL.BFLY PT, R7, R8, 0x2, 0x1f ;  /* 0x0c401f0008077f89 */ /* 0x000e2800000e0000 */
[----:B------:R-:W1:Y:S01]  /*1b5f0*/  SHFL.BFLY PT, R9, R6, 0x1, 0x1f ;  /* 0x0c201f0006097f89 */ /* 0x000e6200000e0000 */
[----:B0-----:R-:W-:Y:S01]  /*1b600*/  FADD.FTZ R7, R7, R8 ;  /* 0x0000000807077221 */ /* 0x001fe20000010000 */
[----:B-1----:R-:W-:-:S04]  /*1b610*/  FADD.FTZ R13, R6, R9 ;  /* 0x00000009060d7221 */ /* 0x002fc80000010000 */
[----:B------:R-:W0:Y:S01]  /*1b620*/  SHFL.BFLY PT, R4, R7, 0x1, 0x1f ;  /* 0x0c201f0007047f89 */ /* 0x000e2200000e0000 */
[----:B------:R-:W-:Y:S01]  /*1b630*/  IMAD.MOV.U32 R9, RZ, RZ, RZ ;  /* 0x000000ffff097224 */ /* 0x000fe200078e00ff */
[----:B------:R-:W-:-:S13]  /*1b640*/  FSETP.NE.FTZ.AND P2, PT, R13, RZ, PT ;  /* 0x000000ff0d00720b */ /* 0x000fda0003f55000 */
[----:B------:R-:W1:Y:S01]  /*1b650*/  @P2 MUFU.LG2 R10, R13 ;  /* 0x0000000d000a2308 */ /* 0x000e620000000c00 */
[----:B------:R-:W-:Y:S01]  /*1b660*/  @P2 FMUL.FTZ R14, R14, 0.69314718246459960938 ;  /* 0x3f3172180e0e2820 */ /* 0x000fe20000410000 */
[----:B0-----:R-:W-:Y:S01]  /*1b670*/  FADD.FTZ R12, R7, R4 ;  /* 0x00000004070c7221 */ /* 0x001fe20000010000 */
[----:B------:R-:W-:-:S05]  /*1b680*/  IMAD.MOV.U32 R4, RZ, RZ, RZ ;  /* 0x000000ffff047224 */ /* 0x000fca00078e00ff */
[----:B------:R-:W-:Y:S01]  /*1b690*/  @P2 MUFU.RCP R9, R13 ;  /* 0x0000000d00092308 */ /* 0x000fe20000001000 */
[----:B------:R-:W-:Y:S01]  /*1b6a0*/  FSETP.NE.FTZ.AND P1, PT, R12, RZ, PT ;  /* 0x000000ff0c00720b */ /* 0x000fe20003f35000 */
[----:B-1----:R-:W-:-:S04]  /*1b6b0*/  @P2 FMUL.FTZ R7, R10, 0.69314718246459960938 ;  /* 0x3f3172180a072820 */ /* 0x002fc80000410000 */
[----:B------:R-:W-:-:S08]  /*1b6c0*/  @P2 FFMA.FTZ R20, R14, R0, R7 ;  /* 0x000000000e142223 */ /* 0x000fd00000010007 */
        /* <DEDUP_REMOVED lines=11> */
.L_x_1939:
        /* <DEDUP_REMOVED lines=19> */
[----:B0-----:R-:W-:Y:S01]  /*1b8b0*/  SEL R0, RZ, 0x1, P1 ;  /* 0x00000001ff007807 */ /* 0x001fe20000800000 */
        /* <DEDUP_REMOVED lines=54> */
[----:B------:R-:W-:-:S11]  /*1bc20*/  SEL R184, R184, RZ, P1 ;  /* 0x000000ffb8b87207 */ /* 0x000fd60000800000 */
.L_x_1803:
[----:B------:R-:W-:Y:S05]  /*1bc30*/  WARPSYNC.ALL ;  /* 0x0000000000007948 */ /* 0x000fea0003800000 */
[----:B------:R-:W0:Y:S08]  /*1bc40*/  S2UR UR38, SR_CgaCtaId ;  /* 0x00000000002679c3 */ /* 0x000e300000008800 */
[----:B------:R-:W-:Y:S06]  /*1bc50*/  BAR.SYNC.DEFER_BLOCKING 0x5, 0x180 ;  /* 0x0146000000007b1d */ /* 0x000fec0000010000 */
[----:B------:R-:W-:Y:S01]  /*1bc60*/  UMOV UR4, 0x400 ;  /* 0x0000040000047882 */ /* 0x000fe20000000000 */
[----:B------:R-:W-:Y:S01]  /*1bc70*/  BSSY B0, `(.L_x_1940) ;  /* 0x0000306000007945 */ /* 0x000fe20003800000 */
[----:B0-----:R-:W-:-:S06]  /*1bc80*/  ULEA UR4, UR38, UR4, 0x18 ;  /* 0x0000000426047291 */ /* 0x001fcc000f8ec03f */
[----:B------:R-:W-:-:S05]  /*1bc90*/  IMAD.U32 R18, RZ, RZ, UR4 ;  /* 0x00000004ff127e24 */ /* 0x000fca000f8e00ff */
[----:B------:R0:W3:Y:S01]  /*1bca0*/  LDS.128 R28, [R18+0x288d0] ;  /* 0x0288d000121c7984 */ /* 0x0000e20000000c00 */
[----:B------:R-:W-:Y:S06]  /*1bcb0*/  BAR.ARV 0x4, 0x180 ;  /* 0x0106000000007b1d */ /* 0x000fec0000002000 */
[----:B------:R-:W-:Y:S05]  /*1bcc0*/  @P0 BRA `(.L_x_1941) ;  /* 0x0000002400000947 */ /* 0x000fea0003800000 */
[----:B------:R-:W2:Y:S01]  /*1bcd0*/  LDL R0, [R1+0x3c] ;  /* 0x00003c0001007983 */ /* 0x000ea20000100800 */
[----:B------:R-:W-:Y:S01]  /*1bce0*/  ULDC UR4, c[0x0][0xad4] ;  /* 0x0002b50000047ab9 */ /* 0x000fe20000000800 */
[----:B------:R-:W-:Y:S01]  /*1bcf0*/  F2FP.BF16.F32.PACK_AB R34, R133, R132 ;  /* 0x000000848522723e */ /* 0x000fe200000010ff */
[----:B------:R-:W1:Y:S01]  /*1bd00*/  S2R R3, SR_SWINHI ;  /* 0x0000000000037919 */ /* 0x000e620000002f00 */
[----:B------:R-:W-:Y:S02]  /*1bd10*/  MOV R40, R18 ;  /* 0x0000001200287202 */ /* 0x000fe40000000f00 */
[----:B-1----:R-:W-:-:S03]  /*1bd20*/  MOV R41, R3 ;  /* 0x0000000300297202 */ /* 0x002fc60000000f00 */
[----:B--2---:R-:W-:-:S03]  /*1bd30*/  IMAD.WIDE R4, R0, 0x2, R40 ;  /* 0x0000000200047825 */ /* 0x004fc600078e0228 */
[C---:B------:R-:W-:Y:S02]  /*1bd40*/  IADD3 R8, P0, R4.reuse, 0x40, RZ ;  /* 0x0000004004087810 */ /* 0x040fe40007f1e0ff */
[C---:B------:R-:W-:Y:S02]  /*1bd50*/  LOP3.LUT R3, R4.reuse, 0x380, RZ, 0xc0, !PT ;  /* 0x0000038004037812 */ /* 0x040fe400078ec0ff */
[C---:B------:R-:W-:Y:S01]  /*1bd60*/  IADD3 R7, P5, R4.reuse, 0x20, RZ ;  /* 0x0000002004077810 */ /* 0x040fe20007fbe0ff */
[--C-:B------:R-:W-:Y:S01]  /*1bd70*/  IMAD.X R27, RZ, RZ, R5.reuse, P0 ;  /* 0x000000ffff1b7224 */ /* 0x100fe200000e0605 */
[C---:B------:R-:W-:Y:S02]  /*1bd80*/  ISETP.NE.AND P0, PT, R221.reuse, RZ, PT ;  /* 0x000000ffdd00720c */ /* 0x040fe40003f05270 */
[----:B------:R-:W-:Y:S01]  /*1bd90*/  IADD3 R35, P1, R4, 0x60, RZ ;  /* 0x0000006004237810 */ /* 0x000fe20007f3e0ff */
[--C-:B------:R-:W-:Y:S01]  /*1bda0*/  IMAD.X R25, RZ, RZ, R5.reuse, P5 ;  /* 0x000000ffff197224 */ /* 0x100fe200028e0605 */
[----:B------:R-:W-:Y:S01]  /*1bdb0*/  SEL R221, R221, UR4, P0 ;  /* 0x00000004dddd7c07 */ /* 0x000fe20008000000 */
[----:B------:R-:W-:Y:S05]  /*1bdc0*/  WARPSYNC.ALL ;  /* 0x0000000000007948 */ /* 0x000fea0003800000 */
[----:B------:R-:W-:Y:S01]  /*1bdd0*/  SHF.R.U64 R3, R3, 0x3, RZ ;  /* 0x0000000303037819 */ /* 0x000fe200000012ff */
[----:B------:R-:W-:Y:S01]  /*1bde0*/  ULDC.64 UR6, c[0x0][0xc08] ;  /* 0x0003020000067ab9 */ /* 0x000fe20000000a00 */
[----:B------:R-:W-:Y:S01]  /*1bdf0*/  LOP3.LUT R0, R7, 0x380, RZ, 0xc0, !PT ;  /* 0x0000038007007812 */ /* 0x000fe200078ec0ff */
[----:B------:R-:W-:Y:S01]  /*1be00*/  IMAD.X R15, RZ, RZ, R5, P1 ;  /* 0x000000ffff0f7224 */ /* 0x000fe200008e0605 */
[----:B------:R-:W-:Y:S01]  /*1be10*/  LOP3.LUT R6, R8, 0x380, RZ, 0xc0, !PT ;  /* 0x0000038008067812 */ /* 0x000fe200078ec0ff */
[----:B------:R-:W-:Y:S01]  /*1be20*/  ULDC.64 UR4, c[0x0][0xc00] ;  /* 0x0003000000047ab9 */ /* 0x000fe20000000a00 */
[----:B------:R-:W-:Y:S01]  /*1be30*/  LOP3.LUT R10, R35, 0x380, RZ, 0xc0, !PT ;  /* 0x00000380230a7812 */ /* 0x000fe200078ec0ff */
[----:B------:R-:W-:Y:S01]  /*1be40*/  BAR.SYNC.DEFER_BLOCKING 0x1, 0x100 ;  /* 0x0044000000007b1d */ /* 0x000fe20000010000 */
[----:B------:R-:W-:-:S02]  /*1be50*/  IADD3 R43, P2, R4, 0x4000, RZ ;  /* 0x00004000042b7810 */ /* 0x000fc40007f5e0ff */
[C---:B---3--:R-:W-:Y:S02]  /*1be60*/  IADD3 R28, P3, R4.reuse, 0x4020, RZ ;  /* 0x00004020041c7810 */ /* 0x048fe40007f7e0ff */
[C---:B------:R-:W-:Y:S01]  /*1be70*/  IADD3 R45, P4, R4.reuse, 0x4040, RZ ;  /* 0x00004040042d7810 */ /* 0x040fe20007f9e0ff */
[--C-:B------:R-:W-:Y:S01]  /*1be80*/  IMAD.X R13, RZ, RZ, R5.reuse, P2 ;  /* 0x000000ffff0d7224 */ /* 0x100fe200010e0605 */
[----:B------:R-:W-:Y:S01]  /*1be90*/  IADD3 R32, P5, R4, 0x4060, RZ ;  /* 0x0000406004207810 */ /* 0x000fe20007fbe0ff */
[--C-:B------:R-:W-:Y:S01]  /*1bea0*/  IMAD.X R11, RZ, RZ, R5.reuse, P3 ;  /* 0x000000ffff0b7224 */ /* 0x100fe200018e0605 */
[----:B------:R-:W-:Y:S01]  /*1beb0*/  LOP3.LUT R4, R3, R4, RZ, 0x3c, !PT ;  /* 0x0000000403047212 */ /* 0x000fe200078e3cff */
[--C-:B------:R-:W-:Y:S01]  /*1bec0*/  IMAD.X R9, RZ, RZ, R5.reuse, P4 ;  /* 0x000000ffff097224 */ /* 0x100fe200020e0605 */
[----:B------:R-:W-:Y:S01]  /*1bed0*/  SHF.R.U64 R0, R0, 0x3, RZ ;  /* 0x0000000300007819 */ /* 0x000fe200000012ff */
[----:B------:R-:W-:Y:S01]  /*1bee0*/  IMAD.X R33, RZ, RZ, R5, P5 ;  /* 0x000000ffff217224 */ /* 0x000fe200028e0605 */
[----:B------:R-:W-:-:S02]  /*1bef0*/  SHF.R.U64 R3, R6, 0x3, RZ ;  /* 0x0000000306037819 */ /* 0x000fc400000012ff */
[----:B------:R-:W-:Y:S02]  /*1bf00*/  SHF.R.U64 R6, R10, 0x3, RZ ;  /* 0x000000030a067819 */ /* 0x000fe400000012ff */
[----:B-----5:R-:W-:Y:S02]  /*1bf10*/  LOP3.LUT R24, R0, R7, RZ, 0x3c, !PT ;  /* 0x0000000700187212 */ /* 0x020fe400078e3cff */
[----:B------:R-:W-:Y:S02]  /*1bf20*/  LOP3.LUT R14, R6, R35, RZ, 0x3c, !PT ;  /* 0x00000023060e7212 */ /* 0x000fe400078e3cff */
[----:B------:R-:W-:Y:S02]  /*1bf30*/  LOP3.LUT R0, R43, 0x380, RZ, 0xc0, !PT ;  /* 0x000003802b007812 */ /* 0x000fe400078ec0ff */
[----:B------:R-:W-:Y:S02]  /*1bf40*/  LOP3.LUT R6, R45, 0x380, RZ, 0xc0, !PT ;  /* 0x000003802d067812 */ /* 0x000fe400078ec0ff */
[----:B------:R-:W-:-:S02]  /*1bf50*/  LOP3.LUT R7, R32, 0x380, RZ, 0xc0, !PT ;  /* 0x0000038020077812 */ /* 0x000fc400078ec0ff */
[----:B------:R-:W-:Y:S02]  /*1bf60*/  LOP3.LUT R26, R3, R8, RZ, 0x3c, !PT ;  /* 0x00000008031a7212 */ /* 0x000fe400078e3cff */
[----:B------:R-:W-:Y:S02]  /*1bf70*/  LOP3.LUT R3, R28, 0x380, RZ, 0xc0, !PT ;  /* 0x000003801c037812 */ /* 0x000fe400078ec0ff */
[----:B------:R-:W-:Y:S02]  /*1bf80*/  SHF.R.U64 R0, R0, 0x3, RZ ;  /* 0x0000000300007819 */ /* 0x000fe400000012ff */
[----:B------:R-:W-:Y:S02]  /*1bf90*/  SHF.R.U64 R6, R6, 0x3, RZ ;  /* 0x0000000306067819 */ /* 0x000fe400000012ff */
[----:B------:R-:W-:Y:S02]  /*1bfa0*/  SHF.R.U64 R7, R7, 0x3, RZ ;  /* 0x0000000307077819 */ /* 0x000fe400000012ff */
[----:B------:R-:W-:-:S02]  /*1bfb0*/  SHF.R.U64 R3, R3, 0x3, RZ ;  /* 0x0000000303037819 */ /* 0x000fc400000012ff */
[----:B------:R-:W-:Y:S02]  /*1bfc0*/  LOP3.LUT R12, R0, R43, RZ, 0x3c, !PT ;  /* 0x0000002b000c7212 */ /* 0x000fe400078e3cff */
[----:B------:R-:W-:Y:S01]  /*1bfd0*/  ISETP.NE.U32.AND P0, PT, RZ, UR6, PT ;  /* 0x00000006ff007c0c */ /* 0x000fe2000bf05070 */
[----:B------:R-:W1:Y:S01]  /*1bfe0*/  LDC.64 R42, c[0x0][0xc00] ;  /* 0x00030000ff2a7b82 */ /* 0x000e620000000a00 */
[----:B------:R-:W-:Y:S02]  /*1bff0*/  LOP3.LUT R8, R6, R45, RZ, 0x3c, !PT ;  /* 0x0000002d06087212 */ /* 0x000fe400078e3cff */
[----:B------:R-:W-:Y:S02]  /*1c000*/  LOP3.LUT R32, R7, R32, RZ, 0x3c, !PT ;  /* 0x0000002007207212 */ /* 0x000fe400078e3cff */
[----:B------:R-:W-:Y:S02]  /*1c010*/  MOV R0, R4 ;  /* 0x0000000400007202 */ /* 0x000fe40000000f00 */
[----:B------:R-:W-:-:S02]  /*1c020*/  F2FP.BF16.F32.PACK_AB R4, R37, R36 ;  /* 0x000000242504723e */ /* 0x000fc400000010ff */
[----:B------:R-:W-:Y:S02]  /*1c030*/  F2FP.BF16.F32.PACK_AB R5, R91, R90 ;  /* 0x0000005a5b05723e */ /* 0x000fe400000010ff */
[----:B------:R-:W-:Y:S02]  /*1c040*/  F2FP.BF16.F32.PACK_AB R6, R39, R38 ;  /* 0x000000262706723e */ /* 0x000fe400000010ff */
[----:B------:R-:W-:Y:S02]  /*1c050*/  F2FP.BF16.F32.PACK_AB R7, R95, R94 ;  /* 0x0000005e5f07723e */ /* 0x000fe400000010ff */
[----:B------:R-:W-:Y:S02]  /*1c060*/  LOP3.LUT R10, R3, R28, RZ, 0x3c, !PT ;  /* 0x0000001c030a7212 */ /* 0x000fe400078e3cff */
[----:B------:R-:W-:Y:S01]  /*1c070*/  ISETP.NE.AND.EX P0, PT, RZ, UR7, PT, P0 ;  /* 0x00000007ff007c0c */ /* 0x000fe2000bf05300 */
[----:B------:R2:W-:Y:S01]  /*1c080*/  STSM.16.M88.4 [R0], R4 ;  /* 0x0000000400007844 */ /* 0x0005e20000000200 */
[----:B------:R-:W-:-:S02]  /*1c090*/  MOV R47, R24 ;  /* 0x00000018002f7202 */ /* 0x000fc40000000f00 */
[----:B------:R-:W-:Y:S02]  /*1c0a0*/  MOV R44, R10 ;  /* 0x0000000a002c7202 */ /* 0x000fe40000000f00 */
[----:B------:R-:W-:Y:S02]  /*1c0b0*/  MOV R28, R8 ;  /* 0x00000008001c7202 */ /* 0x000fe40000000f00 */
[----:B------:R-:W-:Y:S02]  /*1c0c0*/  MOV R46, R26 ;  /* 0x0000001a002e7202 */ /* 0x000fe40000000f00 */
[----:B------:R-:W-:Y:S02]  /*1c0d0*/  F2FP.BF16.F32.PACK_AB R35, R135, R134 ;  /* 0x000000868723723e */ /* 0x000fe400000010ff */
[----:B------:R-:W-:Y:S01]  /*1c0e0*/  ISETP.NE.U32.AND P3, PT, RZ, UR4, PT ;  /* 0x00000004ff007c0c */ /* 0x000fe2000bf65070 */
[----:B------:R-:W-:Y:S01]  /*1c0f0*/  ULDC UR6, c[0x0][0xa88] ;  /* 0x0002a20000067ab9 */ /* 0x000fe20000000800 */
[----:B------:R-:W-:Y:S01]  /*1c100*/  MOV R45, R14 ;  /* 0x0000000e002d7202 */ /* 0x000fe20000000f00 */
[----:B-1----:R-:W-:Y:S01]  /*1c110*/  IMAD.WIDE R42, R222, 0x4, R42 ;  /* 0x00000004de2a7825 */ /* 0x002fe200078e022a */
[----:B------:R-:W-:-:S02]  /*1c120*/  MOV R3, R12 ;  /* 0x0000000c00037202 */ /* 0x000fc40000000f00 */
[----:B--2---:R-:W-:Y:S02]  /*1c130*/  F2FP.BF16.F32.PACK_AB R4, R97, R96 ;  /* 0x000000606104723e */ /* 0x004fe400000010ff */
[----:B------:R-:W-:Y:S02]  /*1c140*/  F2FP.BF16.F32.PACK_AB R5, R99, R98 ;  /* 0x000000626305723e */ /* 0x000fe400000010ff */
[----:B------:R-:W-:Y:S02]  /*1c150*/  F2FP.BF16.F32.PACK_AB R6, R101, R100 ;  /* 0x000000646506723e */ /* 0x000fe400000010ff */
[----:B------:R-:W-:Y:S02]  /*1c160*/  F2FP.BF16.F32.PACK_AB R7, R103, R102 ;  /* 0x000000666707723e */ /* 0x000fe400000010ff */
[----:B------:R-:W-:Y:S02]  /*1c170*/  F2FP.BF16.F32.PACK_AB R8, R105, R104 ;  /* 0x000000686908723e */ /* 0x000fe400000010ff */
[----:B------:R-:W-:Y:S01]  /*1c180*/  F2FP.BF16.F32.PACK_AB R9, R107, R106 ;  /* 0x0000006a6b09723e */ /* 0x000fe200000010ff */
[----:B------:R1:W-:Y:S01]  /*1c190*/  STSM.16.M88.4 [R47], R4 ;  /* 0x000000042f007844 */ /* 0x0003e20000000200 */
[----:B------:R-:W-:-:S02]  /*1c1a0*/  F2FP.BF16.F32.PACK_AB R10, R109, R108 ;  /* 0x0000006c6d0a723e */ /* 0x000fc400000010ff */
[----:B------:R-:W-:Y:S02]  /*1c1b0*/  F2FP.BF16.F32.PACK_AB R11, R111, R110 ;  /* 0x0000006e6f0b723e */ /* 0x000fe400000010ff */
[----:B------:R-:W-:Y:S02]  /*1c1c0*/  F2FP.BF16.F32.PACK_AB R12, R113, R112 ;  /* 0x00000070710c723e */ /* 0x000fe400000010ff */
[----:B------:R-:W-:Y:S01]  /*1c1d0*/  F2FP.BF16.F32.PACK_AB R13, R115, R114 ;  /* 0x00000072730d723e */ /* 0x000fe200000010ff */
[----:B------:R2:W-:Y:S01]  /*1c1e0*/  STSM.16.M88.4 [R46], R8 ;  /* 0x000000082e007844 */ /* 0x0005e20000000200 */
[----:B------:R-:W-:Y:S02]  /*1c1f0*/  F2FP.BF16.F32.PACK_AB R14, R117, R116 ;  /* 0x00000074750e723e */ /* 0x000fe400000010ff */
[----:B------:R-:W-:Y:S02]  /*1c200*/  F2FP.BF16.F32.PACK_AB R15, R119, R118 ;  /* 0x00000076770f723e */ /* 0x000fe400000010ff */
[----:B------:R-:W-:-:S02]  /*1c210*/  F2FP.BF16.F32.PACK_AB R24, R121, R120 ;  /* 0x000000787918723e */ /* 0x000fc400000010ff */
        /* <DEDUP_REMOVED lines=8> */
[----:B-1----:R-:W-:Y:S02]  /*1c2a0*/  F2FP.BF16.F32.PACK_AB R4, R137, R136 ;  /* 0x000000888904723e */ /* 0x002fe400000010ff */
[----:B------:R-:W-:Y:S01]  /*1c2b0*/  F2FP.BF16.F32.PACK_AB R5, R139, R138 ;  /* 0x0000008a8b05723e */ /* 0x000fe200000010ff */
[----:B------:R-:W-:Y:S01]  /*1c2c0*/  STSM.16.M88.4 [R44], R32 ;  /* 0x000000202c007844 */ /* 0x000fe20000000200 */
[----:B------:R-:W-:Y:S02]  /*1c2d0*/  F2FP.BF16.F32.PACK_AB R6, R141, R140 ;  /* 0x0000008c8d06723e */ /* 0x000fe400000010ff */
[----:B------:R-:W-:Y:S02]  /*1c2e0*/  F2FP.BF16.F32.PACK_AB R7, R143, R142 ;  /* 0x0000008e8f07723e */ /* 0x000fe400000010ff */
[----:B--2---:R-:W-:Y:S02]  /*1c2f0*/  F2FP.BF16.F32.PACK_AB R8, R145, R144 ;  /* 0x000000909108723e */ /* 0x004fe400000010ff */
[----:B------:R-:W-:Y:S01]  /*1c300*/  F2FP.BF16.F32.PACK_AB R9, R147, R146 ;  /* 0x000000929309723e */ /* 0x000fe200000010ff */
[----:B------:R1:W-:Y:S01]  /*1c310*/  STSM.16.M88.4 [R28], R4 ;  /* 0x000000041c007844 */ /* 0x0003e20000000200 */
[----:B------:R-:W-:Y:S01]  /*1c320*/  F2FP.BF16.F32.PACK_AB R10, R149, R148 ;  /* 0x00000094950a723e */ /* 0x000fe200000010ff */
[----:B---3--:R-:W2:Y:S01]  /*1c330*/  @P0 LDC.64 R24, c[0x0][0xc08] ;  /* 0x00030200ff180b82 */ /* 0x008ea20000000a00 */
[----:B------:R-:W-:Y:S01]  /*1c340*/  F2FP.BF16.F32.PACK_AB R11, R151, R150 ;  /* 0x00000096970b723e */ /* 0x000fe200000010ff */
[----:B------:R-:W-:Y:S01]  /*1c350*/  IMAD.MOV.U32 R3, RZ, RZ, RZ ;  /* 0x000000ffff037224 */ /* 0x000fe200078e00ff */
[----:B------:R-:W-:-:S03]  /*1c360*/  ISETP.NE.AND.EX P3, PT, RZ, UR5, PT, P3 ;  /* 0x00000005ff007c0c */ /* 0x000fc6000bf65330 */
[----:B------:R3:W-:Y:S02]  /*1c370*/  STSM.16.M88.4 [R0], R8 ;  /* 0x0000000800007844 */ /* 0x0007e40000000200 */
[----:B------:R-:W-:Y:S01]  /*1c380*/  BAR.SYNC.DEFER_BLOCKING 0x1, 0x100 ;  /* 0x0044000000007b1d */ /* 0x000fe20000010000 */
[----:B------:R-:W-:Y:S01]  /*1c390*/  IMAD.U32 R27, RZ, RZ, UR6 ;  /* 0x00000006ff1b7e24 */ /* 0x000fe2000f8e00ff */
[----:B------:R-:W-:Y:S01]  /*1c3a0*/  ISETP.GT.AND P1, PT, R221, 0x1, PT ;  /* 0x00000001dd00780c */ /* 0x000fe20003f24270 */
[----:B-1----:R-:W-:-:S05]  /*1c3b0*/  IMAD.MOV.U32 R4, RZ, RZ, 0x9b8 ;  /* 0x000009b8ff047424 */ /* 0x002fca00078e00ff */
[----:B---3--:R-:W1:Y:S01]  /*1c3c0*/  LDC R0, c[0x0][0xbe8] ;  /* 0x0002fa00ff007b82 */ /* 0x008e620000000800 */
[----:B--2---:R-:W-:Y:S01]  /*1c3d0*/  @P0 IMAD.WIDE R24, R222, 0x4, R24 ;  /* 0x00000004de180825 */ /* 0x004fe200078e0218 */
[----:B------:R2:W5:Y:S04]  /*1c3e0*/  @P3 LDG.E R3, desc[UR52][R42.64] ;  /* 0x000000342a033981 */ /* 0x000568000c1e1900 */
[----:B------:R2:W5:Y:S01]  /*1c3f0*/  @P0 LDG.E R27, desc[UR52][R24.64] ;  /* 0x00000034181b0981 */ /* 0x000562000c1e1900 */
[----:B------:R-:W-:-:S04]  /*1c400*/  SEL R4, R4, 0x978, P1 ;  /* 0x0000097804047807 */ /* 0x000fc80000800000 */
[----:B------:R2:W3:Y:S01]  /*1c410*/  LDC.64 R10, c[0x0][R4+0x220] ;  /* 0x00008800040a7b82 */ /* 0x0004e20000000a00 */
[----:B-1----:R-:W-:-:S07]  /*1c420*/  ISETP.NE.AND P2, PT, R0, 0x1, PT ;  /* 0x000000010000780c */ /* 0x002fce0003f45270 */
[----:B------:R2:W1:Y:S08]  /*1c430*/  LDC.64 R14, c[0x0][R4+0x218] ;  /* 0x00008600040e7b82 */ /* 0x0004700000000a00 */
[----:B------:R2:W0:Y:S01]  /*1c440*/  LDC.64 R12, c[0x0][R4+0x228] ;  /* 0x00008a00040c7b82 */ /* 0x0004220000000a00 */
[----:B------:R-:W-:Y:S05]  /*1c450*/  @P0 BRA `(.L_x_1942) ;  /* 0x0000000000100947 */ /* 0x000fea0003800000 */
[----:B------:R-:W-:Y:S05]  /*1c460*/  @!P3 BRA `(.L_x_1942) ;  /* 0x00000000000cb947 */ /* 0x000fea0003800000 */
[----:B------:R-:W2:Y:S04]  /*1c470*/  LDG.E R6, desc[UR52][R42.64] ;  /* 0x000000342a067981 */ /* 0x000ea8000c1e1900 */
[----:B-----5:R-:W2:Y:S02]  /*1c480*/  LDG.E R27, desc[UR52][R42.64+0x4] ;  /* 0x000004342a1b7981 */ /* 0x020ea4000c1e1900 */
[----:B--2---:R-:W-:-:S07]  /*1c490*/  IMAD.IADD R27, R27, 0x1, -R6 ;  /* 0x000000011b1b7824 */ /* 0x004fce00078e0a06 */
.L_x_1942:
[----:B------:R-:W4:Y:S04]  /*1c4a0*/  LDL R28, [R1+0x38] ;  /* 0x00003800011c7983 */ /* 0x000f280000100800 */
[----:B------:R-:W4:Y:S01]  /*1c4b0*/  LDL R26, [R1+0xc] ;  /* 0x00000c00011a7983 */ /* 0x000f220000100800 */
[----:B--2---:R-:W2:Y:S01]  /*1c4c0*/  LDC.64 R4, c[0x0][R4+0x210] ;  /* 0x0000840004047b82 */ /* 0x004ea20000000a00 */
[----:B------:R-:W-:Y:S01]  /*1c4d0*/  ISETP.NE.U32.AND P0, PT, RZ, UR4, PT ;  /* 0x00000004ff007c0c */ /* 0x000fe2000bf05070 */
[-C--:B-1----:R-:W-:Y:S01]  /*1c4e0*/  IMAD R25, R15, R197.reuse, RZ ;  /* 0x000000c50f197224 */ /* 0x082fe200078e02ff */
[----:B------:R-:W-:Y:S01]  /*1c4f0*/  SHF.R.S32.HI R9, RZ, 0x1f, R222 ;  /* 0x0000001fff097819 */ /* 0x000fe200000114de */
[----:B------:R-:W-:Y:S01]  /*1c500*/  IMAD.WIDE.U32 R14, R14, R197, RZ ;  /* 0x000000c50e0e7225 */ /* 0x000fe200078e00ff */
[----:B------:R-:W-:-:S03]  /*1c510*/  ISETP.NE.AND.EX P0, PT, RZ, UR5, PT, P0 ;  /* 0x00000005ff007c0c */ /* 0x000fc6000bf05300 */
[----:B------:R-:W1:Y:S01]  /*1c520*/  @P2 LDC R24, c[0x0][0xbec] ;  /* 0x0002fb00ff182b82 */ /* 0x000e620000000800 */
[----:B------:R-:W-:Y:S01]  /*1c530*/  SEL R8, R222, RZ, !P0 ;  /* 0x000000ffde087207 */ /* 0x000fe20004000000 */
[----:B------:R-:W-:Y:S01]  /*1c540*/  IMAD.IADD R45, R202, 0x1, R200 ;  /* 0x00000001ca2d7824 */ /* 0x000fe200078e02c8 */
[----:B------:R-:W-:Y:S01]  /*1c550*/  SEL R9, R9, RZ, !P0 ;  /* 0x000000ff09097207 */ /* 0x000fe20004000000 */
[----:B------:R-:W-:Y:S02]  /*1c560*/  IMAD.IADD R43, R15, 0x1, R25 ;  /* 0x000000010f2b7824 */ /* 0x000fe400078e0219 */
[-C--:B---3--:R-:W-:Y:S02]  /*1c570*/  IMAD R11, R11, R8.reuse, RZ ;  /* 0x000000080b0b7224 */ /* 0x088fe400078e02ff */
[----:B------:R-:W3:Y:S02]  /*1c580*/  @P2 LDC R35, c[0x0][0xbf0] ;  /* 0x0002fc00ff232b82 */ /* 0x000ee40000000800 */
[C---:B------:R-:W-:Y:S01]  /*1c590*/  IMAD R33, R10.reuse, R9, R11 ;  /* 0x000000090a217224 */ /* 0x040fe200078e020b */
[----:B------:R-:W-:Y:S01]  /*1c5a0*/  SEL R9, R223, RZ, P1 ;  /* 0x000000ffdf097207 */ /* 0x000fe20000800000 */
[----:B------:R-:W-:-:S04]  /*1c5b0*/  IMAD.WIDE.U32 R10, R10, R8, RZ ;  /* 0x000000080a0a7225 */ /* 0x000fc800078e00ff */
[----:B------:R-:W2:Y:S01]  /*1c5c0*/  LDC.64 R6, c[0x0][0xba8] ;  /* 0x0002ea00ff067b82 */ /* 0x000ea20000000a00 */
[----:B-----5:R-:W-:Y:S01]  /*1c5d0*/  IADD3 R15, P0, P3, R10, R14, R3 ;  /* 0x0000000e0a0f7210 */ /* 0x020fe20007b1e003 */
[----:B------:R-:W-:Y:S01]  /*1c5e0*/  IMAD.IADD R33, R11, 0x1, R33 ;  /* 0x000000010b217824 */ /* 0x000fe200078e0221 */
[----:B------:R-:W-:Y:S01]  /*1c5f0*/  SHF.R.S32.HI R10, RZ, 0x1f, R3 ;  /* 0x0000001fff0a7819 */ /* 0x000fe20000011403 */
[----:B------:R-:W-:Y:S02]  /*1c600*/  IMAD.MOV.U32 R11, RZ, RZ, R45 ;  /* 0x000000ffff0b7224 */ /* 0x000fe400078e002d */
[----:B0-----:R-:W-:Y:S02]  /*1c610*/  IMAD R25, R13, R9, RZ ;  /* 0x000000090d197224 */ /* 0x001fe400078e02ff */
[----:B-1----:R-:W-:-:S04]  /*1c620*/  @P2 IMAD.HI.U32 R14, R45, R24, RZ ;  /* 0x000000182d0e2227 */ /* 0x002fc800078e00ff */
[----:B------:R-:W-:Y:S01]  /*1c630*/  IMAD.WIDE.U32 R12, R12, R9, RZ ;  /* 0x000000090c0c7225 */ /* 0x000fe200078e00ff */
[----:B---3--:R-:W-:-:S03]  /*1c640*/  @P2 SHF.R.U32.HI R11, RZ, R35, R14 ;  /* 0x00000023ff0b2219 */ /* 0x008fc6000001160e */
[----:B------:R-:W-:Y:S01]  /*1c650*/  IMAD.IADD R25, R13, 0x1, R25 ;  /* 0x000000010d197824 */ /* 0x000fe200078e0219 */
[----:B------:R-:W-:Y:S02]  /*1c660*/  IADD3.X R14, R33, R43, R10, P0, P3 ;  /* 0x0000002b210e7210 */ /* 0x000fe400007e640a */
[----:B------:R-:W-:Y:S01]  /*1c670*/  IADD3 R12, P0, P3, R11, R15, R12 ;  /* 0x0000000f0b0c7210 */ /* 0x000fe20007b1e00c */
[--C-:B------:R-:W-:Y:S01]  /*1c680*/  IMAD.MOV R9, RZ, RZ, -R11.reuse ;  /* 0x000000ffff097224 */ /* 0x100fe200078e0a0b */
[----:B------:R-:W-:Y:S01]  /*1c690*/  SHF.R.S32.HI R11, RZ, 0x1f, R11 ;  /* 0x0000001fff0b7819 */ /* 0x000fe2000001140b */
[----:B--2---:R-:W0:Y:S02]  /*1c6a0*/  @!P1 LDC R6, c[0x0][0xb50] ;  /* 0x0002d400ff069b82 */ /* 0x004e240000000800 */
[----:B------:R-:W-:Y:S01]  /*1c6b0*/  IMAD R9, R0, R9, R45 ;  /* 0x0000000900097224 */ /* 0x000fe200078e022d */
[----:B------:R-:W-:-:S03]  /*1c6c0*/  IADD3.X R13, R11, R14, R25, P0, P3 ;  /* 0x0000000e0b0d7210 */ /* 0x000fc600007e6419 */
[----:B------:R-:W-:Y:S01]  /*1c6d0*/  IMAD R5, R5, R9, RZ ;  /* 0x0000000905057224 */ /* 0x000fe200078e02ff */
[----:B------:R-:W-:Y:S01]  /*1c6e0*/  SHF.R.S32.HI R11, RZ, 0x1f, R9 ;  /* 0x0000001fff0b7819 */ /* 0x000fe20000011409 */
[----:B------:R-:W1:Y:S04]  /*1c6f0*/  @!P1 LDC R7, c[0x0][0xb54] ;  /* 0x0002d500ff079b82 */ /* 0x000e680000000800 */
[C---:B------:R-:W-:Y:S02]  /*1c700*/  IMAD R11, R4.reuse, R11, R5 ;  /* 0x0000000b040b7224 */ /* 0x040fe400078e0205 */
[----:B------:R-:W-:-:S04]  /*1c710*/  IMAD.WIDE.U32 R4, R4, R9, R12 ;  /* 0x0000000904047225 */ /* 0x000fc800078e000c */
[----:B------:R-:W-:Y:S02]  /*1c720*/  IMAD.IADD R5, R5, 0x1, R11 ;  /* 0x0000000105057824 */ /* 0x000fe400078e020b */
[----:B------:R-:W-:Y:S01]  /*1c730*/  IMAD R9, R27, R0, RZ ;  /* 0x000000001b097224 */ /* 0x000fe200078e02ff */
[----:B0-----:R-:W-:-:S05]  /*1c740*/  LEA R11, P0, R4, R6, 0x2 ;  /* 0x00000006040b7211 */ /* 0x001fca00078010ff */
[----:B------:R-:W-:Y:S01]  /*1c750*/  SHFL.IDX PT, R12, R11, 0x1, 0x1c1f ;  /* 0x003c1f000b0c7f89 */ /* 0x000fe200000e0000 */
[----:B-1----:R-:W-:-:S03]  /*1c760*/  LEA.HI.X R7, R4, R7, R5, 0x2, P0 ;  /* 0x0000000704077211 */ /* 0x002fc600000f1405 */
[----:B------:R-:W-:Y:S04]  /*1c770*/  SHFL.IDX PT, R4, R11, RZ, 0x1c1f ;  /* 0x001c1fff0b047589 */ /* 0x000fe800000e0000 */
[----:B------:R-:W0:Y:S04]  /*1c780*/  SHFL.IDX PT, R5, R7, RZ, 0x1c1f ;  /* 0x001c1fff07057589 */ /* 0x000e2800000e0000 */
[----:B------:R-:W1:Y:S01]  /*1c790*/  SHFL.IDX PT, R13, R7, 0x1, 0x1c1f ;  /* 0x003c1f00070d7f89 */ /* 0x000e6200000e0000 */
[----:B----4-:R-:W-:Y:S01]  /*1c7a0*/  IMAD.IADD R24, R28, 0x1, R200 ;  /* 0x000000011c187824 */ /* 0x010fe200078e02c8 */
[----:B------:R-:W-:-:S03]  /*1c7b0*/  LOP3.LUT P0, RZ, R26, 0x3, RZ, 0xc0, !PT ;  /* 0x000000031aff7812 */ /* 0x000fc6000780c0ff */
[C---:B------:R-:W-:Y:S01]  /*1c7c0*/  VIADD R6, R24.reuse, 0x8 ;  /* 0x0000000818067836 */ /* 0x040fe20000000000 */
[----:B------:R-:W-:-:S04]  /*1c7d0*/  ISETP.GE.OR P3, PT, R24, R9, P0 ;  /* 0x000000091800720c */ /* 0x000fc80000766670 */
[----:B------:R-:W-:-:S09]  /*1c7e0*/  ISETP.GE.OR P0, PT, R6, R9, P0 ;  /* 0x000000090600720c */ /* 0x000fd20000706670 */
[----:B0-----:R0:W-:Y:S04]  /*1c7f0*/  @!P3 ST.E desc[UR52][R4.64], R21 ;  /* 0x000000150400b985 */ /* 0x0011e8000c101934 */
[----:B-1----:R0:W-:Y:S01]  /*1c800*/  @!P0 ST.E desc[UR52][R12.64], R20 ;  /* 0x000000140c008985 */ /* 0x0021e2000c101934 */
[----:B------:R-:W-:Y:S05]  /*1c810*/  @P1 BRA `(.L_x_1943) ;  /* 0x0000000800a41947 */ /* 0x000fea0003800000 */
[----:B0-----:R-:W-:Y:S01]  /*1c820*/  IMAD R5, R188, 0x8, R220 ;  /* 0x00000008bc057824 */ /* 0x001fe200078e02dc */
[----:B------:R-:W0:Y:S01]  /*1c830*/  @P2 LDC R21, c[0x0][0xbec] ;  /* 0x0002fb00ff152b82 */ /* 0x000e220000000800 */
[----:B------:R-:W-:Y:S02]  /*1c840*/  ULDC.64 UR4, c[0x0][0xaa0] ;  /* 0x0002a80000047ab9 */ /* 0x000fe40000000a00 */
[----:B------:R-:W-:-:S04]  /*1c850*/  IMAD.SHL.U32 R5, R5, 0x8, RZ ;  /* 0x0000000805057824 */ /* 0x000fc800078e00ff */
[----:B------:R-:W-:Y:S01]  /*1c860*/  IMAD.WIDE R40, R5, 0x2, R40 ;  /* 0x0000000205287825 */ /* 0x000fe200078e0228 */
[----:B------:R-:W1:Y:S02]  /*1c870*/  @P2 LDC R14, c[0x0][0xbf0] ;  /* 0x0002fc00ff0e2b82 */ /* 0x000e640000000800 */
[C---:B------:R-:W-:Y:S02]  /*1c880*/  IADD3 R25, P5, R40.reuse, 0x1000, RZ ;  /* 0x0000100028197810 */ /* 0x040fe40007fbe0ff */
[----:B------:R-:W-:Y:S02]  /*1c890*/  IADD3 R33, P0, R40, 0x2000, RZ ;  /* 0x0000200028217810 */ /* 0x000fe40007f1e0ff */
[----:B------:R-:W-:Y:S02]  /*1c8a0*/  LOP3.LUT R24, R25, 0x380, RZ, 0xc0, !PT ;  /* 0x0000038019187812 */ /* 0x000fe400078ec0ff */
[----:B------:R-:W-:Y:S02]  /*1c8b0*/  LOP3.LUT R32, R33, 0x380, RZ, 0xc0, !PT ;  /* 0x0000038021207812 */ /* 0x000fe400078ec0ff */
[----:B------:R-:W-:-:S02]  /*1c8c0*/  SHF.R.U64 R24, R24, 0x3, RZ ;  /* 0x0000000318187819 */ /* 0x000fc400000012ff */
[----:B------:R-:W-:Y:S01]  /*1c8d0*/  SHF.R.U64 R32, R32, 0x3, RZ ;  /* 0x0000000320207819 */ /* 0x000fe200000012ff */
[----:B------:R-:W-:Y:S01]  /*1c8e0*/  IMAD R10, R10, UR4, RZ ;  /* 0x000000040a0a7c24 */ /* 0x000fe2000f8e02ff */
[----:B------:R-:W-:Y:S01]  /*1c8f0*/  LOP3.LUT R24, R24, R25, RZ, 0x3c, !PT ;  /* 0x0000001918187212 */ /* 0x000fe200078e3cff */
[--C-:B------:R-:W-:Y:S01]  /*1c900*/  IMAD.X R25, RZ, RZ, R41.reuse, P5 ;  /* 0x000000ffff197224 */ /* 0x100fe200028e0629 */
[----:B------:R-:W-:Y:S01]  /*1c910*/  LOP3.LUT R32, R32, R33, RZ, 0x3c, !PT ;  /* 0x0000002120207212 */ /* 0x000fe200078e3cff */
[--C-:B------:R-:W-:Y:S01]  /*1c920*/  IMAD.X R33, RZ, RZ, R41.reuse, P0 ;  /* 0x000000ffff217224 */ /* 0x100fe200000e0629 */
[C---:B------:R-:W-:Y:S02]  /*1c930*/  IADD3 R37, P1, R40.reuse, 0x3000, RZ ;  /* 0x0000300028257810 */ /* 0x040fe40007f3e0ff */
[C---:B------:R-:W-:Y:S02]  /*1c940*/  IADD3 R43, P3, R40.reuse, 0x4000, RZ ;  /* 0x00004000282b7810 */ /* 0x040fe40007f7e0ff */
[C---:B------:R-:W-:Y:S01]  /*1c950*/  IADD3 R45, P4, R40.reuse, 0x5000, RZ ;  /* 0x00005000282d7810 */ /* 0x040fe20007f9e0ff */
[C---:B------:R-:W-:Y:S01]  /*1c960*/  IMAD R13, R3.reuse, UR5, R10 ;  /* 0x00000005030d7c24 */ /* 0x040fe2000f8e020a */
[C---:B------:R-:W-:Y:S01]  /*1c970*/  IADD3 R49, P5, R40.reuse, 0x6000, RZ ;  /* 0x0000600028317810 */ /* 0x040fe20007fbe0ff */
[----:B------:R-:W5:Y:S01]  /*1c980*/  LD.E.128 R24, desc[UR52][R24.64] ;  /* 0x0000003418187980 */ /* 0x000f62000c101d00 */
[----:B------:R-:W-:Y:S01]  /*1c990*/  IADD3 R7, P0, R40, 0x7000, RZ ;  /* 0x0000700028077810 */ /* 0x000fe20007f1e0ff */
[----:B------:R-:W-:Y:S01]  /*1c9a0*/  IMAD.WIDE.U32 R10, R3, UR4, RZ ;  /* 0x00000004030a7c25 */ /* 0x000fe2000f8e00ff */
[----:B------:R-:W-:Y:S01]  /*1c9b0*/  LOP3.LUT R36, R37, 0x380, RZ, 0xc0, !PT ;  /* 0x0000038025247812 */ /* 0x000fe200078ec0ff */
[----:B------:R-:W-:Y:S01]  /*1c9c0*/  ULDC.64 UR4, c[0x0][0xae8] ;  /* 0x0002ba0000047ab9 */ /* 0x000fe20000000a00 */
[----:B------:R-:W-:Y:S01]  /*1c9d0*/  LOP3.LUT R42, R43, 0x380, RZ, 0xc0, !PT ;  /* 0x000003802b2a7812 */ /* 0x000fe200078ec0ff */
[----:B------:R-:W-:Y:S01]  /*1c9e0*/  IMAD.X R53, RZ, RZ, R41, P0 ;  /* 0x000000ffff357224 */ /* 0x000fe200000e0629 */
[----:B------:R-:W-:Y:S01]  /*1c9f0*/  LOP3.LUT R44, R45, 0x380, RZ, 0xc0, !PT ;  /* 0x000003802d2c7812 */ /* 0x000fe200078ec0ff */
[----:B------:R-:W5:Y:S01]  /*1ca00*/  LD.E.128 R32, desc[UR52][R32.64] ;  /* 0x0000003420207980 */ /* 0x000f62000c101d00 */
[----:B------:R-:W-:-:S02]  /*1ca10*/  LOP3.LUT R48, R49, 0x380, RZ, 0xc0, !PT ;  /* 0x0000038031307812 */ /* 0x000fc400078ec0ff */
[----:B------:R-:W-:Y:S02]  /*1ca20*/  LOP3.LUT R5, R40, 0x380, RZ, 0xc0, !PT ;  /* 0x0000038028057812 */ /* 0x000fe400078ec0ff */
[----:B------:R-:W-:Y:S01]  /*1ca30*/  LOP3.LUT R6, R7, 0x380, RZ, 0xc0, !PT ;  /* 0x0000038007067812 */ /* 0x000fe200078ec0ff */
[----:B------:R-:W-:Y:S01]  /*1ca40*/  IMAD.IADD R11, R11, 0x1, R13 ;  /* 0x000000010b0b7824 */ /* 0x000fe200078e020d */
[----:B------:R-:W-:Y:S01]  /*1ca50*/  SHF.R.U64 R36, R36, 0x3, RZ ;  /* 0x0000000324247819 */ /* 0x000fe200000012ff */
[----:B------:R-:W-:Y:S01]  /*1ca60*/  IMAD R3, R220, 0x20, R188 ;  /* 0x00000020dc037824 */ /* 0x000fe200078e02bc */
[----:B------:R-:W-:Y:S02]  /*1ca70*/  SHF.R.U64 R42, R42, 0x3, RZ ;  /* 0x000000032a2a7819 */ /* 0x000fe400000012ff */
[----:B------:R-:W-:Y:S02]  /*1ca80*/  SHF.R.U64 R44, R44, 0x3, RZ ;  /* 0x000000032c2c7819 */ /* 0x000fe400000012ff */
[----:B------:R-:W-:-:S02]  /*1ca90*/  SHF.R.U64 R48, R48, 0x3, RZ ;  /* 0x0000000330307819 */ /* 0x000fc400000012ff */
[----:B------:R-:W-:Y:S02]  /*1caa0*/  SHF.R.U64 R5, R5, 0x3, RZ ;  /* 0x0000000305057819 */ /* 0x000fe400000012ff */
[----:B------:R-:W-:Y:S01]  /*1cab0*/  SHF.R.U64 R6, R6, 0x3, RZ ;  /* 0x0000000306067819 */ /* 0x000fe200000012ff */
[----:B------:R-:W-:Y:S01]  /*1cac0*/  IMAD.WIDE.U32 R10, R197, UR4, R10 ;  /* 0x00000004c50a7c25 */ /* 0x000fe2000f8e000a */
[----:B------:R-:W-:Y:S02]  /*1cad0*/  LOP3.LUT R36, R36, R37, RZ, 0x3c, !PT ;  /* 0x0000002524247212 */ /* 0x000fe400078e3cff */
        /* <DEDUP_REMOVED lines=10> */
[----:B------:R-:W-:Y:S01]  /*1cb80*/  SHF.R.S32.HI R15, RZ, 0x1f, R8 ;  /* 0x0000001fff0f7819 */ /* 0x000fe20000011408 */
[----:B------:R-:W-:Y:S01]  /*1cb90*/  IMAD.IADD R12, R200, 0x1, R3 ;  /* 0x00000001c80c7824 */ /* 0x000fe200078e0203 */
[----:B------:R-:W5:Y:S01]  /*1cba0*/  LD.E.128 R36, desc[UR52][R36.64] ;  /* 0x0000003424247980 */ /* 0x000f62000c101d00 */
[----:B------:R-:W-:Y:S01]  /*1cbb0*/  IMAD R11, R197, UR5, R11 ;  /* 0x00000005c50b7c24 */ /* 0x000fe2000f8e020b */
[----:B------:R-:W-:Y:S01]  /*1cbc0*/  ULDC.64 UR4, c[0x0][0xaf0] ;  /* 0x0002bc0000047ab9 */ /* 0x000fe20000000a00 */
[----:B0-----:R-:W-:Y:S01]  /*1cbd0*/  @P2 IMAD.HI.U32 R3, R12, R21, RZ ;  /* 0x000000150c032227 */ /* 0x001fe200078e00ff */
[----:B------:R-:W5:Y:S03]  /*1cbe0*/  LD.E.128 R4, desc[UR52][R4.64] ;  /* 0x0000003404047980 */ /* 0x000f66000c101d00 */
[----:B------:R-:W-:Y:S01]  /*1cbf0*/  IMAD R15, R15, UR4, RZ ;  /* 0x000000040f0f7c24 */ /* 0x000fe2000f8e02ff */
[----:B------:R-:W5:Y:S01]  /*1cc00*/  LD.E.128 R40, desc[UR52][R42.64] ;  /* 0x000000342a287980 */ /* 0x000f62000c101d00 */
[----:B------:R-:W-:-:S03]  /*1cc10*/  IMAD.MOV.U32 R13, RZ, RZ, R12 ;  /* 0x000000ffff0d7224 */ /* 0x000fc600078e000c */
[----:B------:R-:W5:Y:S01]  /*1cc20*/  LD.E.128 R44, desc[UR52][R44.64] ;  /* 0x000000342c2c7980 */ /* 0x000f62000c101d00 */
[----:B------:R-:W-:-:S03]  /*1cc30*/  IMAD R15, R8, UR5, R15 ;  /* 0x00000005080f7c24 */ /* 0x000fc6000f8e020f */
[----:B------:R-:W5:Y:S01]  /*1cc40*/  LD.E.128 R48, desc[UR52][R48.64] ;  /* 0x0000003430307980 */ /* 0x000f62000c101d00 */
[----:B------:R-:W-:-:S03]  /*1cc50*/  IMAD.WIDE.U32 R10, R8, UR4, R10 ;  /* 0x00000004080a7c25 */ /* 0x000fc6000f8e000a */
[----:B------:R-:W5:Y:S01]  /*1cc60*/  LD.E.128 R52, desc[UR52][R52.64] ;  /* 0x0000003434347980 */ /* 0x000f62000c101d00 */
[----:B-1----:R-:W-:Y:S01]  /*1cc70*/  @P2 SHF.R.U32.HI R13, RZ, R14, R3 ;  /* 0x0000000eff0d2219 */ /* 0x002fe20000011603 */
[----:B------:R-:W-:Y:S01]  /*1cc80*/  ULDC.64 UR4, c[0x0][0xae0] ;  /* 0x0002b80000047ab9 */ /* 0x000fe20000000a00 */
[----:B------:R-:W-:Y:S01]  /*1cc90*/  @!PT LDS RZ, [RZ] ;  /* 0x00000000fffff984 */ /* 0x000fe20000000800 */
[----:B------:R-:W-:Y:S01]  /*1cca0*/  @!PT LDS RZ, [RZ] ;  /* 0x00000000fffff984 */ /* 0x000fe20000000800 */
[----:B------:R-:W-:Y:S01]  /*1ccb0*/  @!PT LDS RZ, [RZ] ;  /* 0x00000000fffff984 */ /* 0x000fe20000000800 */
[----:B------:R-:W-:Y:S01]  /*1ccc0*/  @!PT LDS RZ, [RZ] ;  /* 0x00000000fffff984 */ /* 0x000fe20000000800 */
[----:B------:R0:W-:Y:S06]  /*1ccd0*/  MEMBAR.ALL.CTA ;  /* 0x0000000000007992 */ /* 0x0001ec0000008000 */
[----:B0-----:R-:W0:Y:S01]  /*1cce0*/  FENCE.VIEW.ASYNC.S ;  /* 0x00000000000073c6 */ /* 0x001e220000000000 */
[----:B------:R-:W-:Y:S01]  /*1ccf0*/  IMAD.IADD R11, R11, 0x1, R15 ;  /* 0x000000010b0b7824 */ /* 0x000fe200078e020f */
[--C-:B------:R-:W-:Y:S01]  /*1cd00*/  SHF.R.S32.HI R8, RZ, 0x1f, R13.reuse ;  /* 0x0000001fff087819 */ /* 0x100fe2000001140d */
[----:B------:R-:W-:-:S04]  /*1cd10*/  IMAD.MOV R15, RZ, RZ, -R13 ;  /* 0x000000ffff0f7224 */ /* 0x000fc800078e0a0d */
[----:B------:R-:W-:Y:S02]  /*1cd20*/  IMAD R15, R0, R15, R12 ;  /* 0x0000000f000f7224 */ /* 0x000fe400078e020c */
[----:B------:R-:W-:Y:S02]  /*1cd30*/  IMAD R8, R8, UR4, RZ ;  /* 0x0000000408087c24 */ /* 0x000fe4000f8e02ff */
[----:B------:R-:W-:Y:S01]  /*1cd40*/  VIADD R3, R18, 0x28820 ;  /* 0x0002882012037836 */ /* 0x000fe20000000000 */
[----:B------:R-:W-:Y:S01]  /*1cd50*/  SHF.R.S32.HI R0, RZ, 0x1f, R15 ;  /* 0x0000001fff007819 */ /* 0x000fe2000001140f */
[C---:B------:R-:W-:Y:S02]  /*1cd60*/  IMAD R21, R13.reuse, UR5, R8 ;  /* 0x000000050d157c24 */ /* 0x040fe4000f8e0208 */
[----:B------:R-:W-:Y:S01]  /*1cd70*/  IMAD.WIDE.U32 R10, R13, UR4, R10 ;  /* 0x000000040d0a7c25 */ /* 0x000fe2000f8e000a */
[----:B------:R-:W-:Y:S01]  /*1cd80*/  ULDC.64 UR4, c[0x0][0xad8] ;  /* 0x0002b60000047ab9 */ /* 0x000fe20000000a00 */
[----:B------:R-:W-:-:S02]  /*1cd90*/  PRMT R3, RZ, 0x654, R3 ;  /* 0x00000654ff037816 */ /* 0x000fc40000000003 */
[----:B------:R-:W-:Y:S02]  /*1cda0*/  IMAD.IADD R11, R11, 0x1, R21 ;  /* 0x000000010b0b7824 */ /* 0x000fe400078e0215 */
[----:B------:R-:W-:Y:S02]  /*1cdb0*/  IMAD R0, R0, UR4, RZ ;  /* 0x0000000400007c24 */ /* 0x000fe4000f8e02ff */
[C---:B------:R-:W-:Y:S01]  /*1cdc0*/  IMAD.WIDE.U32 R10, R15.reuse, UR4, R10 ;  /* 0x000000040f0a7c25 */ /* 0x040fe2000f8e000a */
[----:B0-----:R0:W-:Y:S03]  /*1cdd0*/  SYNCS.ARRIVE.TRANS64.RED.A1T0 RZ, [R3+URZ], RZ ;  /* 0x000000ff03ff79a7 */ /* 0x0011e6000810043f */
[----:B0-----:R-:W-:Y:S01]  /*1cde0*/  IMAD R3, R15, UR5, R0 ;  /* 0x000000050f037c24 */ /* 0x001fe2000f8e0200 */
[----:B------:R-:W-:Y:S02]  /*1cdf0*/  ULDC.64 UR4, c[0x0][0xa80] ;  /* 0x0002a00000047ab9 */ /* 0x000fe40000000a00 */
[----:B------:R-:W-:Y:S01]  /*1ce00*/  LEA R0, P0, R10, UR4, 0x1 ;  /* 0x000000040a007c11 */ /* 0x000fe2000f8008ff */
[----:B------:R-:W-:Y:S01]  /*1ce10*/  IMAD.IADD R3, R11, 0x1, R3 ;  /* 0x000000010b037824 */ /* 0x000fe200078e0203 */
[----:B------:R-:W-:Y:S01]  /*1ce20*/  UMOV UR4, 0xffffffff ;  /* 0xffffffff00047882 */ /* 0x000fe20000000000 */
[----:B------:R-:W-:-:S03]  /*1ce30*/  IMAD.IADD R200, R188, 0x1, R200 ;  /* 0x00000001bcc87824 */ /* 0x000fc600078e02c8 */
[----:B------:R-:W-:Y:S01]  /*1ce40*/  LEA.HI.X R8, R10, UR5, R3, 0x1, P0 ;  /* 0x000000050a087c11 */ /* 0x000fe200080f0c03 */
[----:B------:R-:W-:Y:S06]  /*1ce50*/  BRA.DIV UR4, `(.L_x_1944) ;  /* 0x000000c204f07947 */ /* 0x000fec000b800000 */
[----:B------:R0:W1:Y:S04]  /*1ce60*/  SHFL.IDX PT, R3, R8, RZ, 0x181f ;  /* 0x00181fff08037589 */ /* 0x00006800000e0000 */
[----:B------:R0:W2:Y:S02]  /*1ce70*/  SHFL.IDX PT, R14, R0, RZ, 0x181f ;  /* 0x00181fff000e7589 */ /* 0x0000a400000e0000 */
.L_x_2216:
[----:B------:R-:W-:Y:S01]  /*1ce80*/  ISETP.GE.AND P0, PT, R200, R9, PT ;  /* 0x00000009c800720c */ /* 0x000fe20003f06270 */
[----:B------:R-:W-:-:S12]  /*1ce90*/  BSSY B1, `(.L_x_1945) ;  /* 0x000000b000017945 */ /* 0x000fd80003800000 */
        /* <DEDUP_REMOVED lines=10> */
.L_x_1946:
[----:B------:R-:W-:Y:S05]  /*1cf40*/  BSYNC B1 ;  /* 0x0000000000017941 */ /* 0x000fea0003800000 */
.L_x_1945:
[----:B------:R-:W-:-:S03]  /*1cf50*/  UMOV UR4, 0xffffffff ;  /* 0xffffffff00047882 */ /* 0x000fc60000000000 */
[----:B------:R-:W-:Y:S05]  /*1cf60*/  BRA.DIV UR4, `(.L_x_1947) ;  /* 0x000000c204e07947 */ /* 0x000fea000b800000 */
[----:B-1----:R1:W4:Y:S04]  /*1cf70*/  SHFL.IDX PT, R3, R8, 0x1, 0x181f ;  /* 0x00381f0008037f89 */ /* 0x00232800000e0000 */
[----:B--23--:R1:W2:Y:S02]  /*1cf80*/  SHFL.IDX PT, R14, R0, 0x1, 0x181f ;  /* 0x00381f00000e7f89 */ /* 0x00c2a400000e0000 */
.L_x_2220:
[----:B-----5:R-:W-:Y:S01]  /*1cf90*/  VIADD R4, R200, 0x20 ;  /* 0x00000020c8047836 */ /* 0x020fe20000000000 */
[----:B------:R-:W-:Y:S04]  /*1cfa0*/  BSSY B1, `(.L_x_1948) ;  /* 0x000000c000017945 */ /* 0x000fe80003800000 */
[----:B------:R-:W-:-:S13]  /*1cfb0*/  ISETP.GE.AND P0, PT, R4, R9, PT ;  /* 0x000000090400720c */ /* 0x000fda0003f06270 */
[----:B------:R-:W-:Y:S05]  /*1cfc0*/  @P0 BRA `(.L_x_1949) ;  /* 0x0000000000240947 */ /* 0x000fea0003800000 */
[----:B------:R-:W-:Y:S02]  /*1cfd0*/  ULDC UR4, c[0x0][0xac8] ;  /* 0x0002b20000047ab9 */ /* 0x000fe40000000800 */
[----:B------:R-:W-:Y:S02]  /*1cfe0*/  ISETP.GE.AND P2, PT, R16, UR4, PT ;  /* 0x0000000410007c0c */ /* 0x000fe4000bf46270 */
[----:B------:R-:W-:-:S11]  /*1cff0*/  ISETP.GE.AND P3, PT, R2, UR4, PT ;  /* 0x0000000402007c0c */ /* 0x000fd6000bf66270 */
[-C--:B--2---:R-:W-:Y:S02]  /*1d000*/  @!P2 LEA R4, P0, R16, R14.reuse, 0x1 ;  /* 0x0000000e1004a211 */ /* 0x084fe400078008ff */
[----:B------:R-:W-:Y:S02]  /*1d010*/  @!P3 LEA R14, P1, R2, R14, 0x1 ;  /* 0x0000000e020eb211 */ /* 0x000fe400078208ff */
[-C--:B----4-:R-:W-:Y:S02]  /*1d020*/  @!P2 LEA.HI.X R5, R16, R3.reuse, R17, 0x1, P0 ;  /* 0x000000031005a211 */ /* 0x090fe400000f0c11 */
[----:B------:R-:W-:-:S03]  /*1d030*/  @!P3 LEA.HI.X R15, R2, R3, R185, 0x1, P1 ;  /* 0x00000003020fb211 */ /* 0x000fc600008f0cb9 */
[----:B------:R3:W-:Y:S04]  /*1d040*/  @!P2 ST.E.128 desc[UR52][R4.64], R24 ;  /* 0x000000180400a985 */ /* 0x0007e8000c101d34 */
[----:B------:R3:W-:Y:S02]  /*1d050*/  @!P3 ST.E.128 desc[UR52][R14.64], R44 ;  /* 0x0000002c0e00b985 */ /* 0x0007e4000c101d34 */
.L_x_1949:
[----:B------:R-:W-:Y:S05]  /*1d060*/  BSYNC B1 ;  /* 0x0000000000017941 */ /* 0x000fea0003800000 */
.L_x_1948:
[----:B------:R-:W-:-:S03]  /*1d070*/  UMOV UR4, 0xffffffff ;  /* 0xffffffff00047882 */ /* 0x000fc60000000000 */
[----:B------:R-:W-:Y:S05]  /*1d080*/  BRA.DIV UR4, `(.L_x_1950) ;  /* 0x000000c204e07947 */ /* 0x000fea000b800000 */
[----:B----4-:R4:W0:Y:S04]  /*1d090*/  SHFL.IDX PT, R3, R8, 0x2, 0x181f ;  /* 0x00581f0008037f89 */ /* 0x01082800000e0000 */
[----:B--23--:R4:W2:Y:S02]  /*1d0a0*/  SHFL.IDX PT, R14, R0, 0x2, 0x181f ;  /* 0x00581f00000e7f89 */ /* 0x00c8a400000e0000 */
.L_x_2224:
[----:B------:R-:W-:Y:S01]  /*1d0b0*/  VIADD R4, R200, 0x40 ;  /* 0x00000040c8047836 */ /* 0x000fe20000000000 */
        /* <DEDUP_REMOVED lines=8> */
[-C--:B0-----:R-:W-:Y:S02]  /*1d140*/  @!P2 LEA.HI.X R5, R16, R3.reuse, R17, 0x1, P0 ;  /* 0x000000031005a211 */ /* 0x081fe400000f0c11 */
[----:B------:R-:W-:-:S03]  /*1d150*/  @!P3 LEA.HI.X R15, R2, R3, R185, 0x1, P1 ;  /* 0x00000003020fb211 */ /* 0x000fc600008f0cb9 */
[----:B------:R3:W-:Y:S04]  /*1d160*/  @!P2 ST.E.128 desc[UR52][R4.64], R32 ;  /* 0x000000200400a985 */ /* 0x0007e8000c101d34 */
[----:B------:R3:W-:Y:S02]  /*1d170*/  @!P3 ST.E.128 desc[UR52][R14.64], R48 ;  /* 0x000000300e00b985 */ /* 0x0007e4000c101d34 */
.L_x_1952:
[----:B------:R-:W-:Y:S05]  /*1d180*/  BSYNC B1 ;  /* 0x0000000000017941 */ /* 0x000fea0003800000 */
.L_x_1951:
[----:B------:R-:W-:-:S03]  /*1d190*/  UMOV UR4, 0xffffffff ;  /* 0xffffffff00047882 */ /* 0x000fc60000000000 */
[----:B------:R-:W-:Y:S05]  /*1d1a0*/  BRA.DIV UR4, `(.L_x_1953) ;  /* 0x000000c204e07947 */ /* 0x000fea000b800000 */
[----:B0-----:R0:W0:Y:S04]  /*1d1b0*/  SHFL.IDX PT, R3, R8, 0x3, 0x181f ;  /* 0x00781f0008037f89 */ /* 0x00102800000e0000 */
[----:B--23--:R2:W3:Y:S02]  /*1d1c0*/  SHFL.IDX PT, R14, R0, 0x3, 0x181f ;  /* 0x00781f00000e7f89 */ /* 0x00c4e400000e0000 */
.L_x_2228:
[----:B-12-4-:R-:W-:-:S05]  /*1d1d0*/  VIADD R0, R200, 0x60 ;  /* 0x00000060c8007836 */ /* 0x016fca0000000000 */
        /* <DEDUP_REMOVED lines=13> */
.L_x_1943:
[----:B0-----:R-:W0:Y:S01]  /*1d2b0*/  @P2 LDC R12, c[0x0][0xbec] ;  /* 0x0002fb00ff0c2b82 */ /* 0x001e220000000800 */
[----:B------:R-:W-:Y:S01]  /*1d2c0*/  ULDC.64 UR4, c[0x0][0xb08] ;  /* 0x0002c20000047ab9 */ /* 0x000fe20000000a00 */
[----:B------:R-:W-:Y:S01]  /*1d2d0*/  ULDC.64 UR6, c[0x0][0xb30] ;  /* 0x0002cc0000067ab9 */ /* 0x000fe20000000a00 */
[----:B------:R-:W-:Y:S01]  /*1d2e0*/  IMAD R10, R10, UR4, RZ ;  /* 0x000000040a0a7c24 */ /* 0x000fe2000f8e02ff */
[----:B------:R-:W-:Y:S01]  /*1d2f0*/  SHF.R.S32.HI R51, RZ, 0x1f, R224 ;  /* 0x0000001fff337819 */ /* 0x000fe200000114e0 */
[----:B------:R-:W-:-:S03]  /*1d300*/  IMAD.WIDE.U32 R4, R3, UR4, RZ ;  /* 0x0000000403047c25 */ /* 0x000fc6000f8e00ff */
[----:B------:R-:W1:Y:S01]  /*1d310*/  @P2 LDC R11, c[0x0][0xbf0] ;  /* 0x0002fc00ff0b2b82 */ /* 0x000e620000000800 */
[----:B------:R-:W-:Y:S01]  /*1d320*/  IMAD R3, R3, UR5, R10 ;  /* 0x0000000503037c24 */ /* 0x000fe2000f8e020a */
[----:B------:R-:W-:Y:S01]  /*1d330*/  ULDC.64 UR4, c[0x0][0xb38] ;  /* 0x0002ce0000047ab9 */ /* 0x000fe20000000a00 */
[----:B------:R-:W-:Y:S02]  /*1d340*/  VIADD R33, R189, 0x8 ;  /* 0x00000008bd217836 */ /* 0x000fe40000000000 */
[----:B------:R-:W-:Y:S01]  /*1d350*/  IMAD.IADD R5, R5, 0x1, R3 ;  /* 0x0000000105057824 */ /* 0x000fe200078e0203 */
[----:B------:R-:W-:Y:S01]  /*1d360*/  SHF.R.S32.HI R3, RZ, 0x1f, R8 ;  /* 0x0000001fff037819 */ /* 0x000fe20000011408 */
[----:B------:R-:W-:Y:S02]  /*1d370*/  VIADD R35, R189, 0x10 ;  /* 0x00000010bd237836 */ /* 0x000fe40000000000 */
[----:B------:R-:W-:-:S03]  /*1d380*/  IMAD.WIDE.U32 R4, R197, UR4, R4 ;  /* 0x00000004c5047c25 */ /* 0x000fc6000f8e0004 */
[----:B------:R-:W-:Y:S01]  /*1d390*/  SHF.R.S32.HI R28, RZ, 0x1f, R35 ;  /* 0x0000001fff1c7819 */ /* 0x000fe20000011423 */
[----:B------:R-:W-:Y:S01]  /*1d3a0*/  IMAD R5, R197, UR5, R5 ;  /* 0x00000005c5057c24 */ /* 0x000fe2000f8e0205 */
[----:B------:R-:W-:Y:S01]  /*1d3b0*/  ULDC.64 UR4, c[0x0][0xb40] ;  /* 0x0002d00000047ab9 */ /* 0x000fe20000000a00 */
[----:B------:R-:W-:Y:S02]  /*1d3c0*/  VIADD R41, R189, 0x18 ;  /* 0x00000018bd297836 */ /* 0x000fe40000000000 */
[----:B------:R-:W-:Y:S02]  /*1d3d0*/  IMAD R3, R3, UR4, RZ ;  /* 0x0000000403037c24 */ /* 0x000fe4000f8e02ff */
[----:B0-----:R-:W-:Y:S01]  /*1d3e0*/  @P2 IMAD.HI.U32 R12, R45, R12, RZ ;  /* 0x0000000c2d0c2227 */ /* 0x001fe200078e00ff */
[----:B------:R-:W-:-:S03]  /*1d3f0*/  SHF.R.S32.HI R32, RZ, 0x1f, R41 ;  /* 0x0000001fff207819 */ /* 0x000fc60000011429 */
[C---:B------:R-:W-:Y:S02]  /*1d400*/  IMAD R7, R8.reuse, UR5, R3 ;  /* 0x0000000508077c24 */ /* 0x040fe4000f8e0203 */
[----:B------:R-:W-:Y:S01]  /*1d410*/  IMAD.WIDE.U32 R4, R8, UR4, R4 ;  /* 0x0000000408047c25 */ /* 0x000fe2000f8e0004 */
[----:B------:R-:W-:-:S03]  /*1d420*/  ULDC.64 UR4, c[0x0][0xb48] ;  /* 0x0002d20000047ab9 */ /* 0x000fc60000000a00 */
[----:B------:R-:W-:Y:S01]  /*1d430*/  IMAD.MOV.U32 R3, RZ, RZ, R45 ;  /* 0x000000ffff037224 */ /* 0x000fe200078e002d */
[----:B-1----:R-:W-:Y:S01]  /*1d440*/  @P2 SHF.R.U32.HI R3, RZ, R11, R12 ;  /* 0x0000000bff032219 */ /* 0x002fe2000001160c */
        /* <DEDUP_REMOVED lines=9> */
[----:B------:R-:W-:Y:S01]  /*1d4e0*/  SHF.R.S32.HI R0, RZ, 0x1f, R7 ;  /* 0x0000001fff007819 */ /* 0x000fe20000011407 */
[C---:B------:R-:W-:Y:S01]  /*1d4f0*/  IMAD R11, R3.reuse, UR7, R8 ;  /* 0x00000007030b7c24 */ /* 0x040fe2000f8e0208 */
[----:B------:R-:W-:Y:S01]  /*1d500*/  ULDC.64 UR4, c[0x0][0xb28] ;  /* 0x0002ca0000047ab9 */ /* 0x000fe20000000a00 */
[----:B------:R-:W-:-:S04]  /*1d510*/  IMAD.WIDE.U32 R4, R3, UR6, R4 ;  /* 0x0000000603047c25 */ /* 0x000fc8000f8e0004 */
[----:B------:R-:W-:Y:S02]  /*1d520*/  IMAD R0, R0, UR4, RZ ;  /* 0x0000000400007c24 */ /* 0x000fe4000f8e02ff */
[----:B------:R-:W-:Y:S02]  /*1d530*/  IMAD.IADD R5, R5, 0x1, R11 ;  /* 0x0000000105057824 */ /* 0x000fe400078e020b */
[----:B------:R-:W-:Y:S02]  /*1d540*/  VIADD R8, R18, 0x28820 ;  /* 0x0002882012087836 */ /* 0x000fe40000000000 */
[C---:B------:R-:W-:Y:S02]  /*1d550*/  IMAD R3, R7.reuse, UR5, R0 ;  /* 0x0000000507037c24 */ /* 0x040fe4000f8e0200 */
[----:B------:R-:W-:Y:S01]  /*1d560*/  IMAD.WIDE.U32 R4, R7, UR4, R4 ;  /* 0x0000000407047c25 */ /* 0x000fe2000f8e0004 */
[----:B------:R-:W-:Y:S01]  /*1d570*/  ULDC.64 UR4, c[0x0][0xb00] ;  /* 0x0002c00000047ab9 */ /* 0x000fe20000000a00 */
[----:B------:R-:W-:-:S02]  /*1d580*/  PRMT R8, RZ, 0x654, R8 ;  /* 0x00000654ff087816 */ /* 0x000fc40000000008 */
[----:B------:R-:W-:Y:S01]  /*1d590*/  IMAD.IADD R5, R5, 0x1, R3 ;  /* 0x0000000105057824 */ /* 0x000fe200078e0203 */
[C---:B------:R-:W-:Y:S01]  /*1d5a0*/  LEA R3, P0, R4.reuse, UR4, 0x2 ;  /* 0x0000000404037c11 */ /* 0x040fe2000f8010ff */
[C---:B------:R-:W-:Y:S01]  /*1d5b0*/  VIADD R45, R189.reuse, 0x28 ;  /* 0x00000028bd2d7836 */ /* 0x040fe20000000000 */
[----:B------:R-:W-:Y:S01]  /*1d5c0*/  UMOV UR4, 0xffffffff ;  /* 0xffffffff00047882 */ /* 0x000fe20000000000 */
[C---:B------:R-:W-:Y:S01]  /*1d5d0*/  VIADD R47, R189.reuse, 0x30 ;  /* 0x00000030bd2f7836 */ /* 0x040fe20000000000 */
[----:B------:R0:W-:Y:S01]  /*1d5e0*/  SYNCS.ARRIVE.TRANS64.RED.A1T0 RZ, [R8+URZ], RZ ;  /* 0x000000ff08ff79a7 */ /* 0x0001e2000810043f */
[----:B------:R-:W-:Y:S01]  /*1d5f0*/  VIADD R49, R189, 0x38 ;  /* 0x00000038bd317836 */ /* 0x000fe20000000000 */
[----:B------:R-:W-:Y:S02]  /*1d600*/  LEA.HI.X R4, R4, UR5, R5, 0x2, P0 ;  /* 0x0000000504047c11 */ /* 0x000fe400080f1405 */
[----:B------:R-:W-:Y:S02]  /*1d610*/  SHF.R.S32.HI R7, RZ, 0x1f, R189 ;  /* 0x0000001fff077819 */ /* 0x000fe400000114bd */
[----:B------:R-:W-:-:S02]  /*1d620*/  SHF.R.S32.HI R40, RZ, 0x1f, R45 ;  /* 0x0000001fff287819 */ /* 0x000fc4000001142d */
[----:B0-----:R-:W-:Y:S02]  /*1d630*/  SHF.R.S32.HI R8, RZ, 0x1f, R33 ;  /* 0x0000001fff087819 */ /* 0x001fe40000011421 */
[----:B------:R-:W-:Y:S02]  /*1d640*/  SHF.R.S32.HI R42, RZ, 0x1f, R47 ;  /* 0x0000001fff2a7819 */ /* 0x000fe4000001142f */
[----:B------:R-:W-:Y:S01]  /*1d650*/  SHF.R.S32.HI R44, RZ, 0x1f, R49 ;  /* 0x0000001fff2c7819 */ /* 0x000fe20000011431 */
[----:B------:R-:W-:Y:S06]  /*1d660*/  BRA.DIV UR4, `(.L_x_1955) ;  /* 0x000000be04f87947 */ /* 0x000fec000b800000 */
[----:B------:R0:W1:Y:S04]  /*1d670*/  SHFL.IDX PT, R0, R4, RZ, 0x1c1f ;  /* 0x001c1fff04007589 */ /* 0x00006800000e0000 */
[----:B------:R0:W2:Y:S02]  /*1d680*/  SHFL.IDX PT, R14, R3, RZ, 0x1c1f ;  /* 0x001c1fff030e7589 */ /* 0x0000a400000e0000 */
.L_x_2231:
[----:B------:R-:W-:Y:S01]  /*1d690*/  ISETP.GE.AND P0, PT, R24, R9, PT ;  /* 0x000000091800720c */ /* 0x000fe20003f06270 */
[----:B------:R-:W-:-:S12]  /*1d6a0*/  BSSY B1, `(.L_x_1956) ;  /* 0x000004e000017945 */ /* 0x000fd80003800000 */
[----:B------:R-:W-:Y:S05]  /*1d6b0*/  @P0 BRA `(.L_x_1957) ;  /* 0x0000000400300947 */ /* 0x000fea0003800000 */
[----:B------:R-:W-:Y:S01]  /*1d6c0*/  ULDC UR4, c[0x0][0xac8] ;  /* 0x0002b20000047ab9 */ /* 0x000fe20000000800 */
[C---:B------:R-:W-:Y:S01]  /*1d6d0*/  VIADD R46, R189.reuse, 0x48 ;  /* 0x00000048bd2e7836 */ /* 0x040fe20000000000 */
[C---:B------:R-:W-:Y:S01]  /*1d6e0*/  ISETP.GE.AND P0, PT, R189.reuse, UR4, PT ;  /* 0x00000004bd007c0c */ /* 0x040fe2000bf06270 */
[----:B------:R-:W-:Y:S01]  /*1d6f0*/  VIADD R5, R189, 0x50 ;  /* 0x00000050bd057836 */ /* 0x000fe20000000000 */
[----:B------:R-:W-:Y:S01]  /*1d700*/  ISETP.GE.AND P2, PT, R33, UR4, PT ;  /* 0x0000000421007c0c */ /* 0x000fe2000bf46270 */
[----:B------:R-:W-:Y:S01]  /*1d710*/  VIADD R48, R189, 0x48 ;  /* 0x00000048bd307836 */ /* 0x000fe20000000000 */
[----:B------:R-:W-:Y:S01]  /*1d720*/  ISETP.GE.AND P3, PT, R35, UR4, PT ;  /* 0x0000000423007c0c */ /* 0x000fe2000bf66270 */
[----:B------:R-:W-:Y:S01]  /*1d730*/  VIADD R15, R189, 0x50 ;  /* 0x00000050bd0f7836 */ /* 0x000fe20000000000 */
[----:B------:R-:W-:Y:S02]  /*1d740*/  ISETP.GE.AND P1, PT, R41, UR4, PT ;  /* 0x0000000429007c0c */ /* 0x000fe4000bf26270 */
[----:B------:R-:W-:-:S02]  /*1d750*/  SHF.R.S32.HI R48, RZ, 0x1f, R48 ;  /* 0x0000001fff307819 */ /* 0x000fc40000011430 */
[----:B------:R-:W-:-:S03]  /*1d760*/  SHF.R.S32.HI R15, RZ, 0x1f, R15 ;  /* 0x0000001fff0f7819 */ /* 0x000fc6000001140f */
[-C--:B--2---:R-:W-:Y:S02]  /*1d770*/  @!P0 LEA R10, P4, R189, R14.reuse, 0x2 ;  /* 0x0000000ebd0a8211 */ /* 0x084fe400078810ff */
[----:B------:R-:W-:Y:S02]  /*1d780*/  @!P2 LEA R12, P5, R33, R14, 0x2 ;  /* 0x0000000e210ca211 */ /* 0x000fe400078a10ff */
[-C--:B-1----:R-:W-:Y:S02]  /*1d790*/  @!P0 LEA.HI.X R11, R189, R0.reuse, R7, 0x2, P4 ;  /* 0x00000000bd0b8211 */ /* 0x082fe400020f1407 */
[----:B------:R-:W-:Y:S02]  /*1d7a0*/  @!P2 LEA.HI.X R13, R33, R0, R8, 0x2, P5 ;  /* 0x00000000210da211 */ /* 0x000fe400028f1408 */
[----:B------:R-:W-:Y:S01]  /*1d7b0*/  @!P3 LEA R20, P4, R35, R14, 0x2 ;  /* 0x0000000e2314b211 */ /* 0x000fe200078810ff */
[----:B------:R1:W-:Y:S01]  /*1d7c0*/  @!P0 ST.E.64 desc[UR52][R10.64], R36 ;  /* 0x000000240a008985 */ /* 0x0003e2000c101b34 */
[----:B------:R-:W-:-:S02]  /*1d7d0*/  ISETP.GE.AND P0, PT, R43, UR4, PT ;  /* 0x000000042b007c0c */ /* 0x000fc4000bf06270 */
[----:B------:R-:W-:Y:S01]  /*1d7e0*/  @!P1 LEA R24, P5, R41, R14, 0x2 ;  /* 0x0000000e29189211 */ /* 0x000fe200078a10ff */
        /* <DEDUP_REMOVED lines=9> */
[----:B-1----:R-:W-:Y:S02]  /*1d880*/  @!P2 LEA R10, P5, R45, R14, 0x2 ;  /* 0x0000000e2d0aa211 */ /* 0x002fe400078a10ff */
[-C--:B------:R-:W-:Y:S02]  /*1d890*/  @!P0 LEA.HI.X R27, R43, R0.reuse, R34, 0x2, P3 ;  /* 0x000000002b1b8211 */ /* 0x080fe400018f1422 */
[----:B------:R-:W-:Y:S02]  /*1d8a0*/  @!P2 LEA.HI.X R11, R45, R0, R40, 0x2, P5 ;  /* 0x000000002d0ba211 */ /* 0x000fe400028f1428 */
[----:B------:R-:W-:Y:S01]  /*1d8b0*/  ISETP.GE.AND P3, PT, R224, UR4, PT ;  /* 0x00000004e0007c0c */ /* 0x000fe2000bf66270 */
[----:B------:R1:W-:Y:S01]  /*1d8c0*/  @!P0 ST.E.64 desc[UR52][R26.64], R104 ;  /* 0x000000681a008985 */ /* 0x0003e2000c101b34 */
[----:B--2---:R-:W-:-:S03]  /*1d8d0*/  @!P4 LEA R12, P0, R47, R14, 0x2 ;  /* 0x0000000e2f0cc211 */ /* 0x004fc600078010ff */
[----:B------:R2:W-:Y:S01]  /*1d8e0*/  @!P2 ST.E.64 desc[UR52][R10.64], R108 ;  /* 0x0000006c0a00a985 */ /* 0x0005e2000c101b34 */
[----:B---3--:R-:W-:Y:S02]  /*1d8f0*/  @!P1 LEA R20, P5, R49, R14, 0x2 ;  /* 0x0000000e31149211 */ /* 0x008fe400078a10ff */
        /* <DEDUP_REMOVED lines=8> */
[----:B------:R-:W-:Y:S02]  /*1d980*/  @!P3 LEA.HI.X R25, R224, R0, R51, 0x2, P5 ;  /* 0x00000000e019b211 */ /* 0x000fe400028f1433 */
[CC--:B-1----:R-:W-:Y:S02]  /*1d990*/  @!P2 LEA R26, P4, R46.reuse, R14.reuse, 0x2 ;  /* 0x0000000e2e1aa211 */ /* 0x0c2fe400078810ff */
[----:B--2---:R-:W-:Y:S01]  /*1d9a0*/  @!P0 LEA R10, P5, R5, R14, 0x2 ;  /* 0x0000000e050a8211 */ /* 0x004fe200078a10ff */
[----:B------:R1:W-:Y:S01]  /*1d9b0*/  @!P3 ST.E.64 desc[UR52][R24.64], R120 ;  /* 0x000000781800b985 */ /* 0x0003e2000c101b34 */
[----:B------:R-:W-:Y:S02]  /*1d9c0*/  @!P2 LEA.HI.X R27, R46, R0, R48, 0x2, P4 ;  /* 0x000000002e1ba211 */ /* 0x000fe400020f1430 */
[----:B------:R-:W-:-:S02]  /*1d9d0*/  ISETP.GE.AND P3, PT, R228, UR4, PT ;  /* 0x00000004e4007c0c */ /* 0x000fc4000bf66270 */
[----:B------:R-:W-:Y:S01]  /*1d9e0*/  @!P0 LEA.HI.X R11, R5, R0, R15, 0x2, P5 ;  /* 0x00000000050b8211 */ /* 0x000fe200028f140f */
[----:B------:R2:W-:Y:S01]  /*1d9f0*/  @!P2 ST.E.64 desc[UR52][R26.64], R124 ;  /* 0x0000007c1a00a985 */ /* 0x0005e2000c101b34 */
[----:B------:R-:W-:Y:S02]  /*1da00*/  ISETP.GE.AND P4, PT, R227, UR4, PT ;  /* 0x00000004e3007c0c */ /* 0x000fe4000bf86270 */
[----:B------:R-:W-:Y:S01]  /*1da10*/  SHF.R.S32.HI R5, RZ, 0x1f, R229 ;  /* 0x0000001fff057819 */ /* 0x000fe200000114e5 */
[----:B------:R0:W-:Y:S01]  /*1da20*/  @!P0 ST.E.64 desc[UR52][R10.64], R128 ;  /* 0x000000800a008985 */ /* 0x0001e2000c101b34 */
[----:B---3--:R-:W-:Y:S02]  /*1da30*/  @!P1 LEA R12, P5, R229, R14, 0x2 ;  /* 0x0000000ee50c9211 */ /* 0x008fe400078a10ff */
[----:B------:R-:W-:Y:S02]  /*1da40*/  ISETP.GE.AND P2, PT, R226, UR4, PT ;  /* 0x00000004e2007c0c */ /* 0x000fe4000bf46270 */
[----:B------:R-:W-:-:S02]  /*1da50*/  ISETP.GE.AND P0, PT, R225, UR4, PT ;  /* 0x00000004e1007c0c */ /* 0x000fc4000bf06270 */
[----:B------:R-:W-:Y:S02]  /*1da60*/  @!P1 LEA.HI.X R13, R229, R0, R5, 0x2, P5 ;  /* 0x00000000e50d9211 */ /* 0x000fe400028f1405 */
[----:B------:R-:W-:Y:S02]  /*1da70*/  SHF.R.S32.HI R5, RZ, 0x1f, R228 ;  /* 0x0000001fff057819 */ /* 0x000fe400000114e4 */
[CC--:B----4-:R-:W-:Y:S01]  /*1da80*/  @!P3 LEA R20, P5, R228.reuse, R14.reuse, 0x2 ;  /* 0x0000000ee414b211 */ /* 0x0d0fe200078a10ff */
[----:B------:R0:W-:Y:S01]  /*1da90*/  @!P1 ST.E.64 desc[UR52][R12.64], R132 ;  /* 0x000000840c009985 */ /* 0x0001e2000c101b34 */
[----:B-1----:R-:W-:Y:S02]  /*1daa0*/  @!P4 LEA R24, P1, R227, R14, 0x2 ;  /* 0x0000000ee318c211 */ /* 0x002fe400078210ff */
[----:B------:R-:W-:Y:S02]  /*1dab0*/  SHF.R.S32.HI R15, RZ, 0x1f, R227 ;  /* 0x0000001fff0f7819 */ /* 0x000fe400000114e3 */
[----:B------:R-:W-:-:S02]  /*1dac0*/  @!P3 LEA.HI.X R21, R228, R0, R5, 0x2, P5 ;  /* 0x00000000e415b211 */ /* 0x000fc400028f1405 */
[C---:B--2---:R-:W-:Y:S02]  /*1dad0*/  @!P2 LEA R26, P5, R226.reuse, R14, 0x2 ;  /* 0x0000000ee21aa211 */ /* 0x044fe400078a10ff */
[----:B------:R-:W-:Y:S01]  /*1dae0*/  SHF.R.S32.HI R46, RZ, 0x1f, R226 ;  /* 0x0000001fff2e7819 */ /* 0x000fe200000114e2 */
[----:B------:R0:W-:Y:S01]  /*1daf0*/  @!P3 ST.E.64 desc[UR52][R20.64], R136 ;  /* 0x000000881400b985 */ /* 0x0001e2000c101b34 */
[----:B------:R-:W-:Y:S02]  /*1db00*/  @!P4 LEA.HI.X R25, R227, R0, R15, 0x2, P1 ;  /* 0x00000000e319c211 */ /* 0x000fe400008f140f */
[----:B------:R-:W-:Y:S02]  /*1db10*/  SHF.R.S32.HI R5, RZ, 0x1f, R225 ;  /* 0x0000001fff057819 */ /* 0x000fe400000114e1 */
[----:B------:R-:W-:Y:S01]  /*1db20*/  @!P0 LEA R14, P1, R225, R14, 0x2 ;  /* 0x0000000ee10e8211 */ /* 0x000fe200078210ff */
[----:B------:R0:W-:Y:S01]  /*1db30*/  @!P4 ST.E.64 desc[UR52][R24.64], R140 ;  /* 0x0000008c1800c985 */ /* 0x0001e2000c101b34 */
[----:B------:R-:W-:-:S02]  /*1db40*/  @!P2 LEA.HI.X R27, R226, R0, R46, 0x2, P5 ;  /* 0x00000000e21ba211 */ /* 0x000fc400028f142e */
[----:B------:R-:W-:-:S03]  /*1db50*/  @!P0 LEA.HI.X R15, R225, R0, R5, 0x2, P1 ;  /* 0x00000000e10f8211 */ /* 0x000fc600008f1405 */
[----:B------:R0:W-:Y:S04]  /*1db60*/  @!P2 ST.E.64 desc[UR52][R26.64], R144 ;  /* 0x000000901a00a985 */ /* 0x0001e8000c101b34 */
[----:B------:R0:W-:Y:S02]  /*1db70*/  @!P0 ST.E.64 desc[UR52][R14.64], R148 ;  /* 0x000000940e008985 */ /* 0x0001e4000c101b34 */
.L_x_1957:
[----:B------:R-:W-:Y:S05]  /*1db80*/  BSYNC B1 ;  /* 0x0000000000017941 */ /* 0x000fea0003800000 */
.L_x_1956:
[----:B------:R-:W-:-:S03]  /*1db90*/  UMOV UR4, 0xffffffff ;  /* 0xffffffff00047882 */ /* 0x000fc60000000000 */
[----:B------:R-:W-:Y:S05]  /*1dba0*/  BRA.DIV UR4, `(.L_x_1958) ;  /* 0x000000ba04dc7947 */ /* 0x000fea000b800000 */
[----:B-1----:R1:W3:Y:S04]  /*1dbb0*/  SHFL.IDX PT, R0, R4, 0x1, 0x1c1f ;  /* 0x003c1f0004007f89 */ /* 0x0022e800000e0000 */
[----:B0-2---:R1:W0:Y:S02]  /*1dbc0*/  SHFL.IDX PT, R14, R3, 0x1, 0x1c1f ;  /* 0x003c1f00030e7f89 */ /* 0x00522400000e0000 */
.L_x_2235:
[----:B------:R-:W-:-:S13]  /*1dbd0*/  ISETP.GE.AND P0, PT, R6, R9, PT ;  /* 0x000000090600720c */ /* 0x000fda0003f06270 */
[----:B------:R-:W-:Y:S05]  /*1dbe0*/  @P0 BRA `(.L_x_1954) ;  /* 0x0000001000380947 */ /* 0x000fea0003800000 */
[----:B------:R-:W-:Y:S01]  /*1dbf0*/  ULDC UR4, c[0x0][0xac8] ;  /* 0x0002b20000047ab9 */ /* 0x000fe20000000800 */
[C---:B------:R-:W-:Y:S01]  /*1dc00*/  VIADD R15, R189.reuse, 0x48 ;  /* 0x00000048bd0f7836 */ /* 0x040fe20000000000 */
[C---:B------:R-:W-:Y:S01]  /*1dc10*/  ISETP.GE.AND P3, PT, R189.reuse, UR4, PT ;  /* 0x00000004bd007c0c */ /* 0x040fe2000bf66270 */
[----:B-1----:R-:W-:Y:S01]  /*1dc20*/  VIADD R3, R189, 0x50 ;  /* 0x00000050bd037836 */ /* 0x002fe20000000000 */
[----:B------:R-:W-:Y:S01]  /*1dc30*/  ISETP.GE.AND P4, PT, R33, UR4, PT ;  /* 0x0000000421007c0c */ /* 0x000fe2000bf86270 */
[----:B------:R-:W-:Y:S01]  /*1dc40*/  VIADD R26, R189, 0x48 ;  /* 0x00000048bd1a7836 */ /* 0x000fe20000000000 */
[----:B------:R-:W-:-:S04]  /*1dc50*/  ISETP.GE.AND P0, PT, R35, UR4, PT ;  /* 0x0000000423007c0c */ /* 0x000fc8000bf06270 */
[----:B------:R-:W-:-:S05]  /*1dc60*/  SHF.R.S32.HI R26, RZ, 0x1f, R26 ;  /* 0x0000001fff1a7819 */ /* 0x000fca000001141a */
[-C--:B0-----:R-:W-:Y:S02]  /*1dc70*/  @!P3 LEA R4, P1, R189, R14.reuse, 0x2 ;  /* 0x0000000ebd04b211 */ /* 0x081fe400078210ff */
[----:B------:R-:W-:Y:S02]  /*1dc80*/  @!P4 LEA R6, P2, R33, R14, 0x2 ;  /* 0x0000000e2106c211 */ /* 0x000fe400078410ff */
[-C--:B---3--:R-:W-:Y:S02]  /*1dc90*/  @!P3 LEA.HI.X R5, R189, R0.reuse, R7, 0x2, P1 ;  /* 0x00000000bd05b211 */ /* 0x088fe400008f1407 */
[----:B------:R-:W-:Y:S02]  /*1dca0*/  @!P4 LEA.HI.X R7, R33, R0, R8, 0x2, P2 ;  /* 0x000000002107c211 */ /* 0x000fe400010f1408 */
[----:B------:R-:W-:Y:S01]  /*1dcb0*/  ISETP.GE.AND P1, PT, R41, UR4, PT ;  /* 0x0000000429007c0c */ /* 0x000fe2000bf26270 */
[----:B------:R0:W-:Y:S01]  /*1dcc0*/  @!P3 ST.E.64 desc[UR52][R4.64], R90 ;  /* 0x0000005a0400b985 */ /* 0x0001e2000c101b34 */
[----:B------:R-:W-:-:S02]  /*1dcd0*/  ISETP.GE.AND P2, PT, R43, UR4, PT ;  /* 0x000000042b007c0c */ /* 0x000fc4000bf46270 */
[----:B------:R-:W-:Y:S01]  /*1dce0*/  @!P0 LEA R8, P5, R35, R14, 0x2 ;  /* 0x0000000e23088211 */ /* 0x000fe200078a10ff */
[----:B------:R1:W-:Y:S01]  /*1dcf0*/  @!P4 ST.E.64 desc[UR52][R6.64], R94 ;  /* 0x0000005e0600c985 */ /* 0x0003e2000c101b34 */
[----:B------:R-:W-:Y:S02]  /*1dd00*/  ISETP.GE.AND P3, PT, R45, UR4, PT ;  /* 0x000000042d007c0c */ /* 0x000fe4000bf66270 */
[----:B------:R-:W-:Y:S02]  /*1dd10*/  @!P0 LEA.HI.X R9, R35, R0, R28, 0x2, P5 ;  /* 0x0000000023098211 */ /* 0x000fe400028f141c */
[----:B------:R-:W-:-:S03]  /*1dd20*/  ISETP.GE.AND P4, PT, R47, UR4, PT ;  /* 0x000000042f007c0c */ /* 0x000fc6000bf86270 */
[-C--:B------:R-:W-:Y:S01]  /*1dd30*/  @!P1 LEA R10, P5, R41, R14.reuse, 0x2 ;  /* 0x0000000e290a9211 */ /* 0x080fe200078a10ff */
[----:B------:R2:W-:Y:S01]  /*1dd40*/  @!P0 ST.E.64 desc[UR52][R8.64], R98 ;  /* 0x0000006208008985 */ /* 0x0005e2000c101b34 */
[----:B------:R-:W-:Y:S02]  /*1dd50*/  @!P2 LEA R12, P0, R43, R14, 0x2 ;  /* 0x0000000e2b0ca211 */ /* 0x000fe400078010ff */
[-C--:B------:R-:W-:Y:S02]  /*1dd60*/  @!P1 LEA.HI.X R11, R41, R0.reuse, R32, 0x2, P5 ;  /* 0x00000000290b9211 */ /* 0x080fe400028f1420 */
[----:B------:R-:W-:Y:S02]  /*1dd70*/  @!P2 LEA.HI.X R13, R43, R0, R34, 0x2, P0 ;  /* 0x000000002b0da211 */ /* 0x000fe400000f1422 */
[----:B------:R-:W-:Y:S01]  /*1dd80*/  ISETP.GE.AND P0, PT, R49, UR4, PT ;  /* 0x0000000431007c0c */ /* 0x000fe2000bf06270 */
[----:B------:R-:W-:Y:S01]  /*1dd90*/  @!P1 ST.E.64 desc[UR52][R10.64], R102 ;  /* 0x000000660a009985 */ /* 0x000fe2000c101b34 */
[----:B0-----:R-:W-:-:S02]  /*1dda0*/  @!P3 LEA R4, P5, R45, R14, 0x2 ;  /* 0x0000000e2d04b211 */ /* 0x001fc400078a10ff */
[----:B------:R-:W-:Y:S01]  /*1ddb0*/  ISETP.GE.AND P1, PT, R224, UR4, PT ;  /* 0x00000004e0007c0c */ /* 0x000fe2000bf26270 */
[----:B------:R-:W-:Y:S01]  /*1ddc0*/  @!P2 ST.E.64 desc[UR52][R12.64], R106 ;  /* 0x0000006a0c00a985 */ /* 0x000fe2000c101b34 */
[----:B------:R-:W-:Y:S02]  /*1ddd0*/  ISETP.GE.AND P2, PT, R15, UR4, PT ;  /* 0x000000040f007c0c */ /* 0x000fe4000bf46270 */
[----:B------:R-:W-:Y:S02]  /*1dde0*/  @!P3 LEA.HI.X R5, R45, R0, R40, 0x2, P5 ;  /* 0x000000002d05b211 */ /* 0x000fe400028f1428 */
[----:B------:R-:W-:-:S03]  /*1ddf0*/  @!P4 LEA R20, P5, R47, R14, 0x2 ;  /* 0x0000000e2f14c211 */ /* 0x000fc600078a10ff */
[----:B------:R0:W-:Y:S01]  /*1de00*/  @!P3 ST.E.64 desc[UR52][R4.64], R110 ;  /* 0x0000006e0400b985 */ /* 0x0001e2000c101b34 */
[----:B------:R-:W-:Y:S02]  /*1de10*/  @!P4 LEA.HI.X R21, R47, R0, R42, 0x2, P5 ;  /* 0x000000002f15c211 */ /* 0x000fe400028f142a */
[----:B-1----:R-:W-:Y:S02]  /*1de20*/  @!P0 LEA R6, P5, R49, R14, 0x2 ;  /* 0x0000000e31068211 */ /* 0x002fe400078a10ff */
[----:B------:R-:W-:Y:S01]  /*1de30*/  ISETP.GE.AND P3, PT, R3, UR4, PT ;  /* 0x0000000403007c0c */ /* 0x000fe2000bf66270 */
[----:B------:R-:W-:Y:S01]  /*1de40*/  @!P4 ST.E.64 desc[UR52][R20.64], R114 ;  /* 0x000000721400c985 */ /* 0x000fe2000c101b34 */
[----:B------:R-:W-:Y:S02]  /*1de50*/  @!P0 LEA.HI.X R7, R49, R0, R44, 0x2, P5 ;  /* 0x0000000031078211 */ /* 0x000fe400028f142c */
[CC--:B------:R-:W-:Y:S02]  /*1de60*/  @!P2 LEA R24, P4, R15.reuse, R14.reuse, 0x2 ;  /* 0x0000000e0f18a211 */ /* 0x0c0fe400078810ff */
[C---:B--2---:R-:W-:Y:S01]  /*1de70*/  @!P1 LEA R8, P5, R224.reuse, R14, 0x2 ;  /* 0x0000000ee0089211 */ /* 0x044fe200078a10ff */
[----:B------:R1:W-:Y:S01]  /*1de80*/  @!P0 ST.E.64 desc[UR52][R6.64], R118 ;  /* 0x0000007606008985 */ /* 0x0003e2000c101b34 */
[-C--:B------:R-:W-:Y:S01]  /*1de90*/  @!P2 LEA.HI.X R25, R15, R0.reuse, R26, 0x2, P4 ;  /* 0x000000000f19a211 */ /* 0x080fe200020f141a */
[----:B------:R-:W-:Y:S01]  /*1dea0*/  VIADD R15, R189, 0x50 ;  /* 0x00000050bd0f7836 */ /* 0x000fe20000000000 */
[----:B------:R-:W-:-:S02]  /*1deb0*/  @!P1 LEA.HI.X R9, R224, R0, R51, 0x2, P5 ;  /* 0x00000000e0099211 */ /* 0x000fc400028f1433 */
[----:B------:R-:W-:Y:S02]  /*1dec0*/  ISETP.GE.AND P0, PT, R229, UR4, PT ;  /* 0x00000004e5007c0c */ /* 0x000fe4000bf06270 */
[----:B------:R-:W-:Y:S01]  /*1ded0*/  ISETP.GE.AND P4, PT, R228, UR4, PT ;  /* 0x00000004e4007c0c */ /* 0x000fe2000bf86270 */
[----:B------:R2:W-:Y:S01]  /*1dee0*/  @!P1 ST.E.64 desc[UR52][R8.64], R122 ;  /* 0x0000007a08009985 */ /* 0x0005e2000c101b34 */
[----:B------:R-:W-:Y:S02]  /*1def0*/  SHF.R.S32.HI R15, RZ, 0x1f, R15 ;  /* 0x0000001fff0f7819 */ /* 0x000fe4000001140f */
[----:B0-----:R-:W-:Y:S01]  /*1df00*/  @!P3 LEA R4, P5, R3, R14, 0x2 ;  /* 0x0000000e0304b211 */ /* 0x001fe200078a10ff */
[----:B------:R4:W-:Y:S01]  /*1df10*/  @!P2 ST.E.64 desc[UR52][R24.64], R126 ;  /* 0x0000007e1800a985 */ /* 0x0009e2000c101b34 */
[----:B------:R-:W-:Y:S02]  /*1df20*/  ISETP.GE.AND P1, PT, R227, UR4, PT ;  /* 0x00000004e3007c0c */ /* 0x000fe4000bf26270 */
[----:B------:R-:W-:-:S02]  /*1df30*/  ISETP.GE.AND P2, PT, R226, UR4, PT ;  /* 0x00000004e2007c0c */ /* 0x000fc4000bf46270 */
[----:B------:R-:W-:Y:S02]  /*1df40*/  @!P3 LEA.HI.X R5, R3, R0, R15, 0x2, P5 ;  /* 0x000000000305b211 */ /* 0x000fe400028f140f */
[----:B------:R-:W-:Y:S02]  /*1df50*/  SHF.R.S32.HI R3, RZ, 0x1f, R229 ;  /* 0x0000001fff037819 */ /* 0x000fe400000114e5 */
[CC--:B------:R-:W-:Y:S01]  /*1df60*/  @!P0 LEA R10, P5, R229.reuse, R14.reuse, 0x2 ;  /* 0x0000000ee50a8211 */ /* 0x0c0fe200078a10ff */
        /* <DEDUP_REMOVED lines=12> */
[----:B------:R-:W-:Y:S02]  /*1e030*/  @!P2 LEA.HI.X R13, R226, R0, R3, 0x2, P3 ;  /* 0x00000000e20da211 */ /* 0x000fe400018f1403 */
[----:B------:R-:W-:Y:S01]  /*1e040*/  ISETP.GE.AND P0, PT, R225, UR4, PT ;  /* 0x00000004e1007c0c */ /* 0x000fe2000bf06270 */
[----:B------:R4:W-:Y:S04]  /*1e050*/  @!P1 ST.E.64 desc[UR52][R8.64], R142 ;  /* 0x0000008e08009985 */ /* 0x0009e8000c101b34 */
[----:B------:R4:W-:Y:S08]  /*1e060*/  @!P2 ST.E.64 desc[UR52][R12.64], R146 ;  /* 0x000000920c00a985 */ /* 0x0009f0000c101b34 */
[----:B------:R-:W-:Y:S05]  /*1e070*/  @P0 BRA `(.L_x_1954) ;  /* 0x0000000c00140947 */ /* 0x000fea0003800000 */
[----:B------:R-:W-:Y:S02]  /*1e080*/  SHF.R.S32.HI R3, RZ, 0x1f, R225 ;  /* 0x0000001fff037819 */ /* 0x000fe400000114e1 */
[----:B------:R-:W-:-:S04]  /*1e090*/  LEA R14, P0, R225, R14, 0x2 ;  /* 0x0000000ee10e7211 */ /* 0x000fc800078010ff */
[----:B------:R-:W-:-:S05]  /*1e0a0*/  LEA.HI.X R15, R225, R0, R3, 0x2, P0 ;  /* 0x00000000e10f7211 */ /* 0x000fca00000f1403 */
[----:B------:R2:W-:Y:S01]  /*1e0b0*/  ST.E.64 desc[UR52][R14.64], R150 ;  /* 0x000000960e007985 */ /* 0x0005e2000c101b34 */
[----:B------:R-:W-:Y:S05]  /*1e0c0*/  BRA `(.L_x_1954) ;  /* 0x0000000c00007947 */ /* 0x000fea0003800000 */
.L_x_1941:
[----:B------:R-:W-:Y:S01]  /*1e0d0*/  ULDC.64 UR4, c[0x0][0xc08] ;  /* 0x0003020000047ab9 */ /* 0x000fe20000000a00 */
[----:B------:R-:W1:Y:S01]  /*1e0e0*/  LDC.64 R4, c[0x0][0xc00] ;  /* 0x00030000ff047b82 */ /* 0x000e620000000a00 */
[----:B------:R-:W-:Y:S01]  /*1e0f0*/  ISETP.NE.U32.AND P0, PT, RZ, UR4, PT ;  /* 0x00000004ff007c0c */ /* 0x000fe2000bf05070 */
[----:B------:R-:W-:-:S03]  /*1e100*/  IMAD.MOV.U32 R3, RZ, RZ, RZ ;  /* 0x000000ffff037224 */ /* 0x000fc600078e00ff */
[----:B------:R-:W-:Y:S01]  /*1e110*/  ISETP.NE.AND.EX P1, PT, RZ, UR5, PT, P0 ;  /* 0x00000005ff007c0c */ /* 0x000fe2000bf25300 */
[----:B------:R-:W-:Y:S02]  /*1e120*/  ULDC.64 UR4, c[0x0][0xc00] ;  /* 0x0003000000047ab9 */ /* 0x000fe40000000a00 */
[----:B------:R-:W-:-:S04]  /*1e130*/  ISETP.NE.U32.AND P0, PT, RZ, UR4, PT ;  /* 0x00000004ff007c0c */ /* 0x000fc8000bf05070 */
[----:B------:R-:W-:-:S06]  /*1e140*/  ISETP.NE.AND.EX P0, PT, RZ, UR5, PT, P0 ;  /* 0x00000005ff007c0c */ /* 0x000fcc000bf05300 */
[----:B------:R-:W2:Y:S01]  /*1e150*/  @P1 LDC.64 R6, c[0x0][0xc08] ;  /* 0x00030200ff061b82 */ /* 0x000ea20000000a00 */
[----:B------:R-:W-:Y:S02]  /*1e160*/  ULDC UR4, c[0x0][0xa88] ;  /* 0x0002a20000047ab9 */ /* 0x000fe40000000800 */
[----:B------:R-:W-:Y:S02]  /*1e170*/  IMAD.U32 R20, RZ, RZ, UR4 ;  /* 0x00000004ff147e24 */ /* 0x000fe4000f8e00ff */
[----:B-1----:R-:W-:-:S05]  /*1e180*/  IMAD.WIDE R4, R222, 0x4, R4 ;  /* 0x00000004de047825 */ /* 0x002fca00078e0204 */
[----:B------:R1:W5:Y:S01]  /*1e190*/  @P0 LDG.E R3, desc[UR52][R4.64] ;  /* 0x0000003404030981 */ /* 0x000362000c1e1900 */
[----:B--2---:R-:W-:-:S05]  /*1e1a0*/  @P1 IMAD.WIDE R6, R222, 0x4, R6 ;  /* 0x00000004de061825 */ /* 0x004fca00078e0206 */
[----:B------:R1:W5:Y:S01]  /*1e1b0*/  @P1 LDG.E R20, desc[UR52][R6.64] ;  /* 0x0000003406141981 */ /* 0x000362000c1e1900 */
[----:B------:R-:W-:Y:S02]  /*1e1c0*/  ISETP.NE.AND P2, PT, R221, RZ, PT ;  /* 0x000000ffdd00720c */ /* 0x000fe40003f45270 */
[----:B------:R-:W-:Y:S01]  /*1e1d0*/  SHF.R.S32.HI R26, RZ, 0x1f, R222 ;  /* 0x0000001fff1a7819 */ /* 0x000fe200000114de */
[----:B------:R-:W2:Y:S10]  /*1e1e0*/  S2R R27, SR_TID.X ;  /* 0x00000000001b7919 */ /* 0x000eb40000002100 */
[----:B------:R-:W4:Y:S01]  /*1e1f0*/  @!P2 LDC R221, c[0x0][0xad4] ;  /* 0x0002b500ffddab82 */ /* 0x000f220000000800 */
[----:B--2---:R-:W-:Y:S01]  /*1e200*/  VIADD R0, R27, 0xffffff80 ;  /* 0xffffff801b007836 */ /* 0x004fe20000000000 */
[----:B----4-:R-:W-:-:S04]  /*1e210*/  ISETP.GT.AND P2, PT, R221, 0x1, PT ;  /* 0x00000001dd00780c */ /* 0x010fc80003f44270 */
[----:B------:R-:W-:Y:S01]  /*1e220*/  ISETP.GT.AND P3, PT, R0, 0x7f, PT ;  /* 0x0000007f0000780c */ /* 0x000fe20003f64270 */
[----:B-1----:R-:W-:-:S12]  /*1e230*/  @P1 BRA `(.L_x_1959) ;  /* 0x0000000000101947 */ /* 0x002fd80003800000 */
[----:B------:R-:W-:Y:S05]  /*1e240*/  @!P0 BRA `(.L_x_1959) ;  /* 0x00000000000c8947 */ /* 0x000fea0003800000 */
[----:B------:R-:W2:Y:S04]  /*1e250*/  LDG.E R7, desc[UR52][R4.64] ;  /* 0x0000003404077981 */ /* 0x000ea8000c1e1900 */
[----:B-----5:R-:W2:Y:S02]  /*1e260*/  LDG.E R20, desc[UR52][R4.64+0x4] ;  /* 0x0000043404147981 */ /* 0x020ea4000c1e1900 */
[----:B--2---:R-:W-:-:S07]  /*1e270*/  IMAD.IADD R20, R20, 0x1, -R7 ;  /* 0x0000000114147824 */ /* 0x004fce00078e0a07 */
.L_x_1959:
[----:B------:R-:W-:Y:S01]  /*1e280*/  BSSY B1, `(.L_x_1960) ;  /* 0x0000035000017945 */ /* 0x000fe20003800000 */
[----:B------:R-:W-:Y:S02]  /*1e290*/  SEL R25, R222, RZ, !P0 ;  /* 0x000000ffde197207 */ /* 0x000fe40004000000 */
[----:B------:R-:W-:Y:S02]  /*1e2a0*/  SEL R26, R26, RZ, !P0 ;  /* 0x000000ff1a1a7207 */ /* 0x000fe40004000000 */
[----:B-----5:R-:W-:Y:S01]  /*1e2b0*/  SHF.R.S32.HI R24, RZ, 0x1f, R3 ;  /* 0x0000001fff187819 */ /* 0x020fe20000011403 */
[----:B------:R-:W-:Y:S06]  /*1e2c0*/  @P3 BRA `(.L_x_1961) ;  /* 0x0000000000c03947 */ /* 0x000fec0003800000 */
[----:B------:R-:W1:Y:S01]  /*1e2d0*/  LDC R35, c[0x0][0xbe8] ;  /* 0x0002fa00ff237b82 */ /* 0x000e620000000800 */
[----:B------:R-:W-:Y:S01]  /*1e2e0*/  IADD3 R27, R200, -0x80, R27 ;  /* 0xffffff80c81b7810 */ /* 0x000fe20007ffe01b */
[----:B-1----:R-:W-:-:S05]  /*1e2f0*/  IMAD R0, R20, R35, RZ ;  /* 0x0000002314007224 */ /* 0x002fca00078e02ff */
[----:B------:R-:W-:-:S13]  /*1e300*/  ISETP.GE.AND P0, PT, R27, R0, PT ;  /* 0x000000001b00720c */ /* 0x000fda0003f06270 */
[----:B------:R-:W-:Y:S05]  /*1e310*/  @P0 BRA `(.L_x_1961) ;  /* 0x0000000000ac0947 */ /* 0x000fea0003800000 */
[----:B------:R-:W-:Y:S01]  /*1e320*/  IMAD.MOV.U32 R14, RZ, RZ, 0x9b8 ;  /* 0x000009b8ff0e7424 */ /* 0x000fe200078e00ff */
[----:B------:R-:W-:Y:S01]  /*1e330*/  ISETP.GT.AND P0, PT, R221, 0x1, PT ;  /* 0x00000001dd00780c */ /* 0x000fe20003f04270 */
[----:B------:R-:W1:Y:S01]  /*1e340*/  LDC.64 R32, c[0x0][0xba8] ;  /* 0x0002ea00ff207b82 */ /* 0x000e620000000a00 */
[----:B------:R-:W-:Y:S01]  /*1e350*/  ISETP.NE.AND P1, PT, R35, 0x1, PT ;  /* 0x000000012300780c */ /* 0x000fe20003f25270 */
[----:B------:R-:W-:Y:S01]  /*1e360*/  IMAD.MOV.U32 R15, RZ, RZ, R27 ;  /* 0x000000ffff0f7224 */ /* 0x000fe200078e001b */
[----:B------:R-:W-:Y:S02]  /*1e370*/  SEL R14, R14, 0x978, P0 ;  /* 0x000009780e0e7807 */ /* 0x000fe40000000000 */
[----:B------:R-:W-:-:S03]  /*1e380*/  SEL R223, R223, RZ, P0 ;  /* 0x000000ffdfdf7207 */ /* 0x000fc60000000000 */
[----:B------:R-:W2:Y:S08]  /*1e390*/  LDC.64 R6, c[0x0][R14+0x220] ;  /* 0x000088000e067b82 */ /* 0x000eb00000000a00 */
[----:B------:R-:W4:Y:S08]  /*1e3a0*/  LDC.64 R4, c[0x0][R14+0x218] ;  /* 0x000086000e047b82 */ /* 0x000f300000000a00 */
[----:B------:R-:W5:Y:S08]  /*1e3b0*/  LDC.64 R8, c[0x0][R14+0x228] ;  /* 0x00008a000e087b82 */ /* 0x000f700000000a00 */
[----:B------:R-:W0:Y:S08]  /*1e3c0*/  LDC.64 R10, c[0x0][R14+0x210] ;  /* 0x000084000e0a7b82 */ /* 0x000e300000000a00 */
[----:B------:R-:W3:Y:S08]  /*1e3d0*/  @P1 LDC R0, c[0x0][0xbec] ;  /* 0x0002fb00ff001b82 */ /* 0x000ef00000000800 */
[----:B------:R-:W5:Y:S01]  /*1e3e0*/  @P1 LDC R37, c[0x0][0xbf0] ;  /* 0x0002fc00ff251b82 */ /* 0x000f620000000800 */
[----:B--2---:R-:W-:-:S07]  /*1e3f0*/  IMAD R7, R7, R25, RZ ;  /* 0x0000001907077224 */ /* 0x004fce00078e02ff */
[----:B-1----:R-:W1:Y:S01]  /*1e400*/  @!P0 LDC R32, c[0x0][0xb50] ;  /* 0x0002d400ff208b82 */ /* 0x002e620000000800 */
        /* <DEDUP_REMOVED lines=17> */
[----:B0-----:R-:W-:Y:S01]  /*1e520*/  IMAD R0, R11, R7, RZ ;  /* 0x000000070b007224 */ /* 0x001fe200078e02ff */
[----:B------:R-:W-:-:S04]  /*1e530*/  SHF.R.S32.HI R15, RZ, 0x1f, R15 ;  /* 0x0000001fff0f7819 */ /* 0x000fc8000001140f */
[----:B------:R-:W-:Y:S02]  /*1e540*/  IADD3.X R5, R15, R6, R9, P0, P1 ;  /* 0x000000060f057210 */ /* 0x000fe400007e2409 */
[----:B------:R-:W-:Y:S01]  /*1e550*/  SHF.R.S32.HI R9, RZ, 0x1f, R7 ;  /* 0x0000001fff097819 */ /* 0x000fe20000011407 */
[----:B------:R-:W-:-:S04]  /*1e560*/  IMAD.WIDE.U32 R4, R10, R7, R4 ;  /* 0x000000070a047225 */ /* 0x000fc800078e0004 */
[----:B------:R-:W-:Y:S01]  /*1e570*/  IMAD R9, R10, R9, R0 ;  /* 0x000000090a097224 */ /* 0x000fe200078e0200 */
[----:B-1----:R-:W-:-:S03]  /*1e580*/  LEA R6, P0, R4, R32, 0x2 ;  /* 0x0000002004067211 */ /* 0x002fc600078010ff */
[----:B------:R-:W-:Y:S02]  /*1e590*/  IMAD.IADD R0, R5, 0x1, R9 ;  /* 0x0000000105007824 */ /* 0x000fe400078e0209 */
[----:B------:R-:W-:-:S03]  /*1e5a0*/  IMAD.MOV.U32 R5, RZ, RZ, -0x800000 ;  /* 0xff800000ff057424 */ /* 0x000fc600078e00ff */
[----:B--2---:R-:W-:-:S05]  /*1e5b0*/  LEA.HI.X R7, R4, R33, R0, 0x2, P0 ;  /* 0x0000002104077211 */ /* 0x004fca00000f1400 */
[----:B------:R1:W-:Y:S02]  /*1e5c0*/  STG.E desc[UR52][R6.64], R5 ;  /* 0x0000000506007986 */ /* 0x0003e4000c101934 */
.L_x_1961:
[----:B------:R-:W-:Y:S05]  /*1e5d0*/  BSYNC B1 ;  /* 0x0000000000017941 */ /* 0x000fea0003800000 */
.L_x_1960:
[----:B------:R-:W-:Y:S05]  /*1e5e0*/  @P2 BRA `(.L_x_1954) ;  /* 0x0000000400b82947 */ /* 0x000fea0003800000 */
[----:B------:R-:W2:Y:S01]  /*1e5f0*/  LDC R21, c[0x0][0xbe8] ;  /* 0x0002fa00ff157b82 */ /* 0x000ea20000000800 */
[----:B------:R-:W-:Y:S01]  /*1e600*/  ULDC.64 UR4, c[0x0][0xaa0] ;  /* 0x0002a80000047ab9 */ /* 0x000fe20000000a00 */
[----:B------:R-:W-:Y:S01]  /*1e610*/  ULDC.64 UR6, c[0x0][0xaf0] ;  /* 0x0002bc0000067ab9 */ /* 0x000fe20000000a00 */
[----:B------:R-:W-:Y:S02]  /*1e620*/  IMAD R0, R24, UR4, RZ ;  /* 0x0000000418007c24 */ /* 0x000fe4000f8e02ff */
[----:B-1----:R-:W-:-:S04]  /*1e630*/  IMAD.WIDE.U32 R4, R3, UR4, RZ ;  /* 0x0000000403047c25 */ /* 0x002fc8000f8e00ff */
[----:B------:R-:W-:Y:S01]  /*1e640*/  IMAD R7, R3, UR5, R0 ;  /* 0x0000000503077c24 */ /* 0x000fe2000f8e0200 */
[----:B------:R-:W-:Y:S01]  /*1e650*/  ULDC.64 UR4, c[0x0][0xae8] ;  /* 0x0002ba0000047ab9 */ /* 0x000fe20000000a00 */
[----:B------:R-:W-:Y:S02]  /*1e660*/  IMAD R3, R220, 0x20, R188 ;  /* 0x00000020dc037824 */ /* 0x000fe400078e02bc */
[----:B------:R-:W-:Y:S02]  /*1e670*/  IMAD.IADD R5, R5, 0x1, R7 ;  /* 0x0000000105057824 */ /* 0x000fe400078e0207 */
[----:B------:R-:W-:Y:S02]  /*1e680*/  IMAD.IADD R9, R200, 0x1, R3 ;  /* 0x00000001c8097824 */ /* 0x000fe400078e0203 */
[----:B------:R-:W-:-:S04]  /*1e690*/  IMAD.WIDE.U32 R4, R197, UR4, R4 ;  /* 0x00000004c5047c25 */ /* 0x000fc8000f8e0004 */
[----:B------:R-:W-:Y:S02]  /*1e6a0*/  IMAD.MOV.U32 R3, RZ, RZ, R9 ;  /* 0x000000ffff037224 */ /* 0x000fe400078e0009 */
[----:B------:R-:W-:Y:S01]  /*1e6b0*/  IMAD R5, R197, UR5, R5 ;  /* 0x00000005c5057c24 */ /* 0x000fe2000f8e0205 */
[----:B--2---:R-:W-:Y:S01]  /*1e6c0*/  ISETP.NE.AND P0, PT, R21, 0x1, PT ;  /* 0x000000011500780c */ /* 0x004fe20003f05270 */
[----:B------:R-:W-:Y:S01]  /*1e6d0*/  ULDC.64 UR4, c[0x0][0xae0] ;  /* 0x0002b80000047ab9 */ /* 0x000fe20000000a00 */
[----:B------:R-:W-:Y:S02]  /*1e6e0*/  IMAD.IADD R200, R188, 0x1, R200 ;  /* 0x00000001bcc87824 */ /* 0x000fe400078e02c8 */
[----:B------:R-:W-:-:S09]  /*1e6f0*/  IMAD.WIDE.U32 R4, R25, UR6, R4 ;  /* 0x0000000619047c25 */ /* 0x000fd2000f8e0004 */
[----:B------:R-:W1:Y:S08]  /*1e700*/  @P0 LDC R6, c[0x0][0xbec] ;  /* 0x0002fb00ff060b82 */ /* 0x000e700000000800 */
[----:B------:R-:W2:Y:S01]  /*1e710*/  @P0 LDC R11, c[0x0][0xbf0] ;  /* 0x0002fc00ff0b0b82 */ /* 0x000ea20000000800 */
[----:B-1----:R-:W-:-:S04]  /*1e720*/  @P0 IMAD.HI.U32 R0, R9, R6, RZ ;  /* 0x0000000609000227 */ /* 0x002fc800078e00ff */
[----:B------:R-:W-:Y:S01]  /*1e730*/  IMAD R6, R26, UR6, RZ ;  /* 0x000000061a067c24 */ /* 0x000fe2000f8e02ff */
[----:B--2---:R-:W-:-:S03]  /*1e740*/  @P0 SHF.R.U32.HI R3, RZ, R11, R0 ;  /* 0x0000000bff030219 */ /* 0x004fc60000011600 */
[----:B------:R-:W-:Y:S01]  /*1e750*/  IMAD R7, R25, UR7, R6 ;  /* 0x0000000719077c24 */ /* 0x000fe2000f8e0206 */
[--C-:B------:R-:W-:Y:S01]  /*1e760*/  SHF.R.S32.HI R0, RZ, 0x1f, R3.reuse ;  /* 0x0000001fff007819 */ /* 0x100fe20000011403 */
[----:B------:R-:W-:Y:S02]  /*1e770*/  IMAD.MOV R6, RZ, RZ, -R3 ;  /* 0x000000ffff067224 */ /* 0x000fe400078e0a03 */
[----:B------:R-:W-:Y:S02]  /*1e780*/  IMAD.IADD R5, R5, 0x1, R7 ;  /* 0x0000000105057824 */ /* 0x000fe400078e0207 */
[----:B------:R-:W-:Y:S02]  /*1e790*/  IMAD R0, R0, UR4, RZ ;  /* 0x0000000400007c24 */ /* 0x000fe4000f8e02ff */
[----:B------:R-:W-:Y:S02]  /*1e7a0*/  IMAD R7, R21, R6, R9 ;  /* 0x0000000615077224 */ /* 0x000fe400078e0209 */
[----:B------:R-:W-:-:S02]  /*1e7b0*/  IMAD R9, R3, UR5, R0 ;  /* 0x0000000503097c24 */ /* 0x000fc4000f8e0200 */
[----:B------:R-:W-:Y:S01]  /*1e7c0*/  IMAD.WIDE.U32 R4, R3, UR4, R4 ;  /* 0x0000000403047c25 */ /* 0x000fe2000f8e0004 */
[----:B------:R-:W-:Y:S01]  /*1e7d0*/  SHF.R.S32.HI R0, RZ, 0x1f, R7 ;  /* 0x0000001fff007819 */ /* 0x000fe20000011407 */
[----:B------:R-:W-:Y:S02]  /*1e7e0*/  ULDC.64 UR4, c[0x0][0xad8] ;  /* 0x0002b60000047ab9 */ /* 0x000fe40000000a00 */
[----:B------:R-:W-:Y:S02]  /*1e7f0*/  IMAD.IADD R5, R5, 0x1, R9 ;  /* 0x0000000105057824 */ /* 0x000fe400078e0209 */
[----:B------:R-:W-:Y:S02]  /*1e800*/  IMAD R0, R0, UR4, RZ ;  /* 0x0000000400007c24 */ /* 0x000fe4000f8e02ff */
[----:B------:R-:W-:-:S04]  /*1e810*/  IMAD.WIDE.U32 R4, R7, UR4, R4 ;  /* 0x0000000407047c25 */ /* 0x000fc8000f8e0004 */
[----:B------:R-:W-:Y:S01]  /*1e820*/  IMAD R3, R7, UR5, R0 ;  /* 0x0000000507037c24 */ /* 0x000fe2000f8e0200 */
[----:B------:R-:W-:Y:S02]  /*1e830*/  ULDC.64 UR4, c[0x0][0xa80] ;  /* 0x0002a00000047ab9 */ /* 0x000fe40000000a00 */
[----:B------:R-:W-:Y:S01]  /*1e840*/  LEA R0, P0, R4, UR4, 0x1 ;  /* 0x0000000404007c11 */ /* 0x000fe2000f8008ff */
[----:B------:R-:W-:Y:S01]  /*1e850*/  IMAD.IADD R3, R5, 0x1, R3 ;  /* 0x0000000105037824 */ /* 0x000fe200078e0203 */
[----:B------:R-:W-:-:S04]  /*1e860*/  UMOV UR4, 0xffffffff ;  /* 0xffffffff00047882 */ /* 0x000fc80000000000 */
[----:B------:R-:W-:Y:S01]  /*1e870*/  LEA.HI.X R4, R4, UR5, R3, 0x1, P0 ;  /* 0x0000000504047c11 */ /* 0x000fe200080f0c03 */
[----:B------:R-:W-:Y:S06]  /*1e880*/  BRA.DIV UR4, `(.L_x_1962) ;  /* 0x000000ae04ec7947 */ /* 0x000fec000b800000 */
[----:B------:R1:W2:Y:S04]  /*1e890*/  SHFL.IDX PT, R3, R4, RZ, 0x181f ;  /* 0x00181fff04037589 */ /* 0x0002a800000e0000 */
[----:B------:R1:W4:Y:S02]  /*1e8a0*/  SHFL.IDX PT, R14, R0, RZ, 0x181f ;  /* 0x00181fff000e7589 */ /* 0x00032400000e0000 */
.L_x_2238:
[----:B------:R-:W-:Y:S01]  /*1e8b0*/  IMAD R20, R20, R21, RZ ;  /* 0x0000001514147224 */ /* 0x000fe200078e02ff */
[----:B------:R-:W-:Y:S04]  /*1e8c0*/  BSSY B1, `(.L_x_1963) ;  /* 0x000000c000017945 */ /* 0x000fe80003800000 */
[----:B------:R-:W-:-:S13]  /*1e8d0*/  ISETP.GE.AND P0, PT, R200, R20, PT ;  /* 0x00000014c800720c */ /* 0x000fda0003f06270 */
[----:B------:R-:W-:Y:S05]  /*1e8e0*/  @P0 BRA `(.L_x_1964) ;  /* 0x0000000000240947 */ /* 0x000fea0003800000 */
[----:B------:R-:W-:Y:S02]  /*1e8f0*/  ULDC UR4, c[0x0][0xac8] ;  /* 0x0002b20000047ab9 */ /* 0x000fe40000000800 */
[----:B------:R-:W-:Y:S02]  /*1e900*/  ISETP.GE.AND P2, PT, R16, UR4, PT ;  /* 0x0000000410007c0c */ /* 0x000fe4000bf46270 */
[----:B------:R-:W-:-:S11]  /*1e910*/  ISETP.GE.AND P3, PT, R2, UR4, PT ;  /* 0x0000000402007c0c */ /* 0x000fd6000bf66270 */
[-C--:B----4-:R-:W-:Y:S02]  /*1e920*/  @!P2 LEA R6, P0, R16, R14.reuse, 0x1 ;  /* 0x0000000e1006a211 */ /* 0x090fe400078008ff */
[----:B------:R-:W-:Y:S02]  /*1e930*/  @!P3 LEA R14, P1, R2, R14, 0x1 ;  /* 0x0000000e020eb211 */ /* 0x000fe400078208ff */
[-C--:B--2---:R-:W-:Y:S02]  /*1e940*/  @!P2 LEA.HI.X R7, R16, R3.reuse, R17, 0x1, P0 ;  /* 0x000000031007a211 */ /* 0x084fe400000f0c11 */
[----:B------:R-:W-:-:S03]  /*1e950*/  @!P3 LEA.HI.X R15, R2, R3, R185, 0x1, P1 ;  /* 0x00000003020fb211 */ /* 0x000fc600008f0cb9 */
[----:B------:R2:W-:Y:S04]  /*1e960*/  @!P2 ST.E.128 desc[UR52][R6.64], RZ ;  /* 0x000000ff0600a985 */ /* 0x0005e8000c101d34 */
[----:B------:R2:W-:Y:S02]  /*1e970*/  @!P3 ST.E.128 desc[UR52][R14.64], RZ ;  /* 0x000000ff0e00b985 */ /* 0x0005e4000c101d34 */
.L_x_1964:
[----:B------:R-:W-:Y:S05]  /*1e980*/  BSYNC B1 ;  /* 0x0000000000017941 */ /* 0x000fea0003800000 */
.L_x_1963:
[----:B------:R-:W-:-:S03]  /*1e990*/  UMOV UR4, 0xffffffff ;  /* 0xffffffff00047882 */ /* 0x000fc60000000000 */
[----:B------:R-:W-:Y:S05]  /*1e9a0*/  BRA.DIV UR4, `(.L_x_1965) ;  /* 0x000000ae04d87947 */ /* 0x000fea000b800000 */
[----:B--2---:R2:W0:Y:S04]  /*1e9b0*/  SHFL.IDX PT, R3, R4, 0x1, 0x181f ;  /* 0x00381f0004037f89 */ /* 0x00442800000e0000 */
[----:B----4-:R2:W4:Y:S02]  /*1e9c0*/  SHFL.IDX PT, R14, R0, 0x1, 0x181f ;  /* 0x00381f00000e7f89 */ /* 0x01052400000e0000 */
.L_x_2242:
[----:B------:R-:W-:Y:S01]  /*1e9d0*/  VIADD R5, R200, 0x20 ;  /* 0x00000020c8057836 */ /* 0x000fe20000000000 */
        /* <DEDUP_REMOVED lines=8> */
[-C--:B0-----:R-:W-:Y:S02]  /*1ea60*/  @!P2 LEA.HI.X R7, R16, R3.reuse, R17, 0x1, P0 ;  /* 0x000000031007a211 */ /* 0x081fe400000f0c11 */
[----:B------:R-:W-:-:S03]  /*1ea70*/  @!P3 LEA.HI.X R15, R2, R3, R185, 0x1, P1 ;  /* 0x00000003020fb211 */ /* 0x000fc600008f0cb9 */
[----:B------:R0:W-:Y:S04]  /*1ea80*/  @!P2 ST.E.128 desc[UR52][R6.64], RZ ;  /* 0x000000ff0600a985 */ /* 0x0001e8000c101d34 */
[----:B------:R0:W-:Y:S02]  /*1ea90*/  @!P3 ST.E.128 desc[UR52][R14.64], RZ ;  /* 0x000000ff0e00b985 */ /* 0x0001e4000c101d34 */
.L_x_1967:
[----:B------:R-:W-:Y:S05]  /*1eaa0*/  BSYNC B1 ;  /* 0x0000000000017941 */ /* 0x000fea0003800000 */
.L_x_1966:
[----:B------:R-:W-:-:S03]  /*1eab0*/  UMOV UR4, 0xffffffff ;  /* 0xffffffff00047882 */ /* 0x000fc60000000000 */
[----:B------:R-:W-:Y:S05]  /*1eac0*/  BRA.DIV UR4, `(.L_x_1968) ;  /* 0x000000ae04d87947 */ /* 0x000fea000b800000 */
[----:B0-----:R0:W0:Y:S04]  /*1ead0*/  SHFL.IDX PT, R3, R4, 0x2, 0x181f ;  /* 0x00581f0004037f89 */ /* 0x00102800000e0000 */
[----:B----4-:R4:W0:Y:S02]  /*1eae0*/  SHFL.IDX PT, R14, R0, 0x2, 0x181f ;  /* 0x00581f00000e7f89 */ /* 0x01082400000e0000 */
.L_x_2246:
[----:B------:R-:W-:Y:S01]  /*1eaf0*/  VIADD R5, R200, 0x40 ;  /* 0x00000040c8057836 */ /* 0x000fe20000000000 */
[----:B------:R-:W-:Y:S04]  /*1eb00*/  BSSY B1, `(.L_x_1969) ;  /* 0x000000c000017945 */ /* 0x000fe80003800000 */
[----:B------:R-:W-:-:S13]  /*1eb10*/  ISETP.GE.AND P0, PT, R5, R20, PT ;  /* 0x000000140500720c */ /* 0x000fda0003f06270 */
[----:B------:R-:W-:Y:S05]  /*1eb20*/  @P0 BRA `(.L_x_1970) ;  /* 0x0000000000240947 */ /* 0x000fea0003800000 */
[----:B------:R-:W-:Y:S02]  /*1eb30*/  ULDC UR4, c[0x0][0xac8] ;  /* 0x0002b20000047ab9 */ /* 0x000fe40000000800 */
[----:B------:R-:W-:Y:S02]  /*1eb40*/  ISETP.GE.AND P2, PT, R16, UR4, PT ;  /* 0x0000000410007c0c */ /* 0x000fe4000bf46270 */
[----:B------:R-:W-:-:S11]  /*1eb50*/  ISETP.GE.AND P3, PT, R2, UR4, PT ;  /* 0x0000000402007c0c */ /* 0x000fd6000bf66270 */
[-C--:B0-----:R-:W-:Y:S02]  /*1eb60*/  @!P2 LEA R6, P0, R16, R14.reuse, 0x1 ;  /* 0x0000000e1006a211 */ /* 0x081fe400078008ff */
[----:B------:R-:W-:Y:S02]  /*1eb70*/  @!P3 LEA R14, P1, R2, R14, 0x1 ;  /* 0x0000000e020eb211 */ /* 0x000fe400078208ff */
[-C--:B------:R-:W-:Y:S02]  /*1eb80*/  @!P2 LEA.HI.X R7, R16, R3.reuse, R17, 0x1, P0 ;  /* 0x000000031007a211 */ /* 0x080fe400000f0c11 */
[----:B------:R-:W-:-:S03]  /*1eb90*/  @!P3 LEA.HI.X R15, R2, R3, R185, 0x1, P1 ;  /* 0x00000003020fb211 */ /* 0x000fc600008f0cb9 */
[----:B------:R0:W-:Y:S04]  /*1eba0*/  @!P2 ST.E.128 desc[UR52][R6.64], RZ ;  /* 0x000000ff0600a985 */ /* 0x0001e8000c101d34 */
[----:B------:R0:W-:Y:S02]  /*1ebb0*/  @!P3 ST.E.128 desc[UR52][R14.64], RZ ;  /* 0x000000ff0e00b985 */ /* 0x0001e4000c101d34 */
.L_x_1970:
[----:B------:R-:W-:Y:S05]  /*1ebc0*/  BSYNC B1 ;  /* 0x0000000000017941 */ /* 0x000fea0003800000 */
.L_x_1969:
[----:B------:R-:W-:-:S03]  /*1ebd0*/  UMOV UR4, 0xffffffff ;  /* 0xffffffff00047882 */ /* 0x000fc60000000000 */
[----:B------:R-:W-:Y:S05]  /*1ebe0*/  BRA.DIV UR4, `(.L_x_1971) ;  /* 0x000000ae04d87947 */ /* 0x000fea000b800000 */
[----:B0-----:R0:W0:Y:S04]  /*1ebf0*/  SHFL.IDX PT, R3, R4, 0x3, 0x181f ;  /* 0x00781f0004037f89 */ /* 0x00102800000e0000 */
[----:B------:R0:W0:Y:S02]  /*1ec00*/  SHFL.IDX PT, R14, R0, 0x3, 0x181f ;  /* 0x00781f00000e7f89 */ /* 0x00002400000e0000 */
.L_x_2250:
[----:B012-4-:R-:W-:-:S05]  /*1ec10*/  VIADD R0, R200, 0x60 ;  /* 0x00000060c8007836 */ /* 0x017fca0000000000 */
[----:B------:R-:W-:-:S13]  /*1ec20*/  ISETP.GE.AND P0, PT, R0, R20, PT ;  /* 0x000000140000720c */ /* 0x000fda0003f06270 */
[----:B------:R-:W-:Y:S05]  /*1ec30*/  @P0 BRA `(.L_x_1954) ;  /* 0x0000000000240947 */ /* 0x000fea0003800000 */
[----:B------:R-:W-:Y:S02]  /*1ec40*/  ULDC UR4, c[0x0][0xac8] ;  /* 0x0002b20000047ab9 */ /* 0x000fe40000000800 */
[----:B------:R-:W-:Y:S02]  /*1ec50*/  ISETP.GE.AND P2, PT, R16, UR4, PT ;  /* 0x0000000410007c0c */ /* 0x000fe4000bf46270 */
[----:B------:R-:W-:-:S11]  /*1ec60*/  ISETP.GE.AND P3, PT, R2, UR4, PT ;  /* 0x0000000402007c0c */ /* 0x000fd6000bf66270 */
[-C--:B------:R-:W-:Y:S02]  /*1ec70*/  @!P2 LEA R4, P0, R16, R14.reuse, 0x1 ;  /* 0x0000000e1004a211 */ /* 0x080fe400078008ff */
[----:B------:R-:W-:Y:S02]  /*1ec80*/  @!P3 LEA R14, P1, R2, R14, 0x1 ;  /* 0x0000000e020eb211 */ /* 0x000fe400078208ff */
[-C--:B------:R-:W-:Y:S02]  /*1ec90*/  @!P2 LEA.HI.X R5, R16, R3.reuse, R17, 0x1, P0 ;  /* 0x000000031005a211 */ /* 0x080fe400000f0c11 */
[----:B------:R-:W-:-:S03]  /*1eca0*/  @!P3 LEA.HI.X R15, R2, R3, R185, 0x1, P1 ;  /* 0x00000003020fb211 */ /* 0x000fc600008f0cb9 */
[----:B------:R0:W-:Y:S04]  /*1ecb0*/  @!P2 ST.E.128 desc[UR52][R4.64], RZ ;  /* 0x000000ff0400a985 */ /* 0x0001e8000c101d34 */
[----:B------:R0:W-:Y:S02]  /*1ecc0*/  @!P3 ST.E.128 desc[UR52][R14.64], RZ ;  /* 0x000000ff0e00b985 */ /* 0x0001e4000c101d34 */
.L_x_1954:
[----:B------:R-:W-:Y:S05]  /*1ecd0*/  BSYNC B0 ;  /* 0x0000000000007941 */ /* 0x000fea0003800000 */
.L_x_1940:
[----:B------:R-:W-:Y:S02]  /*1ece0*/  ULDC UR4, c[0x0][0xc3c] ;  /* 0x00030f0000047ab9 */ /* 0x000fe40000000800 */
[----:B---3--:R-:W-:-:S13]  /*1ecf0*/  ISETP.GE.AND P0, PT, R31, UR4, PT ;  /* 0x000000041f007c0c */ /* 0x008fda000bf06270 */
[----:B------:R-:W-:Y:S05]  /*1ed00*/  @!P0 BRA `(.L_x_1972) ;  /* 0xfffffe2400548947 */ /* 0x000fea000383ffff */
[----:B------:R-:W-:Y:S05]  /*1ed10*/  BRA `(.L_x_1675) ;  /* 0x0000007c00d47947 */ /* 0x000fea0003800000 */
.L_x_1673:
[----:B------:R-:W-:-:S08]  /*1ed20*/  NOP ;  /* 0x0000000000007918 */ /* 0x000fd00000000000 */
[----:B------:R-:W0:-:S00]  /*1ed30*/  USETMAXREG.DEALLOC.CTAPOOL 0x28 ;  /* 0x00000028000079c8 */ /* 0x000e0000080e0500 */
        /* <DEDUP_REMOVED lines=14> */
.L_x_1973:
        /* <DEDUP_REMOVED lines=43> */
.L_x_1977:
        /* <DEDUP_REMOVED lines=37> */
.L_x_1975:
        /* <DEDUP_REMOVED lines=13> */
.L_x_1978:
        /* <DEDUP_REMOVED lines=62> */
.L_x_1979:
        /* <DEDUP_REMOVED lines=61> */
.L_x_1980:
[----:B------:R-:W-:-:S05]  /*1fba0*/  LOP3.LUT R17, RZ, R2, RZ, 0x33, !PT ;  /* 0x00000002ff117212 */ /* 0x000fca00078e33ff */
[----:B------:R-:W-:Y:S01]  /*1fbb0*/  IMAD.IADD R17, R6, 0x1, R17 ;  /* 0x0000000106117824 */ /* 0x000fe200078e0211 */
[----:B------:R-:W-:Y:S06]  /*1fbc0*/  BRA `(.L_x_1981) ;  /* 0x00000000000c7947 */ /* 0x000fec0003800000 */
.L_x_1976:
[----:B------:R-:W-:Y:S02]  /*1fbd0*/  IMAD.MOV.U32 R17, RZ, RZ, RZ ;  /* 0x000000ffff117224 */ /* 0x000fe400078e00ff */
[----:B------:R-:W-:Y:S02]  /*1fbe0*/  IMAD.U32 R16, RZ, RZ, UR6 ;  /* 0x00000006ff107e24 */ /* 0x000fe4000f8e00ff */
[----:B------:R-:W-:-:S07]  /*1fbf0*/  IMAD.MOV.U32 R18, RZ, RZ, RZ ;  /* 0x000000ffff127224 */ /* 0x000fce00078e00ff */
.L_x_1981:
[----:B------:R-:W-:-:S13]  /*1fc00*/  ISETP.NE.AND P0, PT, R7, RZ, PT ;  /* 0x000000ff0700720c */ /* 0x000fda0003f05270 */
[----:B------:R-:W0:Y:S01]  /*1fc10*/  @!P0 S2R R3, SR_CgaCtaId ;  /* 0x0000000000038919 */ /* 0x000e220000008800 */
[----:B------:R-:W-:-:S04]  /*1fc20*/  @!P0 MOV R2, 0x400 ;  /* 0x0000040000028802 */ /* 0x000fc80000000f00 */
[----:B0-----:R-:W-:-:S05]  /*1fc30*/  @!P0 LEA R2, R3, R2, 0x18 ;  /* 0x0000000203028211 */ /* 0x001fca00078ec0ff */
[----:B------:R1:W-:Y:S01]  /*1fc40*/  @!P0 STS.128 [R2+0x288d0], R16 ;  /* 0x0288d01002008388 */ /* 0x0003e20000000c00 */
[----:B------:R-:W-:Y:S06]  /*1fc50*/  BAR.ARV 0x5, 0x180 ;  /* 0x0146000000007b1d */ /* 0x000fec0000002000 */
.L_x_1974:
[----:B------:R2:W-:Y:S01]  /*1fc60*/  STL [R1+0x1c], RZ ;  /* 0x00001cff01007387 */ /* 0x0005e20000100800 */
[----:B------:R-:W-:Y:S01]  /*1fc70*/  ULDC UR4, c[0x0][0xc3c] ;  /* 0x00030f0000047ab9 */ /* 0x000fe20000000800 */
[----:B------:R-:W-:Y:S01]  /*1fc80*/  IMAD.MOV.U32 R28, RZ, RZ, 0x1 ;  /* 0x00000001ff1c7424 */ /* 0x000fe200078e00ff */
[----:B0-----:R-:W-:Y:S01]  /*1fc90*/  ISETP.GE.AND P0, PT, R19, UR4, PT ;  /* 0x0000000413007c0c */ /* 0x001fe2000bf06270 */
[----:B------:R-:W-:-:S12]  /*1fca0*/  IMAD.MOV.U32 R24, RZ, RZ, RZ ;  /* 0x000000ffff187224 */ /* 0x000fd800078e00ff */
[----:B--2---:R-:W-:Y:S05]  /*1fcb0*/  @P0 BRA `(.L_x_1982) ;  /* 0x0000006c00100947 */ /* 0x004fea0003800000 */
[----:B------:R-:W0:Y:S01]  /*1fcc0*/  S2UR UR5, SR_CgaCtaId ;  /* 0x00000000000579c3 */ /* 0x000e220000008800 */
[C---:B------:R-:W-:Y:S01]  /*1fcd0*/  IMAD.SHL.U32 R31, R0.reuse, 0x8, RZ ;  /* 0x00000008001f7824 */ /* 0x040fe200078e00ff */
[----:B------:R-:W-:Y:S01]  /*1fce0*/  LOP3.LUT R4, R0, 0x7f, RZ, 0xc0, !PT ;  /* 0x0000007f00047812 */ /* 0x000fe200078ec0ff */
[----:B------:R-:W-:Y:S01]  /*1fcf0*/  UMOV UR4, 0x400 ;  /* 0x0000040000047882 */ /* 0x000fe20000000000 */
[----:B------:R2:W-:Y:S01]  /*1fd00*/  STL [R1+0x1c], RZ ;  /* 0x00001cff01007387 */ /* 0x0005e20000100800 */
[----:B------:R-:W-:Y:S01]  /*1fd10*/  BSSY B8, `(.L_x_1982) ;  /* 0x00006be000087945 */ /* 0x000fe20003800000 */
[C---:B------:R-:W-:Y:S01]  /*1fd20*/  LOP3.LUT R3, R31.reuse, 0x1f8, RZ, 0xc0, !PT ;  /* 0x000001f81f037812 */ /* 0x040fe200078ec0ff */
[----:B------:R-:W-:Y:S01]  /*1fd30*/  IMAD.SHL.U32 R35, R4, 0x8, RZ ;  /* 0x0000000804237824 */ /* 0x000fe200078e00ff */
[----:B------:R-:W-:Y:S01]  /*1fd40*/  LOP3.LUT R31, R31, 0x38, RZ, 0xc0, !PT ;  /* 0x000000381f1f7812 */ /* 0x000fe200078ec0ff */
[----:B------:R-:W-:Y:S01]  /*1fd50*/  IMAD.MOV.U32 R29, RZ, RZ, 0x1 ;  /* 0x00000001ff1d7424 */ /* 0x000fe200078e00ff */
[----:B-1----:R-:W-:Y:S01]  /*1fd60*/  LOP3.LUT R2, R3, 0x38, R0, 0x78, !PT ;  /* 0x0000003803027812 */ /* 0x002fe200078e7800 */
[----:B------:R-:W-:Y:S01]  /*1fd70*/  IMAD.SHL.U32 R0, R0, 0x10, RZ ;  /* 0x0000001000007824 */ /* 0x000fe200078e00ff */
[----:B------:R-:W-:Y:S01]  /*1fd80*/  LOP3.LUT R30, R31, 0x40, RZ, 0xfc, !PT ;  /* 0x000000401f1e7812 */ /* 0x000fe200078efcff */
[----:B------:R-:W-:Y:S01]  /*1fd90*/  IMAD.MOV.U32 R26, RZ, RZ, RZ ;  /* 0x000000ffff1a7224 */ /* 0x000fe200078e00ff */
[----:B------:R-:W-:Y:S01]  /*1fda0*/  LOP3.LUT R35, R2, 0x200, R35, 0xf8, !PT ;  /* 0x0000020002237812 */ /* 0x000fe200078ef823 */
[----:B------:R-:W-:Y:S01]  /*1fdb0*/  IMAD.MOV.U32 R24, RZ, RZ, RZ ;  /* 0x000000ffff187224 */ /* 0x000fe200078e00ff */
[----:B------:R-:W-:Y:S01]  /*1fdc0*/  SHF.R.U32.HI R2, RZ, 0x3, R4 ;  /* 0x00000003ff027819 */ /* 0x000fe20000011604 */
[----:B------:R-:W-:Y:S01]  /*1fdd0*/  IMAD.MOV.U32 R28, RZ, RZ, 0x1 ;  /* 0x00000001ff1c7424 */ /* 0x000fe200078e00ff */
[----:B------:R-:W-:Y:S01]  /*1fde0*/  LOP3.LUT R0, R0, 0x70, RZ, 0xc0, !PT ;  /* 0x0000007000007812 */ /* 0x000fe200078ec0ff */
[----:B------:R-:W-:Y:S01]  /*1fdf0*/  ULOP3.LUT UR38, UR36, 0x2, URZ, 0xfc, !UPT ;  /* 0x0000000224267892 */ /* 0x000fe2000f8efc3f */
[----:B------:R-:W-:-:S02]  /*1fe00*/  ULDC.64 UR40, c[0x0][0x198] ;  /* 0x0000660000287ab9 */ /* 0x000fc40000000a00 */
[----:B------:R-:W-:Y:S01]  /*1fe10*/  LOP3.LUT R2, R2, R0, RZ, 0xfc, !PT ;  /* 0x0000000002027212 */ /* 0x000fe200078efcff */
[----:B------:R-:W-:Y:S01]  /*1fe20*/  ULDC UR37, c[0x0][0xc] ;  /* 0x0000030000257ab9 */ /* 0x000fe20000000800 */
[----:B0-----:R-:W-:-:S06]  /*1fe30*/  ULEA UR4, UR5, UR4, 0x18 ;  /* 0x0000000405047291 */ /* 0x001fcc000f8ec03f */
[----:B------:R-:W-:-:S04]  /*1fe40*/  IMAD.U32 R22, RZ, RZ, UR4 ;  /* 0x00000004ff167e24 */ /* 0x000fc8000f8e00ff */
[----:B------:R-:W-:-:S05]  /*1fe50*/  IMAD R0, R35, 0x2, R22 ;  /* 0x0000000223007824 */ /* 0x000fca00078e0216 */
[----:B------:R2:W-:Y:S02]  /*1fe60*/  STL [R1+0x8], R0 ;  /* 0x0000080001007387 */ /* 0x0005e40000100800 */
.L_x_2101:
[----:B------:R-:W-:Y:S05]  /*1fe70*/  YIELD ;  /* 0x0000000000007946 */ /* 0x000fea0003800000 */
[----:B------:R-:W-:Y:S01]  /*1fe80*/  ULDC.64 UR4, c[0x0][0xa28] ;  /* 0x00028a0000047ab9 */ /* 0x000fe20000000a00 */
[----:B------:R-:W-:Y:S01]  /*1fe90*/  IMAD.MOV.U32 R10, RZ, RZ, RZ ;  /* 0x000000ffff0a7224 */ /* 0x000fe200078e00ff */
[----:B------:R-:W-:Y:S01]  /*1fea0*/  ISETP.NE.U32.AND P0, PT, RZ, UR4, PT ;  /* 0x00000004ff007c0c */ /* 0x000fe2000bf05070 */
[----:B0-----:R-:W0:Y:S01]  /*1feb0*/  LDC.64 R4, c[0x0][0xa00] ;  /* 0x00028000ff047b82 */ /* 0x001e220000000a00 */
[----:B------:R-:W-:Y:S01]  /*1fec0*/  IMAD.MOV.U32 R8, RZ, RZ, RZ ;  /* 0x000000ffff087224 */ /* 0x000fe200078e00ff */
[----:B------:R-:W-:Y:S01]  /*1fed0*/  ULDC.64 UR6, c[0x0][0xa10] ;  /* 0x0002840000067ab9 */ /* 0x000fe20000000a00 */
[----:B------:R-:W-:Y:S01]  /*1fee0*/  ISETP.NE.AND.EX P0, PT, RZ, UR5, PT, P0 ;  /* 0x00000005ff007c0c */ /* 0x000fe2000bf05300 */
[----:B------:R-:W-:-:S12]  /*1fef0*/  ULDC.64 UR4, c[0x0][0xa18] ;  /* 0x0002860000047ab9 */ /* 0x000fd80000000a00 */
[----:B-1----:R-:W1:Y:S02]  /*1ff00*/  @P0 LDC.64 R2, c[0x0][0xa28] ;  /* 0x00028a00ff020b82 */ /* 0x002e640000000a00 */
[----:B-1----:R-:W-:-:S05]  /*1ff10*/  @P0 IMAD.WIDE R2, R19, 0x4, R2 ;  /* 0x0000000413020825 */ /* 0x002fca00078e0202 */
[----:B------:R1:W3:Y:S01]  /*1ff20*/  @P0 LDG.E R10, desc[UR52][R2.64] ;  /* 0x00000034020a0981 */ /* 0x0002e2000c1e1900 */
[----:B------:R-:W-:Y:S01]  /*1ff30*/  ISETP.NE.U32.AND P0, PT, RZ, UR4, PT ;  /* 0x00000004ff007c0c */ /* 0x000fe2000bf05070 */
[----:B0-----:R-:W-:Y:S01]  /*1ff40*/  IMAD.WIDE R4, R19, 0x4, R4 ;  /* 0x0000000413047825 */ /* 0x001fe200078e0204 */
[----:B------:R-:W-:Y:S02]  /*1ff50*/  ISETP.NE.U32.AND P1, PT, RZ, UR6, PT ;  /* 0x00000006ff007c0c */ /* 0x000fe4000bf25070 */
[----:B------:R-:W-:Y:S01]  /*1ff60*/  ISETP.NE.AND.EX P2, PT, RZ, UR5, PT, P0 ;  /* 0x00000005ff007c0c */ /* 0x000fe2000bf45300 */
[----:B------:R-:W-:Y:S01]  /*1ff70*/  ULDC.64 UR4, c[0x0][0xa00] ;  /* 0x0002800000047ab9 */ /* 0x000fe20000000a00 */
[----:B------:R-:W-:Y:S01]  /*1ff80*/  ISETP.NE.AND.EX P1, PT, RZ, UR7, PT, P1 ;  /* 0x00000007ff007c0c */ /* 0x000fe2000bf25310 */
[----:B--2---:R-:W-:Y:S01]  /*1ff90*/  IMAD.MOV.U32 R0, RZ, RZ, RZ ;  /* 0x000000ffff007224 */ /* 0x004fe200078e00ff */
[----:B------:R-:W-:Y:S01]  /*1ffa0*/  ISETP.NE.U32.AND P0, PT, RZ, UR4, PT ;  /* 0x00000004ff007c0c */ /* 0x000fe2000bf05070 */
[----:B-1----:R-:W0:Y:S03]  /*1ffb0*/  LDC.64 R2, c[0x0][0xa10] ;  /* 0x00028400ff027b82 */ /* 0x002e260000000a00 */
[----:B------:R-:W-:-:S05]  /*1ffc0*/  ISETP.NE.AND.EX P0, PT, RZ, UR5, PT, P0 ;  /* 0x00000005ff007c0c */ /* 0x000fca000bf05300 */
[----:B------:R-:W1:Y:S08]  /*1ffd0*/  @P2 LDC.64 R6, c[0x0][0xa18] ;  /* 0x00028600ff062b82 */ /* 0x000e700000000a00 */
[----:B------:R-:W2:Y:S01]  /*1ffe0*/  @P0 LDG.E R8, desc[UR52][R4.64] ;  /* 0x0000003404080981 */ /* 0x000ea2000c1e1900 */
[----:B0-----:R-:W-:-:S05]  /*1fff0*/  IMAD.WIDE R2, R19, 0x4, R2 ;  /* 0x0000000413027825 */ /* 0x001fca00078e0202 */
[----:B------:R-:W5:Y:S01]  /*20000*/  @P1 LDG.E R0, desc[UR52][R2.64] ;  /* 0x0000003402001981 */ /* 0x000f62000c1e1900 */
[----:B------:R-:W-:Y:S02]  /*20010*/  ULDC UR4, c[0x0][0x288] ;  /* 0x0000a20000047ab9 */ /* 0x000fe40000000800 */
[----:B------:R-:W-:Y:S01]  /*20020*/  IMAD.U32 R33, RZ, RZ, UR4 ;  /* 0x00000004ff217e24 */ /* 0x000fe2000f8e00ff */
[----:B------:R-:W-:Y:S02]  /*20030*/  ULDC.64 UR4, c[0x0][0x418] ;  /* 0x0001060000047ab9 */ /* 0x000fe40000000a00 */
[----:B------:R-:W-:-:S03]  /*20040*/  UISETP.NE.U32.AND UP0, UPT, UR4, URZ, UPT ;  /* 0x0000003f0400728c */ /* 0x000fc6000bf05070 */
[----:B------:R-:W-:Y:S01]  /*20050*/  ULDC UR4, c[0x0][0x424] ;  /* 0x0001090000047ab9 */ /* 0x000fe20000000800 */
[----:B------:R-:W-:Y:S01]  /*20060*/  UISETP.NE.AND.EX UP0, UPT, UR5, URZ, UPT, UP0 ;  /* 0x0000003f0500728c */ /* 0x000fe2000bf05300 */
[----:B-1----:R-:W-:Y:S02]  /*20070*/  @P2 IMAD.WIDE R6, R19, 0x4, R6 ;  /* 0x0000000413062825 */ /* 0x002fe400078e0206 */
[----:B------:R-:W-:Y:S01]  /*20080*/  ULDC UR5, c[0x0][0x2f0] ;  /* 0x0000bc0000057ab9 */ /* 0x000fe20000000800 */
[----:B------:R-:W-:Y:S02]  /*20090*/  USEL UR4, UR4, 0x1, UP0 ;  /* 0x0000000104047887 */ /* 0x000fe40008000000 */
[----:B------:R0:W5:Y:S02]  /*200a0*/  @P2 LDG.E R33, desc[UR52][R6.64] ;  /* 0x0000003406212981 */ /* 0x000164000c1e1900 */
[----:B------:R-:W-:-:S03]  /*200b0*/  UIMAD UR4, UR4, UR5, URZ ;  /* 0x00000005040472a4 */ /* 0x000fc6000f8e023f */
[----:B------:R-:W-:-:S03]  /*200c0*/  ULDC UR5, c[0x0][0x348] ;  /* 0x0000d20000057ab9 */ /* 0x000fc60000000800 */
[----:B------:R-:W-:Y:S02]  /*200d0*/  IMAD.U32 R9, RZ, RZ, UR4 ;  /* 0x00000004ff097e24 */ /* 0x000fe4000f8e00ff */
[----:B0-----:R-:W-:Y:S01]  /*200e0*/  IMAD.U32 R7, RZ, RZ, UR5 ;  /* 0x00000005ff077e24 */ /* 0x001fe2000f8e00ff */
[----:B---3--:R0:W-:Y:S04]  /*200f0*/  STL [R1], R10 ;  /* 0x0000000a01007387 */ /* 0x0081e80000100800 */
[----:B--2---:R0:W-:Y:S01]  /*20100*/  STL [R1+0xc], R8 ;  /* 0x00000c0801007387 */ /* 0x0041e20000100800 */
[----:B------:R-:W-:Y:S05]  /*20110*/  @P2 BRA `(.L_x_1983) ;  /* 0x0000000000102947 */ /* 0x000fea0003800000 */
[----:B------:R-:W-:Y:S05]  /*20120*/  @!P0 BRA `(.L_x_1983) ;  /* 0x00000000000c8947 */ /* 0x000fea0003800000 */
[----:B------:R-:W2:Y:S04]  /*20130*/  LDG.E R6, desc[UR52][R4.64] ;  /* 0x0000003404067981 */ /* 0x000ea8000c1e1900 */
[----:B-----5:R-:W2:Y:S02]  /*20140*/  LDG.E R33, desc[UR52][R4.64+0x4] ;  /* 0x0000043404217981 */ /* 0x020ea4000c1e1900 */
[----:B--2---:R-:W-:-:S07]  /*20150*/  IMAD.IADD R33, R33, 0x1, -R6 ;  /* 0x0000000121217824 */ /* 0x004fce00078e0a06 */
.L_x_1983:
[----:B------:R-:W-:Y:S01]  /*20160*/  ULDC.64 UR4, c[0x0][0xa20] ;  /* 0x0002880000047ab9 */ /* 0x000fe20000000a00 */
[C---:B------:R-:W-:Y:S02]  /*20170*/  LOP3.LUT R4, R18.reuse, 0xff000000, RZ, 0xc0, !PT ;  /* 0xff00000012047812 */ /* 0x040fe400078ec0ff */
[----:B------:R-:W-:Y:S02]  /*20180*/  ISETP.NE.U32.AND P0, PT, RZ, UR4, PT ;  /* 0x00000004ff007c0c */ /* 0x000fe4000bf05070 */
[----:B------:R-:W-:Y:S02]  /*20190*/  SHF.R.U32.HI R5, RZ, 0x8, R4 ;  /* 0x00000008ff057819 */ /* 0x000fe40000011604 */
[----:B------:R-:W-:Y:S02]  /*201a0*/  ISETP.NE.AND.EX P0, PT, RZ, UR5, PT, P0 ;  /* 0x00000005ff007c0c */ /* 0x000fe4000bf05300 */
[C---:B------:R-:W-:Y:S02]  /*201b0*/  LOP3.LUT R6, R18.reuse, 0xff0000, RZ, 0xc0, !PT ;  /* 0x00ff000012067812 */ /* 0x040fe400078ec0ff */
[----:B------:R-:W-:-:S02]  /*201c0*/  LOP3.LUT R18, R18, 0xffff, RZ, 0xc0, !PT ;  /* 0x0000ffff12127812 */ /* 0x000fc400078ec0ff */
[----:B------:R-:W-:-:S07]  /*201d0*/  LEA.HI R6, R6, R5, RZ, 0x10 ;  /* 0x0000000506067211 */ /* 0x000fce00078f80ff */
[----:B------:R-:W-:Y:S05]  /*201e0*/  @!P0 BRA `(.L_x_1984) ;  /* 0x0000000000108947 */ /* 0x000fea0003800000 */
[----:B------:R-:W1:Y:S02]  /*201f0*/  LDC.64 R4, c[0x0][0xa20] ;  /* 0x00028800ff047b82 */ /* 0x000e640000000a00 */
[----:B-1----:R-:W-:-:S05]  /*20200*/  IMAD.WIDE R4, R19, 0x4, R4 ;  /* 0x0000000413047825 */ /* 0x002fca00078e0204 */
[----:B------:R1:W5:Y:S01]  /*20210*/  LDG.E R9, desc[UR52][R4.64] ;  /* 0x0000003404097981 */ /* 0x000362000c1e1900 */
[----:B------:R-:W-:Y:S05]  /*20220*/  BRA `(.L_x_1985) ;  /* 0x0000000000247947 */ /* 0x000fea0003800000 */
.L_x_1984:
        /* <DEDUP_REMOVED lines=9> */
.L_x_1985:
[----:B-1----:R-:W2:Y:S01]  /*202c0*/  @P1 LDG.E R5, desc[UR52][R2.64] ;  /* 0x0000003402051981 */ /* 0x002ea2000c1e1900 */
[----:B0-----:R-:W0:Y:S03]  /*202d0*/  LDC R8, c[0x0][0x448] ;  /* 0x00011200ff087b82 */ /* 0x001e260000000800 */
[----:B------:R1:W2:Y:S01]  /*202e0*/  @P1 LDG.E R4, desc[UR52][R2.64+0x4] ;  /* 0x0000043402041981 */ /* 0x0002a2000c1e1900 */
[----:B------:R-:W-:Y:S02]  /*202f0*/  IMAD.SHL.U32 R27, R17, 0x80, RZ ;  /* 0x00000080111b7824 */ /* 0x000fe400078e00ff */
[----:B-----5:R-:W-:Y:S02]  /*20300*/  IMAD.IADD R9, R9, 0x1, -R10 ;  /* 0x0000000109097824 */ /* 0x020fe400078e0a0a */
[----:B------:R-:W-:Y:S01]  /*20310*/  VIADD R11, R27, 0x7f ;  /* 0x0000007f1b0b7836 */ /* 0x000fe20000000000 */
[----:B-1----:R-:W1:Y:S01]  /*20320*/  LDC.64 R2, c[0x0][0x9e0] ;  /* 0x00027800ff027b82 */ /* 0x002e620000000a00 */
[----:B0-----:R-:W-:-:S13]  /*20330*/  ISETP.NE.AND P2, PT, R8, 0x1, PT ;  /* 0x000000010800780c */ /* 0x001fda0003f45270 */
[----:B------:R-:W0:Y:S01]  /*20340*/  @P2 LDC R8, c[0x0][0x44c] ;  /* 0x00011300ff082b82 */ /* 0x000e220000000800 */
[----:B-1----:R-:W-:-:S07]  /*20350*/  ISETP.GE.AND P3, PT, R3, 0x1, PT ;  /* 0x000000010300780c */ /* 0x002fce0003f66270 */
[----:B------:R-:W1:Y:S01]  /*20360*/  @P2 LDC R13, c[0x0][0x450] ;  /* 0x00011400ff0d2b82 */ /* 0x000e620000000800 */
[----:B--2---:R-:W-:Y:S02]  /*20370*/  @P1 IMAD.IADD R7, R4, 0x1, -R5 ;  /* 0x0000000104071824 */ /* 0x004fe400078e0a05 */
[----:B0-----:R-:W-:-:S04]  /*20380*/  @P2 IMAD.HI.U32 R4, R11, R8, RZ ;  /* 0x000000080b042227 */ /* 0x001fc800078e00ff */
[----:B------:R-:W-:Y:S01]  /*20390*/  IMAD.IADD R36, R9, 0x1, R7 ;  /* 0x0000000109247824 */ /* 0x000fe200078e0207 */
[----:B-1----:R-:W-:-:S03]  /*203a0*/  @P2 SHF.R.U32.HI R11, RZ, R13, R4 ;  /* 0x0000000dff0b2219 */ /* 0x002fc60000011604 */
[C---:B------:R-:W-:Y:S01]  /*203b0*/  VIADD R4, R36.reuse, 0x7f ;  /* 0x0000007f24047836 */ /* 0x040fe20000000000 */
[----:B------:R-:W-:-:S04]  /*203c0*/  IADD3 R10, R36, 0x1, -R33 ;  /* 0x00000001240a7810 */ /* 0x000fc80007ffe821 */
[----:B------:R-:W-:Y:S01]  /*203d0*/  SHF.R.S32.HI R5, RZ, 0x1f, R4 ;  /* 0x0000001fff057819 */ /* 0x000fe20000011404 */
[----:B------:R-:W-:-:S03]  /*203e0*/  IMAD.IADD R11, R10, 0x1, R11 ;  /* 0x000000010a0b7824 */ /* 0x000fc600078e020b */
        /* <DEDUP_REMOVED lines=15> */
.L_x_1988:
[----:B------:R-:W-:-:S13]  /*204e0*/  ISETP.NE.AND P0, PT, R3, 0x1, PT ;  /* 0x000000010300780c */ /* 0x000fda0003f05270 */
[----:B------:R-:W0:Y:S02]  /*204f0*/  @P0 LDC.64 R4, c[0x0][0x9e8] ;  /* 0x00027a00ff040b82 */ /* 0x000e240000000a00 */
[----:B0-----:R-:W-:-:S05]  /*20500*/  @P0 IMAD.HI.U32 R4, R8, R4, RZ ;  /* 0x0000000408040227 */ /* 0x001fca00078e00ff */
[----:B------:R-:W-:-:S07]  /*20510*/  @P0 SHF.R.U32.HI R8, RZ, R5, R4 ;  /* 0x00000005ff080219 */ /* 0x000fce0000011604 */
.L_x_1989:
[----:B------:R-:W-:Y:S05]  /*20520*/  BSYNC B0 ;  /* 0x0000000000007941 */ /* 0x000fea0003800000 */
.L_x_1987:
[----:B------:R-:W-:-:S05]  /*20530*/  IMAD R5, R8, R3, R3 ;  /* 0x0000000308057224 */ /* 0x000fca00078e0203 */
[----:B------:R-:W-:-:S07]  /*20540*/  VIMNMX R2, R2, R5, PT ;  /* 0x0000000502027248 */ /* 0x000fce0003fe0100 */
.L_x_1986:
[----:B------:R-:W0:Y:S01]  /*20550*/  @P2 LDC R4, c[0x0][0x44c] ;  /* 0x00011300ff042b82 */ /* 0x000e220000000800 */
[----:B------:R-:W-:Y:S01]  /*20560*/  VIADD R2, R2, 0x7f ;  /* 0x0000007f02027836 */ /* 0x000fe20000000000 */
[----:B------:R-:W-:Y:S01]  /*20570*/  ULDC UR4, c[0x0][0x9dc] ;  /* 0x0002770000047ab9 */ /* 0x000fe20000000800 */
[----:B------:R-:W-:Y:S02]  /*20580*/  IMAD.MOV.U32 R5, RZ, RZ, R27 ;  /* 0x000000ffff057224 */ /* 0x000fe400078e001b */
[----:B------:R-:W-:-:S03]  /*20590*/  IMAD.IADD R8, R36, 0x1, -R33 ;  /* 0x0000000124087824 */ /* 0x000fc600078e0a21 */
[----:B------:R-:W1:Y:S01]  /*205a0*/  @P2 LDC R11, c[0x0][0x450] ;  /* 0x00011400ff0b2b82 */ /* 0x000e620000000800 */
[----:B0-----:R-:W-:-:S05]  /*205b0*/  @P2 IMAD.HI.U32 R4, R27, R4, RZ ;  /* 0x000000041b042227 */ /* 0x001fca00078e00ff */
[----:B-1----:R-:W-:Y:S02]  /*205c0*/  @P2 SHF.R.U32.HI R5, RZ, R11, R4 ;  /* 0x0000000bff052219 */ /* 0x002fe40000011604 */
[----:B------:R-:W-:-:S03]  /*205d0*/  SHF.R.S32.HI R11, RZ, 0x1f, R2 ;  /* 0x0000001fff0b7819 */ /* 0x000fc60000011402 */
[----:B------:R-:W-:Y:S01]  /*205e0*/  IMAD.IADD R12, R8, 0x1, R5 ;  /* 0x00000001080c7824 */ /* 0x000fe200078e0205 */
[----:B------:R-:W-:-:S04]  /*205f0*/  LEA.HI R11, R11, R2, RZ, 0x7 ;  /* 0x000000020b0b7211 */ /* 0x000fc800078f38ff */
[----:B------:R-:W-:-:S04]  /*20600*/  SHF.R.S32.HI R2, RZ, 0x7, R11 ;  /* 0x00000007ff027819 */ /* 0x000fc8000001140b */
[----:B------:R-:W-:Y:S01]  /*20610*/  VIMNMX R11, R17, R2, PT ;  /* 0x00000002110b7248 */ /* 0x000fe20003fe0100 */
        /* <DEDUP_REMOVED lines=12> */
.L_x_1992:
[----:B------:R-:W-:-:S13]  /*206e0*/  ISETP.NE.AND P0, PT, R3, 0x1, PT ;  /* 0x000000010300780c */ /* 0x000fda0003f05270 */
[----:B------:R-:W0:Y:S02]  /*206f0*/  @P0 LDC.64 R4, c[0x0][0x9e8] ;  /* 0x00027a00ff040b82 */ /* 0x000e240000000a00 */
[----:B0-----:R-:W-:-:S05]  /*20700*/  @P0 IMAD.HI.U32 R4, R12, R4, RZ ;  /* 0x000000040c040227 */ /* 0x001fca00078e00ff */
[----:B------:R-:W-:-:S07]  /*20710*/  @P0 SHF.R.U32.HI R12, RZ, R5, R4 ;  /* 0x00000005ff0c0219 */ /* 0x000fce0000011604 */
.L_x_1993:
[----:B------:R-:W-:Y:S05]  /*20720*/  BSYNC B0 ;  /* 0x0000000000007941 */ /* 0x000fea0003800000 */
.L_x_1991:
[----:B------:R-:W-:-:S05]  /*20730*/  IMAD R3, R12, R3, RZ ;  /* 0x000000030c037224 */ /* 0x000fca00078e02ff */
[----:B------:R-:W-:-:S07]  /*20740*/  VIMNMX R2, R2, R3, !PT ;  /* 0x0000000302027248 */ /* 0x000fce0007fe0100 */
.L_x_1990:
[----:B------:R-:W-:Y:S01]  /*20750*/  SHF.R.S32.HI R3, RZ, 0x1f, R2 ;  /* 0x0000001fff037819 */ /* 0x000fe20000011402 */
[----:B------:R-:W-:Y:S01]  /*20760*/  BSSY B0, `(.L_x_1994) ;  /* 0x0000027000007945 */ /* 0x000fe20003800000 */
[----:B------:R-:W-:Y:S02]  /*20770*/  LOP3.LUT R37, R6, 0xff, RZ, 0xc0, !PT ;  /* 0x000000ff06257812 */ /* 0x000fe400078ec0ff */
[----:B------:R-:W-:Y:S01]  /*20780*/  LEA.HI R3, R3, R2, RZ, 0x7 ;  /* 0x0000000203037211 */ /* 0x000fe200078f38ff */
[----:B------:R-:W-:Y:S01]  /*20790*/  IMAD.MOV.U32 R2, RZ, RZ, RZ ;  /* 0x000000ffff027224 */ /* 0x000fe200078e00ff */
[----:B------:R-:W-:Y:S02]  /*207a0*/  SHF.R.U32.HI R6, RZ, 0x10, R6 ;  /* 0x00000010ff067819 */ /* 0x000fe40000011606 */
[----:B------:R-:W-:-:S04]  /*207b0*/  SHF.R.S32.HI R3, RZ, 0x7, R3 ;  /* 0x00000007ff037819 */ /* 0x000fc80000011403 */
[----:B------:R-:W-:-:S04]  /*207c0*/  VIMNMX R4, RZ, R3, !PT ;  /* 0x00000003ff047248 */ /* 0x000fc80007fe0100 */
[----:B------:R-:W-:-:S13]  /*207d0*/  ISETP.GT.AND P0, PT, R11, R4, PT ;  /* 0x000000040b00720c */ /* 0x000fda0003f04270 */
[----:B------:R-:W-:Y:S05]  /*207e0*/  @!P0 BRA `(.L_x_1995) ;  /* 0x0000000000788947 */ /* 0x000fea0003800000 */
[----:B------:R-:W-:Y:S01]  /*207f0*/  ISETP.NE.AND P0, PT, R6, RZ, PT ;  /* 0x000000ff0600720c */ /* 0x000fe20003f05270 */
[----:B------:R-:W-:-:S03]  /*20800*/  ULDC UR4, c[0x0][0x9f0] ;  /* 0x00027c0000047ab9 */ /* 0x000fc60000000800 */
[----:B------:R-:W-:-:S04]  /*20810*/  SEL R5, R6, UR4, P0 ;  /* 0x0000000406057c07 */ /* 0x000fc80008000000 */
[----:B------:R-:W-:Y:S02]  /*20820*/  IABS R13, R5 ;  /* 0x00000005000d7213 */ /* 0x000fe40000000000 */
[----:B------:R-:W-:Y:S02]  /*20830*/  IADD3 R12, R5, -0x1, R11 ;  /* 0xffffffff050c7810 */ /* 0x000fe40007ffe00b */
[----:B------:R-:W0:Y:S03]  /*20840*/  I2F.RP R2, R13 ;  /* 0x0000000d00027306 */ /* 0x000e260000209400 */
[----:B------:R-:W-:-:S05]  /*20850*/  IMAD.IADD R12, R12, 0x1, -R4 ;  /* 0x000000010c0c7824 */ /* 0x000fca00078e0a04 */
        /* <DEDUP_REMOVED lines=23> */
.L_x_1995:
[----:B------:R-:W-:Y:S05]  /*209d0*/  BSYNC B0 ;  /* 0x0000000000007941 */ /* 0x000fea0003800000 */
.L_x_1994:
[-C--:B------:R-:W-:Y:S01]  /*209e0*/  IMAD R4, R37, R2.reuse, R4 ;  /* 0x0000000225047224 */ /* 0x080fe200078e0204 */
        /* <DEDUP_REMOVED lines=10> */
[----:B------:R-:W-:Y:S01]  /*20a90*/  @P0 LEA.HI R3, R3, R2, RZ, 0x7 ;  /* 0x0000000203030211 */ /* 0x000fe200078f38ff */
[----:B------:R-:W-:-:S03]  /*20aa0*/  IMAD.MOV.U32 R2, RZ, RZ, R5 ;  /* 0x000000ffff027224 */ /* 0x000fc600078e0005 */
        /* <DEDUP_REMOVED lines=11> */
.L_x_2253:
[----:B-1----:R-:W-:Y:S02]  /*20b60*/  ISETP.NE.AND P0, PT, R14, RZ, PT ;  /* 0x000000ff0e00720c */ /* 0x002fe40003f05270 */
[----:B------:R-:W-:-:S11]  /*20b70*/  PLOP3.LUT P6, PT, PT, PT, PT, 0x8, 0x0 ;  /* 0x000000000000781c */ /* 0x000fd60003fce170 */
[----:B------:R-:W-:Y:S05]  /*20b80*/  @P0 BRA `(.L_x_1999) ;  /* 0x00000000000c0947 */ /* 0x000fea0003800000 */
[----:B------:R-:W-:-:S03]  /*20b90*/  UMOV UR4, 0xffffffff ;  /* 0xffffffff00047882 */ /* 0x000fc60000000000 */
[----:B------:R-:W-:Y:S05]  /*20ba0*/  BRA.DIV UR4, `(.L_x_2000) ;  /* 0x0000009204647947 */ /* 0x000fea000b800000 */
[----:B------:R-:W-:-:S13]  /*20bb0*/  ELECT P6, URZ, PT ;  /* 0x00000000003f782f */ /* 0x000fda00038c0000 */
.L_x_1999:
        /* <DEDUP_REMOVED lines=9> */
.L_x_2256:
[----:B------:R-:W-:Y:S05]  /*20c50*/  BSYNC B1 ;  /* 0x0000000000017941 */ /* 0x000fea0003800000 */
.L_x_2001:
[----:B------:R-:W-:Y:S04]  /*20c60*/  BSSY B1, `(.L_x_2003) ;  /* 0x000006e000017945 */ /* 0x000fe80003800000 */
[----:B------:R-:W-:Y:S05]  /*20c70*/  @!P6 BRA `(.L_x_2004) ;  /* 0x0000000400b0e947 */ /* 0x000fea0003800000 */
[----:B0-----:R-:W-:Y:S01]  /*20c80*/  IMAD R3, R26, 0x8, R22 ;  /* 0x000000081a037824 */ /* 0x001fe200078e0216 */
[----:B------:R-:W-:Y:S01]  /*20c90*/  SHF.L.U32 R7, R29, 0x1f, RZ ;  /* 0x0000001f1d077819 */ /* 0x000fe200000006ff */
[----:B------:R-:W0:Y:S01]  /*20ca0*/  S2R R9, SR_TID.X ;  /* 0x0000000000097919 */ /* 0x000e220000002100 */
[----:B------:R-:W-:Y:S02]  /*20cb0*/  BSSY B2, `(.L_x_2005) ;  /* 0x0000005000027945 */ /* 0x000fe40003800000 */
[----:B------:R-:W1:Y:S01]  /*20cc0*/  SYNCS.PHASECHK.TRANS64.TRYWAIT P0, [R3+URZ+0x288a0], R7 ;  /* 0x0288a007030075a7 */ /* 0x000e62000800017f */
[----:B0-----:R-:W-:-:S04]  /*20cd0*/  LOP3.LUT R9, R9, 0x7f, RZ, 0xc0, !PT ;  /* 0x0000007f09097812 */ /* 0x001fc800078ec0ff */
[----:B------:R-:W-:Y:S01]  /*20ce0*/  ISETP.NE.AND P1, PT, R9, RZ, PT ;  /* 0x000000ff0900720c */ /* 0x000fe20003f25270 */
[----:B-1----:R-:W-:-:S12]  /*20cf0*/  @!P0 BRA `(.L_x_2006) ;  /* 0x0000009000448947 */ /* 0x002fd80003800000 */
.L_x_2257:
[----:B------:R-:W-:Y:S05]  /*20d00*/  BSYNC B2 ;  /* 0x0000000000027941 */ /* 0x000fea0003800000 */
.L_x_2005:
[----:B------:R-:W-:Y:S04]  /*20d10*/  BSSY B2, `(.L_x_2007) ;  /* 0x0000009000027945 */ /* 0x000fe80003800000 */
[----:B------:R-:W-:Y:S05]  /*20d20*/  @P1 BRA `(.L_x_2008) ;  /* 0x00000000001c1947 */ /* 0x000fea0003800000 */
[----:B------:R-:W1:Y:S01]  /*20d30*/  S2R R9, SR_TID.X ;  /* 0x0000000000097919 */ /* 0x000e620000002100 */
[----:B------:R-:W-:-:S04]  /*20d40*/  IMAD.MOV.U32 R12, RZ, RZ, 0x8000 ;  /* 0x00008000ff0c7424 */ /* 0x000fc800078e00ff */
[----:B------:R2:W-:Y:S01]  /*20d50*/  SYNCS.ARRIVE.TRANS64 RZ, [R3+URZ+0x28890], R12 ;  /* 0x0288900c03ff79a7 */ /* 0x0005e2000800003f */
[----:B-1----:R-:W-:-:S04]  /*20d60*/  LOP3.LUT R9, R9, 0x1f, RZ, 0xc0, !PT ;  /* 0x0000001f09097812 */ /* 0x002fc800078ec0ff */
[----:B------:R-:W-:-:S13]  /*20d70*/  ISETP.NE.AND P0, PT, R9, RZ, PT ;  /* 0x000000ff0900720c */ /* 0x000fda0003f05270 */
[----:B--2---:R-:W-:Y:S05]  /*20d80*/  @!P0 BRA `(.L_x_2008) ;  /* 0x0000000000048947 */ /* 0x004fea0003800000 */
[----:B------:R-:W-:Y:S01]  /*20d90*/  BPT.TRAP 0x1 ;  /* 0x000000040000795c */ /* 0x000fe20000300000 */
.L_x_2008:
[----:B------:R-:W-:Y:S05]  /*20da0*/  BSYNC B2 ;  /* 0x0000000000027941 */ /* 0x000fea0003800000 */
.L_x_2007:
[----:B------:R-:W-:Y:S01]  /*20db0*/  IMAD.MOV.U32 R20, RZ, RZ, RZ ;  /* 0x000000ffff147224 */ /* 0x000fe200078e00ff */
[----:B------:R-:W-:Y:S01]  /*20dc0*/  UIADD3 UR4, UP0, UR40, 0x570, URZ ;  /* 0x0000057028047890 */ /* 0x000fe2000ff1e03f */
[----:B------:R-:W-:Y:S01]  /*20dd0*/  IMAD R9, R2, 0x80, R0 ;  /* 0x0000008002097824 */ /* 0x000fe200078e0200 */
[----:B------:R-:W-:Y:S01]  /*20de0*/  PLOP3.LUT P0, PT, PT, PT, PT, 0x80, 0x0 ;  /* 0x000000000000781c */ /* 0x000fe20003f0f070 */
[----:B------:R-:W-:Y:S01]  /*20df0*/  IMAD R11, R26, 0x8000, R22 ;  /* 0x000080001a0b7824 */ /* 0x000fe200078e0216 */
        /* <DEDUP_REMOVED lines=8> */
.L_x_2009:
        /* <DEDUP_REMOVED lines=10> */
[----:B------:R-:W-:Y:S01]  /*20f20*/  IMAD.MOV.U32 R21, RZ, RZ, 0x40 ;  /* 0x00000040ff157424 */ /* 0x000fe200078e00ff */
[----:B------:R-:W-:Y:S01]  /*20f30*/  PLOP3.LUT P0, PT, PT, PT, PT, 0x80, 0x0 ;  /* 0x000000000000781c */ /* 0x000fe20003f0f070 */
[----:B------:R-:W-:Y:S01]  /*20f40*/  VIADD R11, R11, 0x1c400 ;  /* 0x0001c4000b0b7836 */ /* 0x000fe20000000000 */
[----:B------:R-:W-:Y:S01]  /*20f50*/  UMOV UR6, 0x0 ;  /* 0x0000000000067882 */ /* 0x000fe20000000000 */
[----:B------:R-:W-:Y:S01]  /*20f60*/  UMOV UR7, 0x12f00000 ;  /* 0x12f0000000077882 */ /* 0x000fe20000000000 */
[----:B------:R-:W-:-:S15]  /*20f70*/  R2UR UR10, R21 ;  /* 0x00000000150a72ca */ /* 0x000fde00000e0000 */
.L_x_2010:
        /* <DEDUP_REMOVED lines=10> */
[----:B------:R-:W1:Y:S01]  /*21020*/  SYNCS.PHASECHK.TRANS64.TRYWAIT P0, [R3+URZ+0x288c0], R7 ;  /* 0x0288c007030075a7 */ /* 0x000e62000800017f */
[----:B------:R-:W-:Y:S04]  /*21030*/  BSSY B2, `(.L_x_2011) ;  /* 0x0000002000027945 */ /* 0x000fe80003800000 */
[----:B-1----:R-:W-:Y:S05]  /*21040*/  @!P0 BRA `(.L_x_2012) ;  /* 0x0000008c00848947 */ /* 0x002fea0003800000 */
.L_x_2258:
[----:B------:R-:W-:Y:S05]  /*21050*/  BSYNC B2 ;  /* 0x0000000000027941 */ /* 0x000fea0003800000 */
.L_x_2011:
[----:B------:R-:W-:Y:S01]  /*21060*/  BSSY B2, `(.L_x_2013) ;  /* 0x000000b000027945 */ /* 0x000fe20003800000 */
[----:B------:R-:W-:Y:S02]  /*21070*/  IMAD.MOV.U32 R14, RZ, RZ, 0x0 ;  /* 0x00000000ff0e7424 */ /* 0x000fe400078e00ff */
[----:B------:R-:W-:Y:S01]  /*21080*/  IMAD.MOV.U32 R15, RZ, RZ, 0x12f00000 ;  /* 0x12f00000ff0f7424 */ /* 0x000fe200078e00ff */
[----:B------:R-:W-:Y:S06]  /*21090*/  @P1 BRA `(.L_x_2014) ;  /* 0x00000000001c1947 */ /* 0x000fec0003800000 */
[----:B------:R-:W2:Y:S01]  /*210a0*/  S2R R11, SR_TID.X ;  /* 0x00000000000b7919 */ /* 0x000ea20000002100 */
[----:B01----:R-:W-:-:S04]  /*210b0*/  IMAD.MOV.U32 R7, RZ, RZ, 0x8000 ;  /* 0x00008000ff077424 */ /* 0x003fc800078e00ff */
[----:B------:R3:W-:Y:S01]  /*210c0*/  SYNCS.ARRIVE.TRANS64 RZ, [R3+URZ+0x288b0], R7 ;  /* 0x0288b00703ff79a7 */ /* 0x0007e2000800003f */
[----:B--2---:R-:W-:-:S04]  /*210d0*/  LOP3.LUT R11, R11, 0x1f, RZ, 0xc0, !PT ;  /* 0x0000001f0b0b7812 */ /* 0x004fc800078ec0ff */
[----:B------:R-:W-:-:S13]  /*210e0*/  ISETP.NE.AND P0, PT, R11, RZ, PT ;  /* 0x000000ff0b00720c */ /* 0x000fda0003f05270 */
[----:B---3--:R-:W-:Y:S05]  /*210f0*/  @!P0 BRA `(.L_x_2014) ;  /* 0x0000000000048947 */ /* 0x008fea0003800000 */
[----:B------:R-:W-:Y:S01]  /*21100*/  BPT.TRAP 0x1 ;  /* 0x000000040000795c */ /* 0x000fe20000300000 */
.L_x_2014:
[----:B------:R-:W-:Y:S05]  /*21110*/  BSYNC B2 ;  /* 0x0000000000027941 */ /* 0x000fea0003800000 */
.L_x_2013:
        /* <DEDUP_REMOVED lines=9> */
.L_x_2015:
        /* <DEDUP_REMOVED lines=15> */
.L_x_2016:
        /* <DEDUP_REMOVED lines=10> */
.L_x_2004:
[----:B------:R-:W-:Y:S05]  /*21340*/  BSYNC B1 ;  /* 0x0000000000017941 */ /* 0x000fea0003800000 */
.L_x_2003:
        /* <DEDUP_REMOVED lines=9> */
.L_x_2031:
[----:B------:R-:W-:Y:S05]  /*213e0*/  YIELD ;  /* 0x0000000000007946 */ /* 0x000fea0003800000 */
[----:B------:R-:W-:Y:S04]  /*213f0*/  BSSY B1, `(.L_x_2017) ;  /* 0x000006b000017945 */ /* 0x000fe80003800000 */
[----:B------:R-:W-:Y:S05]  /*21400*/  @!P6 BRA `(.L_x_2018) ;  /* 0x0000000400a4e947 */ /* 0x000fea0003800000 */
[----:B------:R-:W-:Y:S01]  /*21410*/  IMAD R11, R26, 0x8, R22 ;  /* 0x000000081a0b7824 */ /* 0x000fe200078e0216 */
[----:B------:R-:W-:Y:S01]  /*21420*/  SHF.L.U32 R2, R29, 0x1f, RZ ;  /* 0x0000001f1d027819 */ /* 0x000fe200000006ff */
[----:B0-----:R-:W0:Y:S01]  /*21430*/  S2R R3, SR_TID.X ;  /* 0x0000000000037919 */ /* 0x001e220000002100 */
[----:B------:R-:W-:Y:S02]  /*21440*/  BSSY B2, `(.L_x_2019) ;  /* 0x0000005000027945 */ /* 0x000fe40003800000 */
[----:B------:R-:W1:Y:S01]  /*21450*/  SYNCS.PHASECHK.TRANS64.TRYWAIT P1, [R11+URZ+0x288a0], R2 ;  /* 0x0288a0020b0075a7 */ /* 0x000e62000802017f */
[----:B0-----:R-:W-:-:S04]  /*21460*/  LOP3.LUT R3, R3, 0x7f, RZ, 0xc0, !PT ;  /* 0x0000007f03037812 */ /* 0x001fc800078ec0ff */
[----:B------:R-:W-:Y:S01]  /*21470*/  ISETP.NE.AND P2, PT, R3, RZ, PT ;  /* 0x000000ff0300720c */ /* 0x000fe20003f45270 */
[----:B-1----:R-:W-:-:S12]  /*21480*/  @!P1 BRA `(.L_x_2020) ;  /* 0x0000008800889947 */ /* 0x002fd80003800000 */
.L_x_2259:
[----:B------:R-:W-:Y:S05]  /*21490*/  BSYNC B2 ;  /* 0x0000000000027941 */ /* 0x000fea0003800000 */
.L_x_2019:
        /* <DEDUP_REMOVED lines=9> */
.L_x_2022:
[----:B------:R-:W-:Y:S05]  /*21530*/  BSYNC B2 ;  /* 0x0000000000027941 */ /* 0x000fea0003800000 */
.L_x_2021:
        /* <DEDUP_REMOVED lines=8> */
[----:B------:R-:W-:Y:S01]  /*215c0*/  VIADD R13, R9, 0x18400 ;  /* 0x00018400090d7836 */ /* 0x000fe20000000000 */
[----:B------:R-:W-:Y:S01]  /*215d0*/  UMOV UR6, 0x0 ;  /* 0x0000000000067882 */ /* 0x000fe20000000000 */
[----:B------:R-:W-:-:S10]  /*215e0*/  UMOV UR7, 0x12f00000 ;  /* 0x12f0000000077882 */ /* 0x000fd40000000000 */
.L_x_2023:
        /* <DEDUP_REMOVED lines=16> */
.L_x_2024:
        /* <DEDUP_REMOVED lines=13> */
.L_x_2260:
[----:B------:R-:W-:Y:S05]  /*217c0*/  BSYNC B2 ;  /* 0x0000000000027941 */ /* 0x000fea0003800000 */
.L_x_2025:
[----:B------:R-:W-:Y:S01]  /*217d0*/  BSSY B2, `(.L_x_2027) ;  /* 0x000000b000027945 */ /* 0x000fe20003800000 */
[----:B01----:R-:W-:Y:S02]  /*217e0*/  IMAD.MOV.U32 R2, RZ, RZ, 0x0 ;  /* 0x00000000ff027424 */ /* 0x003fe400078e00ff */
[----:B------:R-:W-:Y:S01]  /*217f0*/  IMAD.MOV.U32 R3, RZ, RZ, 0x12f00000 ;  /* 0x12f00000ff037424 */ /* 0x000fe200078e00ff */
[----:B------:R-:W-:Y:S06]  /*21800*/  @P2 BRA `(.L_x_2028) ;  /* 0x00000000001c2947 */ /* 0x000fec0003800000 */
[----:B------:R-:W0:Y:S01]  /*21810*/  S2R R20, SR_TID.X ;  /* 0x0000000000147919 */ /* 0x000e220000002100 */
[----:B------:R-:W-:-:S04]  /*21820*/  IMAD.MOV.U32 R14, RZ, RZ, 0x8000 ;  /* 0x00008000ff0e7424 */ /* 0x000fc800078e00ff */
[----:B------:R1:W-:Y:S01]  /*21830*/  SYNCS.ARRIVE.TRANS64 RZ, [R11+URZ+0x288b0], R14 ;  /* 0x0288b00e0bff79a7 */ /* 0x0003e2000800003f */
[----:B0-----:R-:W-:-:S04]  /*21840*/  LOP3.LUT R20, R20, 0x1f, RZ, 0xc0, !PT ;  /* 0x0000001f14147812 */ /* 0x001fc800078ec0ff */
[----:B------:R-:W-:-:S13]  /*21850*/  ISETP.NE.AND P1, PT, R20, RZ, PT ;  /* 0x000000ff1400720c */ /* 0x000fda0003f25270 */
[----:B-1----:R-:W-:Y:S05]  /*21860*/  @!P1 BRA `(.L_x_2028) ;  /* 0x0000000000049947 */ /* 0x002fea0003800000 */
[----:B------:R-:W-:Y:S01]  /*21870*/  BPT.TRAP 0x1 ;  /* 0x000000040000795c */ /* 0x000fe20000300000 */
.L_x_2028:
[----:B------:R-:W-:Y:S05]  /*21880*/  BSYNC B2 ;  /* 0x0000000000027941 */ /* 0x000fea0003800000 */
.L_x_2027:
[----:B------:R-:W-:Y:S01]  /*21890*/  R2UR UR10, R15 ;  /* 0x000000000f0a72ca */ /* 0x000fe200000e0000 */
[----:B------:R-:W-:Y:S01]  /*218a0*/  UIADD3 UR4, UP0, UR40, 0x670, URZ ;  /* 0x0000067028047890 */ /* 0x000fe2000ff1e03f */
[----:B------:R-:W-:Y:S01]  /*218b0*/  R2UR UR6, R2 ;  /* 0x00000000020672ca */ /* 0x000fe200000e0000 */
[----:B------:R-:W-:Y:S01]  /*218c0*/  VIADD R11, R11, 0x288b0 ;  /* 0x000288b00b0b7836 */ /* 0x000fe20000000000 */
[----:B------:R-:W-:Y:S01]  /*218d0*/  R2UR UR7, R3 ;  /* 0x00000000030772ca */ /* 0x000fe200000e0000 */
[----:B------:R-:W-:Y:S01]  /*218e0*/  VIADD R14, R9, 0x400 ;  /* 0x00000400090e7836 */ /* 0x000fe20000000000 */
[----:B------:R-:W-:Y:S01]  /*218f0*/  PLOP3.LUT P1, PT, PT, PT, PT, 0x80, 0x0 ;  /* 0x000000000000781c */ /* 0x000fe20003f2f070 */
[----:B------:R-:W-:-:S12]  /*21900*/  UIADD3.X UR5, URZ, UR41, URZ, UP0, !UPT ;  /* 0x000000293f057290 */ /* 0x000fd800087fe43f */
.L_x_2029:
        /* <DEDUP_REMOVED lines=15> */
.L_x_2030:
        /* <DEDUP_REMOVED lines=10> */
.L_x_2018:
[----:B------:R-:W-:Y:S05]  /*21aa0*/  BSYNC B1 ;  /* 0x0000000000017941 */ /* 0x000fea0003800000 */
.L_x_2017:
        /* <DEDUP_REMOVED lines=8> */
.L_x_1997:
[----:B------:R-:W-:Y:S05]  /*21b30*/  BSYNC B0 ;  /* 0x0000000000007941 */ /* 0x000fea0003800000 */
.L_x_1996:
[----:B------:R-:W1:Y:S01]  /*21b40*/  LDC R0, c[0x0][0x448] ;  /* 0x00011200ff007b82 */ /* 0x000e620000000800 */
[----:B------:R-:W-:Y:S01]  /*21b50*/  VIADD R5, R27, 0x7f ;  /* 0x0000007f1b057836 */ /* 0x000fe20000000000 */
[----:B------:R-:W-:Y:S06]  /*21b60*/  @!P0 WARPSYNC.ALL ;  /* 0x0000000000008948 */ /* 0x000fec0003800000 */
[----:B0-----:R-:W0:Y:S08]  /*21b70*/  LDC.64 R2, c[0x0][0x9e0] ;  /* 0x00027800ff027b82 */ /* 0x001e300000000a00 */
[----:B------:R-:W-:Y:S01]  /*21b80*/  @!P0 BAR.SYNC.DEFER_BLOCKING 0xc, 0x180 ;  /* 0x0306000000008b1d */ /* 0x000fe20000010000 */
[----:B-1----:R-:W-:-:S02]  /*21b90*/  ISETP.NE.AND P1, PT, R0, 0x1, PT ;  /* 0x000000010000780c */ /* 0x002fc40003f25270 */
[----:B0-----:R-:W-:-:S11]  /*21ba0*/  ISETP.GE.AND P2, PT, R3, 0x1, PT ;  /* 0x000000010300780c */ /* 0x001fd60003f46270 */
[----:B------:R-:W0:Y:S08]  /*21bb0*/  @P1 LDC R0, c[0x0][0x44c] ;  /* 0x00011300ff001b82 */ /* 0x000e300000000800 */
[----:B------:R-:W1:Y:S01]  /*21bc0*/  @P1 LDC R7, c[0x0][0x450] ;  /* 0x00011400ff071b82 */ /* 0x000e620000000800 */
[----:B0-----:R-:W-:-:S05]  /*21bd0*/  @P1 IMAD.HI.U32 R0, R5, R0, RZ ;  /* 0x0000000005001227 */ /* 0x001fca00078e00ff */
        /* <DEDUP_REMOVED lines=15> */
.L_x_2034:
[----:B------:R-:W-:-:S13]  /*21cd0*/  ISETP.NE.AND P0, PT, R3, 0x1, PT ;  /* 0x000000010300780c */ /* 0x000fda0003f05270 */
[----:B------:R-:W0:Y:S02]  /*21ce0*/  @P0 LDC.64 R4, c[0x0][0x9e8] ;  /* 0x00027a00ff040b82 */ /* 0x000e240000000a00 */
[----:B0-----:R-:W-:-:S05]  /*21cf0*/  @P0 IMAD.HI.U32 R4, R0, R4, RZ ;  /* 0x0000000400040227 */ /* 0x001fca00078e00ff */
[----:B------:R-:W-:-:S07]  /*21d00*/  @P0 SHF.R.U32.HI R0, RZ, R5, R4 ;  /* 0x00000005ff000219 */ /* 0x000fce0000011604 */
.L_x_2035:
[----:B------:R-:W-:Y:S05]  /*21d10*/  BSYNC B0 ;  /* 0x0000000000007941 */ /* 0x000fea0003800000 */
.L_x_2033:
[----:B------:R-:W-:-:S05]  /*21d20*/  IMAD R5, R0, R3, R3 ;  /* 0x0000000300057224 */ /* 0x000fca00078e0203 */
[----:B------:R-:W-:-:S07]  /*21d30*/  VIMNMX R2, R2, R5, PT ;  /* 0x0000000502027248 */ /* 0x000fce0003fe0100 */
.L_x_2032:
[----:B------:R-:W0:Y:S01]  /*21d40*/  @P1 LDC R4, c[0x0][0x44c] ;  /* 0x00011300ff041b82 */ /* 0x000e220000000800 */
[----:B------:R-:W-:Y:S01]  /*21d50*/  VIADD R2, R2, 0x7f ;  /* 0x0000007f02027836 */ /* 0x000fe20000000000 */
[----:B------:R-:W-:Y:S01]  /*21d60*/  ULDC UR4, c[0x0][0x9dc] ;  /* 0x0002770000047ab9 */ /* 0x000fe20000000800 */
[----:B------:R-:W-:-:S03]  /*21d70*/  IMAD.MOV.U32 R7, RZ, RZ, R27 ;  /* 0x000000ffff077224 */ /* 0x000fc600078e001b */
[----:B------:R-:W-:Y:S02]  /*21d80*/  SHF.R.S32.HI R5, RZ, 0x1f, R2 ;  /* 0x0000001fff057819 */ /* 0x000fe40000011402 */
[----:B------:R-:W1:Y:S02]  /*21d90*/  @P1 LDC R0, c[0x0][0x450] ;  /* 0x00011400ff001b82 */ /* 0x000e640000000800 */
[----:B------:R-:W-:Y:S01]  /*21da0*/  LEA.HI R5, R5, R2, RZ, 0x7 ;  /* 0x0000000205057211 */ /* 0x000fe200078f38ff */
[----:B0-----:R-:W-:-:S05]  /*21db0*/  @P1 IMAD.HI.U32 R9, R27, R4, RZ ;  /* 0x000000041b091227 */ /* 0x001fca00078e00ff */
[----:B-1----:R-:W-:Y:S02]  /*21dc0*/  @P1 SHF.R.U32.HI R7, RZ, R0, R9 ;  /* 0x00000000ff071219 */ /* 0x002fe40000011609 */
[----:B------:R-:W-:-:S03]  /*21dd0*/  SHF.R.S32.HI R0, RZ, 0x7, R5 ;  /* 0x00000007ff007819 */ /* 0x000fc60000011405 */
[----:B------:R-:W-:Y:S01]  /*21de0*/  IMAD.IADD R8, R8, 0x1, R7 ;  /* 0x0000000108087824 */ /* 0x000fe200078e0207 */
[----:B------:R-:W-:-:S03]  /*21df0*/  VIMNMX R17, R17, R0, PT ;  /* 0x0000000011117248 */ /* 0x000fc60003fe0100 */
        /* <DEDUP_REMOVED lines=12> */
.L_x_2038:
[----:B------:R-:W-:-:S13]  /*21ec0*/  ISETP.NE.AND P0, PT, R3, 0x1, PT ;  /* 0x000000010300780c */ /* 0x000fda0003f05270 */
[----:B------:R-:W0:Y:S02]  /*21ed0*/  @P0 LDC.64 R4, c[0x0][0x9e8] ;  /* 0x00027a00ff040b82 */ /* 0x000e240000000a00 */
[----:B0-----:R-:W-:-:S05]  /*21ee0*/  @P0 IMAD.HI.U32 R4, R8, R4, RZ ;  /* 0x0000000408040227 */ /* 0x001fca00078e00ff */
[----:B------:R-:W-:-:S07]  /*21ef0*/  @P0 SHF.R.U32.HI R8, RZ, R5, R4 ;  /* 0x00000005ff080219 */ /* 0x000fce0000011604 */
.L_x_2039:
[----:B------:R-:W-:Y:S05]  /*21f00*/  BSYNC B0 ;  /* 0x0000000000007941 */ /* 0x000fea0003800000 */
.L_x_2037:
[----:B------:R-:W-:-:S05]  /*21f10*/  IMAD R3, R8, R3, RZ ;  /* 0x0000000308037224 */ /* 0x000fca00078e02ff */
[----:B------:R-:W-:-:S07]  /*21f20*/  VIMNMX R0, R0, R3, !PT ;  /* 0x0000000300007248 */ /* 0x000fce0007fe0100 */
.L_x_2036:
[----:B------:R-:W-:Y:S01]  /*21f30*/  ISETP.NE.AND P1, PT, R6, RZ, PT ;  /* 0x000000ff0600720c */ /* 0x000fe20003f25270 */
[----:B------:R-:W-:Y:S01]  /*21f40*/  BSSY B0, `(.L_x_2040) ;  /* 0x0000023000007945 */ /* 0x000fe20003800000 */
[----:B------:R-:W-:Y:S01]  /*21f50*/  SHF.R.S32.HI R3, RZ, 0x1f, R0 ;  /* 0x0000001fff037819 */ /* 0x000fe20000011400 */
[----:B------:R-:W-:-:S03]  /*21f60*/  IMAD.MOV.U32 R2, RZ, RZ, RZ ;  /* 0x000000ffff027224 */ /* 0x000fc600078e00ff */
[----:B------:R-:W-:-:S04]  /*21f70*/  LEA.HI R3, R3, R0, RZ, 0x7 ;  /* 0x0000000003037211 */ /* 0x000fc800078f38ff */
[----:B------:R-:W-:-:S03]  /*21f80*/  SHF.R.S32.HI R0, RZ, 0x7, R3 ;  /* 0x00000007ff007819 */ /* 0x000fc60000011403 */
[----:B------:R-:W0:Y:S01]  /*21f90*/  @!P1 LDC R6, c[0x0][0x9f0] ;  /* 0x00027c00ff069b82 */ /* 0x000e220000000800 */
[----:B------:R-:W-:-:S04]  /*21fa0*/  VIMNMX R0, RZ, R0, !PT ;  /* 0x00000000ff007248 */ /* 0x000fc80007fe0100 */
[----:B------:R-:W-:-:S13]  /*21fb0*/  ISETP.GT.AND P0, PT, R17, R0, PT ;  /* 0x000000001100720c */ /* 0x000fda0003f04270 */
[----:B------:R-:W-:Y:S05]  /*21fc0*/  @!P0 BRA `(.L_x_2041) ;  /* 0x0000000000688947 */ /* 0x000fea0003800000 */
[-C--:B0-----:R-:W-:Y:S01]  /*21fd0*/  IABS R4, R6.reuse ;  /* 0x0000000600047213 */ /* 0x081fe20000000000 */
[----:B------:R-:W-:Y:S01]  /*21fe0*/  IMAD.MOV.U32 R2, RZ, RZ, RZ ;  /* 0x000000ffff027224 */ /* 0x000fe200078e00ff */
[----:B------:R-:W-:Y:S02]  /*21ff0*/  IABS R8, R6 ;  /* 0x0000000600087213 */ /* 0x000fe40000000000 */
[----:B------:R-:W0:Y:S08]  /*22000*/  I2F.RP R5, R4 ;  /* 0x0000000400057306 */ /* 0x000e300000209400 */
[----:B0-----:R-:W0:Y:S02]  /*22010*/  MUFU.RCP R5, R5 ;  /* 0x0000000500057308 */ /* 0x001e240000001000 */
[----:B0-----:R-:W-:-:S06]  /*22020*/  VIADD R7, R5, 0xffffffe ;  /* 0x0ffffffe05077836 */ /* 0x001fcc0000000000 */
[----:B------:R0:W1:Y:S02]  /*22030*/  F2I.FTZ.U32.TRUNC.NTZ R3, R7 ;  /* 0x0000000700037305 */ /* 0x000064000021f000 */
[----:B0-----:R-:W-:Y:S02]  /*22040*/  IMAD.MOV R7, RZ, RZ, -R8 ;  /* 0x000000ffff077224 */ /* 0x001fe400078e0a08 */
[----:B-1----:R-:W-:-:S04]  /*22050*/  IMAD.MOV R9, RZ, RZ, -R3 ;  /* 0x000000ffff097224 */ /* 0x002fc800078e0a03 */
[----:B------:R-:W-:-:S04]  /*22060*/  IMAD R9, R9, R4, RZ ;  /* 0x0000000409097224 */ /* 0x000fc800078e02ff */
[----:B------:R-:W-:Y:S01]  /*22070*/  IMAD.HI.U32 R2, R3, R9, R2 ;  /* 0x0000000903027227 */ /* 0x000fe200078e0002 */
[----:B------:R-:W-:-:S05]  /*22080*/  IADD3 R3, R6, -0x1, R17 ;  /* 0xffffffff06037810 */ /* 0x000fca0007ffe011 */
[----:B------:R-:W-:-:S05]  /*22090*/  IMAD.IADD R3, R3, 0x1, -R0 ;  /* 0x0000000103037824 */ /* 0x000fca00078e0a00 */
        /* <DEDUP_REMOVED lines=13> */
.L_x_2041:
[----:B------:R-:W-:Y:S05]  /*22170*/  BSYNC B0 ;  /* 0x0000000000007941 */ /* 0x000fea0003800000 */
.L_x_2040:
[-C--:B------:R-:W-:Y:S01]  /*22180*/  IMAD R37, R37, R2.reuse, R0 ;  /* 0x0000000225257224 */ /* 0x080fe200078e0200 */
        /* <DEDUP_REMOVED lines=18> */
[----:B------:R-:W1:Y:S01]  /*222b0*/  POPC R7, R4 ;  /* 0x0000000400077309 */ /* 0x000e620000000000 */
[----:B--2---:R-:W1:Y:S02]  /*222c0*/  SHFL.IDX PT, R0, R3, R0, 0x1f ;  /* 0x00001f0003007589 */ /* 0x004e6400000e0000 */
[----:B-1----:R-:W-:Y:S01]  /*222d0*/  IADD3 R16, R0, UR37, R7 ;  /* 0x0000002500107c10 */ /* 0x002fe2000fffe007 */
[----:B------:R-:W-:Y:S06]  /*222e0*/  BRA `(.L_x_2044) ;  /* 0x0000003400707947 */ /* 0x000fec0003800000 */
.L_x_2043:
        /* <DEDUP_REMOVED lines=9> */
[----:B------:R-:W1:Y:S01]  /*22380*/  LDC.64 R2, c[0x4][R2] ;  /* 0x0100000002027b82 */ /* 0x000e620000000a00 */
[----:B------:R-:W-:Y:S02]  /*22390*/  IMAD.U32 R5, RZ, RZ, UR7 ;  /* 0x00000007ff057e24 */ /* 0x000fe4000f8e00ff */
[----:B0-----:R-:W-:Y:S02]  /*223a0*/  IMAD.U32 R6, RZ, RZ, UR8 ;  /* 0x00000008ff067e24 */ /* 0x001fe4000f8e00ff */
[----:B------:R-:W-:-:S02]  /*223b0*/  IMAD.U32 R7, RZ, RZ, UR9 ;  /* 0x00000009ff077e24 */ /* 0x000fc4000f8e00ff */
[----:B------:R-:W-:Y:S02]  /*223c0*/  IMAD.U32 R10, RZ, RZ, UR4 ;  /* 0x00000004ff0a7e24 */ /* 0x000fe4000f8e00ff */
[----:B------:R-:W-:Y:S02]  /*223d0*/  IMAD.U32 R11, RZ, RZ, UR5 ;  /* 0x00000005ff0b7e24 */ /* 0x000fe4000f8e00ff */
[----:B------:R-:W-:Y:S02]  /*223e0*/  IMAD.MOV.U32 R8, RZ, RZ, 0x70 ;  /* 0x00000070ff087424 */ /* 0x000fe400078e00ff */
[----:B------:R-:W-:Y:S02]  /*223f0*/  IMAD.MOV.U32 R12, RZ, RZ, 0x1 ;  /* 0x00000001ff0c7424 */ /* 0x000fe400078e00ff */
[----:B------:R-:W-:-:S07]  /*22400*/  IMAD.MOV.U32 R13, RZ, RZ, RZ ;  /* 0x000000ffff0d7224 */ /* 0x000fce00078e00ff */
[----:B------:R-:W-:-:S07]  /*22410*/  LEPC R20, `(.L_x_2046) ;  /* 0x000000001014794e */ /* 0x000fce0000000000 */
[----:B-1----:R-:W-:Y:S05]  /*22420*/  CALL.ABS.NOINC R2 ;  /* 0x0000000002007343 */ /* 0x002fea0003c00000 */
.L_x_2046:
[----:B------:R-:W-:Y:S05]  /*22430*/  BSYNC B6 ;  /* 0x0000000000067941 */ /* 0x000fea0003800000 */
.L_x_2045:
        /* <DEDUP_REMOVED lines=11> */
[----:B0-----:R-:W-:Y:S02]  /*224f0*/  IMAD.U32 R6, RZ, RZ, UR8 ;  /* 0x00000008ff067e24 */ /* 0x001fe4000f8e00ff */
[----:B------:R-:W-:-:S02]  /*22500*/  IMAD.U32 R7, RZ, RZ, UR9 ;  /* 0x00000009ff077e24 */ /* 0x000fc4000f8e00ff */
[----:B------:R-:W-:Y:S02]  /*22510*/  IMAD.U32 R10, RZ, RZ, UR4 ;  /* 0x00000004ff0a7e24 */ /* 0x000fe4000f8e00ff */
[----:B------:R-:W-:Y:S02]  /*22520*/  IMAD.U32 R11, RZ, RZ, UR5 ;  /* 0x00000005ff0b7e24 */ /* 0x000fe4000f8e00ff */
[----:B------:R-:W-:Y:S02]  /*22530*/  IMAD.MOV.U32 R8, RZ, RZ, 0x70 ;  /* 0x00000070ff087424 */ /* 0x000fe400078e00ff */
[----:B------:R-:W-:Y:S02]  /*22540*/  IMAD.MOV.U32 R12, RZ, RZ, 0x1 ;  /* 0x00000001ff0c7424 */ /* 0x000fe400078e00ff */
[----:B-1----:R-:W-:-:S07]  /*22550*/  IMAD.MOV.U32 R13, RZ, RZ, RZ ;  /* 0x000000ffff0d7224 */ /* 0x002fce00078e00ff */
[----:B------:R-:W-:-:S07]  /*22560*/  LEPC R20, `(.L_x_2049) ;  /* 0x000000001014794e */ /* 0x000fce0000000000 */
[----:B--2---:R-:W-:Y:S05]  /*22570*/  CALL.ABS.NOINC R2 ;  /* 0x0000000002007343 */ /* 0x004fea0003c00000 */
.L_x_2049:
        /* <DEDUP_REMOVED lines=15> */
.L_x_2048:
[----:B------:R-:W-:Y:S05]  /*22670*/  BSYNC B6 ;  /* 0x0000000000067941 */ /* 0x000fea0003800000 */
.L_x_2047:
[----:B------:R-:W-:Y:S01]  /*22680*/  ULDC.64 UR4, c[0x0][0x9f8] ;  /* 0x00027e0000047ab9 */ /* 0x000fe20000000a00 */
[----:B------:R-:W2:Y:S01]  /*22690*/  LDL R17, [R1] ;  /* 0x0000000001117983 */ /* 0x000ea20000100800 */
[----:B------:R-:W-:Y:S01]  /*226a0*/  ISETP.NE.U32.AND P0, PT, RZ, UR4, PT ;  /* 0x00000004ff007c0c */ /* 0x000fe2000bf05070 */
[----:B------:R-:W-:Y:S01]  /*226b0*/  IMAD.MOV.U32 R34, RZ, RZ, R19 ;  /* 0x000000ffff227224 */ /* 0x000fe200078e0013 */
[----:B------:R-:W1:Y:S01]  /*226c0*/  LDC R0, c[0x0][0x430] ;  /* 0x00010c00ff007b82 */ /* 0x000e620000000800 */
[----:B------:R-:W3:Y:S01]  /*226d0*/  S2R R21, SR_TID.X ;  /* 0x0000000000157919 */ /* 0x000ee20000002100 */
[----:B------:R-:W-:Y:S01]  /*226e0*/  ISETP.NE.AND.EX P0, PT, RZ, UR5, PT, P0 ;  /* 0x00000005ff007c0c */ /* 0x000fe2000bf05300 */
[----:B------:R-:W4:Y:S01]  /*226f0*/  S2R R20, SR_TID.X ;  /* 0x0000000000147919 */ /* 0x000f220000002100 */
[----:B------:R-:W-:Y:S01]  /*22700*/  VIADD R25, R23, 0xffffffff ;  /* 0xffffffff17197836 */ /* 0x000fe20000000000 */
[----:B------:R-:W-:-:S10]  /*22710*/  ULDC UR4, c[0x0][0x2f4] ;  /* 0x0000bd0000047ab9 */ /* 0x000fd40000000800 */
[----:B------:R-:W0:Y:S02]  /*22720*/  @P0 LDC.64 R2, c[0x0][0x9f8] ;  /* 0x00027e00ff020b82 */ /* 0x000e240000000a00 */
[----:B0-----:R-:W-:-:S05]  /*22730*/  @P0 IMAD.WIDE R2, R19, 0x4, R2 ;  /* 0x0000000413020825 */ /* 0x001fca00078e0202 */
[----:B------:R0:W2:Y:S01]  /*22740*/  @P0 LDG.E R34, desc[UR52][R2.64] ;  /* 0x0000003402220981 */ /* 0x0000a2000c1e1900 */
[----:B-1----:R-:W-:Y:S01]  /*22750*/  ISETP.NE.AND P1, PT, R0, 0x1, PT ;  /* 0x000000010000780c */ /* 0x002fe20003f25270 */
[----:B---3--:R-:W-:Y:S01]  /*22760*/  IMAD.SHL.U32 R21, R21, 0x10, RZ ;  /* 0x0000001015157824 */ /* 0x008fe200078e00ff */
[----:B----4-:R-:W-:Y:S01]  /*22770*/  LOP3.LUT R20, R20, 0x7f, RZ, 0xc0, !PT ;  /* 0x0000007f14147812 */ /* 0x010fe200078ec0ff */
[----:B------:R-:W-:-:S03]  /*22780*/  IMAD.SHL.U32 R8, R25, 0x80, RZ ;  /* 0x0000008019087824 */ /* 0x000fc600078e00ff */
[----:B------:R-:W-:Y:S02]  /*22790*/  SHF.R.U32.HI R20, RZ, 0x3, R20 ;  /* 0x00000003ff147819 */ /* 0x000fe40000011614 */
[----:B------:R-:W-:-:S04]  /*227a0*/  LOP3.LUT R21, R21, 0x70, RZ, 0xc0, !PT ;  /* 0x0000007015157812 */ /* 0x000fc800078ec0ff */
[----:B------:R-:W-:Y:S01]  /*227b0*/  LOP3.LUT R5, R8, R20, R21, 0xfe, !PT ;  /* 0x0000001408057212 */ /* 0x000fe200078efe15 */
[----:B------:R-:W1:Y:S03]  /*227c0*/  @P1 LDC R6, c[0x0][0x434] ;  /* 0x00010d00ff061b82 */ /* 0x000e660000000800 */
[----:B------:R-:W-:-:S05]  /*227d0*/  ISETP.GE.AND P0, PT, R5, R36, PT ;  /* 0x000000240500720c */ /* 0x000fca0003f06270 */
[----:B------:R-:W3:Y:S08]  /*227e0*/  @P1 LDC R7, c[0x0][0x438] ;  /* 0x00010e00ff071b82 */ /* 0x000ef00000000800 */
[----:B0-----:R-:W0:Y:S01]  /*227f0*/  @!P0 LDC.64 R2, c[0x0][0x428] ;  /* 0x00010a00ff028b82 */ /* 0x001e220000000a00 */
[----:B------:R-:W-:Y:S01]  /*22800*/  LOP3.LUT R32, R32, 0xfffffffb, RZ, 0xc0, !PT ;  /* 0xfffffffb20207812 */ /* 0x000fe200078ec0ff */
[----:B------:R-:W-:Y:S01]  /*22810*/  UMOV UR5, 0xffffffff ;  /* 0xffffffff00057882 */ /* 0x000fe20000000000 */
[----:B--2---:R-:W-:-:S04]  /*22820*/  IMAD.IADD R5, R5, 0x1, R17 ;  /* 0x0000000105057824 */ /* 0x004fc800078e0211 */
[----:B-1----:R-:W-:-:S04]  /*22830*/  @P1 IMAD.HI.U32 R6, R5, R6, RZ ;  /* 0x0000000605061227 */ /* 0x002fc800078e00ff */
[----:B------:R-:W-:Y:S01]  /*22840*/  IMAD.MOV.U32 R4, RZ, RZ, R5 ;  /* 0x000000ffff047224 */ /* 0x000fe200078e0005 */
[----:B---3--:R-:W-:-:S05]  /*22850*/  @P1 SHF.R.U32.HI R4, RZ, R7, R6 ;  /* 0x00000007ff041219 */ /* 0x008fca0000011606 */
[----:B------:R-:W-:-:S04]  /*22860*/  IMAD.MOV R6, RZ, RZ, -R4 ;  /* 0x000000ffff067224 */ /* 0x000fc800078e0a04 */
[----:B------:R-:W-:Y:S01]  /*22870*/  IMAD R0, R0, R6, R5 ;  /* 0x0000000600007224 */ /* 0x000fe200078e0205 */
[----:B------:R-:W-:Y:S02]  /*22880*/  @!P0 SHF.R.S32.HI R5, RZ, 0x1f, R4 ;  /* 0x0000001fff058819 */ /* 0x000fe40000011404 */
[----:B------:R-:W-:Y:S01]  /*22890*/  SHF.R.S32.HI R9, RZ, 0x1f, R34 ;  /* 0x0000001fff097819 */ /* 0x000fe20000011422 */
[----:B0-----:R-:W-:-:S04]  /*228a0*/  @!P0 IMAD.WIDE.U32 R4, R34, R2, R4 ;  /* 0x0000000222048225 */ /* 0x001fc800078e0004 */
[----:B------:R-:W-:Y:S01]  /*228b0*/  @!P0 IMAD R2, R9, R2, RZ ;  /* 0x0000000209028224 */ /* 0x000fe200078e02ff */
[----:B------:R0:W-:Y:S03]  /*228c0*/  STL [R1+0x4], R9 ;  /* 0x0000040901007387 */ /* 0x0001e60000100800 */
[----:B------:R-:W-:Y:S02]  /*228d0*/  @!P0 IMAD R7, R34, R3, R2 ;  /* 0x0000000322078224 */ /* 0x000fe400078e0202 */
[----:B------:R-:W1:Y:S01]  /*228e0*/  @!P0 LDC.64 R2, c[0x0][0x418] ;  /* 0x00010600ff028b82 */ /* 0x000e620000000a00 */
[----:B------:R-:W-:Y:S02]  /*228f0*/  IMAD.U32 R6, RZ, RZ, UR38 ;  /* 0x00000026ff067e24 */ /* 0x000fe4000f8e00ff */
[----:B------:R-:W-:-:S03]  /*22900*/  @!P0 IMAD.IADD R5, R5, 0x1, R7 ;  /* 0x0000000105058824 */ /* 0x000fc600078e0207 */
[----:B------:R-:W-:Y:S02]  /*22910*/  ISETP.NE.AND P2, PT, R6, 0x3, PT ;  /* 0x000000030600780c */ /* 0x000fe40003f45270 */
[----:B-1----:R-:W-:-:S04]  /*22920*/  @!P0 LEA R2, P1, R4, R2, 0x2 ;  /* 0x0000000204028211 */ /* 0x002fc800078210ff */
        /* <DEDUP_REMOVED lines=11> */
.L_x_2263:
[----:B------:R-:W-:Y:S05]  /*229e0*/  @!P2 BRA `(.L_x_2051) ;  /* 0x000000000004a947 */ /* 0x000fea0003800000 */
[----:B------:R-:W-:Y:S01]  /*229f0*/  BPT.TRAP 0x1 ;  /* 0x000000040000795c */ /* 0x000fe20000300000 */
.L_x_2051:
        /* <DEDUP_REMOVED lines=23> */
.L_x_2264:
[----:B------:R-:W-:Y:S05]  /*22b70*/  BSYNC B0 ;  /* 0x0000000000007941 */ /* 0x000fea0003800000 */
.L_x_2052:
[----:B------:R-:W1:Y:S01]  /*22b80*/  S2R R9, SR_TID.X ;  /* 0x0000000000097919 */ /* 0x000e620000002100 */
[----:B------:R-:W-:Y:S01]  /*22b90*/  ULDC.64 UR4, c[0x0][0x300] ;  /* 0x0000c00000047ab9 */ /* 0x000fe20000000a00 */
[----:B------:R-:W-:Y:S01]  /*22ba0*/  ULDC.64 UR6, c[0x0][0x2e8] ;  /* 0x0000ba0000067ab9 */ /* 0x000fe20000000a00 */
[----:B------:R-:W-:Y:S01]  /*22bb0*/  IMAD R5, R5, UR4, RZ ;  /* 0x0000000405057c24 */ /* 0x000fe2000f8e02ff */
[----:B------:R-:W-:Y:S01]  /*22bc0*/  LOP3.LUT P3, RZ, R32, 0x2, RZ, 0xc0, !PT ;  /* 0x0000000220ff7812 */ /* 0x000fe2000786c0ff */
        /* <DEDUP_REMOVED lines=100> */
.L_x_2282:
        /* <DEDUP_REMOVED lines=11> */
.L_x_2055:
        /* <DEDUP_REMOVED lines=11> */
.L_x_2056:
[----:B-1----:R1:W5:Y:S01]  /*23370*/  LDL.LU R3, [R1+0xc] ;  /* 0x00000c0001037983 */ /* 0x0023620000300800 */
[----:B------:R1:W-:Y:S02]  /*23380*/  SYNCS.ARRIVE.TRANS64.A1T0 RZ, [R7+URZ+0x28830], RZ ;  /* 0x028830ff07ff79a7 */ /* 0x0003e4000810003f */
[----:B------:R-:W-:Y:S05]  /*23390*/  WARPSYNC.ALL ;  /* 0x0000000000007948 */ /* 0x000fea0003800000 */
[----:B------:R-:W-:Y:S01]  /*233a0*/  ULDC.64 UR4, c[0x0][0x298] ;  /* 0x0000a60000047ab9 */ /* 0x000fe20000000a00 */
[----:B------:R-:W-:Y:S01]  /*233b0*/  VIADD R2, R22, 0x10400 ;  /* 0x0001040016027836 */ /* 0x000fe20000000000 */
[----:B------:R-:W-:Y:S01]  /*233c0*/  ULDC.64 UR6, c[0x0][0xa00] ;  /* 0x0002800000067ab9 */ /* 0x000fe20000000a00 */
[----:B------:R-:W-:Y:S01]  /*233d0*/  BSSY B6, `(.L_x_2057) ;  /* 0x0000022000067945 */ /* 0x000fe20003800000 */
[----:B------:R-:W-:Y:S01]  /*233e0*/  BAR.SYNC.DEFER_BLOCKING 0x8, 0x180 ;  /* 0x0206000000007b1d */ /* 0x000fe20000010000 */
[----:B------:R-:W-:-:S02]  /*233f0*/  ISETP.NE.U32.AND P0, PT, RZ, UR6, PT ;  /* 0x00000006ff007c0c */ /* 0x000fc4000bf05070 */
[----:B------:R-:W-:Y:S02]  /*23400*/  LOP3.LUT P1, RZ, R2, 0x3ff, RZ, 0xc0, !PT ;  /* 0x000003ff02ff7812 */ /* 0x000fe4000782c0ff */
[----:B------:R-:W-:Y:S02]  /*23410*/  ISETP.NE.AND.EX P0, PT, RZ, UR7, PT, P0 ;  /* 0x00000007ff007c0c */ /* 0x000fe4000bf05300 */
[----:B-----5:R-:W-:Y:S01]  /*23420*/  SHF.R.S32.HI R0, RZ, 0x1f, R3 ;  /* 0x0000001fff007819 */ /* 0x020fe20000011403 */
[----:B0-----:R-:W-:-:S04]  /*23430*/  IMAD.WIDE.U32 R4, R3, UR4, RZ ;  /* 0x0000000403047c25 */ /* 0x001fc8000f8e00ff */
[----:B------:R-:W-:Y:S01]  /*23440*/  IMAD R0, R0, UR4, RZ ;  /* 0x0000000400007c24 */ /* 0x000fe2000f8e02ff */
[----:B------:R0:W-:Y:S03]  /*23450*/  STL.64 [R1+0x10], R4 ;  /* 0x0000100401007387 */ /* 0x0001e60000100a00 */
[----:B------:R-:W-:Y:S01]  /*23460*/  IMAD R2, R3, UR5, R0 ;  /* 0x0000000503027c24 */ /* 0x000fe2000f8e0200 */
[----:B------:R-:W-:-:S03]  /*23470*/  SHF.R.S32.HI R0, RZ, 0x1f, R19 ;  /* 0x0000001fff007819 */ /* 0x000fc60000011413 */
[----:B------:R-:W-:Y:S01]  /*23480*/  IMAD.IADD R3, R5, 0x1, R2 ;  /* 0x0000000105037824 */ /* 0x000fe200078e0202 */
[----:B------:R-:W-:Y:S02]  /*23490*/  SEL R2, R0, RZ, !P0 ;  /* 0x000000ff00027207 */ /* 0x000fe40004000000 */
[----:B------:R-:W-:Y:S02]  /*234a0*/  SEL R0, R19, RZ, !P0 ;  /* 0x000000ff13007207 */ /* 0x000fe40004000000 */
[----:B------:R0:W-:Y:S04]  /*234b0*/  STL [R1+0x20], R3 ;  /* 0x0000200301007387 */ /* 0x0001e80000100800 */
[----:B------:R0:W-:Y:S04]  /*234c0*/  STL [R1+0xc], R0 ;  /* 0x00000c0001007387 */ /* 0x0001e80000100800 */
[----:B------:R0:W-:Y:S01]  /*234d0*/  STL [R1+0x24], R2 ;  /* 0x0000240201007387 */ /* 0x0001e20000100800 */
[----:B------:R-:W-:Y:S05]  /*234e0*/  @!P1 BRA `(.L_x_2058) ;  /* 0x0000000000409947 */ /* 0x000fea0003800000 */
[----:B0-----:R-:W-:Y:S01]  /*234f0*/  MOV R2, 0x0 ;  /* 0x0000000000027802 */ /* 0x001fe20000000f00 */
        /* <DEDUP_REMOVED lines=15> */
.L_x_2058:
[----:B------:R-:W-:Y:S05]  /*235f0*/  BSYNC B6 ;  /* 0x0000000000067941 */ /* 0x000fea0003800000 */
.L_x_2057:
[----:B------:R-:W2:Y:S01]  /*23600*/  LDL.LU R20, [R1+0x20] ;  /* 0x0000200001147983 */ /* 0x000ea20000300800 */
[----:B------:R-:W-:Y:S01]  /*23610*/  ULDC.64 UR4, c[0x0][0x2d8] ;  /* 0x0000b60000047ab9 */ /* 0x000fe20000000a00 */
[----:B------:R-:W3:Y:S01]  /*23620*/  LDC R6, c[0x0][0x448] ;  /* 0x00011200ff067b82 */ /* 0x000ee20000000800 */
[----:B------:R-:W-:Y:S01]  /*23630*/  ULDC.64 UR6, c[0x0][0x280] ;  /* 0x0000a00000067ab9 */ /* 0x000fe20000000a00 */
[----:B0-----:R-:W2:Y:S04]  /*23640*/  LDL.LU.64 R2, [R1+0x10] ;  /* 0x0000100001027983 */ /* 0x001ea80000300a00 */
[----:B------:R-:W4:Y:S04]  /*23650*/  LDL.LU R0, [R1+0x24] ;  /* 0x0000240001007983 */ /* 0x000f280000300800 */
[----:B------:R-:W4:Y:S04]  /*23660*/  LDL.LU R21, [R1+0xc] ;  /* 0x00000c0001157983 */ /* 0x000f280000300800 */
[----:B------:R0:W5:Y:S01]  /*23670*/  LDL R8, [R1+0x8] ;  /* 0x0000080001087983 */ /* 0x0001620000100800 */
[----:B---3--:R-:W-:-:S13]  /*23680*/  ISETP.NE.AND P0, PT, R6, 0x1, PT ;  /* 0x000000010600780c */ /* 0x008fda0003f05270 */
[----:B-1----:R-:W1:Y:S01]  /*23690*/  @P0 LDC R7, c[0x0][0x44c] ;  /* 0x00011300ff070b82 */ /* 0x002e620000000800 */
[----:B--2---:R-:W-:Y:S02]  /*236a0*/  IMAD.MOV.U32 R3, RZ, RZ, R20 ;  /* 0x000000ffff037224 */ /* 0x004fe400078e0014 */
[----:B------:R-:W2:Y:S01]  /*236b0*/  S2R R20, SR_TID.X ;  /* 0x0000000000147919 */ /* 0x000ea20000002100 */
[----:B------:R-:W-:-:S04]  /*236c0*/  IMAD.WIDE.U32 R2, R18, UR4, R2 ;  /* 0x0000000412027c25 */ /* 0x000fc8000f8e0002 */
[----:B------:R-:W-:Y:S01]  /*236d0*/  IMAD R3, R18, UR5, R3 ;  /* 0x0000000512037c24 */ /* 0x000fe2000f8e0203 */
[----:B------:R-:W-:Y:S02]  /*236e0*/  ULDC.64 UR4, c[0x0][0x2e0] ;  /* 0x0000b80000047ab9 */ /* 0x000fe40000000a00 */
[----:B----4-:R-:W-:Y:S02]  /*236f0*/  IMAD R0, R0, UR4, RZ ;  /* 0x0000000400007c24 */ /* 0x010fe4000f8e02ff */
[----:B------:R-:W-:-:S04]  /*23700*/  IMAD.WIDE.U32 R2, R21, UR4, R2 ;  /* 0x0000000415027c25 */ /* 0x000fc8000f8e0002 */
[----:B------:R-:W-:Y:S01]  /*23710*/  IMAD R0, R21, UR5, R0 ;  /* 0x0000000515007c24 */ /* 0x000fe2000f8e0200 */
[----:B------:R-:W-:Y:S01]  /*23720*/  ULDC.64 UR4, c[0x0][0x2d0] ;  /* 0x0000b40000047ab9 */ /* 0x000fe20000000a00 */
[----:B------:R-:W3:Y:S02]  /*23730*/  S2R R21, SR_TID.X ;  /* 0x0000000000157919 */ /* 0x000ee40000002100 */
[----:B------:R-:W-:Y:S02]  /*23740*/  IMAD.IADD R3, R3, 0x1, R0 ;  /* 0x0000000103037824 */ /* 0x000fe400078e0200 */
[----:B------:R-:W4:Y:S01]  /*23750*/  @P0 LDC R0, c[0x0][0x450] ;  /* 0x00011400ff000b82 */ /* 0x000f220000000800 */
[----:B--2---:R-:W-:-:S04]  /*23760*/  LOP3.LUT R20, R20, 0x7f, RZ, 0xc0, !PT ;  /* 0x0000007f14147812 */ /* 0x004fc800078ec0ff */
[----:B------:R-:W-:Y:S01]  /*23770*/  SHF.R.U32.HI R20, RZ, 0x3, R20 ;  /* 0x00000003ff147819 */ /* 0x000fe20000011614 */
[----:B---3--:R-:W-:-:S05]  /*23780*/  IMAD.SHL.U32 R21, R21, 0x10, RZ ;  /* 0x0000001015157824 */ /* 0x008fca00078e00ff */
[----:B------:R-:W-:-:S04]  /*23790*/  LOP3.LUT R21, R21, 0x70, RZ, 0xc0, !PT ;  /* 0x0000007015157812 */ /* 0x000fc800078ec0ff */
[----:B------:R-:W-:-:S05]  /*237a0*/  LOP3.LUT R20, R20, R21, RZ, 0xfc, !PT ;  /* 0x0000001514147212 */ /* 0x000fca00078efcff */
[----:B------:R-:W-:-:S04]  /*237b0*/  IMAD.IADD R5, R20, 0x1, R27 ;  /* 0x0000000114057824 */ /* 0x000fc800078e021b */
[----:B-1----:R-:W-:-:S04]  /*237c0*/  @P0 IMAD.HI.U32 R7, R5, R7, RZ ;  /* 0x0000000705070227 */ /* 0x002fc800078e00ff */
[----:B------:R-:W-:Y:S01]  /*237d0*/  IMAD.MOV.U32 R4, RZ, RZ, R5 ;  /* 0x000000ffff047224 */ /* 0x000fe200078e0005 */
[----:B----4-:R-:W-:Y:S01]  /*237e0*/  @P0 SHF.R.U32.HI R4, RZ, R0, R7 ;  /* 0x00000000ff040219 */ /* 0x010fe20000011607 */
[----:B------:R-:W1:Y:S04]  /*237f0*/  S2R R20, SR_TID.X ;  /* 0x0000000000147919 */ /* 0x000e680000002100 */
        /* <DEDUP_REMOVED lines=18> */
[----:B-1----:R-:W-:Y:S02]  /*23920*/  LOP3.LUT R20, R20, 0x7f, RZ, 0xc0, !PT ;  /* 0x0000007f14147812 */ /* 0x002fe400078ec0ff */
[----:B------:R-:W-:Y:S02]  /*23930*/  LEA.HI.X R4, R2, UR7, R3, 0x1, P2 ;  /* 0x0000000702047c11 */ /* 0x000fe400090f0c03 */
        /* <DEDUP_REMOVED lines=74> */
.L_x_2299:
        /* <DEDUP_REMOVED lines=11> */
.L_x_2061:
[----:B------:R-:W-:Y:S05]  /*23e90*/  BSYNC B0 ;  /* 0x0000000000007941 */ /* 0x000fea0003800000 */
.L_x_2060:
[----:B------:R-:W-:Y:S01]  /*23ea0*/  NOP ;  /* 0x0000000000007918 */ /* 0x000fe20000000000 */
[----:B------:R-:W-:-:S13]  /*23eb0*/  PLOP3.LUT P0, PT, PT, PT, PT, 0x80, 0x0 ;  /* 0x000000000000781c */ /* 0x000fda0003f0f070 */
.L_x_2062:
        /* <DEDUP_REMOVED lines=21> */
.L_x_2300:
[----:B------:R-:W-:Y:S05]  /*24010*/  BSYNC B0 ;  /* 0x0000000000007941 */ /* 0x000fea0003800000 */
.L_x_2063:
        /* <DEDUP_REMOVED lines=8> */
.L_x_2079:
[----:B------:R-:W3:Y:S01]  /*240a0*/  LDL R7, [R1] ;  /* 0x0000000001077983 */ /* 0x000ee20000100800 */
[----:B------:R-:W1:Y:S03]  /*240b0*/  LDC R0, c[0x0][0x430] ;  /* 0x00010c00ff007b82 */ /* 0x000e660000000800 */
[----:B------:R-:W4:Y:S01]  /*240c0*/  LDL R5, [R1+0x4] ;  /* 0x0000040001057983 */ /* 0x000f220000100800 */
[----:B------:R-:W-:Y:S05]  /*240d0*/  YIELD ;  /* 0x0000000000007946 */ /* 0x000fea0003800000 */
[----:B------:R-:W5:Y:S01]  /*240e0*/  S2R R2, SR_TID.X ;  /* 0x0000000000027919 */ /* 0x000f620000002100 */
[----:B------:R-:W-:Y:S01]  /*240f0*/  ULDC.64 UR4, c[0x0][0x428] ;  /* 0x00010a0000047ab9 */ /* 0x000fe20000000a00 */
[----:B------:R-:W2:Y:S01]  /*24100*/  S2R R4, SR_TID.X ;  /* 0x0000000000047919 */ /* 0x000ea20000002100 */
[----:B-1----:R-:W-:-:S13]  /*24110*/  ISETP.NE.AND P0, PT, R0, 0x1, PT ;  /* 0x000000010000780c */ /* 0x002fda0003f05270 */
[----:B0-----:R-:W0:Y:S01]  /*24120*/  @P0 LDC R3, c[0x0][0x434] ;  /* 0x00010d00ff030b82 */ /* 0x001e220000000800 */
[----:B-----5:R-:W-:-:S07]  /*24130*/  LOP3.LUT R2, R2, 0x7f, RZ, 0xc0, !PT ;  /* 0x0000007f02027812 */ /* 0x020fce00078ec0ff */
[----:B------:R-:W1:Y:S01]  /*24140*/  @P0 LDC R8, c[0x0][0x438] ;  /* 0x00010e00ff080b82 */ /* 0x000e620000000800 */
[----:B------:R-:W-:Y:S01]  /*24150*/  SHF.R.U32.HI R2, RZ, 0x3, R2 ;  /* 0x00000003ff027819 */ /* 0x000fe20000011602 */
[----:B--2---:R-:W-:-:S04]  /*24160*/  IMAD.SHL.U32 R4, R4, 0x10, RZ ;  /* 0x0000001004047824 */ /* 0x004fc800078e00ff */
[----:B------:R-:W-:Y:S01]  /*24170*/  IMAD R2, R6, 0x80, R2 ;  /* 0x0000008006027824 */ /* 0x000fe200078e0202 */
[----:B------:R-:W-:-:S04]  /*24180*/  LOP3.LUT R4, R4, 0x70, RZ, 0xc0, !PT ;  /* 0x0000007004047812 */ /* 0x000fc800078ec0ff */
[----:B---3--:R-:W-:Y:S01]  /*24190*/  IADD3 R4, R4, R2, R7 ;  /* 0x0000000204047210 */ /* 0x008fe20007ffe007 */
[----:B----4-:R-:W-:-:S04]  /*241a0*/  IMAD R5, R5, UR4, RZ ;  /* 0x0000000405057c24 */ /* 0x010fc8000f8e02ff */
[----:B0-----:R-:W-:-:S04]  /*241b0*/  @P0 IMAD.HI.U32 R3, R4, R3, RZ ;  /* 0x0000000304030227 */ /* 0x001fc800078e00ff */
[----:B------:R-:W-:Y:S01]  /*241c0*/  IMAD.MOV.U32 R2, RZ, RZ, R4 ;  /* 0x000000ffff027224 */ /* 0x000fe200078e0004 */
[----:B-1----:R-:W-:Y:S01]  /*241d0*/  @P0 SHF.R.U32.HI R2, RZ, R8, R3 ;  /* 0x00000008ff020219 */ /* 0x002fe20000011603 */
[----:B------:R-:W-:-:S04]  /*241e0*/  IMAD R5, R34, UR5, R5 ;  /* 0x0000000522057c24 */ /* 0x000fc8000f8e0205 */
[----:B------:R-:W-:-:S04]  /*241f0*/  IMAD.MOV R3, RZ, RZ, -R2 ;  /* 0x000000ffff037224 */ /* 0x000fc800078e0a02 */
[----:B------:R-:W-:Y:S01]  /*24200*/  IMAD R0, R0, R3, R4 ;  /* 0x0000000300007224 */ /* 0x000fe200078e0204 */
[----:B------:R-:W-:-:S03]  /*24210*/  SHF.R.S32.HI R3, RZ, 0x1f, R2 ;  /* 0x0000001fff037819 */ /* 0x000fc60000011402 */
[----:B------:R-:W-:Y:S01]  /*24220*/  IMAD.WIDE.U32 R2, R34, UR4, R2 ;  /* 0x0000000422027c25 */ /* 0x000fe2000f8e0002 */
[----:B------:R-:W-:-:S03]  /*24230*/  ULDC.64 UR4, c[0x0][0x418] ;  /* 0x0001060000047ab9 */ /* 0x000fc60000000a00 */
[----:B------:R-:W-:Y:S01]  /*24240*/  IMAD.IADD R3, R5, 0x1, R3 ;  /* 0x0000000105037824 */ /* 0x000fe200078e0203 */
[----:B------:R-:W-:-:S04]  /*24250*/  LEA R4, P0, R2, UR4, 0x2 ;  /* 0x0000000402047c11 */ /* 0x000fc8000f8010ff */
[----:B------:R-:W-:-:S05]  /*24260*/  LEA.HI.X R5, R2, UR5, R3, 0x2, P0 ;  /* 0x0000000502057c11 */ /* 0x000fca00080f1403 */
[----:B------:R-:W2:Y:S01]  /*24270*/  LDG.E R4, desc[UR52][R4.64] ;  /* 0x0000003404047981 */ /* 0x000ea2000c1e1900 */
[----:B------:R-:W-:Y:S02]  /*24280*/  IMAD.U32 R7, RZ, RZ, UR38 ;  /* 0x00000026ff077e24 */ /* 0x000fe4000f8e00ff */
[----:B------:R-:W-:Y:S02]  /*24290*/  VIADD R24, R10, 0x1 ;  /* 0x000000010a187836 */ /* 0x000fe40000000000 */
[----:B------:R-:W-:Y:S01]  /*242a0*/  IMAD.MOV.U32 R25, RZ, RZ, R6 ;  /* 0x000000ffff197224 */ /* 0x000fe200078e0006 */
[----:B------:R-:W-:Y:S02]  /*242b0*/  ISETP.NE.AND P3, PT, R7, 0x3, PT ;  /* 0x000000030700780c */ /* 0x000fe40003f65270 */
[----:B------:R-:W-:-:S04]  /*242c0*/  ISETP.NE.AND P0, PT, R24, 0x2, PT ;  /* 0x000000021800780c */ /* 0x000fc80003f05270 */
[----:B------:R-:W-:Y:S02]  /*242d0*/  SEL R3, RZ, 0x1, P0 ;  /* 0x00000001ff037807 */ /* 0x000fe40000000000 */
[----:B------:R-:W-:Y:S02]  /*242e0*/  SEL R24, R24, RZ, P0 ;  /* 0x000000ff18187207 */ /* 0x000fe40000000000 */
[----:B------:R-:W-:Y:S02]  /*242f0*/  LOP3.LUT R28, R20, R3, RZ, 0x3c, !PT ;  /* 0x00000003141c7212 */ /* 0x000fe400078e3cff */
[----:B--2---:R-:W-:Y:S01]  /*24300*/  SHF.R.S32.HI R27, RZ, 0x1f, R4 ;  /* 0x0000001fff1b7819 */ /* 0x004fe20000011404 */
[----:B------:R-:W-:Y:S06]  /*24310*/  @!P3 BRA `(.L_x_2067) ;  /* 0x000000000004b947 */ /* 0x000fec0003800000 */
[----:B------:R-:W-:Y:S01]  /*24320*/  BPT.TRAP 0x1 ;  /* 0x000000040000795c */ /* 0x000fe20000300000 */
.L_x_2067:
[----:B------:R-:W-:Y:S01]  /*24330*/  IMAD R6, R24, 0x8, R22 ;  /* 0x0000000818067824 */ /* 0x000fe200078e0216 */
[----:B------:R-:W-:Y:S01]  /*24340*/  SHF.L.U32 R3, R28, 0x1f, RZ ;  /* 0x0000001f1c037819 */ /* 0x000fe200000006ff */
[----:B------:R-:W-:Y:S03]  /*24350*/  BSSY B1, `(.L_x_2068) ;  /* 0x0000003000017945 */ /* 0x000fe60003800000 */
[----:B------:R-:W0:Y:S02]  /*24360*/  SYNCS.PHASECHK.TRANS64.TRYWAIT P0, [R6+URZ+0x28840], R3 ;  /* 0x02884003060075a7 */ /* 0x000e24000800017f */
[----:B0-----:R-:W-:Y:S05]  /*24370*/  @!P0 BRA `(.L_x_2069) ;  /* 0x00000070009c8947 */ /* 0x001fea0003800000 */
.L_x_2301:
[----:B------:R-:W-:Y:S05]  /*24380*/  BSYNC B1 ;  /* 0x0000000000017941 */ /* 0x000fea0003800000 */
.L_x_2068:
        /* <DEDUP_REMOVED lines=63> */
[----:B------:R-:W2:Y:S01]  /*24780*/  SHFL.IDX PT, R9, R9, 0x7, 0x181f ;  /* 0x00f81f0009097f89 */ /* 0x000ea200000e0000 */
[----:B0-----:R-:W-:-:S05]  /*24790*/  IADD3 R2, P0, R2, R5, RZ ;  /* 0x0000000502027210 */ /* 0x001fca0007f1e0ff */
[----:B-1----:R-:W-:-:S05]  /*247a0*/  IMAD.X R3, RZ, RZ, R3, P0 ;  /* 0x000000ffff037224 */ /* 0x002fca00000e0603 */
[----:B------:R-:W-:Y:S04]  /*247b0*/  LDGSTS.E.BYPASS.LTC128B.128 [R8+0x1b400], desc[UR52][R2.64], !P4 ;  /* 0x1b40000002087fae */ /* 0x000fe8000e101d74 */
[----:B------:R0:W-:Y:S04]  /*247c0*/  LDGSTS.E.BYPASS.LTC128B.128 [R8+0x1f400], desc[UR52][R2.64+0x80], !P3 ;  /* 0x1f40008002087fae */ /* 0x0001e8000d901d74 */
[----:B0-2---:R0:W1:Y:S02]  /*247d0*/  SHFL.IDX PT, R2, R7, 0x7, 0x181f ;  /* 0x00f81f0007027f89 */ /* 0x00506400000e0000 */
.L_x_2319:
        /* <DEDUP_REMOVED lines=9> */
.L_x_2071:
        /* <DEDUP_REMOVED lines=11> */
.L_x_2072:
[----:B------:R1:W-:Y:S01]  /*24920*/  SYNCS.ARRIVE.TRANS64.A1T0 RZ, [R6+URZ+0x28830], RZ ;  /* 0x028830ff06ff79a7 */ /* 0x0003e2000810003f */
[----:B------:R-:W-:Y:S05]  /*24930*/  @!P4 BRA `(.L_x_2073) ;  /* 0x000000000004c947 */ /* 0x000fea0003800000 */
[----:B------:R-:W-:Y:S01]  /*24940*/  BPT.TRAP 0x1 ;  /* 0x000000040000795c */ /* 0x000fe20000300000 */
.L_x_2073:
[----:B------:R-:W-:Y:S01]  /*24950*/  SHF.L.U32 R2, R20, 0x1f, RZ ;  /* 0x0000001f14027819 */ /* 0x000fe200000006ff */
[----:B-1----:R-:W-:Y:S01]  /*24960*/  IMAD R6, R10, 0x8, R22 ;  /* 0x000000080a067824 */ /* 0x002fe200078e0216 */
[----:B------:R-:W-:Y:S03]  /*24970*/  BSSY B1, `(.L_x_2074) ;  /* 0x0000003000017945 */ /* 0x000fe60003800000 */
[----:B------:R-:W1:Y:S02]  /*24980*/  SYNCS.PHASECHK.TRANS64.TRYWAIT P0, [R6+URZ+0x28860], R2 ;  /* 0x02886002060075a7 */ /* 0x000e64000800017f */
[----:B-1----:R-:W-:Y:S05]  /*24990*/  @!P0 BRA `(.L_x_2075) ;  /* 0x0000007400748947 */ /* 0x002fea0003800000 */
.L_x_2320:
[----:B------:R-:W-:Y:S05]  /*249a0*/  BSYNC B1 ;  /* 0x0000000000017941 */ /* 0x000fea0003800000 */
.L_x_2074:
[----:B------:R-:W2:Y:S01]  /*249b0*/  S2R R3, SR_TID.X ;  /* 0x0000000000037919 */ /* 0x000ea20000002100 */
[----:B------:R-:W-:Y:S01]  /*249c0*/  UMOV UR4, 0xffffffff ;  /* 0xffffffff00047882 */ /* 0x000fe20000000000 */
[----:B------:R-:W-:Y:S02]  /*249d0*/  IMAD R8, R33, -0x80, R36 ;  /* 0xffffff8021087824 */ /* 0x000fe400078e0224 */
[----:B0-----:R-:W-:Y:S01]  /*249e0*/  IMAD R7, R10, 0x4000, R35 ;  /* 0x000040000a077824 */ /* 0x001fe200078e0223 */
[----:B--2---:R-:W-:-:S04]  /*249f0*/  LOP3.LUT R3, R3, 0x7f, RZ, 0xc0, !PT ;  /* 0x0000007f03037812 */ /* 0x004fc800078ec0ff */
[----:B------:R-:W-:-:S05]  /*24a00*/  SHF.R.U32.HI R3, RZ, 0x3, R3 ;  /* 0x00000003ff037819 */ /* 0x000fca0000011603 */
[----:B------:R-:W-:Y:S01]  /*24a10*/  IMAD.IADD R8, R8, 0x1, -R3 ;  /* 0x0000000108087824 */ /* 0x000fe200078e0a03 */
[----:B------:R-:W-:Y:S06]  /*24a20*/  BRA.DIV UR4, `(.L_x_2076) ;  /* 0x0000007604647947 */ /* 0x000fec000b800000 */
[----:B-1----:R-:W0:Y:S01]  /*24a30*/  SHFL.IDX PT, R2, R17, RZ, 0x181f ;  /* 0x00181fff11027589 */ /* 0x002e2200000e0000 */
[----:B------:R-:W-:-:S03]  /*24a40*/  IMAD R7, R7, 0x2, R22 ;  /* 0x0000000207077824 */ /* 0x000fc600078e0216 */
[----:B------:R-:W1:Y:S04]  /*24a50*/  SHFL.IDX PT, R3, R23, RZ, 0x181f ;  /* 0x00181fff17037589 */ /* 0x000e6800000e0000 */
[----:B------:R-:W-:Y:S01]  /*24a60*/  SHFL.IDX PT, R14, R17, 0x7, 0x181f ;  /* 0x00f81f00110e7f89 */ /* 0x000fe200000e0000 */
        /* <DEDUP_REMOVED lines=55> */
.L_x_2338:
        /* <DEDUP_REMOVED lines=27> */
.L_x_2077:
        /* <DEDUP_REMOVED lines=11> */
.L_x_2078:
[C---:B------:R-:W-:Y:S01]  /*25040*/  ISETP.GT.AND P0, PT, R25.reuse, R37, PT ;  /* 0x000000251900720c */ /* 0x040fe20003f04270 */
[----:B------:R0:W-:Y:S01]  /*25050*/  SYNCS.ARRIVE.TRANS64.A1T0 RZ, [R6+URZ+0x28850], RZ ;  /* 0x028850ff06ff79a7 */ /* 0x0001e2000810003f */
[----:B------:R-:W-:Y:S02]  /*25060*/  IMAD.MOV.U32 R10, RZ, RZ, R24 ;  /* 0x000000ffff0a7224 */ /* 0x000fe400078e0018 */
[----:B------:R-:W-:Y:S02]  /*25070*/  IMAD.MOV.U32 R20, RZ, RZ, R28 ;  /* 0x000000ffff147224 */ /* 0x000fe400078e001c */
[----:B------:R-:W-:Y:S02]  /*25080*/  IMAD.MOV.U32 R33, RZ, RZ, R25 ;  /* 0x000000ffff217224 */ /* 0x000fe400078e0019 */
[----:B0-----:R-:W-:-:S05]  /*25090*/  VIADD R6, R25, 0xffffffff ;  /* 0xffffffff19067836 */ /* 0x001fca0000000000 */
[----:B------:R-:W-:Y:S05]  /*250a0*/  @P0 BRA `(.L_x_2079) ;  /* 0xffffffec00fc0947 */ /* 0x000fea000383ffff */
.L_x_2066:
[----:B------:R-:W-:Y:S05]  /*250b0*/  BSYNC B0 ;  /* 0x0000000000007941 */ /* 0x000fea0003800000 */
.L_x_2065:
        /* <DEDUP_REMOVED lines=17> */
.L_x_2081:
[----:B------:R-:W-:Y:S05]  /*251d0*/  BSYNC B0 ;  /* 0x0000000000007941 */ /* 0x000fea0003800000 */
.L_x_2080:
[----:B------:R-:W-:-:S05]  /*251e0*/  IMAD.U32 R0, RZ, RZ, UR38 ;  /* 0x00000026ff007e24 */ /* 0x000fca000f8e00ff */
[----:B------:R-:W-:-:S13]  /*251f0*/  ISETP.NE.AND P0, PT, R0, 0x3, PT ;  /* 0x000000030000780c */ /* 0x000fda0003f05270 */
[----:B------:R-:W-:Y:S05]  /*25200*/  @!P0 BRA `(.L_x_2082) ;  /* 0x0000000000048947 */ /* 0x000fea0003800000 */
[----:B------:R-:W-:Y:S01]  /*25210*/  BPT.TRAP 0x1 ;  /* 0x000000040000795c */ /* 0x000fe20000300000 */
.L_x_2082:
[----:B------:R-:W-:Y:S01]  /*25220*/  IMAD R0, R24, 0x8, R22 ;  /* 0x0000000818007824 */ /* 0x000fe200078e0216 */
[----:B0-----:R-:W-:Y:S01]  /*25230*/  SHF.L.U32 R3, R28, 0x1f, RZ ;  /* 0x0000001f1c037819 */ /* 0x001fe200000006ff */
[----:B------:R-:W-:Y:S01]  /*25240*/  BSSY B0, `(.L_x_2083) ;  /* 0x0000004000007945 */ /* 0x000fe20003800000 */
[----:B------:R-:W-:Y:S02]  /*25250*/  IMAD R6, R25, -0x80, R36 ;  /* 0xffffff8019067824 */ /* 0x000fe400078e0224 */
[----:B------:R-:W0:Y:S02]  /*25260*/  SYNCS.PHASECHK.TRANS64.TRYWAIT P0, [R0+URZ+0x28860], R3 ;  /* 0x02886003000075a7 */ /* 0x000e24000800017f */
[----:B0-----:R-:W-:Y:S05]  /*25270*/  @!P0 BRA `(.L_x_2084) ;  /* 0x0000007400d88947 */ /* 0x001fea0003800000 */
.L_x_2339:
[----:B------:R-:W-:Y:S05]  /*25280*/  BSYNC B0 ;  /* 0x0000000000007941 */ /* 0x000fea0003800000 */
.L_x_2083:
        /* <DEDUP_REMOVED lines=70> */
.L_x_2357:
        /* <DEDUP_REMOVED lines=11> */
.L_x_2086:
        /* <DEDUP_REMOVED lines=11> */
.L_x_2087:
[----:B------:R0:W-:Y:S01]  /*25850*/  SYNCS.ARRIVE.TRANS64.A1T0 RZ, [R0+URZ+0x28850], RZ ;  /* 0x028850ff00ff79a7 */ /* 0x0001e2000810003f */
[----:B------:R-:W-:-:S05]  /*25860*/  VIADD R24, R24, 0x1 ;  /* 0x0000000118187836 */ /* 0x000fca0000000000 */
[----:B------:R-:W-:-:S04]  /*25870*/  ISETP.NE.AND P0, PT, R24, 0x2, PT ;  /* 0x000000021800780c */ /* 0x000fc80003f05270 */
[----:B------:R-:W-:Y:S02]  /*25880*/  SEL R3, RZ, 0x1, P0 ;  /* 0x00000001ff037807 */ /* 0x000fe40000000000 */
[----:B------:R-:W-:Y:S02]  /*25890*/  SEL R24, R24, RZ, P0 ;  /* 0x000000ff18187207 */ /* 0x000fe40000000000 */
[----:B0-----:R-:W-:-:S07]  /*258a0*/  LOP3.LUT R28, R28, R3, RZ, 0x3c, !PT ;  /* 0x000000031c1c7212 */ /* 0x001fce00078e3cff */
.L_x_2044:
[----:B------:R-:W-:Y:S05]  /*258b0*/  BSYNC B7 ;  /* 0x0000000000077941 */ /* 0x000fea0003800000 */
.L_x_2042:
[----:B------:R-:W-:-:S13]  /*258c0*/  LOP3.LUT P0, RZ, R32, 0x8, RZ, 0xc0, !PT ;  /* 0x0000000820ff7812 */ /* 0x000fda000780c0ff */
[----:B------:R-:W-:Y:S05]  /*258d0*/  @!P0 BRA `(.L_x_2088) ;  /* 0x0000000000248947 */ /* 0x000fea0003800000 */
[----:B------:R-:W-:Y:S05]  /*258e0*/  WARPSYNC.ALL ;  /* 0x0000000000007948 */ /* 0x000fea0003800000 */
[----:B------:R-:W1:Y:S08]  /*258f0*/  S2UR UR5, SR_CgaCtaId ;  /* 0x00000000000579c3 */ /* 0x000e700000008800 */
[----:B------:R-:W-:Y:S06]  /*25900*/  BAR.SYNC.DEFER_BLOCKING 0x5, 0x180 ;  /* 0x0146000000007b1d */ /* 0x000fec0000010000 */
[----:B------:R-:W-:-:S02]  /*25910*/  UMOV UR4, 0x400 ;  /* 0x0000040000047882 */ /* 0x000fc40000000000 */
[----:B-1----:R-:W-:-:S06]  /*25920*/  ULEA UR4, UR5, UR4, 0x18 ;  /* 0x0000000405047291 */ /* 0x002fcc000f8ec03f */
[----:B------:R-:W-:-:S05]  /*25930*/  IMAD.U32 R22, RZ, RZ, UR4 ;  /* 0x00000004ff167e24 */ /* 0x000fca000f8e00ff */
[----:B------:R1:W2:Y:S01]  /*25940*/  LDS.128 R16, [R22+0x288d0] ;  /* 0x0288d00016107984 */ /* 0x0002a20000000c00 */
[----:B------:R-:W-:Y:S06]  /*25950*/  BAR.ARV 0x4, 0x180 ;  /* 0x0106000000007b1d */ /* 0x000fec0000002000 */
[----:B------:R-:W-:Y:S05]  /*25960*/  BRA `(.L_x_2089) ;  /* 0x0000000c00d47947 */ /* 0x000fea0003800000 */
.L_x_2088:
[----:B------:R-:W1:Y:S01]  /*25970*/  S2R R8, SR_TID.X ;  /* 0x0000000000087919 */ /* 0x000e620000002100 */
[----:B------:R-:W-:Y:S01]  /*25980*/  UMOV UR4, 0xffffffff ;  /* 0xffffffff00047882 */ /* 0x000fe20000000000 */
[----:B-1----:R-:W-:-:S04]  /*25990*/  LOP3.LUT R8, R8, 0x1f, RZ, 0xc0, !PT ;  /* 0x0000001f08087812 */ /* 0x002fc800078ec0ff */
[----:B------:R-:W-:Y:S01]  /*259a0*/  ISETP.NE.AND P0, PT, R8, 0x1f, PT ;  /* 0x0000001f0800780c */ /* 0x000fe20003f05270 */
[----:B------:R-:W-:-:S12]  /*259b0*/  BRA.DIV UR4, `(.L_x_2090) ;  /* 0x0000007a04987947 */ /* 0x000fd8000b800000 */
[----:B------:R-:W-:Y:S01]  /*259c0*/  IMAD.IADD R7, R19, 0x1, R8 ;  /* 0x0000000113077824 */ /* 0x000fe200078e0208 */
[----:B------:R-:W-:-:S04]  /*259d0*/  ULDC UR4, c[0x0][0xc3c] ;  /* 0x00030f0000047ab9 */ /* 0x000fc80000000800 */
[----:B------:R-:W-:-:S13]  /*259e0*/  ISETP.GE.OR P1, PT, R7, UR4, !P0 ;  /* 0x0000000407007c0c */ /* 0x000fda000c726670 */
[----:B------:R-:W1:Y:S08]  /*259f0*/  @!P1 LDC.64 R2, c[0x0][0xc80] ;  /* 0x00032000ff029b82 */ /* 0x000e700000000a00 */
[----:B------:R-:W2:Y:S01]  /*25a00*/  @!P1 LDC.64 R4, c[0x0][0xc78] ;  /* 0x00031e00ff049b82 */ /* 0x000ea20000000a00 */
[----:B-1----:R-:W-:-:S05]  /*25a10*/  @!P1 IMAD.WIDE R2, R7, 0x4, R2 ;  /* 0x0000000407029825 */ /* 0x002fca00078e0202 */
[----:B0-----:R2:W3:Y:S02]  /*25a20*/  @!P1 LDG.E R6, desc[UR52][R2.64] ;  /* 0x0000003402069981 */ /* 0x0014e4000c1e1900 */
[----:B--2---:R-:W-:-:S05]  /*25a30*/  @!P1 IMAD.WIDE R2, R7, 0x4, R4 ;  /* 0x0000000407029825 */ /* 0x004fca00078e0204 */
[----:B------:R-:W2:Y:S01]  /*25a40*/  @!P1 LDG.E R5, desc[UR52][R2.64] ;  /* 0x0000003402059981 */ /* 0x000ea2000c1e1900 */
        /* <DEDUP_REMOVED lines=8> */
[----:B---3--:R-:W-:-:S02]  /*25ad0*/  @!P1 IMAD.MOV.U32 R17, RZ, RZ, R6 ;  /* 0x000000ffff119224 */ /* 0x008fc400078e0006 */
[----:B------:R-:W-:Y:S02]  /*25ae0*/  IMAD.MOV.U32 R6, RZ, RZ, RZ ;  /* 0x000000ffff067224 */ /* 0x000fe400078e00ff */
[----:B--2---:R-:W-:Y:S01]  /*25af0*/  @!P1 IMAD.MOV.U32 R4, RZ, RZ, R5 ;  /* 0x000000ffff049224 */ /* 0x004fe200078e0005 */
        /* <DEDUP_REMOVED lines=18> */
.L_x_2367:
[----:B------:R-:W-:Y:S02]  /*25c20*/  ULDC UR4, c[0x0][0xc38] ;  /* 0x00030e0000047ab9 */ /* 0x000fe40000000800 */
[----:B------:R-:W-:-:S04]  /*25c30*/  IMAD.U32 R5, RZ, RZ, UR4 ;  /* 0x00000004ff057e24 */ /* 0x000fc8000f8e00ff */
[----:B-1----:R-:W-:-:S04]  /*25c40*/  IMAD R14, R14, R5, RZ ;  /* 0x000000050e0e7224 */ /* 0x002fc800078e02ff */
[----:B------:R-:W-:-:S05]  /*25c50*/  IMAD.IADD R7, R7, 0x1, R14 ;  /* 0x0000000107077824 */ /* 0x000fca00078e020e */
[----:B------:R-:W-:-:S13]  /*25c60*/  ISETP.GT.AND P6, PT, R7, R0, PT ;  /* 0x000000000700720c */ /* 0x000fda0003fc4270 */
[----:B------:R-:W-:Y:S05]  /*25c70*/  @P6 BRA `(.L_x_2091) ;  /* 0x0000000000a46947 */ /* 0x000fea0003800000 */
.L_x_2094:
        /* <DEDUP_REMOVED lines=35> */
.L_x_2375:
[----:B------:R-:W-:Y:S02]  /*25eb0*/  ULDC UR4, c[0x0][0xc38] ;  /* 0x00030e0000047ab9 */ /* 0x000fe40000000800 */
[----:B------:R-:W-:-:S04]  /*25ec0*/  IMAD.U32 R5, RZ, RZ, UR4 ;  /* 0x00000004ff057e24 */ /* 0x000fc8000f8e00ff */
[----:B-1----:R-:W-:-:S04]  /*25ed0*/  IMAD R14, R14, R5, RZ ;  /* 0x000000050e0e7224 */ /* 0x002fc800078e02ff */
[----:B------:R-:W-:-:S05]  /*25ee0*/  IMAD.IADD R7, R14, 0x1, R7 ;  /* 0x000000010e077824 */ /* 0x000fca00078e0207 */
[----:B------:R-:W-:-:S13]  /*25ef0*/  ISETP.GT.AND P6, PT, R7, R0, PT ;  /* 0x000000000700720c */ /* 0x000fda0003fc4270 */
[----:B------:R-:W-:Y:S05]  /*25f00*/  @!P6 BRA `(.L_x_2094) ;  /* 0xfffffffc005ce947 */ /* 0x000fea000383ffff */
.L_x_2091:
        /* <DEDUP_REMOVED lines=10> */
.L_x_2380:
[----:B------:R-:W-:-:S13]  /*25fb0*/  ISETP.NE.AND P0, PT, R3, RZ, PT ;  /* 0x000000ff0300720c */ /* 0x000fda0003f05270 */
[----:B------:R-:W-:Y:S05]  /*25fc0*/  @!P0 BRA `(.L_x_2096) ;  /* 0x0000000000108947 */ /* 0x000fea0003800000 */
[----:B------:R-:W-:Y:S01]  /*25fd0*/  UMOV UR4, 0xffffffff ;  /* 0xffffffff00047882 */ /* 0x000fe20000000000 */
[----:B-1----:R-:W-:Y:S02]  /*25fe0*/  VIADD R12, R12, 0xffffffff ;  /* 0xffffffff0c0c7836 */ /* 0x002fe40000000000 */
[----:B------:R-:W-:Y:S05]  /*25ff0*/  BRA.DIV UR4, `(.L_x_2097) ;  /* 0x0000007e04587947 */ /* 0x000fea000b800000 */
[----:B------:R4:W1:Y:S02]  /*26000*/  SHFL.IDX PT, R6, R2, R12, 0x1f ;  /* 0x00001f0c02067589 */ /* 0x00086400000e0000 */
.L_x_2096:
        /* <DEDUP_REMOVED lines=32> */
[----:B------:R-:W-:-:S04]  /*26210*/  LOP3.LUT R2, R0, R17, RZ, 0x3c, !PT ;  /* 0x0000001100027212 */ /* 0x000fc800078e3cff */
[----:B------:R-:W-:Y:S01]  /*26220*/  ISETP.GE.AND P2, PT, R2, RZ, PT ;  /* 0x000000ff0200720c */ /* 0x000fe20003f46270 */
[----:B------:R-:W-:Y:S01]  /*26230*/  @P0 VIADD R7, R7, 0x1 ;  /* 0x0000000107070836 */ /* 0x000fe20000000000 */
[----:B------:R-:W-:-:S05]  /*26240*/  IABS R2, R4 ;  /* 0x0000000400027213 */ /* 0x000fca0000000000 */
[----:B------:R-:W-:-:S06]  /*26250*/  IMAD.MOV R2, RZ, RZ, -R2 ;  /* 0x000000ffff027224 */ /* 0x000fcc00078e0a02 */
[----:B------:R-:W-:Y:S01]  /*26260*/  @!P2 IMAD.MOV R7, RZ, RZ, -R7 ;  /* 0x000000ffff07a224 */ /* 0x000fe200078e0a07 */
[----:B------:R-:W-:-:S04]  /*26270*/  @!P1 LOP3.LUT R7, RZ, R17, RZ, 0x33, !PT ;  /* 0x00000011ff079212 */ /* 0x000fc800078e33ff */
[----:B------:R-:W-:-:S05]  /*26280*/  IABS R3, R7 ;  /* 0x0000000700037213 */ /* 0x000fca0000000000 */
        /* <DEDUP_REMOVED lines=9> */
[----:B------:R-:W-:-:S04]  /*26320*/  IMAD.MOV R2, RZ, RZ, -R7 ;  /* 0x000000ffff027224 */ /* 0x000fc800078e0a07 */
[----:B------:R-:W-:Y:S02]  /*26330*/  IMAD R2, R17, R2, R0 ;  /* 0x0000000211027224 */ /* 0x000fe400078e0200 */
        /* <DEDUP_REMOVED lines=8> */
.L_x_2098:
        /* <DEDUP_REMOVED lines=60> */
.L_x_2099:
[----:B------:R-:W-:-:S05]  /*26780*/  LOP3.LUT R2, RZ, R2, RZ, 0x33, !PT ;  /* 0x00000002ff027212 */ /* 0x000fca00078e33ff */
[----:B------:R-:W-:Y:S01]  /*26790*/  IMAD.IADD R17, R17, 0x1, R2 ;  /* 0x0000000111117824 */ /* 0x000fe200078e0202 */
[----:B------:R-:W-:Y:S06]  /*267a0*/  BRA `(.L_x_2100) ;  /* 0x00000000001c7947 */ /* 0x000fec0003800000 */
.L_x_2092:
[----:B------:R-:W-:Y:S01]  /*267b0*/  UMOV UR4, URZ ;  /* 0x0000003f00047c82 */ /* 0x000fe20008000000 */
[----:B------:R-:W-:Y:S01]  /*267c0*/  UMOV UR5, URZ ;  /* 0x0000003f00057c82 */ /* 0x000fe20008000000 */
[----:B------:R-:W-:Y:S01]  /*267d0*/  ULDC UR6, c[0x0][0xc3c] ;  /* 0x00030f0000067ab9 */ /* 0x000fe20000000800 */
[----:B------:R-:W-:Y:S02]  /*267e0*/  IMAD.MOV.U32 R16, RZ, RZ, R0 ;  /* 0x000000ffff107224 */ /* 0x000fe400078e0000 */
[----:B------:R-:W-:Y:S02]  /*267f0*/  IMAD.U32 R17, RZ, RZ, UR4 ;  /* 0x00000004ff117e24 */ /* 0x000fe4000f8e00ff */
[----:B------:R-:W-:Y:S02]  /*26800*/  IMAD.U32 R18, RZ, RZ, UR5 ;  /* 0x00000005ff127e24 */ /* 0x000fe4000f8e00ff */
[----:B------:R-:W-:-:S07]  /*26810*/  IMAD.U32 R19, RZ, RZ, UR6 ;  /* 0x00000006ff137e24 */ /* 0x000fce000f8e00ff */
.L_x_2100:
        /* <DEDUP_REMOVED lines=10> */
.L_x_2089:
[----:B------:R-:W-:Y:S02]  /*268c0*/  ULDC UR4, c[0x0][0xc3c] ;  /* 0x00030f0000047ab9 */ /* 0x000fe40000000800 */
[----:B--2---:R-:W-:-:S13]  /*268d0*/  ISETP.GE.AND P0, PT, R19, UR4, PT ;  /* 0x0000000413007c0c */ /* 0x004fda000bf06270 */
[----:B------:R-:W-:Y:S05]  /*268e0*/  @!P0 BRA `(.L_x_2101) ;  /* 0xffffff9400608947 */ /* 0x000fea000383ffff */
[----:B------:R-:W-:Y:S05]  /*268f0*/  BSYNC B8 ;  /* 0x0000000000087941 */ /* 0x000fea0003800000 */
.L_x_1982:
[----:B------:R-:W2:Y:S01]  /*26900*/  LDL.LU R0, [R1+0x1c] ;  /* 0x00001c0001007983 */ /* 0x000ea20000300800 */
[----:B------:R-:W-:Y:S01]  /*26910*/  BSSY B0, `(.L_x_2102) ;  /* 0x000000b000007945 */ /* 0x000fe20003800000 */
[----:B------:R-:W3:Y:S01]  /*26920*/  S2R R5, SR_CgaCtaId ;  /* 0x0000000000057919 */ /* 0x000ee20000008800 */
[----:B--2---:R-:W-:-:S05]  /*26930*/  VIADD R0, R0, 0x1 ;  /* 0x0000000100007836 */ /* 0x004fca0000000000 */
[----:B-1----:R-:W-:-:S04]  /*26940*/  LEA.HI R2, R0, R0, RZ, 0x1 ;  /* 0x0000000000027211 */ /* 0x002fc800078f08ff */
[----:B------:R-:W-:Y:S02]  /*26950*/  LOP3.LUT R3, R2, 0xfffffffe, RZ, 0xc0, !PT ;  /* 0xfffffffe02037812 */ /* 0x000fe400078ec0ff */
[----:B------:R-:W-:-:S03]  /*26960*/  MOV R2, 0x400 ;  /* 0x0000040000027802 */ /* 0x000fc60000000f00 */
[----:B------:R-:W-:Y:S01]  /*26970*/  IMAD.IADD R0, R0, 0x1, -R3 ;  /* 0x0000000100007824 */ /* 0x000fe200078e0a03 */
[----:B---3--:R-:W-:-:S04]  /*26980*/  LEA R7, R5, R2, 0x18 ;  /* 0x0000000205077211 */ /* 0x008fc800078ec0ff */
[----:B------:R-:W-:-:S04]  /*26990*/  SHF.L.U32 R0, R0, 0x1f, RZ ;  /* 0x0000001f00007819 */ /* 0x000fc800000006ff */
[----:B------:R-:W1:Y:S02]  /*269a0*/  SYNCS.PHASECHK.TRANS64.TRYWAIT P0, [R7+URZ+0x28820], R0 ;  /* 0x02882000070075a7 */ /* 0x000e64000800017f */
[----:B-1----:R-:W-:Y:S05]  /*269b0*/  @!P0 BRA `(.L_x_2103) ;  /* 0x0000007400108947 */ /* 0x002fea0003800000 */
.L_x_2383:
[----:B------:R-:W-:Y:S05]  /*269c0*/  BSYNC B0 ;  /* 0x0000000000007941 */ /* 0x000fea0003800000 */
.L_x_2102:
[----:B------:R-:W-:-:S03]  /*269d0*/  UMOV UR4, 0xffffffff ;  /* 0xffffffff00047882 */ /* 0x000fc60000000000 */
[----:B------:R-:W-:Y:S05]  /*269e0*/  BRA.DIV UR4, `(.L_x_2104) ;  /* 0x0000007604187947 */ /* 0x000fea000b800000 */
[----:B-1----:R-:W1:Y:S02]  /*269f0*/  S2R R0, SR_TID.X ;  /* 0x0000000000007919 */ /* 0x002e640000002100 */
[----:B-1----:R-:W-:-:S04]  /*26a00*/  SHF.R.U32.HI R0, RZ, 0x5, R0 ;  /* 0x00000005ff007819 */ /* 0x002fc80000011600 */
[----:B------:R-:W-:-:S05]  /*26a10*/  LOP3.LUT R0, R0, 0x3, RZ, 0xc0, !PT ;  /* 0x0000000300007812 */ /* 0x000fca00078ec0ff */
[----:B------:R1:W2:Y:S02]  /*26a20*/  SHFL.IDX PT, R14, R0, RZ, 0x1f ;  /* 0x00001fff000e7589 */ /* 0x0002a400000e0000 */
.L_x_2386:
[----:B--2---:R-:W-:-:S13]  /*26a30*/  ISETP.NE.AND P0, PT, R14, RZ, PT ;  /* 0x000000ff0e00720c */ /* 0x004fda0003f05270 */
[----:B------:R-:W-:Y:S05]  /*26a40*/  @P0 BRA `(.L_x_1675) ;  /* 0x0000000000880947 */ /* 0x000fea0003800000 */
[----:B------:R-:W-:-:S03]  /*26a50*/  UMOV UR4, 0xffffffff ;  /* 0xffffffff00047882 */ /* 0x000fc60000000000 */
[----:B------:R-:W-:Y:S05]  /*26a60*/  BRA.DIV UR4, `(.L_x_2105) ;  /* 0x00000076042c7947 */ /* 0x000fea000b800000 */
[----:B------:R-:W-:-:S13]  /*26a70*/  ELECT P6, URZ, PT ;  /* 0x00000000003f782f */ /* 0x000fda00038c0000 */
.L_x_2389:
[----:B------:R-:W-:Y:S05]  /*26a80*/  @!P6 BRA `(.L_x_1675) ;  /* 0x000000000078e947 */ /* 0x000fea0003800000 */
[----:B------:R-:W-:-:S06]  /*26a90*/  ULOP3.LUT UR4, UR36, 0x2, URZ, 0xfc, !UPT ;  /* 0x0000000224047892 */ /* 0x000fcc000f8efc3f */
[----:B-1----:R-:W-:-:S05]  /*26aa0*/  IMAD.U32 R0, RZ, RZ, UR4 ;  /* 0x00000004ff007e24 */ /* 0x002fca000f8e00ff */
[----:B------:R-:W-:-:S13]  /*26ab0*/  ISETP.NE.AND P0, PT, R0, 0x3, PT ;  /* 0x000000030000780c */ /* 0x000fda0003f05270 */
[----:B------:R-:W-:Y:S05]  /*26ac0*/  @!P0 BRA `(.L_x_2106) ;  /* 0x0000000000048947 */ /* 0x000fea0003800000 */
[----:B------:R-:W-:Y:S01]  /*26ad0*/  BPT.TRAP 0x1 ;  /* 0x000000040000795c */ /* 0x000fe20000300000 */
.L_x_2106:
[----:B------:R-:W-:Y:S01]  /*26ae0*/  IMAD R5, R24, 0x8, R7 ;  /* 0x0000000818057824 */ /* 0x000fe200078e0207 */
[----:B------:R-:W-:Y:S01]  /*26af0*/  SHF.L.U32 R0, R28, 0x1f, RZ ;  /* 0x0000001f1c007819 */ /* 0x000fe200000006ff */
[----:B------:R-:W-:-:S03]  /*26b00*/  VIADD R24, R24, 0x1 ;  /* 0x0000000118187836 */ /* 0x000fc60000000000 */
[----:B------:R-:W1:Y:S02]  /*26b10*/  SYNCS.PHASECHK.TRANS64.TRYWAIT P1, [R5+URZ+0x28840], R0 ;  /* 0x02884000050075a7 */ /* 0x000e64000802017f */
[----:B------:R-:W-:-:S04]  /*26b20*/  ISETP.NE.AND P2, PT, R24, 0x2, PT ;  /* 0x000000021800780c */ /* 0x000fc80003f45270 */
[----:B------:R-:W-:Y:S01]  /*26b30*/  SEL R3, RZ, 0x1, P2 ;  /* 0x00000001ff037807 */ /* 0x000fe20001000000 */
[----:B-1----:R-:W-:Y:S08]  /*26b40*/  @!P1 BRA `(.L_x_2107) ;  /* 0x0000007400149947 */ /* 0x002ff00003800000 */
.L_x_2390:
[----:B------:R-:W-:Y:S02]  /*26b50*/  SEL R24, R24, RZ, P2 ;  /* 0x000000ff18187207 */ /* 0x000fe40001000000 */
[----:B------:R-:W-:Y:S01]  /*26b60*/  LOP3.LUT R2, R28, R3, RZ, 0x3c, !PT ;  /* 0x000000031c027212 */ /* 0x000fe200078e3cff */
[----:B------:R-:W-:Y:S06]  /*26b70*/  @!P0 BRA `(.L_x_2108) ;  /* 0x0000000000048947 */ /* 0x000fec0003800000 */
[----:B------:R-:W-:Y:S01]  /*26b80*/  BPT.TRAP 0x1 ;  /* 0x000000040000795c */ /* 0x000fe20000300000 */
.L_x_2108:
[----:B------:R-:W-:Y:S01]  /*26b90*/  IMAD R3, R24, 0x8, R7 ;  /* 0x0000000818037824 */ /* 0x000fe200078e0207 */
[----:B------:R-:W-:-:S04]  /*26ba0*/  SHF.L.U32 R2, R2, 0x1f, RZ ;  /* 0x0000001f02027819 */ /* 0x000fc800000006ff */
[----:B------:R-:W2:Y:S02]  /*26bb0*/  SYNCS.PHASECHK.TRANS64.TRYWAIT P1, [R3+URZ+0x28840], R2 ;  /* 0x02884002030075a7 */ /* 0x000ea4000802017f */
[----:B--2---:R-:W-:Y:S05]  /*26bc0*/  @!P1 BRA `(.L_x_2109) ;  /* 0x0000007400089947 */ /* 0x004fea0003800000 */
.L_x_2391:
[----:B------:R-:W-:Y:S05]  /*26bd0*/  @!P0 BRA `(.L_x_2110) ;  /* 0x0000000000048947 */ /* 0x000fea0003800000 */
[----:B------:R-:W-:Y:S01]  /*26be0*/  BPT.TRAP 0x1 ;  /* 0x000000040000795c */ /* 0x000fe20000300000 */
.L_x_2110:
[----:B------:R-:W3:Y:S02]  /*26bf0*/  SYNCS.PHASECHK.TRANS64.TRYWAIT P1, [R5+URZ+0x28860], R0 ;  /* 0x02886000050075a7 */ /* 0x000ee4000802017f */
[----:B---3--:R-:W-:Y:S05]  /*26c00*/  @!P1 BRA `(.L_x_2111) ;  /* 0x00000074000c9947 */ /* 0x008fea0003800000 */
.L_x_2392:
[----:B------:R-:W-:Y:S05]  /*26c10*/  @!P0 BRA `(.L_x_2112) ;  /* 0x0000000000048947 */ /* 0x000fea0003800000 */
[----:B------:R-:W-:Y:S01]  /*26c20*/  BPT.TRAP 0x1 ;  /* 0x000000040000795c */ /* 0x000fe20000300000 */
.L_x_2112:
[----:B----4-:R4:W0:Y:S02]  /*26c30*/  SYNCS.PHASECHK.TRANS64.TRYWAIT P0, [R3+URZ+0x28860], R2 ;  /* 0x02886002030075a7 */ /* 0x010824000800017f */
[----:B0-----:R-:W-:Y:S05]  /*26c40*/  @!P0 NANOSLEEP.SYNCS 0x989680 ;  /* 0x009896800000895d */ /* 0x001fea0003900000 */
[----:B------:R-:W0:Y:S02]  /*26c50*/  @!P0 SYNCS.PHASECHK.TRANS64 P0, [R3+URZ+0x28860], R2 ;  /* 0x02886002030085a7 */ /* 0x000e24000800007f */
[----:B0-----:R-:W-:Y:S05]  /*26c60*/  @!P0 BRA `(.L_x_2112) ;  /* 0xfffffffc00f08947 */ /* 0x001fea000383ffff */
.L_x_1675:
[----:B------:R-:W-:Y:S05]  /*26c70*/  BSYNC B9 ;  /* 0x0000000000097941 */ /* 0x000fea0003800000 */
.L_x_1672:
[----:B------:R-:W-:Y:S05]  /*26c80*/  EXIT ;  /* 0x000000000000794d */ /* 0x000fea0003800000 */
.L_x_1707:
[----:B0-----:R0:W1:Y:S02]  /*26c90*/  SYNCS.PHASECHK.TRANS64.TRYWAIT P6, [R89+URZ+0x28890], R100 ;  /* 0x02889064590075a7 */ /* 0x00106400080c017f */
[----:B-1----:R-:W-:Y:S05]  /*26ca0*/  @!P6 NANOSLEEP.SYNCS 0x989680 ;  /* 0x009896800000e95d */ /* 0x002fea0003900000 */
[----:B------:R-:W1:Y:S02]  /*26cb0*/  @!P6 SYNCS.PHASECHK.TRANS64 P6, [R89+URZ+0x28890], R100 ;  /* 0x028890645900e5a7 */ /* 0x000e6400080c007f */
[----:B-1----:R-:W-:Y:S05]  /*26cc0*/  @!P6 BRA `(.L_x_1707) ;  /* 0xfffffffc00f0e947 */ /* 0x002fea000383ffff */
[----:B------:R-:W-:Y:S05]  /*26cd0*/  BRA `(.L_x_2113) ;  /* 0xfffffdc800d07947 */ /* 0x000fea000383ffff */
.L_x_1708:
        /* <DEDUP_REMOVED lines=8> */
.L_x_2115:
[----:B------:R-:W-:Y:S05]  /*26d60*/  BSYNC B1 ;  /* 0x0000000000017941 */ /* 0x000fea0003800000 */
.L_x_2114:
        /* <DEDUP_REMOVED lines=8> */
.L_x_2116:
[----:B------:R-:W-:Y:S01]  /*26df0*/  IMAD.MOV.U32 R103, RZ, RZ, R14 ;  /* 0x000000ffff677224 */ /* 0x000fe200078e000e */
[----:B------:R-:W-:Y:S06]  /*26e00*/  BRA `(.L_x_2117) ;  /* 0xfffffdc800987947 */ /* 0x000fec000383ffff */
.L_x_1717:
        /* <DEDUP_REMOVED lines=8> */
.L_x_2119:
[----:B------:R-:W-:Y:S05]  /*26e90*/  BSYNC B1 ;  /* 0x0000000000017941 */ /* 0x000fea0003800000 */
.L_x_2118:
        /* <DEDUP_REMOVED lines=8> */
.L_x_2120:
[----:B------:R-:W-:Y:S01]  /*26f20*/  IMAD.MOV.U32 R69, RZ, RZ, R14 ;  /* 0x000000ffff457224 */ /* 0x000fe200078e000e */
[----:B------:R-:W-:Y:S06]  /*26f30*/  BRA `(.L_x_2121) ;  /* 0xfffffdd0002c7947 */ /* 0x000fec000383ffff */
.L_x_1726:
        /* <DEDUP_REMOVED lines=8> */
.L_x_2123:
[----:B------:R-:W-:Y:S05]  /*26fc0*/  BSYNC B1 ;  /* 0x0000000000017941 */ /* 0x000fea0003800000 */
.L_x_2122:
        /* <DEDUP_REMOVED lines=8> */
.L_x_2124:
[----:B------:R-:W-:Y:S01]  /*27050*/  IMAD.MOV.U32 R61, RZ, RZ, R14 ;  /* 0x000000ffff3d7224 */ /* 0x000fe200078e000e */
[----:B------:R-:W-:Y:S06]  /*27060*/  BRA `(.L_x_2125) ;  /* 0xfffffdd400c07947 */ /* 0x000fec000383ffff */
.L_x_1735:
        /* <DEDUP_REMOVED lines=8> */
.L_x_2127:
[----:B------:R-:W-:Y:S05]  /*270f0*/  BSYNC B1 ;  /* 0x0000000000017941 */ /* 0x000fea0003800000 */
.L_x_2126:
        /* <DEDUP_REMOVED lines=8> */
.L_x_2128:
[----:B------:R-:W-:Y:S01]  /*27180*/  IMAD.MOV.U32 R51, RZ, RZ, R14 ;  /* 0x000000ffff337224 */ /* 0x000fe200078e000e */
[----:B------:R-:W-:Y:S06]  /*27190*/  BRA `(.L_x_2129) ;  /* 0xfffffddc00507947 */ /* 0x000fec000383ffff */
.L_x_1747:
[----:B-1----:R1:W2:Y:S02]  /*271a0*/  SYNCS.PHASECHK.TRANS64.TRYWAIT P4, [R89+URZ+0x28890], R100 ;  /* 0x02889064590075a7 */ /* 0x0022a4000808017f */
[----:B--2---:R-:W-:Y:S05]  /*271b0*/  @!P4 NANOSLEEP.SYNCS 0x989680 ;  /* 0x009896800000c95d */ /* 0x004fea0003900000 */
[----:B------:R-:W2:Y:S02]  /*271c0*/  @!P4 SYNCS.PHASECHK.TRANS64 P4, [R89+URZ+0x28890], R100 ;  /* 0x028890645900c5a7 */ /* 0x000ea4000808007f */
[----:B--2---:R-:W-:Y:S05]  /*271d0*/  @!P4 BRA `(.L_x_1747) ;  /* 0xfffffffc00f0c947 */ /* 0x004fea000383ffff */
[----:B------:R-:W-:Y:S05]  /*271e0*/  BRA `(.L_x_2130) ;  /* 0xfffffdec00887947 */ /* 0x000fea000383ffff */
.L_x_1748:
        /* <DEDUP_REMOVED lines=8> */
.L_x_2132:
[----:B------:R-:W-:Y:S05]  /*27270*/  BSYNC B1 ;  /* 0x0000000000017941 */ /* 0x000fea0003800000 */
.L_x_2131:
        /* <DEDUP_REMOVED lines=8> */
.L_x_2133:
[----:B------:R-:W-:Y:S01]  /*27300*/  IMAD.MOV.U32 R104, RZ, RZ, R14 ;  /* 0x000000ffff687224 */ /* 0x000fe200078e000e */
[----:B------:R-:W-:Y:S06]  /*27310*/  BRA `(.L_x_2134) ;  /* 0xfffffdec00547947 */ /* 0x000fec000383ffff */
.L_x_1753:
[----:B------:R-:W-:Y:S01]  /*27320*/  BSSY B1, `(.L_x_2135) ;  /* 0x0000008000017945 */ /* 0x000fe20003800000 */
[----:B---3--:R-:W-:Y:S02]  /*27330*/  IMAD.MOV.U32 R13, RZ, RZ, R101 ;  /* 0x000000ffff0d7224 */ /* 0x008fe400078e0065 */
[----:B------:R-:W-:Y:S02]  /*27340*/  IMAD.MOV.U32 R12, RZ, RZ, 0x1 ;  /* 0x00000001ff0c7424 */ /* 0x000fe400078e00ff */
[----:B--2---:R-:W-:Y:S02]  /*27350*/  IMAD.MOV.U32 R11, RZ, RZ, 0x181f ;  /* 0x0000181fff0b7424 */ /* 0x004fe400078e00ff */
[----:B------:R-:W-:-:S07]  /*27360*/  IMAD.MOV.U32 R15, RZ, RZ, -0x1 ;  /* 0xffffffffff0f7424 */ /* 0x000fce00078e00ff */
[----:B01----:R-:W-:Y:S05]  /*27370*/  WARPSYNC.COLLECTIVE R15, `(.L_x_2136) ;  /* 0x000000000f087348 */ /* 0x003fea0003c00000 */
[----:B------:R2:W3:Y:S02]  /*27380*/  SHFL.IDX P6, R14, R13, R12, R11 ;  /* 0x0000000c0d0e7389 */ /* 0x0004e400000c000b */
[----:B0123--:R-:W-:Y:S01]  /*27390*/  ENDCOLLECTIVE ;  /* 0x000000000000791b */ /* 0x00ffe20003800000 */
.L_x_2136:
[----:B------:R-:W-:Y:S05]  /*273a0*/  BSYNC B1 ;  /* 0x0000000000017941 */ /* 0x000fea0003800000 */
.L_x_2135:
        /* <DEDUP_REMOVED lines=8> */
.L_x_2137:
[----:B------:R-:W-:Y:S01]  /*27430*/  IMAD.MOV.U32 R46, RZ, RZ, R14 ;  /* 0x000000ffff2e7224 */ /* 0x000fe200078e000e */
[----:B------:R-:W-:Y:S06]  /*27440*/  BRA `(.L_x_2138) ;  /* 0xfffffdf400047947 */ /* 0x000fec000383ffff */
.L_x_1758:
[----:B------:R-:W-:Y:S01]  /*27450*/  BSSY B1, `(.L_x_2139) ;  /* 0x0000008000017945 */ /* 0x000fe20003800000 */
[----:B--23--:R-:W-:Y:S02]  /*27460*/  IMAD.MOV.U32 R13, RZ, RZ, R101 ;  /* 0x000000ffff0d7224 */ /* 0x00cfe400078e0065 */
[----:B------:R-:W-:Y:S02]  /*27470*/  IMAD.MOV.U32 R12, RZ, RZ, 0x2 ;  /* 0x00000002ff0c7424 */ /* 0x000fe400078e00ff */
[----:B0-----:R-:W-:Y:S02]  /*27480*/  IMAD.MOV.U32 R11, RZ, RZ, 0x181f ;  /* 0x0000181fff0b7424 */ /* 0x001fe400078e00ff */
[----:B------:R-:W-:-:S07]  /*27490*/  IMAD.MOV.U32 R15, RZ, RZ, -0x1 ;  /* 0xffffffffff0f7424 */ /* 0x000fce00078e00ff */
[----:B-1--4-:R-:W-:Y:S05]  /*274a0*/  WARPSYNC.COLLECTIVE R15, `(.L_x_2140) ;  /* 0x000000000f087348 */ /* 0x012fea0003c00000 */
[----:B------:R0:W2:Y:S02]  /*274b0*/  SHFL.IDX P6, R14, R13, R12, R11 ;  /* 0x0000000c0d0e7389 */ /* 0x0000a400000c000b */
[----:B012-4-:R-:W-:Y:S01]  /*274c0*/  ENDCOLLECTIVE ;  /* 0x000000000000791b */ /* 0x017fe20003800000 */
.L_x_2140:
[----:B------:R-:W-:Y:S05]  /*274d0*/  BSYNC B1 ;  /* 0x0000000000017941 */ /* 0x000fea0003800000 */
.L_x_2139:
        /* <DEDUP_REMOVED lines=8> */
.L_x_2141:
[----:B------:R-:W-:Y:S01]  /*27560*/  IMAD.MOV.U32 R46, RZ, RZ, R14 ;  /* 0x000000ffff2e7224 */ /* 0x000fe200078e000e */
[----:B------:R-:W-:Y:S06]  /*27570*/  BRA `(.L_x_2142) ;  /* 0xfffffdf800c07947 */ /* 0x000fec000383ffff */
.L_x_1763:
[----:B------:R-:W-:Y:S01]  /*27580*/  BSSY B1, `(.L_x_2143) ;  /* 0x0000008000017945 */ /* 0x000fe20003800000 */
[----:B0--3--:R-:W-:Y:S02]  /*27590*/  IMAD.MOV.U32 R13, RZ, RZ, R101 ;  /* 0x000000ffff0d7224 */ /* 0x009fe400078e0065 */
[----:B------:R-:W-:Y:S02]  /*275a0*/  IMAD.MOV.U32 R12, RZ, RZ, 0x3 ;  /* 0x00000003ff0c7424 */ /* 0x000fe400078e00ff */
[----:B------:R-:W-:Y:S02]  /*275b0*/  IMAD.MOV.U32 R11, RZ, RZ, 0x181f ;  /* 0x0000181fff0b7424 */ /* 0x000fe400078e00ff */
[----:B------:R-:W-:-:S07]  /*275c0*/  IMAD.MOV.U32 R15, RZ, RZ, -0x1 ;  /* 0xffffffffff0f7424 */ /* 0x000fce00078e00ff */
[----:B-12-4-:R-:W-:Y:S05]  /*275d0*/  WARPSYNC.COLLECTIVE R15, `(.L_x_2144) ;  /* 0x000000000f087348 */ /* 0x016fea0003c00000 */
[----:B------:R0:W3:Y:S02]  /*275e0*/  SHFL.IDX P6, R14, R13, R12, R11 ;  /* 0x0000000c0d0e7389 */ /* 0x0000e400000c000b */
[----:B01234-:R-:W-:Y:S01]  /*275f0*/  ENDCOLLECTIVE ;  /* 0x000000000000791b */ /* 0x01ffe20003800000 */
.L_x_2144:
[----:B------:R-:W-:Y:S05]  /*27600*/  BSYNC B1 ;  /* 0x0000000000017941 */ /* 0x000fea0003800000 */
.L_x_2143:
        /* <DEDUP_REMOVED lines=8> */
.L_x_2145:
[----:B------:R-:W-:Y:S01]  /*27690*/  IMAD.MOV.U32 R106, RZ, RZ, R14 ;  /* 0x000000ffff6a7224 */ /* 0x000fe200078e000e */
[----:B------:R-:W-:Y:S06]  /*276a0*/  BRA `(.L_x_2146) ;  /* 0xfffffe0000707947 */ /* 0x000fec000383ffff */
.L_x_1768:
[----:B0-----:R0:W1:Y:S02]  /*276b0*/  SYNCS.PHASECHK.TRANS64.TRYWAIT P3, [R89+URZ+0x28890], R100 ;  /* 0x02889064590075a7 */ /* 0x001064000806017f */
[----:B-1----:R-:W-:Y:S05]  /*276c0*/  @!P3 NANOSLEEP.SYNCS 0x989680 ;  /* 0x009896800000b95d */ /* 0x002fea0003900000 */
[----:B------:R-:W1:Y:S02]  /*276d0*/  @!P3 SYNCS.PHASECHK.TRANS64 P3, [R89+URZ+0x28890], R100 ;  /* 0x028890645900b5a7 */ /* 0x000e64000806007f */
[----:B-1----:R-:W-:Y:S05]  /*276e0*/  @!P3 BRA `(.L_x_1768) ;  /* 0xfffffffc00f0b947 */ /* 0x002fea000383ffff */
[----:B------:R-:W-:Y:S05]  /*276f0*/  BRA `(.L_x_2147) ;  /* 0xfffffe08007c7947 */ /* 0x000fea000383ffff */
.L_x_1769:
        /* <DEDUP_REMOVED lines=8> */
.L_x_2149:
[----:B------:R-:W-:Y:S05]  /*27780*/  BSYNC B1 ;  /* 0x0000000000017941 */ /* 0x000fea0003800000 */
.L_x_2148:
        /* <DEDUP_REMOVED lines=8> */
.L_x_2150:
[----:B------:R-:W-:Y:S05]  /*27810*/  BRA `(.L_x_2151) ;  /* 0xfffffe08009c7947 */ /* 0x000fea000383ffff */
.L_x_1772:
[----:B------:R-:W-:Y:S01]  /*27820*/  BSSY B1, `(.L_x_2152) ;  /* 0x0000008000017945 */ /* 0x000fe20003800000 */
[----:B----4-:R-:W-:Y:S02]  /*27830*/  IMAD.MOV.U32 R13, RZ, RZ, R45 ;  /* 0x000000ffff0d7224 */ /* 0x010fe400078e002d */
[----:B------:R-:W-:Y:S02]  /*27840*/  IMAD.MOV.U32 R12, RZ, RZ, 0x1 ;  /* 0x00000001ff0c7424 */ /* 0x000fe400078e00ff */
[----:B------:R-:W-:Y:S02]  /*27850*/  IMAD.MOV.U32 R11, RZ, RZ, 0x181f ;  /* 0x0000181fff0b7424 */ /* 0x000fe400078e00ff */
[----:B------:R-:W-:-:S07]  /*27860*/  IMAD.MOV.U32 R15, RZ, RZ, -0x1 ;  /* 0xffffffffff0f7424 */ /* 0x000fce00078e00ff */
[----:B0123--:R-:W-:Y:S05]  /*27870*/  WARPSYNC.COLLECTIVE R15, `(.L_x_2153) ;  /* 0x000000000f087348 */ /* 0x00ffea0003c00000 */
[----:B---3--:R3:W4:Y:S02]  /*27880*/  SHFL.IDX P6, R14, R13, R12, R11 ;  /* 0x0000000c0d0e7389 */ /* 0x00872400000c000b */
[----:B01234-:R-:W-:Y:S01]  /*27890*/  ENDCOLLECTIVE ;  /* 0x000000000000791b */ /* 0x01ffe20003800000 */
.L_x_2153:
[----:B------:R-:W-:Y:S05]  /*278a0*/  BSYNC B1 ;  /* 0x0000000000017941 */ /* 0x000fea0003800000 */
.L_x_2152:
        /* <DEDUP_REMOVED lines=8> */
.L_x_2154:
[----:B------:R-:W-:Y:S05]  /*27930*/  BRA `(.L_x_2155) ;  /* 0xfffffe08009c7947 */ /* 0x000fea000383ffff */
.L_x_1775:
        /* <DEDUP_REMOVED lines=8> */
.L_x_2157:
[----:B------:R-:W-:Y:S05]  /*279c0*/  BSYNC B1 ;  /* 0x0000000000017941 */ /* 0x000fea0003800000 */
.L_x_2156:
        /* <DEDUP_REMOVED lines=8> */
.L_x_2158:
[----:B------:R-:W-:Y:S05]  /*27a50*/  BRA `(.L_x_2159) ;  /* 0xfffffe0800a07947 */ /* 0x000fea000383ffff */
.L_x_1778:
        /* <DEDUP_REMOVED lines=8> */
.L_x_2161:
[----:B------:R-:W-:Y:S05]  /*27ae0*/  BSYNC B1 ;  /* 0x0000000000017941 */ /* 0x000fea0003800000 */
.L_x_2160:
        /* <DEDUP_REMOVED lines=8> */
.L_x_2162:
[----:B------:R-:W-:Y:S05]  /*27b70*/  BRA `(.L_x_2163) ;  /* 0xfffffe0800a47947 */ /* 0x000fea000383ffff */
.L_x_1782:
[----:B------:R0:W0:Y:S02]  /*27b80*/  SYNCS.PHASECHK.TRANS64.TRYWAIT P4, [R89+URZ+0x288b0], R100 ;  /* 0x0288b064590075a7 */ /* 0x000024000808017f */
[----:B0-----:R-:W-:Y:S05]  /*27b90*/  @!P4 NANOSLEEP.SYNCS 0x989680 ;  /* 0x009896800000c95d */ /* 0x001fea0003900000 */
[----:B------:R-:W0:Y:S02]  /*27ba0*/  @!P4 SYNCS.PHASECHK.TRANS64 P4, [R89+URZ+0x288b0], R100 ;  /* 0x0288b0645900c5a7 */ /* 0x000e24000808007f */
[----:B0-----:R-:W-:Y:S05]  /*27bb0*/  @!P4 BRA `(.L_x_1782) ;  /* 0xfffffffc00f0c947 */ /* 0x001fea000383ffff */
[----:B------:R-:W-:Y:S05]  /*27bc0*/  BRA `(.L_x_2164) ;  /* 0xfffffe0c00207947 */ /* 0x000fea000383ffff */
.L_x_1804:
[----:B--2---:R0:W5:Y:S01]  /*27bd0*/  LDL R13, [R1+0x34] ;  /* 0x00003400010d7983 */ /* 0x0041620000100800 */
[----:B------:R-:W-:Y:S01]  /*27be0*/  BSSY B0, `(.L_x_2165) ;  /* 0x0000007000007945 */ /* 0x000fe20003800000 */
[----:B------:R-:W-:Y:S02]  /*27bf0*/  IMAD.MOV.U32 R12, RZ, RZ, RZ ;  /* 0x000000ffff0c7224 */ /* 0x000fe400078e00ff */
[----:B------:R-:W-:Y:S02]  /*27c00*/  IMAD.MOV.U32 R11, RZ, RZ, 0x1f ;  /* 0x0000001fff0b7424 */ /* 0x000fe400078e00ff */
[----:B------:R-:W-:-:S07]  /*27c10*/  IMAD.MOV.U32 R15, RZ, RZ, -0x1 ;  /* 0xffffffffff0f7424 */ /* 0x000fce00078e00ff */
[----:B01--45:R-:W-:Y:S05]  /*27c20*/  WARPSYNC.COLLECTIVE R15, `(.L_x_2166) ;  /* 0x000000000f087348 */ /* 0x033fea0003c00000 */
[----:B-----5:R2:W3:Y:S02]  /*27c30*/  SHFL.IDX P6, R14, R13, R12, R11 ;  /* 0x0000000c0d0e7389 */ /* 0x0204e400000c000b */
[----:B01234-:R-:W-:Y:S01]  /*27c40*/  ENDCOLLECTIVE ;  /* 0x000000000000791b */ /* 0x01ffe20003800000 */
.L_x_2166:
[----:B------:R-:W-:Y:S05]  /*27c50*/  BSYNC B0 ;  /* 0x0000000000007941 */ /* 0x000fea0003800000 */
.L_x_2165:
[----:B------:R-:W-:Y:S01]  /*27c60*/  IMAD.MOV.U32 R201, RZ, RZ, R14 ;  /* 0x000000ffffc97224 */ /* 0x000fe200078e000e */
[----:B------:R-:W-:Y:S06]  /*27c70*/  BRA `(.L_x_2167) ;  /* 0xfffffe1800e87947 */ /* 0x000fec000383ffff */
.L_x_1816:
[----:B------:R-:W-:Y:S01]  /*27c80*/  BSSY B1, `(.L_x_2168) ;  /* 0x0000008000017945 */ /* 0x000fe20003800000 */
[----:B------:R-:W-:Y:S02]  /*27c90*/  IMAD.MOV.U32 R13, RZ, RZ, R6 ;  /* 0x000000ffff0d7224 */ /* 0x000fe400078e0006 */
[----:B------:R-:W-:Y:S02]  /*27ca0*/  IMAD.MOV.U32 R12, RZ, RZ, RZ ;  /* 0x000000ffff0c7224 */ /* 0x000fe400078e00ff */
[----:B------:R-:W-:Y:S02]  /*27cb0*/  IMAD.MOV.U32 R11, RZ, RZ, 0x181f ;  /* 0x0000181fff0b7424 */ /* 0x000fe400078e00ff */
[----:B------:R-:W-:-:S07]  /*27cc0*/  IMAD.MOV.U32 R15, RZ, RZ, -0x1 ;  /* 0xffffffffff0f7424 */ /* 0x000fce00078e00ff */
[----:B-1--4-:R-:W-:Y:S05]  /*27cd0*/  WARPSYNC.COLLECTIVE R15, `(.L_x_2169) ;  /* 0x000000000f087348 */ /* 0x012fea0003c00000 */
[----:B------:R0:W2:Y:S02]  /*27ce0*/  SHFL.IDX P6, R14, R13, R12, R11 ;  /* 0x0000000c0d0e7389 */ /* 0x0000a400000c000b */
[----:B012-4-:R-:W-:Y:S01]  /*27cf0*/  ENDCOLLECTIVE ;  /* 0x000000000000791b */ /* 0x017fe20003800000 */
.L_x_2169:
[----:B------:R-:W-:Y:S05]  /*27d00*/  BSYNC B1 ;  /* 0x0000000000017941 */ /* 0x000fea0003800000 */
.L_x_2168:
        /* <DEDUP_REMOVED lines=8> */
.L_x_2170:
[----:B------:R-:W-:Y:S02]  /*27d90*/  IMAD.MOV.U32 R13, RZ, RZ, R8 ;  /* 0x000000ffff0d7224 */ /* 0x000fe400078e0008 */
[----:B------:R-:W-:-:S07]  /*27da0*/  IMAD.MOV.U32 R3, RZ, RZ, R14 ;  /* 0x000000ffff037224 */ /* 0x000fce00078e000e */
[----:B------:R-:W-:Y:S05]  /*27db0*/  WARPSYNC.COLLECTIVE R15, `(.L_x_2171) ;  /* 0x000000000f087348 */ /* 0x000fea0003c00000 */
[----:B------:R0:W1:Y:S02]  /*27dc0*/  SHFL.IDX P6, R14, R13, R12, R11 ;  /* 0x0000000c0d0e7389 */ /* 0x00006400000c000b */
[----:B01----:R-:W-:Y:S01]  /*27dd0*/  ENDCOLLECTIVE ;  /* 0x000000000000791b */ /* 0x003fe20003800000 */
.L_x_2171:
[----:B------:R-:W-:Y:S02]  /*27de0*/  IMAD.MOV.U32 R13, RZ, RZ, R7 ;  /* 0x000000ffff0d7224 */ /* 0x000fe400078e0007 */
[----:B------:R-:W-:-:S07]  /*27df0*/  IMAD.MOV.U32 R4, RZ, RZ, R14 ;  /* 0x000000ffff047224 */ /* 0x000fce00078e000e */
[----:B------:R-:W-:Y:S05]  /*27e00*/  WARPSYNC.COLLECTIVE R15, `(.L_x_2172) ;  /* 0x000000000f087348 */ /* 0x000fea0003c00000 */
[----:B------:R0:W1:Y:S02]  /*27e10*/  SHFL.IDX P6, R14, R13, R12, R11 ;  /* 0x0000000c0d0e7389 */ /* 0x00006400000c000b */
[----:B01----:R-:W-:Y:S01]  /*27e20*/  ENDCOLLECTIVE ;  /* 0x000000000000791b */ /* 0x003fe20003800000 */
.L_x_2172:
[----:B------:R-:W-:Y:S05]  /*27e30*/  BRA `(.L_x_2173) ;  /* 0xfffffe20004c7947 */ /* 0x000fea000383ffff */
.L_x_1819:
[----:B------:R-:W-:Y:S01]  /*27e40*/  BSSY B1, `(.L_x_2174) ;  /* 0x0000008000017945 */ /* 0x000fe20003800000 */
[----:B------:R-:W-:Y:S02]  /*27e50*/  IMAD.MOV.U32 R13, RZ, RZ, R6 ;  /* 0x000000ffff0d7224 */ /* 0x000fe400078e0006 */
[----:B------:R-:W-:Y:S02]  /*27e60*/  IMAD.MOV.U32 R12, RZ, RZ, 0x1 ;  /* 0x00000001ff0c7424 */ /* 0x000fe400078e00ff */
[----:B------:R-:W-:Y:S02]  /*27e70*/  IMAD.MOV.U32 R11, RZ, RZ, 0x181f ;  /* 0x0000181fff0b7424 */ /* 0x000fe400078e00ff */
[----:B------:R-:W-:-:S07]  /*27e80*/  IMAD.MOV.U32 R15, RZ, RZ, -0x1 ;  /* 0xffffffffff0f7424 */ /* 0x000fce00078e00ff */
[----:B----4-:R-:W-:Y:S05]  /*27e90*/  WARPSYNC.COLLECTIVE R15, `(.L_x_2175) ;  /* 0x000000000f087348 */ /* 0x010fea0003c00000 */
[----:B------:R0:W1:Y:S02]  /*27ea0*/  SHFL.IDX P6, R14, R13, R12, R11 ;  /* 0x0000000c0d0e7389 */ /* 0x00006400000c000b */
[----:B01--4-:R-:W-:Y:S01]  /*27eb0*/  ENDCOLLECTIVE ;  /* 0x000000000000791b */ /* 0x013fe20003800000 */
.L_x_2175:
[----:B------:R-:W-:Y:S05]  /*27ec0*/  BSYNC B1 ;  /* 0x0000000000017941 */ /* 0x000fea0003800000 */
.L_x_2174:
        /* <DEDUP_REMOVED lines=8> */
.L_x_2176:
[----:B------:R-:W-:Y:S02]  /*27f50*/  IMAD.MOV.U32 R13, RZ, RZ, R8 ;  /* 0x000000ffff0d7224 */ /* 0x000fe400078e0008 */
[----:B------:R-:W-:-:S07]  /*27f60*/  IMAD.MOV.U32 R3, RZ, RZ, R14 ;  /* 0x000000ffff037224 */ /* 0x000fce00078e000e */
[----:B------:R-:W-:Y:S05]  /*27f70*/  WARPSYNC.COLLECTIVE R15, `(.L_x_2177) ;  /* 0x000000000f087348 */ /* 0x000fea0003c00000 */
[----:B------:R0:W1:Y:S02]  /*27f80*/  SHFL.IDX P6, R14, R13, R12, R11 ;  /* 0x0000000c0d0e7389 */ /* 0x00006400000c000b */
[----:B01----:R-:W-:Y:S01]  /*27f90*/  ENDCOLLECTIVE ;  /* 0x000000000000791b */ /* 0x003fe20003800000 */
.L_x_2177:
[----:B------:R-:W-:Y:S02]  /*27fa0*/  IMAD.MOV.U32 R13, RZ, RZ, R7 ;  /* 0x000000ffff0d7224 */ /* 0x000fe400078e0007 */
[----:B------:R-:W-:-:S07]  /*27fb0*/  IMAD.MOV.U32 R4, RZ, RZ, R14 ;  /* 0x000000ffff047224 */ /* 0x000fce00078e000e */
[----:B------:R-:W-:Y:S05]  /*27fc0*/  WARPSYNC.COLLECTIVE R15, `(.L_x_2178) ;  /* 0x000000000f087348 */ /* 0x000fea0003c00000 */
[----:B------:R0:W1:Y:S02]  /*27fd0*/  SHFL.IDX P6, R14, R13, R12, R11 ;  /* 0x0000000c0d0e7389 */ /* 0x00006400000c000b */
[----:B01----:R-:W-:Y:S01]  /*27fe0*/  ENDCOLLECTIVE ;  /* 0x000000000000791b */ /* 0x003fe20003800000 */
.L_x_2178:
[----:B------:R-:W-:Y:S05]  /*27ff0*/  BRA `(.L_x_2179) ;  /* 0xfffffe2000b87947 */ /* 0x000fea000383ffff */
.L_x_1822:
[----:B------:R-:W-:Y:S01]  /*28000*/  BSSY B1, `(.L_x_2180) ;  /* 0x0000008000017945 */ /* 0x000fe20003800000 */
[----:B0-----:R-:W-:Y:S02]  /*28010*/  IMAD.MOV.U32 R13, RZ, RZ, R6 ;  /* 0x000000ffff0d7224 */ /* 0x001fe400078e0006 */
[----:B------:R-:W-:Y:S02]  /*28020*/  IMAD.MOV.U32 R12, RZ, RZ, 0x2 ;  /* 0x00000002ff0c7424 */ /* 0x000fe400078e00ff */
[----:B------:R-:W-:Y:S02]  /*28030*/  IMAD.MOV.U32 R11, RZ, RZ, 0x181f ;  /* 0x0000181fff0b7424 */ /* 0x000fe400078e00ff */
[----:B------:R-:W-:-:S07]  /*28040*/  IMAD.MOV.U32 R15, RZ, RZ, -0x1 ;  /* 0xffffffffff0f7424 */ /* 0x000fce00078e00ff */
[----:B----4-:R-:W-:Y:S05]  /*28050*/  WARPSYNC.COLLECTIVE R15, `(.L_x_2181) ;  /* 0x000000000f087348 */ /* 0x010fea0003c00000 */
[----:B------:R0:W1:Y:S02]  /*28060*/  SHFL.IDX P6, R14, R13, R12, R11 ;  /* 0x0000000c0d0e7389 */ /* 0x00006400000c000b */
[----:B01--4-:R-:W-:Y:S01]  /*28070*/  ENDCOLLECTIVE ;  /* 0x000000000000791b */ /* 0x013fe20003800000 */
.L_x_2181:
[----:B------:R-:W-:Y:S05]  /*28080*/  BSYNC B1 ;  /* 0x0000000000017941 */ /* 0x000fea0003800000 */
.L_x_2180:
        /* <DEDUP_REMOVED lines=8> */
.L_x_2182:
[----:B------:R-:W-:Y:S02]  /*28110*/  IMAD.MOV.U32 R13, RZ, RZ, R8 ;  /* 0x000000ffff0d7224 */ /* 0x000fe400078e0008 */
[----:B------:R-:W-:-:S07]  /*28120*/  IMAD.MOV.U32 R3, RZ, RZ, R14 ;  /* 0x000000ffff037224 */ /* 0x000fce00078e000e */
[----:B------:R-:W-:Y:S05]  /*28130*/  WARPSYNC.COLLECTIVE R15, `(.L_x_2183) ;  /* 0x000000000f087348 */ /* 0x000fea0003c00000 */
[----:B------:R0:W1:Y:S02]  /*28140*/  SHFL.IDX P6, R14, R13, R12, R11 ;  /* 0x0000000c0d0e7389 */ /* 0x00006400000c000b */
[----:B01----:R-:W-:Y:S01]  /*28150*/  ENDCOLLECTIVE ;  /* 0x000000000000791b */ /* 0x003fe20003800000 */
.L_x_2183:
[----:B------:R-:W-:Y:S02]  /*28160*/  IMAD.MOV.U32 R13, RZ, RZ, R7 ;  /* 0x000000ffff0d7224 */ /* 0x000fe400078e0007 */
[----:B------:R-:W-:-:S07]  /*28170*/  IMAD.MOV.U32 R4, RZ, RZ, R14 ;  /* 0x000000ffff047224 */ /* 0x000fce00078e000e */
[----:B------:R-:W-:Y:S05]  /*28180*/  WARPSYNC.COLLECTIVE R15, `(.L_x_2184) ;  /* 0x000000000f087348 */ /* 0x000fea0003c00000 */
[----:B------:R0:W1:Y:S02]  /*28190*/  SHFL.IDX P6, R14, R13, R12, R11 ;  /* 0x0000000c0d0e7389 */ /* 0x00006400000c000b */
[----:B01----:R-:W-:Y:S01]  /*281a0*/  ENDCOLLECTIVE ;  /* 0x000000000000791b */ /* 0x003fe20003800000 */
.L_x_2184:
[----:B------:R-:W-:Y:S05]  /*281b0*/  BRA `(.L_x_2185) ;  /* 0xfffffe24001c7947 */ /* 0x000fea000383ffff */
.L_x_1825:
        /* <DEDUP_REMOVED lines=8> */
.L_x_2187:
[----:B------:R-:W-:Y:S05]  /*28240*/  BSYNC B1 ;  /* 0x0000000000017941 */ /* 0x000fea0003800000 */
.L_x_2186:
        /* <DEDUP_REMOVED lines=8> */
.L_x_2188:
[----:B------:R-:W-:Y:S02]  /*282d0*/  IMAD.MOV.U32 R13, RZ, RZ, R8 ;  /* 0x000000ffff0d7224 */ /* 0x000fe400078e0008 */
[----:B------:R-:W-:-:S07]  /*282e0*/  IMAD.MOV.U32 R3, RZ, RZ, R14 ;  /* 0x000000ffff037224 */ /* 0x000fce00078e000e */
[----:B------:R-:W-:Y:S05]  /*282f0*/  WARPSYNC.COLLECTIVE R15, `(.L_x_2189) ;  /* 0x000000000f087348 */ /* 0x000fea0003c00000 */
[----:B------:R0:W1:Y:S02]  /*28300*/  SHFL.IDX P6, R14, R13, R12, R11 ;  /* 0x0000000c0d0e7389 */ /* 0x00006400000c000b */
[----:B01----:R-:W-:Y:S01]  /*28310*/  ENDCOLLECTIVE ;  /* 0x000000000000791b */ /* 0x003fe20003800000 */
.L_x_2189:
[----:B------:R-:W-:Y:S02]  /*28320*/  IMAD.MOV.U32 R13, RZ, RZ, R7 ;  /* 0x000000ffff0d7224 */ /* 0x000fe400078e0007 */
[----:B------:R-:W-:-:S07]  /*28330*/  IMAD.MOV.U32 R4, RZ, RZ, R14 ;  /* 0x000000ffff047224 */ /* 0x000fce00078e000e */
[----:B------:R-:W-:Y:S05]  /*28340*/  WARPSYNC.COLLECTIVE R15, `(.L_x_2190) ;  /* 0x000000000f087348 */ /* 0x000fea0003c00000 */
[----:B------:R0:W1:Y:S02]  /*28350*/  SHFL.IDX P6, R14, R13, R12, R11 ;  /* 0x0000000c0d0e7389 */ /* 0x00006400000c000b */
[----:B01----:R-:W-:Y:S01]  /*28360*/  ENDCOLLECTIVE ;  /* 0x000000000000791b */ /* 0x003fe20003800000 */
.L_x_2190:
[----:B------:R-:W-:Y:S05]  /*28370*/  BRA `(.L_x_2191) ;  /* 0xfffffe2400887947 */ /* 0x000fea000383ffff */
.L_x_1829:
[----:B0-----:R0:W1:Y:S02]  /*28380*/  SYNCS.PHASECHK.TRANS64.TRYWAIT P0, [R18+URZ+0x28800], R5 ;  /* 0x02880005120075a7 */ /* 0x001064000800017f */
[----:B-1----:R-:W-:Y:S05]  /*28390*/  @!P0 NANOSLEEP.SYNCS 0x989680 ;  /* 0x009896800000895d */ /* 0x002fea0003900000 */
[----:B------:R-:W1:Y:S02]  /*283a0*/  @!P0 SYNCS.PHASECHK.TRANS64 P0, [R18+URZ+0x28800], R5 ;  /* 0x02880005120085a7 */ /* 0x000e64000800007f */
[----:B-1----:R-:W-:Y:S05]  /*283b0*/  @!P0 BRA `(.L_x_1829) ;  /* 0xfffffffc00f08947 */ /* 0x002fea000383ffff */
[----:B------:R-:W-:Y:S05]  /*283c0*/  BRA `(.L_x_2192) ;  /* 0xfffffe28004c7947 */ /* 0x000fea000383ffff */
.L_x_1845:
[----:B------:R-:W0:Y:S01]  /*283d0*/  LDC R55, c[0x0][0x3f4] ;  /* 0x0000fd00ff377b82 */ /* 0x000e220000000800 */
[----:B------:R-:W-:Y:S01]  /*283e0*/  BSSY B1, `(.L_x_2193) ;  /* 0x0000008000017945 */ /* 0x000fe20003800000 */
[----:B--2---:R-:W-:Y:S02]  /*283f0*/  IMAD.MOV.U32 R13, RZ, RZ, R35 ;  /* 0x000000ffff0d7224 */ /* 0x004fe400078e0023 */
[----:B------:R-:W-:Y:S02]  /*28400*/  IMAD.MOV.U32 R12, RZ, RZ, RZ ;  /* 0x000000ffff0c7224 */ /* 0x000fe400078e00ff */
[----:B------:R-:W-:Y:S02]  /*28410*/  IMAD.MOV.U32 R11, RZ, RZ, 0x181f ;  /* 0x0000181fff0b7424 */ /* 0x000fe400078e00ff */
[----:B------:R-:W-:-:S07]  /*28420*/  IMAD.MOV.U32 R15, RZ, RZ, -0x1 ;  /* 0xffffffffff0f7424 */ /* 0x000fce00078e00ff */
[----:B01--4-:R-:W-:Y:S05]  /*28430*/  WARPSYNC.COLLECTIVE R15, `(.L_x_2194) ;  /* 0x000000000f087348 */ /* 0x013fea0003c00000 */
[----:B------:R2:W3:Y:S02]  /*28440*/  SHFL.IDX P6, R14, R13, R12, R11 ;  /* 0x0000000c0d0e7389 */ /* 0x0004e400000c000b */
[----:B01234-:R-:W-:Y:S01]  /*28450*/  ENDCOLLECTIVE ;  /* 0x000000000000791b */ /* 0x01ffe20003800000 */
.L_x_2194:
[----:B------:R-:W-:Y:S05]  /*28460*/  BSYNC B1 ;  /* 0x0000000000017941 */ /* 0x000fea0003800000 */
.L_x_2193:
[----:B------:R-:W-:Y:S01]  /*28470*/  IMAD.MOV.U32 R13, RZ, RZ, R32 ;  /* 0x000000ffff0d7224 */ /* 0x000fe200078e0020 */
[----:B------:R-:W-:Y:S01]  /*28480*/  ISETP.GE.AND P0, PT, R16, R55, PT ;  /* 0x000000371000720c */ /* 0x000fe20003f06270 */
[----:B------:R-:W-:Y:S02]  /*28490*/  IMAD.MOV.U32 R12, RZ, RZ, RZ ;  /* 0x000000ffff0c7224 */ /* 0x000fe400078e00ff */
[----:B------:R-:W-:Y:S02]  /*284a0*/  IMAD.MOV.U32 R11, RZ, RZ, 0x181f ;  /* 0x0000181fff0b7424 */ /* 0x000fe400078e00ff */
[----:B------:R-:W-:Y:S02]  /*284b0*/  IMAD.MOV.U32 R15, RZ, RZ, -0x1 ;  /* 0xffffffffff0f7424 */ /* 0x000fe400078e00ff */
[----:B------:R-:W-:Y:S02]  /*284c0*/  IMAD.MOV.U32 R0, RZ, RZ, R14 ;  /* 0x000000ffff007224 */ /* 0x000fe400078e000e */
[----:B------:R-:W-:-:S07]  /*284d0*/  IMAD R3, R196, R5, RZ ;  /* 0x00000005c4037224 */ /* 0x000fce00078e02ff */
[----:B------:R-:W-:Y:S05]  /*284e0*/  WARPSYNC.COLLECTIVE R15, `(.L_x_2195) ;  /* 0x000000000f087348 */ /* 0x000fea0003c00000 */
[----:B------:R0:W1:Y:S02]  /*284f0*/  SHFL.IDX P6, R14, R13, R12, R11 ;  /* 0x0000000c0d0e7389 */ /* 0x00006400000c000b */
[----:B01----:R-:W-:Y:S01]  /*28500*/  ENDCOLLECTIVE ;  /* 0x000000000000791b */ /* 0x003fe20003800000 */
.L_x_2195:
[----:B------:R-:W-:Y:S01]  /*28510*/  ISETP.GE.OR P1, PT, R56, R3, P0 ;  /* 0x000000033800720c */ /* 0x000fe20000726670 */
[----:B------:R-:W-:-:S12]  /*28520*/  IMAD.MOV.U32 R13, RZ, RZ, R33 ;  /* 0x000000ffff0d7224 */ /* 0x000fd800078e0021 */
[C---:B------:R-:W-:Y:S01]  /*28530*/  @!P1 IMAD.SHL.U32 R21, R16.reuse, 0x2, RZ ;  /* 0x0000000210159824 */ /* 0x040fe200078e00ff */
[----:B------:R-:W-:Y:S01]  /*28540*/  @!P1 SHF.L.U64.HI R6, R16, 0x1, R17 ;  /* 0x0000000110069819 */ /* 0x000fe20000010211 */
[----:B------:R-:W-:-:S07]  /*28550*/  IMAD.MOV.U32 R4, RZ, RZ, R14 ;  /* 0x000000ffff047224 */ /* 0x000fce00078e000e */
[----:B------:R-:W-:Y:S05]  /*28560*/  WARPSYNC.COLLECTIVE R15, `(.L_x_2196) ;  /* 0x000000000f087348 */ /* 0x000fea0003c00000 */
[----:B------:R0:W1:Y:S02]  /*28570*/  SHFL.IDX P6, R14, R13, R12, R11 ;  /* 0x0000000c0d0e7389 */ /* 0x00006400000c000b */
[----:B01----:R-:W-:Y:S01]  /*28580*/  ENDCOLLECTIVE ;  /* 0x000000000000791b */ /* 0x003fe20003800000 */
.L_x_2196:
[----:B------:R-:W-:-:S05]  /*28590*/  @!P1 IADD3 R4, P2, R4, R21, RZ ;  /* 0x0000001504049210 */ /* 0x000fca0007f5e0ff */
[----:B------:R-:W-:Y:S02]  /*285a0*/  @!P1 IMAD.X R7, R0, 0x1, R6, P2 ;  /* 0x0000000100079824 */ /* 0x000fe400010e0606 */
[----:B------:R-:W-:Y:S02]  /*285b0*/  @!P1 IMAD.MOV.U32 R8, RZ, RZ, R4 ;  /* 0x000000ffff089224 */ /* 0x000fe400078e0004 */
[----:B------:R-:W-:Y:S02]  /*285c0*/  @!P1 IMAD.MOV.U32 R9, RZ, RZ, R7 ;  /* 0x000000ffff099224 */ /* 0x000fe400078e0007 */
[----:B------:R-:W-:Y:S02]  /*285d0*/  IMAD.MOV.U32 R13, RZ, RZ, R34 ;  /* 0x000000ffff0d7224 */ /* 0x000fe400078e0022 */
[----:B------:R-:W-:-:S07]  /*285e0*/  IMAD.MOV.U32 R5, RZ, RZ, R14 ;  /* 0x000000ffff057224 */ /* 0x000fce00078e000e */
[----:B------:R-:W-:Y:S05]  /*285f0*/  WARPSYNC.COLLECTIVE R15, `(.L_x_2197) ;  /* 0x000000000f087348 */ /* 0x000fea0003c00000 */
[----:B------:R0:W1:Y:S02]  /*28600*/  SHFL.IDX P6, R14, R13, R12, R11 ;  /* 0x0000000c0d0e7389 */ /* 0x00006400000c000b */
[----:B01----:R-:W-:Y:S01]  /*28610*/  ENDCOLLECTIVE ;  /* 0x000000000000791b */ /* 0x003fe20003800000 */
.L_x_2197:
[----:B------:R-:W2:Y:S01]  /*28620*/  @!P1 LD.E.128 R8, desc[UR52][R8.64] ;  /* 0x0000003408089980 */ /* 0x000ea2000c101d00 */
[----:B------:R-:W-:-:S05]  /*28630*/  @!P1 IADD3 R14, P2, R14, R21, RZ ;  /* 0x000000150e0e9210 */ /* 0x000fca0007f5e0ff */
[----:B------:R-:W-:Y:S02]  /*28640*/  @!P1 IMAD.X R5, R5, 0x1, R6, P2 ;  /* 0x0000000105059824 */ /* 0x000fe400010e0606 */
[----:B------:R-:W-:-:S06]  /*28650*/  @!P1 IMAD.MOV.U32 R4, RZ, RZ, R14 ;  /* 0x000000ffff049224 */ /* 0x000fcc00078e000e */
[----:B------:R-:W5:Y:S01]  /*28660*/  @!P1 LD.E.128 R4, desc[UR52][R4.64] ;  /* 0x0000003404049980 */ /* 0x000f62000c101d00 */
[----:B------:R-:W-:Y:S02]  /*28670*/  CS2R R48, SRZ ;  /* 0x0000000000307805 */ /* 0x000fe4000001ff00 */
[----:B------:R-:W-:Y:S01]  /*28680*/  CS2R R50, SRZ ;  /* 0x0000000000327805 */ /* 0x000fe2000001ff00 */
[----:B------:R-:W-:Y:S01]  /*28690*/  IMAD.MOV.U32 R13, RZ, RZ, R35 ;  /* 0x000000ffff0d7224 */ /* 0x000fe200078e0023 */
[----:B------:R-:W-:Y:S02]  /*286a0*/  CS2R R38, SRZ ;  /* 0x0000000000267805 */ /* 0x000fe4000001ff00 */
[----:B------:R-:W-:Y:S01]  /*286b0*/  CS2R R20, SRZ ;  /* 0x0000000000147805 */ /* 0x000fe2000001ff00 */
[----:B--2---:R-:W-:Y:S02]  /*286c0*/  @!P1 IMAD.MOV.U32 R49, RZ, RZ, R9 ;  /* 0x000000ffff319224 */ /* 0x004fe400078e0009 */
[----:B------:R-:W-:-:S02]  /*286d0*/  @!P1 IMAD.MOV.U32 R51, RZ, RZ, R11 ;  /* 0x000000ffff339224 */ /* 0x000fc400078e000b */
[----:B------:R-:W-:Y:S02]  /*286e0*/  IMAD.MOV.U32 R12, RZ, RZ, R49 ;  /* 0x000000ffff0c7224 */ /* 0x000fe400078e0031 */
[----:B------:R-:W-:Y:S02]  /*286f0*/  IMAD.MOV.U32 R11, RZ, RZ, 0x181f ;  /* 0x0000181fff0b7424 */ /* 0x000fe400078e00ff */
[----:B------:R-:W-:Y:S01]  /*28700*/  @!P1 IMAD.MOV.U32 R48, RZ, RZ, R8 ;  /* 0x000000ffff309224 */ /* 0x000fe200078e0008 */
[----:B------:R-:W-:Y:S01]  /*28710*/  PRMT R78, R12, 0x7610, R78 ;  /* 0x000076100c4e7816 */ /* 0x000fe2000000004e */
[----:B------:R-:W-:Y:S02]  /*28720*/  IMAD.MOV.U32 R12, RZ, RZ, 0x1 ;  /* 0x00000001ff0c7424 */ /* 0x000fe400078e00ff */
[----:B------:R-:W-:Y:S02]  /*28730*/  IMAD.MOV.U32 R0, RZ, RZ, R48 ;  /* 0x000000ffff007224 */ /* 0x000fe400078e0030 */
[----:B------:R-:W-:-:S07]  /*28740*/  @!P1 IMAD.MOV.U32 R50, RZ, RZ, R10 ;  /* 0x000000ffff329224 */ /* 0x000fce00078e000a */
[----:B-----5:R-:W-:Y:S05]  /*28750*/  WARPSYNC.COLLECTIVE R15, `(.L_x_2198) ;  /* 0x000000000f087348 */ /* 0x020fea0003c00000 */
[----:B------:R0:W1:Y:S02]  /*28760*/  SHFL.IDX P6, R14, R13, R12, R11 ;  /* 0x0000000c0d0e7389 */ /* 0x00006400000c000b */
[----:B01---5:R-:W-:Y:S01]  /*28770*/  ENDCOLLECTIVE ;  /* 0x000000000000791b */ /* 0x023fe20003800000 */
.L_x_2198:
[----:B------:R-:W-:Y:S01]  /*28780*/  IMAD.MOV.U32 R24, RZ, RZ, R51 ;  /* 0x000000ffff187224 */ /* 0x000fe200078e0033 */
[----:B------:R-:W-:Y:S01]  /*28790*/  PRMT R77, R0, 0x7610, R77 ;  /* 0x00007610004d7816 */ /* 0x000fe2000000004d */
[----:B------:R-:W-:-:S03]  /*287a0*/  IMAD.MOV.U32 R10, RZ, RZ, R50 ;  /* 0x000000ffff0a7224 */ /* 0x000fc600078e0032 */
[----:B------:R-:W-:Y:S02]  /*287b0*/  PRMT R52, R24, 0x7610, R52 ;  /* 0x0000761018347816 */ /* 0x000fe40000000034 */
[----:B------:R-:W-:Y:S01]  /*287c0*/  CS2R R24, SRZ ;  /* 0x0000000000187805 */ /* 0x000fe2000001ff00 */
[----:B------:R-:W-:Y:S01]  /*287d0*/  @!P1 IMAD.MOV.U32 R38, RZ, RZ, R4 ;  /* 0x000000ffff269224 */ /* 0x000fe200078e0004 */
[----:B------:R-:W-:Y:S01]  /*287e0*/  PRMT R37, R10, 0x7610, R37 ;  /* 0x000076100a257816 */ /* 0x000fe20000000025 */
[----:B------:R-:W-:Y:S02]  /*287f0*/  @!P1 IMAD.MOV.U32 R39, RZ, RZ, R5 ;  /* 0x000000ffff279224 */ /* 0x000fe400078e0005 */
[----:B------:R-:W-:Y:S02]  /*28800*/  @!P1 IMAD.MOV.U32 R20, RZ, RZ, R6 ;  /* 0x000000ffff149224 */ /* 0x000fe400078e0006 */
[----:B------:R-:W-:Y:S02]  /*28810*/  IMAD.MOV.U32 R13, RZ, RZ, R32 ;  /* 0x000000ffff0d7224 */ /* 0x000fe400078e0020 */
[----:B------:R-:W-:-:S02]  /*28820*/  @!P1 IMAD.MOV.U32 R21, RZ, RZ, R7 ;  /* 0x000000ffff159224 */ /* 0x000fc400078e0007 */
[----:B------:R-:W-:Y:S02]  /*28830*/  IMAD.MOV.U32 R4, RZ, RZ, R38 ;  /* 0x000000ffff047224 */ /* 0x000fe400078e0026 */
[----:B------:R-:W-:Y:S02]  /*28840*/  IMAD.MOV.U32 R5, RZ, RZ, R39 ;  /* 0x000000ffff057224 */ /* 0x000fe400078e0027 */
[----:B------:R-:W-:Y:S01]  /*28850*/  IMAD.MOV.U32 R6, RZ, RZ, R20 ;  /* 0x000000ffff067224 */ /* 0x000fe200078e0014 */
[----:B------:R-:W-:Y:S01]  /*28860*/  PRMT R79, R4, 0x7610, R79 ;  /* 0x00007610044f7816 */ /* 0x000fe2000000004f */
[----:B------:R-:W-:Y:S01]  /*28870*/  IMAD.MOV.U32 R0, RZ, RZ, R14 ;  /* 0x000000ffff007224 */ /* 0x000fe200078e000e */
[----:B------:R-:W-:-:S07]  /*28880*/  PRMT R80, R5, 0x7610, R80 ;  /* 0x0000761005507816 */ /* 0x000fce0000000050 */
[----:B------:R-:W-:Y:S05]  /*28890*/  WARPSYNC.COLLECTIVE R15, `(.L_x_2199) ;  /* 0x000000000f087348 */ /* 0x000fea0003c00000 */
[----:B------:R0:W1:Y:S02]  /*288a0*/  SHFL.IDX P6, R14, R13, R12, R11 ;  /* 0x0000000c0d0e7389 */ /* 0x00006400000c000b */
[----:B01----:R-:W-:Y:S01]  /*288b0*/  ENDCOLLECTIVE ;  /* 0x000000000000791b */ /* 0x003fe20003800000 */
.L_x_2199:
[----:B------:R-:W-:Y:S01]  /*288c0*/  IMAD.MOV.U32 R7, RZ, RZ, R21 ;  /* 0x000000ffff077224 */ /* 0x000fe200078e0015 */
[----:B------:R-:W-:-:S04]  /*288d0*/  PRMT R81, R6, 0x7610, R81 ;  /* 0x0000761006517816 */ /* 0x000fc80000000051 */
[----:B------:R-:W-:Y:S01]  /*288e0*/  PRMT R82, R7, 0x7610, R82 ;  /* 0x0000761007527816 */ /* 0x000fe20000000052 */
[----:B------:R-:W-:Y:S02]  /*288f0*/  IMAD.MOV.U32 R13, RZ, RZ, R33 ;  /* 0x000000ffff0d7224 */ /* 0x000fe400078e0021 */
[----:B------:R-:W-:-:S07]  /*28900*/  IMAD.MOV.U32 R8, RZ, RZ, R14 ;  /* 0x000000ffff087224 */ /* 0x000fce00078e000e */
[----:B------:R-:W-:Y:S05]  /*28910*/  WARPSYNC.COLLECTIVE R15, `(.L_x_2200) ;  /* 0x000000000f087348 */ /* 0x000fea0003c00000 */
[----:B------:R0:W1:Y:S02]  /*28920*/  SHFL.IDX P6, R14, R13, R12, R11 ;  /* 0x0000000c0d0e7389 */ /* 0x00006400000c000b */
[----:B01----:R-:W-:Y:S01]  /*28930*/  ENDCOLLECTIVE ;  /* 0x000000000000791b */ /* 0x003fe20003800000 */
.L_x_2200:
[----:B------:R-:W-:Y:S02]  /*28940*/  IMAD.MOV.U32 R13, RZ, RZ, R34 ;  /* 0x000000ffff0d7224 */ /* 0x000fe400078e0022 */
[----:B------:R-:W-:-:S07]  /*28950*/  IMAD.MOV.U32 R9, RZ, RZ, R14 ;  /* 0x000000ffff097224 */ /* 0x000fce00078e000e */
[----:B------:R-:W-:Y:S05]  /*28960*/  WARPSYNC.COLLECTIVE R15, `(.L_x_2201) ;  /* 0x000000000f087348 */ /* 0x000fea0003c00000 */
[----:B------:R0:W1:Y:S02]  /*28970*/  SHFL.IDX P6, R14, R13, R12, R11 ;  /* 0x0000000c0d0e7389 */ /* 0x00006400000c000b */
[----:B01----:R-:W-:Y:S01]  /*28980*/  ENDCOLLECTIVE ;  /* 0x000000000000791b */ /* 0x003fe20003800000 */
.L_x_2201:
[----:B------:R-:W-:Y:S05]  /*28990*/  BRA `(.L_x_2202) ;  /* 0xfffffe4000947947 */ /* 0x000fea000383ffff */
.L_x_1848:
[----:B------:R-:W-:Y:S01]  /*289a0*/  BSSY B1, `(.L_x_2203) ;  /* 0x0000008000017945 */ /* 0x000fe20003800000 */
[----:B------:R-:W-:Y:S02]  /*289b0*/  IMAD.MOV.U32 R13, RZ, RZ, R35 ;  /* 0x000000ffff0d7224 */ /* 0x000fe400078e0023 */
[----:B------:R-:W-:Y:S02]  /*289c0*/  IMAD.MOV.U32 R12, RZ, RZ, 0x2 ;  /* 0x00000002ff0c7424 */ /* 0x000fe400078e00ff */
[----:B------:R-:W-:Y:S02]  /*289d0*/  IMAD.MOV.U32 R11, RZ, RZ, 0x181f ;  /* 0x0000181fff0b7424 */ /* 0x000fe400078e00ff */
[----:B0-----:R-:W-:-:S07]  /*289e0*/  IMAD.MOV.U32 R15, RZ, RZ, -0x1 ;  /* 0xffffffffff0f7424 */ /* 0x001fce00078e00ff */
[----:B----4-:R-:W-:Y:S05]  /*289f0*/  WARPSYNC.COLLECTIVE R15, `(.L_x_2204) ;  /* 0x000000000f087348 */ /* 0x010fea0003c00000 */
[----:B------:R0:W1:Y:S02]  /*28a00*/  SHFL.IDX P6, R14, R13, R12, R11 ;  /* 0x0000000c0d0e7389 */ /* 0x00006400000c000b */
[----:B01--4-:R-:W-:Y:S01]  /*28a10*/  ENDCOLLECTIVE ;  /* 0x000000000000791b */ /* 0x013fe20003800000 */
.L_x_2204:
[----:B------:R-:W-:Y:S05]  /*28a20*/  BSYNC B1 ;  /* 0x0000000000017941 */ /* 0x000fea0003800000 */
.L_x_2203:
[----:B------:R-:W-:Y:S02]  /*28a30*/  IMAD.MOV.U32 R13, RZ, RZ, R32 ;  /* 0x000000ffff0d7224 */ /* 0x000fe400078e0020 */
[----:B------:R-:W-:Y:S02]  /*28a40*/  IMAD.MOV.U32 R12, RZ, RZ, 0x2 ;  /* 0x00000002ff0c7424 */ /* 0x000fe400078e00ff */
[----:B------:R-:W-:Y:S02]  /*28a50*/  IMAD.MOV.U32 R11, RZ, RZ, 0x181f ;  /* 0x0000181fff0b7424 */ /* 0x000fe400078e00ff */
[----:B------:R-:W-:Y:S02]  /*28a60*/  IMAD.MOV.U32 R15, RZ, RZ, -0x1 ;  /* 0xffffffffff0f7424 */ /* 0x000fe400078e00ff */
[----:B------:R-:W-:Y:S02]  /*28a70*/  IMAD.MOV.U32 R0, RZ, RZ, R14 ;  /* 0x000000ffff007224 */ /* 0x000fe400078e000e */
[----:B------:R-:W-:-:S07]  /*28a80*/  VIADD R10, R56, 0x40 ;  /* 0x00000040380a7836 */ /* 0x000fce0000000000 */
[----:B------:R-:W-:Y:S05]  /*28a90*/  WARPSYNC.COLLECTIVE R15, `(.L_x_2205) ;  /* 0x000000000f087348 */ /* 0x000fea0003c00000 */
[----:B------:R0:W1:Y:S02]  /*28aa0*/  SHFL.IDX P6, R14, R13, R12, R11 ;  /* 0x0000000c0d0e7389 */ /* 0x00006400000c000b */
[----:B01----:R-:W-:Y:S01]  /*28ab0*/  ENDCOLLECTIVE ;  /* 0x000000000000791b */ /* 0x003fe20003800000 */
.L_x_2205:
        /* <DEDUP_REMOVED lines=8> */
.L_x_2206:
[----:B------:R-:W-:-:S05]  /*28b40*/  @!P1 IADD3 R8, P2, R8, R31, RZ ;  /* 0x0000001f08089210 */ /* 0x000fca0007f5e0ff */
[----:B------:R-:W-:Y:S02]  /*28b50*/  @!P1 IMAD.X R9, R0, 0x1, R29, P2 ;  /* 0x0000000100099824 */ /* 0x000fe400010e061d */
[----:B------:R-:W-:Y:S02]  /*28b60*/  IMAD.MOV.U32 R13, RZ, RZ, R34 ;  /* 0x000000ffff0d7224 */ /* 0x000fe400078e0022 */
[----:B------:R-:W-:-:S07]  /*28b70*/  IMAD.MOV.U32 R28, RZ, RZ, R14 ;  /* 0x000000ffff1c7224 */ /* 0x000fce00078e000e */
[----:B------:R-:W-:Y:S05]  /*28b80*/  WARPSYNC.COLLECTIVE R15, `(.L_x_2207) ;  /* 0x000000000f087348 */ /* 0x000fea0003c00000 */
[----:B------:R0:W1:Y:S02]  /*28b90*/  SHFL.IDX P6, R14, R13, R12, R11 ;  /* 0x0000000c0d0e7389 */ /* 0x00006400000c000b */
[----:B01----:R-:W-:Y:S01]  /*28ba0*/  ENDCOLLECTIVE ;  /* 0x000000000000791b */ /* 0x003fe20003800000 */
.L_x_2207:
[----:B------:R-:W2:Y:S01]  /*28bb0*/  @!P1 LD.E.128 R8, desc[UR52][R8.64] ;  /* 0x0000003408089980 */ /* 0x000ea2000c101d00 */
[----:B------:R-:W-:-:S05]  /*28bc0*/  @!P1 IADD3 R14, P2, R14, R31, RZ ;  /* 0x0000001f0e0e9210 */ /* 0x000fca0007f5e0ff */
[----:B------:R-:W-:-:S04]  /*28bd0*/  @!P1 IMAD.X R29, R28, 0x1, R29, P2 ;  /* 0x000000011c1d9824 */ /* 0x000fc800010e061d */
[----:B------:R-:W-:-:S05]  /*28be0*/  @!P1 IMAD.MOV.U32 R15, RZ, RZ, R29 ;  /* 0x000000ffff0f9224 */ /* 0x000fca00078e001d */
[----:B------:R0:W5:Y:S01]  /*28bf0*/  @!P1 LD.E.128 R28, desc[UR52][R14.64] ;  /* 0x000000340e1c9980 */ /* 0x000162000c101d00 */
[----:B------:R-:W-:Y:S02]  /*28c00*/  CS2R R44, SRZ ;  /* 0x00000000002c7805 */ /* 0x000fe4000001ff00 */
[----:B------:R-:W-:Y:S01]  /*28c10*/  CS2R R46, SRZ ;  /* 0x00000000002e7805 */ /* 0x000fe2000001ff00 */
[----:B------:R-:W-:Y:S01]  /*28c20*/  IMAD.MOV.U32 R13, RZ, RZ, R35 ;  /* 0x000000ffff0d7224 */ /* 0x000fe200078e0023 */
[----:B------:R-:W-:Y:S02]  /*28c30*/  CS2R R40, SRZ ;  /* 0x0000000000287805 */ /* 0x000fe4000001ff00 */
[----:B------:R-:W-:Y:S01]  /*28c40*/  CS2R R42, SRZ ;  /* 0x00000000002a7805 */ /* 0x000fe2000001ff00 */
[----:B0-----:R-:W-:Y:S02]  /*28c50*/  IMAD.MOV.U32 R15, RZ, RZ, -0x1 ;  /* 0xffffffffff0f7424 */ /* 0x001fe400078e00ff */
[----:B--2---:R-:W-:-:S02]  /*28c60*/  @!P1 IMAD.MOV.U32 R45, RZ, RZ, R9 ;  /* 0x000000ffff2d9224 */ /* 0x004fc400078e0009 */
[----:B------:R-:W-:Y:S02]  /*28c70*/  @!P1 IMAD.MOV.U32 R47, RZ, RZ, R11 ;  /* 0x000000ffff2f9224 */ /* 0x000fe400078e000b */
[----:B------:R-:W-:Y:S02]  /*28c80*/  IMAD.MOV.U32 R12, RZ, RZ, R45 ;  /* 0x000000ffff0c7224 */ /* 0x000fe400078e002d */
[----:B------:R-:W-:Y:S02]  /*28c90*/  IMAD.MOV.U32 R11, RZ, RZ, 0x181f ;  /* 0x0000181fff0b7424 */ /* 0x000fe400078e00ff */
[----:B------:R-:W-:Y:S01]  /*28ca0*/  @!P1 IMAD.MOV.U32 R44, RZ, RZ, R8 ;  /* 0x000000ffff2c9224 */ /* 0x000fe200078e0008 */
[----:B------:R-:W-:Y:S01]  /*28cb0*/  PRMT R66, R12, 0x7610, R66 ;  /* 0x000076100c427816 */ /* 0x000fe20000000042 */
[----:B------:R-:W-:Y:S02]  /*28cc0*/  IMAD.MOV.U32 R12, RZ, RZ, 0x3 ;  /* 0x00000003ff0c7424 */ /* 0x000fe400078e00ff */
[----:B------:R-:W-:-:S02]  /*28cd0*/  IMAD.MOV.U32 R0, RZ, RZ, R44 ;  /* 0x000000ffff007224 */ /* 0x000fc400078e002c */
[----:B------:R-:W-:-:S07]  /*28ce0*/  @!P1 IMAD.MOV.U32 R46, RZ, RZ, R10 ;  /* 0x000000ffff2e9224 */ /* 0x000fce00078e000a */
[----:B-----5:R-:W-:Y:S05]  /*28cf0*/  WARPSYNC.COLLECTIVE R15, `(.L_x_2208) ;  /* 0x000000000f087348 */ /* 0x020fea0003c00000 */
[----:B------:R0:W1:Y:S02]  /*28d00*/  SHFL.IDX P6, R14, R13, R12, R11 ;  /* 0x0000000c0d0e7389 */ /* 0x00006400000c000b */
[----:B01---5:R-:W-:Y:S01]  /*28d10*/  ENDCOLLECTIVE ;  /* 0x000000000000791b */ /* 0x023fe20003800000 */
.L_x_2208:
[----:B------:R-:W-:Y:S01]  /*28d20*/  IMAD.MOV.U32 R9, RZ, RZ, R47 ;  /* 0x000000ffff097224 */ /* 0x000fe200078e002f */
[----:B------:R-:W-:Y:S01]  /*28d30*/  PRMT R65, R0, 0x7610, R65 ;  /* 0x0000761000417816 */ /* 0x000fe20000000041 */
[----:B------:R-:W-:-:S03]  /*28d40*/  IMAD.MOV.U32 R8, RZ, RZ, R46 ;  /* 0x000000ffff087224 */ /* 0x000fc600078e002e */
[----:B------:R-:W-:Y:S02]  /*28d50*/  PRMT R54, R9, 0x7610, R54 ;  /* 0x0000761009367816 */ /* 0x000fe40000000036 */
[----:B------:R-:W-:Y:S01]  /*28d60*/  PRMT R53, R8, 0x7610, R53 ;  /* 0x0000761008357816 */ /* 0x000fe20000000035 */
[----:B------:R-:W-:Y:S02]  /*28d70*/  @!P1 IMAD.MOV.U32 R40, RZ, RZ, R28 ;  /* 0x000000ffff289224 */ /* 0x000fe400078e001c */
        /* <DEDUP_REMOVED lines=13> */
.L_x_2209:
[----:B------:R-:W-:Y:S02]  /*28e50*/  PRMT R74, R10, 0x7610, R74 ;  /* 0x000076100a4a7816 */ /* 0x000fe4000000004a */
[----:B------:R-:W-:Y:S01]  /*28e60*/  CS2R R8, SRZ ;  /* 0x0000000000087805 */ /* 0x000fe2000001ff00 */
[----:B------:R-:W-:Y:S02]  /*28e70*/  IMAD.MOV.U32 R13, RZ, RZ, R33 ;  /* 0x000000ffff0d7224 */ /* 0x000fe400078e0021 */
[----:B------:R-:W-:-:S07]  /*28e80*/  IMAD.MOV.U32 R32, RZ, RZ, R14 ;  /* 0x000000ffff207224 */ /* 0x000fce00078e000e */
[----:B------:R-:W-:Y:S05]  /*28e90*/  WARPSYNC.COLLECTIVE R15, `(.L_x_2210) ;  /* 0x000000000f087348 */ /* 0x000fea0003c00000 */
[----:B------:R0:W1:Y:S02]  /*28ea0*/  SHFL.IDX P6, R14, R13, R12, R11 ;  /* 0x0000000c0d0e7389 */ /* 0x00006400000c000b */
[----:B01----:R-:W-:Y:S01]  /*28eb0*/  ENDCOLLECTIVE ;  /* 0x000000000000791b */ /* 0x003fe20003800000 */
.L_x_2210:
[----:B------:R-:W-:Y:S02]  /*28ec0*/  IMAD.MOV.U32 R13, RZ, RZ, R34 ;  /* 0x000000ffff0d7224 */ /* 0x000fe400078e0022 */
[----:B------:R-:W-:-:S07]  /*28ed0*/  IMAD.MOV.U32 R33, RZ, RZ, R14 ;  /* 0x000000ffff217224 */ /* 0x000fce00078e000e */
[----:B------:R-:W-:Y:S05]  /*28ee0*/  WARPSYNC.COLLECTIVE R15, `(.L_x_2211) ;  /* 0x000000000f087348 */ /* 0x000fea0003c00000 */
[----:B------:R0:W1:Y:S02]  /*28ef0*/  SHFL.IDX P6, R14, R13, R12, R11 ;  /* 0x0000000c0d0e7389 */ /* 0x00006400000c000b */
[----:B01----:R-:W-:Y:S01]  /*28f00*/  ENDCOLLECTIVE ;  /* 0x000000000000791b */ /* 0x003fe20003800000 */
.L_x_2211:
[----:B------:R-:W-:-:S05]  /*28f10*/  IMAD.MOV.U32 R11, RZ, RZ, R43 ;  /* 0x000000ffff0b7224 */ /* 0x000fca00078e002b */
[----:B------:R-:W-:Y:S01]  /*28f20*/  PRMT R75, R11, 0x7610, R75 ;  /* 0x000076100b4b7816 */ /* 0x000fe2000000004b */
[----:B------:R-:W-:Y:S01]  /*28f30*/  IMAD.MOV.U32 R34, RZ, RZ, R14 ;  /* 0x000000ffff227224 */ /* 0x000fe200078e000e */
[----:B------:R-:W-:Y:S06]  /*28f40*/  BRA `(.L_x_2212) ;  /* 0xfffffe4000807947 */ /* 0x000fec000383ffff */
.L_x_1852:
[----:B0-----:R0:W1:Y:S02]  /*28f50*/  SYNCS.PHASECHK.TRANS64.TRYWAIT P4, [R18+URZ+0x28800], R29 ;  /* 0x0288001d120075a7 */ /* 0x001064000808017f */
[----:B-1----:R-:W-:Y:S05]  /*28f60*/  @!P4 NANOSLEEP.SYNCS 0x989680 ;  /* 0x009896800000c95d */ /* 0x002fea0003900000 */
[----:B------:R-:W1:Y:S02]  /*28f70*/  @!P4 SYNCS.PHASECHK.TRANS64 P4, [R18+URZ+0x28800], R29 ;  /* 0x0288001d1200c5a7 */ /* 0x000e64000808007f */
[----:B-1----:R-:W-:Y:S05]  /*28f80*/  @!P4 BRA `(.L_x_1852) ;  /* 0xfffffffc00f0c947 */ /* 0x002fea000383ffff */
[----:B------:R-:W-:Y:S05]  /*28f90*/  BRA `(.L_x_2213) ;  /* 0xfffffe4400347947 */ /* 0x000fea000383ffff */
.L_x_1862:
[----:B--2---:R2:W3:Y:S02]  /*28fa0*/  SYNCS.PHASECHK.TRANS64.TRYWAIT P1, [R8+URZ+0x28830], R3 ;  /* 0x02883003080075a7 */ /* 0x0044e4000802017f */
[----:B---3--:R-:W-:Y:S05]  /*28fb0*/  @!P1 NANOSLEEP.SYNCS 0x989680 ;  /* 0x009896800000995d */ /* 0x008fea0003900000 */
[----:B------:R-:W3:Y:S02]  /*28fc0*/  @!P1 SYNCS.PHASECHK.TRANS64 P1, [R8+URZ+0x28830], R3 ;  /* 0x02883003080095a7 */ /* 0x000ee4000802007f */
[----:B---3--:R-:W-:Y:S05]  /*28fd0*/  @!P1 BRA `(.L_x_1862) ;  /* 0xfffffffc00f09947 */ /* 0x008fea000383ffff */
[----:B------:R-:W-:Y:S05]  /*28fe0*/  BRA `(.L_x_1861) ;  /* 0xfffffe6000387947 */ /* 0x000fea000383ffff */
.L_x_1881:
[----:B-1----:R1:W2:Y:S02]  /*28ff0*/  SYNCS.PHASECHK.TRANS64.TRYWAIT P4, [R25+URZ+0x28830], R24 ;  /* 0x02883018190075a7 */ /* 0x0022a4000808017f */
[----:B--2---:R-:W-:Y:S05]  /*29000*/  @!P4 NANOSLEEP.SYNCS 0x989680 ;  /* 0x009896800000c95d */ /* 0x004fea0003900000 */
[----:B------:R-:W2:Y:S02]  /*29010*/  @!P4 SYNCS.PHASECHK.TRANS64 P4, [R25+URZ+0x28830], R24 ;  /* 0x028830181900c5a7 */ /* 0x000ea4000808007f */
[----:B--2---:R-:W-:Y:S05]  /*29020*/  @!P4 BRA `(.L_x_1881) ;  /* 0xfffffffc00f0c947 */ /* 0x004fea000383ffff */
[----:B------:R-:W-:Y:S05]  /*29030*/  BRA `(.L_x_1880) ;  /* 0xfffffe9400307947 */ /* 0x000fea000383ffff */
.L_x_1885:
[----:B-1----:R1:W2:Y:S02]  /*29040*/  SYNCS.PHASECHK.TRANS64.TRYWAIT P3, [R206+URZ+0x28850], R187 ;  /* 0x028850bbce0075a7 */ /* 0x0022a4000806017f */
[----:B--2---:R-:W-:Y:S05]  /*29050*/  @!P3 NANOSLEEP.SYNCS 0x989680 ;  /* 0x009896800000b95d */ /* 0x004fea0003900000 */
[----:B------:R-:W2:Y:S02]  /*29060*/  @!P3 SYNCS.PHASECHK.TRANS64 P3, [R206+URZ+0x28850], R187 ;  /* 0x028850bbce00b5a7 */ /* 0x000ea4000806007f */
[----:B--2---:R-:W-:Y:S05]  /*29070*/  @!P3 BRA `(.L_x_1885) ;  /* 0xfffffffc00f0b947 */ /* 0x004fea000383ffff */
[----:B------:R-:W-:Y:S05]  /*29080*/  BRA `(.L_x_1882) ;  /* 0xfffffe9800707947 */ /* 0x000fea000383ffff */
.L_x_1906:
[----:B-1----:R1:W2:Y:S02]  /*29090*/  SYNCS.PHASECHK.TRANS64.TRYWAIT P2, [R3+URZ+0x28830], R0 ;  /* 0x02883000030075a7 */ /* 0x0022a4000804017f */
[----:B--2---:R-:W-:Y:S05]  /*290a0*/  @!P2 NANOSLEEP.SYNCS 0x989680 ;  /* 0x009896800000a95d */ /* 0x004fea0003900000 */
[----:B------:R-:W2:Y:S02]  /*290b0*/  @!P2 SYNCS.PHASECHK.TRANS64 P2, [R3+URZ+0x28830], R0 ;  /* 0x028830000300a5a7 */ /* 0x000ea4000804007f */
[----:B--2---:R-:W-:Y:S05]  /*290c0*/  @!P2 BRA `(.L_x_1906) ;  /* 0xfffffffc00f0a947 */ /* 0x004fea000383ffff */
[----:B------:R-:W-:Y:S05]  /*290d0*/  BRA `(.L_x_1905) ;  /* 0xfffffec8009c7947 */ /* 0x000fea000383ffff */
.L_x_1910:
[----:B-1----:R1:W2:Y:S02]  /*290e0*/  SYNCS.PHASECHK.TRANS64.TRYWAIT P1, [R3+URZ+0x28850], R0 ;  /* 0x02885000030075a7 */ /* 0x0022a4000802017f */
[----:B--2---:R-:W-:Y:S05]  /*290f0*/  @!P1 NANOSLEEP.SYNCS 0x989680 ;  /* 0x009896800000995d */ /* 0x004fea0003900000 */
[----:B------:R-:W2:Y:S02]  /*29100*/  @!P1 SYNCS.PHASECHK.TRANS64 P1, [R3+URZ+0x28850], R0 ;  /* 0x02885000030095a7 */ /* 0x000ea4000802007f */
[----:B--2---:R-:W-:Y:S05]  /*29110*/  @!P1 BRA `(.L_x_1910) ;  /* 0xfffffffc00f09947 */ /* 0x004fea000383ffff */
[----:B------:R-:W-:Y:S05]  /*29120*/  BRA `(.L_x_1907) ;  /* 0xfffffecc00e87947 */ /* 0x000fea000383ffff */
.L_x_1919:
[----:B-1----:R1:W2:Y:S02]  /*29130*/  SYNCS.PHASECHK.TRANS64.TRYWAIT P2, [R3+URZ+0x28830], R0 ;  /* 0x02883000030075a7 */ /* 0x0022a4000804017f */
[----:B--2---:R-:W-:Y:S05]  /*29140*/  @!P2 NANOSLEEP.SYNCS 0x989680 ;  /* 0x009896800000a95d */ /* 0x004fea0003900000 */
[----:B------:R-:W2:Y:S02]  /*29150*/  @!P2 SYNCS.PHASECHK.TRANS64 P2, [R3+URZ+0x28830], R0 ;  /* 0x028830000300a5a7 */ /* 0x000ea4000804007f */
[----:B--2---:R-:W-:Y:S05]  /*29160*/  @!P2 BRA `(.L_x_1919) ;  /* 0xfffffffc00f0a947 */ /* 0x004fea000383ffff */
[----:B------:R-:W-:Y:S05]  /*29170*/  BRA `(.L_x_1918) ;  /* 0xfffffeec00587947 */ /* 0x000fea000383ffff */
.L_x_1923:
[----:B-1----:R1:W2:Y:S02]  /*29180*/  SYNCS.PHASECHK.TRANS64.TRYWAIT P1, [R3+URZ+0x28850], R0 ;  /* 0x02885000030075a7 */ /* 0x0022a4000802017f */
[----:B--2---:R-:W-:Y:S05]  /*29190*/  @!P1 NANOSLEEP.SYNCS 0x989680 ;  /* 0x009896800000995d */ /* 0x004fea0003900000 */
[----:B------:R-:W2:Y:S02]  /*291a0*/  @!P1 SYNCS.PHASECHK.TRANS64 P1, [R3+URZ+0x28850], R0 ;  /* 0x02885000030095a7 */ /* 0x000ea4000802007f */
[----:B--2---:R-:W-:Y:S05]  /*291b0*/  @!P1 BRA `(.L_x_1923) ;  /* 0xfffffffc00f09947 */ /* 0x004fea000383ffff */
[----:B------:R-:W-:Y:S05]  /*291c0*/  BRA `(.L_x_1920) ;  /* 0xfffffef000a47947 */ /* 0x000fea000383ffff */
.L_x_1938:
[----:B-1----:R1:W2:Y:S02]  /*291d0*/  SYNCS.PHASECHK.TRANS64.TRYWAIT P1, [R11+URZ+0x28850], R4 ;  /* 0x028850040b0075a7 */ /* 0x0022a4000802017f */
[----:B--2---:R-:W-:Y:S05]  /*291e0*/  @!P1 NANOSLEEP.SYNCS 0x989680 ;  /* 0x009896800000995d */ /* 0x004fea0003900000 */
[----:B------:R-:W2:Y:S02]  /*291f0*/  @!P1 SYNCS.PHASECHK.TRANS64 P1, [R11+URZ+0x28850], R4 ;  /* 0x028850040b0095a7 */ /* 0x000ea4000802007f */
[----:B--2---:R-:W-:Y:S05]  /*29200*/  @!P1 BRA `(.L_x_1938) ;  /* 0xfffffffc00f09947 */ /* 0x004fea000383ffff */
[----:B------:R-:W-:Y:S05]  /*29210*/  BRA `(.L_x_1937) ;  /* 0xffffff2000047947 */ /* 0x000fea000383ffff */
.L_x_1944:
[----:B------:R-:W-:Y:S02]  /*29220*/  IMAD.MOV.U32 R13, RZ, RZ, R8 ;  /* 0x000000ffff0d7224 */ /* 0x000fe400078e0008 */
[----:B------:R-:W-:Y:S02]  /*29230*/  IMAD.MOV.U32 R12, RZ, RZ, RZ ;  /* 0x000000ffff0c7224 */ /* 0x000fe400078e00ff */
[----:B------:R-:W-:Y:S02]  /*29240*/  IMAD.MOV.U32 R11, RZ, RZ, 0x181f ;  /* 0x0000181fff0b7424 */ /* 0x000fe400078e00ff */
[----:B------:R-:W-:-:S07]  /*29250*/  IMAD.MOV.U32 R15, RZ, RZ, -0x1 ;  /* 0xffffffffff0f7424 */ /* 0x000fce00078e00ff */
[----:B-----5:R-:W-:Y:S05]  /*29260*/  WARPSYNC.COLLECTIVE R15, `(.L_x_2214) ;  /* 0x000000000f087348 */ /* 0x020fea0003c00000 */
[----:B------:R0:W1:Y:S02]  /*29270*/  SHFL.IDX P6, R14, R13, R12, R11 ;  /* 0x0000000c0d0e7389 */ /* 0x00006400000c000b */
[----:B01---5:R-:W-:Y:S01]  /*29280*/  ENDCOLLECTIVE ;  /* 0x000000000000791b */ /* 0x023fe20003800000 */
.L_x_2214:
[----:B------:R-:W-:Y:S02]  /*29290*/  IMAD.MOV.U32 R13, RZ, RZ, R0 ;  /* 0x000000ffff0d7224 */ /* 0x000fe400078e0000 */
[----:B------:R-:W-:-:S07]  /*292a0*/  IMAD.MOV.U32 R3, RZ, RZ, R14 ;  /* 0x000000ffff037224 */ /* 0x000fce00078e000e */
[----:B------:R-:W-:Y:S05]  /*292b0*/  WARPSYNC.COLLECTIVE R15, `(.L_x_2215) ;  /* 0x000000000f087348 */ /* 0x000fea0003c00000 */
[----:B------:R0:W1:Y:S02]  /*292c0*/  SHFL.IDX P6, R14, R13, R12, R11 ;  /* 0x0000000c0d0e7389 */ /* 0x00006400000c000b */
[----:B01----:R-:W-:Y:S01]  /*292d0*/  ENDCOLLECTIVE ;  /* 0x000000000000791b */ /* 0x003fe20003800000 */
.L_x_2215:
[----:B------:R-:W-:Y:S05]  /*292e0*/  BRA `(.L_x_2216) ;  /* 0xffffff3800e47947 */ /* 0x000fea000383ffff */
.L_x_1947:
[----:B------:R-:W-:Y:S01]  /*292f0*/  BSSY B1, `(.L_x_2217) ;  /* 0x0000008000017945 */ /* 0x000fe20003800000 */
[----:B------:R-:W-:Y:S02]  /*29300*/  IMAD.MOV.U32 R13, RZ, RZ, R8 ;  /* 0x000000ffff0d7224 */ /* 0x000fe400078e0008 */
[----:B------:R-:W-:Y:S02]  /*29310*/  IMAD.MOV.U32 R12, RZ, RZ, 0x1 ;  /* 0x00000001ff0c7424 */ /* 0x000fe400078e00ff */
[----:B---3--:R-:W-:Y:S02]  /*29320*/  IMAD.MOV.U32 R11, RZ, RZ, 0x181f ;  /* 0x0000181fff0b7424 */ /* 0x008fe400078e00ff */
[----:B------:R-:W-:-:S07]  /*29330*/  IMAD.MOV.U32 R15, RZ, RZ, -0x1 ;  /* 0xffffffffff0f7424 */ /* 0x000fce00078e00ff */
[----:B012--5:R-:W-:Y:S05]  /*29340*/  WARPSYNC.COLLECTIVE R15, `(.L_x_2218) ;  /* 0x000000000f087348 */ /* 0x027fea0003c00000 */
[----:B--2---:R2:W3:Y:S02]  /*29350*/  SHFL.IDX P6, R14, R13, R12, R11 ;  /* 0x0000000c0d0e7389 */ /* 0x0044e400000c000b */
[----:B0123-5:R-:W-:Y:S01]  /*29360*/  ENDCOLLECTIVE ;  /* 0x000000000000791b */ /* 0x02ffe20003800000 */
.L_x_2218:
[----:B------:R-:W-:Y:S05]  /*29370*/  BSYNC B1 ;  /* 0x0000000000017941 */ /* 0x000fea0003800000 */
.L_x_2217:
        /* <DEDUP_REMOVED lines=8> */
.L_x_2219:
[----:B------:R-:W-:Y:S05]  /*29400*/  BRA `(.L_x_2220) ;  /* 0xffffff3800e07947 */ /* 0x000fea000383ffff */
.L_x_1950:
        /* <DEDUP_REMOVED lines=8> */
.L_x_2222:
[----:B------:R-:W-:Y:S05]  /*29490*/  BSYNC B1 ;  /* 0x0000000000017941 */ /* 0x000fea0003800000 */
.L_x_2221:
        /* <DEDUP_REMOVED lines=8> */
.L_x_2223:
[----:B------:R-:W-:Y:S05]  /*29520*/  BRA `(.L_x_2224) ;  /* 0xffffff3800e07947 */ /* 0x000fea000383ffff */
.L_x_1953:
        /* <DEDUP_REMOVED lines=8> */
.L_x_2226:
[----:B------:R-:W-:Y:S05]  /*295b0*/  BSYNC B1 ;  /* 0x0000000000017941 */ /* 0x000fea0003800000 */
.L_x_2225:
        /* <DEDUP_REMOVED lines=8> */
.L_x_2227:
[----:B------:R-:W-:Y:S05]  /*29640*/  BRA `(.L_x_2228) ;  /* 0xffffff3800e07947 */ /* 0x000fea000383ffff */
.L_x_1955:
[----:B------:R-:W-:Y:S02]  /*29650*/  IMAD.MOV.U32 R13, RZ, RZ, R4 ;  /* 0x000000ffff0d7224 */ /* 0x000fe400078e0004 */
[----:B------:R-:W-:Y:S02]  /*29660*/  IMAD.MOV.U32 R12, RZ, RZ, RZ ;  /* 0x000000ffff0c7224 */ /* 0x000fe400078e00ff */
[----:B------:R-:W-:Y:S02]  /*29670*/  IMAD.MOV.U32 R11, RZ, RZ, 0x1c1f ;  /* 0x00001c1fff0b7424 */ /* 0x000fe400078e00ff */
[----:B------:R-:W-:-:S07]  /*29680*/  IMAD.MOV.U32 R15, RZ, RZ, -0x1 ;  /* 0xffffffffff0f7424 */ /* 0x000fce00078e00ff */
[----:B------:R-:W-:Y:S05]  /*29690*/  WARPSYNC.COLLECTIVE R15, `(.L_x_2229) ;  /* 0x000000000f087348 */ /* 0x000fea0003c00000 */
[----:B------:R0:W1:Y:S02]  /*296a0*/  SHFL.IDX P6, R14, R13, R12, R11 ;  /* 0x0000000c0d0e7389 */ /* 0x00006400000c000b */
[----:B01----:R-:W-:Y:S01]  /*296b0*/  ENDCOLLECTIVE ;  /* 0x000000000000791b */ /* 0x003fe20003800000 */
.L_x_2229:
[----:B------:R-:W-:Y:S02]  /*296c0*/  IMAD.MOV.U32 R13, RZ, RZ, R3 ;  /* 0x000000ffff0d7224 */ /* 0x000fe400078e0003 */
[----:B------:R-:W-:-:S07]  /*296d0*/  IMAD.MOV.U32 R0, RZ, RZ, R14 ;  /* 0x000000ffff007224 */ /* 0x000fce00078e000e */
[----:B------:R-:W-:Y:S05]  /*296e0*/  WARPSYNC.COLLECTIVE R15, `(.L_x_2230) ;  /* 0x000000000f087348 */ /* 0x000fea0003c00000 */
[----:B------:R0:W1:Y:S02]  /*296f0*/  SHFL.IDX P6, R14, R13, R12, R11 ;  /* 0x0000000c0d0e7389 */ /* 0x00006400000c000b */
[----:B01----:R-:W-:Y:S01]  /*29700*/  ENDCOLLECTIVE ;  /* 0x000000000000791b */ /* 0x003fe20003800000 */
.L_x_2230:
[----:B------:R-:W-:Y:S05]  /*29710*/  BRA `(.L_x_2231) ;  /* 0xffffff3c00dc7947 */ /* 0x000fea000383ffff */
.L_x_1958:
[----:B------:R-:W-:Y:S01]  /*29720*/  BSSY B1, `(.L_x_2232) ;  /* 0x0000008000017945 */ /* 0x000fe20003800000 */
[----:B0-----:R-:W-:Y:S02]  /*29730*/  IMAD.MOV.U32 R13, RZ, RZ, R4 ;  /* 0x000000ffff0d7224 */ /* 0x001fe400078e0004 */
[----:B------:R-:W-:Y:S02]  /*29740*/  IMAD.MOV.U32 R12, RZ, RZ, 0x1 ;  /* 0x00000001ff0c7424 */ /* 0x000fe400078e00ff */
[----:B------:R-:W-:Y:S02]  /*29750*/  IMAD.MOV.U32 R11, RZ, RZ, 0x1c1f ;  /* 0x00001c1fff0b7424 */ /* 0x000fe400078e00ff */
[----:B------:R-:W-:-:S07]  /*29760*/  IMAD.MOV.U32 R15, RZ, RZ, -0x1 ;  /* 0xffffffffff0f7424 */ /* 0x000fce00078e00ff */
[----:B-12---:R-:W-:Y:S05]  /*29770*/  WARPSYNC.COLLECTIVE R15, `(.L_x_2233) ;  /* 0x000000000f087348 */ /* 0x006fea0003c00000 */
[----:B--2---:R0:W2:Y:S02]  /*29780*/  SHFL.IDX P6, R14, R13, R12, R11 ;  /* 0x0000000c0d0e7389 */ /* 0x0040a400000c000b */
[----:B012---:R-:W-:Y:S01]  /*29790*/  ENDCOLLECTIVE ;  /* 0x000000000000791b */ /* 0x007fe20003800000 */
.L_x_2233:
[----:B------:R-:W-:Y:S05]  /*297a0*/  BSYNC B1 ;  /* 0x0000000000017941 */ /* 0x000fea0003800000 */
.L_x_2232:
        /* <DEDUP_REMOVED lines=8> */
.L_x_2234:
[----:B------:R-:W-:Y:S05]  /*29830*/  BRA `(.L_x_2235) ;  /* 0xffffff4000e47947 */ /* 0x000fea000383ffff */
.L_x_1962:
[----:B------:R-:W-:Y:S02]  /*29840*/  IMAD.MOV.U32 R13, RZ, RZ, R4 ;  /* 0x000000ffff0d7224 */ /* 0x000fe400078e0004 */
[----:B------:R-:W-:Y:S02]  /*29850*/  IMAD.MOV.U32 R12, RZ, RZ, RZ ;  /* 0x000000ffff0c7224 */ /* 0x000fe400078e00ff */
[----:B------:R-:W-:Y:S02]  /*29860*/  IMAD.MOV.U32 R11, RZ, RZ, 0x181f ;  /* 0x0000181fff0b7424 */ /* 0x000fe400078e00ff */
[----:B------:R-:W-:-:S07]  /*29870*/  IMAD.MOV.U32 R15, RZ, RZ, -0x1 ;  /* 0xffffffffff0f7424 */ /* 0x000fce00078e00ff */
[----:B0--3--:R-:W-:Y:S05]  /*29880*/  WARPSYNC.COLLECTIVE R15, `(.L_x_2236) ;  /* 0x000000000f087348 */ /* 0x009fea0003c00000 */
[----:B------:R1:W2:Y:S02]  /*29890*/  SHFL.IDX P6, R14, R13, R12, R11 ;  /* 0x0000000c0d0e7389 */ /* 0x0002a400000c000b */
[----:B0123--:R-:W-:Y:S01]  /*298a0*/  ENDCOLLECTIVE ;  /* 0x000000000000791b */ /* 0x00ffe20003800000 */
.L_x_2236:
[----:B------:R-:W-:Y:S02]  /*298b0*/  IMAD.MOV.U32 R13, RZ, RZ, R0 ;  /* 0x000000ffff0d7224 */ /* 0x000fe400078e0000 */
[----:B------:R-:W-:-:S07]  /*298c0*/  IMAD.MOV.U32 R3, RZ, RZ, R14 ;  /* 0x000000ffff037224 */ /* 0x000fce00078e000e */
[----:B------:R-:W-:Y:S05]  /*298d0*/  WARPSYNC.COLLECTIVE R15, `(.L_x_2237) ;  /* 0x000000000f087348 */ /* 0x000fea0003c00000 */
[----:B------:R0:W1:Y:S02]  /*298e0*/  SHFL.IDX P6, R14, R13, R12, R11 ;  /* 0x0000000c0d0e7389 */ /* 0x00006400000c000b */
[----:B01----:R-:W-:Y:S01]  /*298f0*/  ENDCOLLECTIVE ;  /* 0x000000000000791b */ /* 0x003fe20003800000 */
.L_x_2237:
[----:B------:R-:W-:Y:S05]  /*29900*/  BRA `(.L_x_2238) ;  /* 0xffffff4c00e87947 */ /* 0x000fea000383ffff */
.L_x_1965:
        /* <DEDUP_REMOVED lines=8> */
.L_x_2240:
[----:B------:R-:W-:Y:S05]  /*29990*/  BSYNC B1 ;  /* 0x0000000000017941 */ /* 0x000fea0003800000 */
.L_x_2239:
        /* <DEDUP_REMOVED lines=8> */
.L_x_2241:
[----:B------:R-:W-:Y:S05]  /*29a20*/  BRA `(.L_x_2242) ;  /* 0xffffff4c00e87947 */ /* 0x000fea000383ffff */
.L_x_1968:
        /* <DEDUP_REMOVED lines=8> */
.L_x_2244:
[----:B------:R-:W-:Y:S05]  /*29ab0*/  BSYNC B1 ;  /* 0x0000000000017941 */ /* 0x000fea0003800000 */
.L_x_2243:
        /* <DEDUP_REMOVED lines=8> */
.L_x_2245:
[----:B------:R-:W-:Y:S05]  /*29b40*/  BRA `(.L_x_2246) ;  /* 0xffffff4c00e87947 */ /* 0x000fea000383ffff */
.L_x_1971:
[----:B------:R-:W-:Y:S01]  /*29b50*/  BSSY B1, `(.L_x_2247) ;  /* 0x0000008000017945 */ /* 0x000fe20003800000 */
[----:B------:R-:W-:Y:S02]  /*29b60*/  IMAD.MOV.U32 R13, RZ, RZ, R4 ;  /* 0x000000ffff0d7224 */ /* 0x000fe400078e0004 */
[----:B------:R-:W-:Y:S02]  /*29b70*/  IMAD.MOV.U32 R12, RZ, RZ, 0x3 ;  /* 0x00000003ff0c7424 */ /* 0x000fe400078e00ff */
[----:B------:R-:W-:Y:S02]  /*29b80*/  IMAD.MOV.U32 R11, RZ, RZ, 0x181f ;  /* 0x0000181fff0b7424 */ /* 0x000fe400078e00ff */
[----:B0-----:R-:W-:-:S07]  /*29b90*/  IMAD.MOV.U32 R15, RZ, RZ, -0x1 ;  /* 0xffffffffff0f7424 */ /* 0x001fce00078e00ff */
[----:B-1234-:R-:W-:Y:S05]  /*29ba0*/  WARPSYNC.COLLECTIVE R15, `(.L_x_2248) ;  /* 0x000000000f087348 */ /* 0x01efea0003c00000 */
[----:B------:R0:W0:Y:S02]  /*29bb0*/  SHFL.IDX P6, R14, R13, R12, R11 ;  /* 0x0000000c0d0e7389 */ /* 0x00002400000c000b */
[----:B01234-:R-:W-:Y:S01]  /*29bc0*/  ENDCOLLECTIVE ;  /* 0x000000000000791b */ /* 0x01ffe20003800000 */
.L_x_2248:
[----:B------:R-:W-:Y:S05]  /*29bd0*/  BSYNC B1 ;  /* 0x0000000000017941 */ /* 0x000fea0003800000 */
.L_x_2247:
        /* <DEDUP_REMOVED lines=8> */
.L_x_2249:
[----:B------:R-:W-:Y:S05]  /*29c60*/  BRA `(.L_x_2250) ;  /* 0xffffff4c00e87947 */ /* 0x000fea000383ffff */
.L_x_1998:
[----:B------:R-:W0:Y:S01]  /*29c70*/  S2R R12, SR_TID.X ;  /* 0x00000000000c7919 */ /* 0x000e220000002100 */
[----:B------:R-:W-:Y:S01]  /*29c80*/  BSSY B1, `(.L_x_2251) ;  /* 0x000000a000017945 */ /* 0x000fe20003800000 */
[----:B------:R-:W-:Y:S02]  /*29c90*/  IMAD.MOV.U32 R11, RZ, RZ, 0x1f ;  /* 0x0000001fff0b7424 */ /* 0x000fe400078e00ff */
[----:B------:R-:W-:Y:S01]  /*29ca0*/  IMAD.MOV.U32 R15, RZ, RZ, -0x1 ;  /* 0xffffffffff0f7424 */ /* 0x000fe200078e00ff */
[----:B0-----:R-:W-:-:S04]  /*29cb0*/  SHF.R.U32.HI R12, RZ, 0x5, R12 ;  /* 0x00000005ff0c7819 */ /* 0x001fc8000001160c */
[----:B------:R-:W-:-:S05]  /*29cc0*/  LOP3.LUT R12, R12, 0x3, RZ, 0xc0, !PT ;  /* 0x000000030c0c7812 */ /* 0x000fca00078ec0ff */
[----:B------:R-:W-:Y:S02]  /*29cd0*/  IMAD.MOV.U32 R13, RZ, RZ, R12 ;  /* 0x000000ffff0d7224 */ /* 0x000fe400078e000c */
[----:B------:R-:W-:-:S07]  /*29ce0*/  IMAD.MOV.U32 R12, RZ, RZ, RZ ;  /* 0x000000ffff0c7224 */ /* 0x000fce00078e00ff */
[----:B------:R-:W-:Y:S05]  /*29cf0*/  WARPSYNC.COLLECTIVE R15, `(.L_x_2252) ;  /* 0x000000000f087348 */ /* 0x000fea0003c00000 */
[----:B------:R0:W1:Y:S02]  /*29d00*/  SHFL.IDX P6, R14, R13, R12, R11 ;  /* 0x0000000c0d0e7389 */ /* 0x00006400000c000b */
[----:B01----:R-:W-:Y:S01]  /*29d10*/  ENDCOLLECTIVE ;  /* 0x000000000000791b */ /* 0x003fe20003800000 */
.L_x_2252:
[----:B------:R-:W-:Y:S05]  /*29d20*/  BSYNC B1 ;  /* 0x0000000000017941 */ /* 0x000fea0003800000 */
.L_x_2251:
[----:B------:R-:W-:Y:S05]  /*29d30*/  BRA `(.L_x_2253) ;  /* 0xffffff6c00887947 */ /* 0x000fea000383ffff */
.L_x_2000:
[----:B------:R-:W-:Y:S01]  /*29d40*/  BSSY B1, `(.L_x_2254) ;  /* 0x0000006000017945 */ /* 0x000fe20003800000 */
[----:B------:R-:W-:-:S07]  /*29d50*/  IMAD.MOV.U32 R15, RZ, RZ, -0x1 ;  /* 0xffffffffff0f7424 */ /* 0x000fce00078e00ff */
[----:B0-----:R-:W-:Y:S05]  /*29d60*/  WARPSYNC.COLLECTIVE R15, `(.L_x_2255) ;  /* 0x000000000f0c7348 */ /* 0x001fea0003c00000 */
[----:B------:R-:W-:Y:S02]  /*29d70*/  ELECT P6, UR62, PT ;  /* 0x00000000003e782f */ /* 0x000fe400038c0000 */
[----:B------:R-:W-:Y:S01]  /*29d80*/  MOV R14, UR62 ;  /* 0x0000003e000e7c02 */ /* 0x000fe20008000f00 */
[----:B0-----:R-:W-:Y:S10]  /*29d90*/  ENDCOLLECTIVE ;  /* 0x000000000000791b */ /* 0x001ff40003800000 */
.L_x_2255:
[----:B------:R-:W-:Y:S05]  /*29da0*/  BSYNC B1 ;  /* 0x0000000000017941 */ /* 0x000fea0003800000 */
.L_x_2254:
[----:B------:R-:W-:Y:S05]  /*29db0*/  BRA `(.L_x_1999) ;  /* 0xffffff6c00807947 */ /* 0x000fea000383ffff */
.L_x_2002:
[----:B0-----:R0:W1:Y:S02]  /*29dc0*/  SYNCS.PHASECHK.TRANS64.TRYWAIT P0, [R22+URZ+0x28820], R3 ;  /* 0x02882003160075a7 */ /* 0x001064000800017f */
[----:B-1----:R-:W-:Y:S05]  /*29dd0*/  @!P0 NANOSLEEP.SYNCS 0x989680 ;  /* 0x009896800000895d */ /* 0x002fea0003900000 */
[----:B------:R-:W1:Y:S02]  /*29de0*/  @!P0 SYNCS.PHASECHK.TRANS64 P0, [R22+URZ+0x28820], R3 ;  /* 0x02882003160085a7 */ /* 0x000e64000800007f */
[----:B-1----:R-:W-:Y:S05]  /*29df0*/  @!P0 BRA `(.L_x_2002) ;  /* 0xfffffffc00f08947 */ /* 0x002fea000383ffff */
[----:B------:R-:W-:Y:S05]  /*29e00*/  BRA `(.L_x_2256) ;  /* 0xffffff6c00907947 */ /* 0x000fea000383ffff */
.L_x_2006:
[----:B0-----:R0:W1:Y:S02]  /*29e10*/  SYNCS.PHASECHK.TRANS64.TRYWAIT P0, [R3+URZ+0x288a0], R7 ;  /* 0x0288a007030075a7 */ /* 0x001064000800017f */
[----:B-1----:R-:W-:Y:S05]  /*29e20*/  @!P0 NANOSLEEP.SYNCS 0x989680 ;  /* 0x009896800000895d */ /* 0x002fea0003900000 */
[----:B------:R-:W1:Y:S02]  /*29e30*/  @!P0 SYNCS.PHASECHK.TRANS64 P0, [R3+URZ+0x288a0], R7 ;  /* 0x0288a007030085a7 */ /* 0x000e64000800007f */
[----:B-1----:R-:W-:Y:S05]  /*29e40*/  @!P0 BRA `(.L_x_2006) ;  /* 0xfffffffc00f08947 */ /* 0x002fea000383ffff */
[----:B------:R-:W-:Y:S05]  /*29e50*/  BRA `(.L_x_2257) ;  /* 0xffffff6c00a87947 */ /* 0x000fea000383ffff */
.L_x_2012:
[----:B-1----:R1:W2:Y:S02]  /*29e60*/  SYNCS.PHASECHK.TRANS64.TRYWAIT P0, [R3+URZ+0x288c0], R7 ;  /* 0x0288c007030075a7 */ /* 0x0022a4000800017f */
[----:B--2---:R-:W-:Y:S05]  /*29e70*/  @!P0 NANOSLEEP.SYNCS 0x989680 ;  /* 0x009896800000895d */ /* 0x004fea0003900000 */
[----:B------:R-:W2:Y:S02]  /*29e80*/  @!P0 SYNCS.PHASECHK.TRANS64 P0, [R3+URZ+0x288c0], R7 ;  /* 0x0288c007030085a7 */ /* 0x000ea4000800007f */
[----:B--2---:R-:W-:Y:S05]  /*29e90*/  @!P0 BRA `(.L_x_2012) ;  /* 0xfffffffc00f08947 */ /* 0x004fea000383ffff */
[----:B------:R-:W-:Y:S05]  /*29ea0*/  BRA `(.L_x_2258) ;  /* 0xffffff7000687947 */ /* 0x000fea000383ffff */
.L_x_2020:
[----:B0-----:R0:W1:Y:S02]  /*29eb0*/  SYNCS.PHASECHK.TRANS64.TRYWAIT P1, [R11+URZ+0x288a0], R2 ;  /* 0x0288a0020b0075a7 */ /* 0x001064000802017f */
[----:B-1----:R-:W-:Y:S05]  /*29ec0*/  @!P1 NANOSLEEP.SYNCS 0x989680 ;  /* 0x009896800000995d */ /* 0x002fea0003900000 */
[----:B------:R-:W1:Y:S02]  /*29ed0*/  @!P1 SYNCS.PHASECHK.TRANS64 P1, [R11+URZ+0x288a0], R2 ;  /* 0x0288a0020b0095a7 */ /* 0x000e64000802007f */
[----:B-1----:R-:W-:Y:S05]  /*29ee0*/  @!P1 BRA `(.L_x_2020) ;  /* 0xfffffffc00f09947 */ /* 0x002fea000383ffff */
[----:B------:R-:W-:Y:S05]  /*29ef0*/  BRA `(.L_x_2259) ;  /* 0xffffff7400647947 */ /* 0x000fea000383ffff */
.L_x_2026:
[----:B-1----:R1:W2:Y:S02]  /*29f00*/  SYNCS.PHASECHK.TRANS64.TRYWAIT P1, [R11+URZ+0x288c0], R2 ;  /* 0x0288c0020b0075a7 */ /* 0x0022a4000802017f */
[----:B--2---:R-:W-:Y:S05]  /*29f10*/  @!P1 NANOSLEEP.SYNCS 0x989680 ;  /* 0x009896800000995d */ /* 0x004fea0003900000 */
[----:B------:R-:W2:Y:S02]  /*29f20*/  @!P1 SYNCS.PHASECHK.TRANS64 P1, [R11+URZ+0x288c0], R2 ;  /* 0x0288c0020b0095a7 */ /* 0x000ea4000802007f */
[----:B--2---:R-:W-:Y:S05]  /*29f30*/  @!P1 BRA `(.L_x_2026) ;  /* 0xfffffffc00f09947 */ /* 0x004fea000383ffff */
[----:B------:R-:W-:Y:S05]  /*29f40*/  BRA `(.L_x_2260) ;  /* 0xffffff78001c7947 */ /* 0x000fea000383ffff */
.L_x_2050:
        /* <DEDUP_REMOVED lines=11> */
.L_x_2262:
[----:B------:R-:W-:Y:S05]  /*2a000*/  BSYNC B0 ;  /* 0x0000000000007941 */ /* 0x000fea0003800000 */
.L_x_2261:
[----:B------:R-:W-:Y:S05]  /*2a010*/  BRA `(.L_x_2263) ;  /* 0xffffff8800707947 */ /* 0x000fea000383ffff */
.L_x_2053:
[----:B0-----:R0:W1:Y:S02]  /*2a020*/  SYNCS.PHASECHK.TRANS64.TRYWAIT P0, [R7+URZ+0x28840], R2 ;  /* 0x02884002070075a7 */ /* 0x001064000800017f */
[----:B-1----:R-:W-:Y:S05]  /*2a030*/  @!P0 NANOSLEEP.SYNCS 0x989680 ;  /* 0x009896800000895d */ /* 0x002fea0003900000 */
[----:B------:R-:W1:Y:S02]  /*2a040*/  @!P0 SYNCS.PHASECHK.TRANS64 P0, [R7+URZ+0x28840], R2 ;  /* 0x02884002070085a7 */ /* 0x000e64000800007f */
[----:B-1----:R-:W-:Y:S05]  /*2a050*/  @!P0 BRA `(.L_x_2053) ;  /* 0xfffffffc00f08947 */ /* 0x002fea000383ffff */
[----:B------:R-:W-:Y:S05]  /*2a060*/  BRA `(.L_x_2264) ;  /* 0xffffff8800c07947 */ /* 0x000fea000383ffff */
.L_x_2054:
        /* <DEDUP_REMOVED lines=8> */
.L_x_2266:
[----:B------:R-:W-:Y:S05]  /*2a0f0*/  BSYNC B0 ;  /* 0x0000000000007941 */ /* 0x000fea0003800000 */
.L_x_2265:
        /* <DEDUP_REMOVED lines=9> */
.L_x_2267:
[----:B------:R-:W-:Y:S02]  /*2a190*/  IMAD.MOV.U32 R13, RZ, RZ, R0 ;  /* 0x000000ffff0d7224 */ /* 0x000fe400078e0000 */
[----:B------:R-:W-:Y:S02]  /*2a1a0*/  IMAD.MOV.U32 R12, RZ, RZ, 0x1 ;  /* 0x00000001ff0c7424 */ /* 0x000fe400078e00ff */
[----:B------:R-:W-:-:S07]  /*2a1b0*/  IMAD.MOV.U32 R3, RZ, RZ, R14 ;  /* 0x000000ffff037224 */ /* 0x000fce00078e000e */
[----:B------:R-:W-:Y:S05]  /*2a1c0*/  WARPSYNC.COLLECTIVE R15, `(.L_x_2268) ;  /* 0x000000000f087348 */ /* 0x000fea0003c00000 */
[----:B------:R0:W1:Y:S02]  /*2a1d0*/  SHFL.IDX P6, R14, R13, R12, R11 ;  /* 0x0000000c0d0e7389 */ /* 0x00006400000c000b */
[----:B01----:R-:W-:Y:S01]  /*2a1e0*/  ENDCOLLECTIVE ;  /* 0x000000000000791b */ /* 0x003fe20003800000 */
.L_x_2268:
        /* <DEDUP_REMOVED lines=16> */
.L_x_2269:
[----:B------:R-:W-:Y:S02]  /*2a2f0*/  @P0 IMAD R8, R5, 0x2, R22 ;  /* 0x0000000205080824 */ /* 0x000fe400078e0216 */
[----:B------:R-:W-:Y:S02]  /*2a300*/  IMAD.MOV.U32 R13, RZ, RZ, R0 ;  /* 0x000000ffff0d7224 */ /* 0x000fe400078e0000 */
[----:B------:R-:W-:Y:S02]  /*2a310*/  IMAD.MOV.U32 R12, RZ, RZ, 0x2 ;  /* 0x00000002ff0c7424 */ /* 0x000fe400078e00ff */
[----:B------:R-:W-:-:S07]  /*2a320*/  IMAD.MOV.U32 R3, RZ, RZ, R14 ;  /* 0x000000ffff037224 */ /* 0x000fce00078e000e */
[----:B------:R-:W-:Y:S05]  /*2a330*/  WARPSYNC.COLLECTIVE R15, `(.L_x_2270) ;  /* 0x000000000f087348 */ /* 0x000fea0003c00000 */
[----:B------:R0:W1:Y:S02]  /*2a340*/  SHFL.IDX P6, R14, R13, R12, R11 ;  /* 0x0000000c0d0e7389 */ /* 0x00006400000c000b */
[----:B01----:R-:W-:Y:S01]  /*2a350*/  ENDCOLLECTIVE ;  /* 0x000000000000791b */ /* 0x003fe20003800000 */
.L_x_2270:
        /* <DEDUP_REMOVED lines=16> */
.L_x_2271:
[----:B------:R-:W-:Y:S02]  /*2a460*/  @P0 IMAD R8, R5, 0x2, R22 ;  /* 0x0000000205080824 */ /* 0x000fe400078e0216 */
[----:B------:R-:W-:Y:S02]  /*2a470*/  IMAD.MOV.U32 R13, RZ, RZ, R0 ;  /* 0x000000ffff0d7224 */ /* 0x000fe400078e0000 */
[----:B------:R-:W-:Y:S02]  /*2a480*/  IMAD.MOV.U32 R12, RZ, RZ, 0x3 ;  /* 0x00000003ff0c7424 */ /* 0x000fe400078e00ff */
[----:B------:R-:W-:-:S07]  /*2a490*/  IMAD.MOV.U32 R3, RZ, RZ, R14 ;  /* 0x000000ffff037224 */ /* 0x000fce00078e000e */
[----:B------:R-:W-:Y:S05]  /*2a4a0*/  WARPSYNC.COLLECTIVE R15, `(.L_x_2272) ;  /* 0x000000000f087348 */ /* 0x000fea0003c00000 */
[----:B------:R0:W1:Y:S02]  /*2a4b0*/  SHFL.IDX P6, R14, R13, R12, R11 ;  /* 0x0000000c0d0e7389 */ /* 0x00006400000c000b */
[----:B01----:R-:W-:Y:S01]  /*2a4c0*/  ENDCOLLECTIVE ;  /* 0x000000000000791b */ /* 0x003fe20003800000 */
.L_x_2272:
        /* <DEDUP_REMOVED lines=16> */
.L_x_2273:
[----:B------:R-:W-:Y:S02]  /*2a5d0*/  @P0 IMAD R8, R5, 0x2, R22 ;  /* 0x0000000205080824 */ /* 0x000fe400078e0216 */
[----:B------:R-:W-:Y:S02]  /*2a5e0*/  IMAD.MOV.U32 R13, RZ, RZ, R0 ;  /* 0x000000ffff0d7224 */ /* 0x000fe400078e0000 */
[----:B------:R-:W-:Y:S02]  /*2a5f0*/  IMAD.MOV.U32 R12, RZ, RZ, 0x4 ;  /* 0x00000004ff0c7424 */ /* 0x000fe400078e00ff */
[----:B------:R-:W-:-:S07]  /*2a600*/  IMAD.MOV.U32 R3, RZ, RZ, R14 ;  /* 0x000000ffff037224 */ /* 0x000fce00078e000e */
[----:B------:R-:W-:Y:S05]  /*2a610*/  WARPSYNC.COLLECTIVE R15, `(.L_x_2274) ;  /* 0x000000000f087348 */ /* 0x000fea0003c00000 */
[----:B------:R0:W1:Y:S02]  /*2a620*/  SHFL.IDX P6, R14, R13, R12, R11 ;  /* 0x0000000c0d0e7389 */ /* 0x00006400000c000b */
[----:B01----:R-:W-:Y:S01]  /*2a630*/  ENDCOLLECTIVE ;  /* 0x000000000000791b */ /* 0x003fe20003800000 */
.L_x_2274:
        /* <DEDUP_REMOVED lines=16> */
.L_x_2275:
[----:B------:R-:W-:Y:S02]  /*2a740*/  @P0 IMAD R8, R5, 0x2, R22 ;  /* 0x0000000205080824 */ /* 0x000fe400078e0216 */
[----:B------:R-:W-:Y:S02]  /*2a750*/  IMAD.MOV.U32 R13, RZ, RZ, R0 ;  /* 0x000000ffff0d7224 */ /* 0x000fe400078e0000 */
[----:B------:R-:W-:Y:S02]  /*2a760*/  IMAD.MOV.U32 R12, RZ, RZ, 0x5 ;  /* 0x00000005ff0c7424 */ /* 0x000fe400078e00ff */
[----:B------:R-:W-:-:S07]  /*2a770*/  IMAD.MOV.U32 R3, RZ, RZ, R14 ;  /* 0x000000ffff037224 */ /* 0x000fce00078e000e */
[----:B------:R-:W-:Y:S05]  /*2a780*/  WARPSYNC.COLLECTIVE R15, `(.L_x_2276) ;  /* 0x000000000f087348 */ /* 0x000fea0003c00000 */
[----:B------:R0:W1:Y:S02]  /*2a790*/  SHFL.IDX P6, R14, R13, R12, R11 ;  /* 0x0000000c0d0e7389 */ /* 0x00006400000c000b */
[----:B01----:R-:W-:Y:S01]  /*2a7a0*/  ENDCOLLECTIVE ;  /* 0x000000000000791b */ /* 0x003fe20003800000 */
.L_x_2276:
        /* <DEDUP_REMOVED lines=16> */
.L_x_2277:
[----:B------:R-:W-:Y:S02]  /*2a8b0*/  @P0 IMAD R8, R5, 0x2, R22 ;  /* 0x0000000205080824 */ /* 0x000fe400078e0216 */
[----:B------:R-:W-:Y:S02]  /*2a8c0*/  IMAD.MOV.U32 R13, RZ, RZ, R0 ;  /* 0x000000ffff0d7224 */ /* 0x000fe400078e0000 */
[----:B------:R-:W-:Y:S02]  /*2a8d0*/  IMAD.MOV.U32 R12, RZ, RZ, 0x6 ;  /* 0x00000006ff0c7424 */ /* 0x000fe400078e00ff */
[----:B------:R-:W-:-:S07]  /*2a8e0*/  IMAD.MOV.U32 R3, RZ, RZ, R14 ;  /* 0x000000ffff037224 */ /* 0x000fce00078e000e */
[----:B------:R-:W-:Y:S05]  /*2a8f0*/  WARPSYNC.COLLECTIVE R15, `(.L_x_2278) ;  /* 0x000000000f087348 */ /* 0x000fea0003c00000 */
[----:B------:R0:W1:Y:S02]  /*2a900*/  SHFL.IDX P6, R14, R13, R12, R11 ;  /* 0x0000000c0d0e7389 */ /* 0x00006400000c000b */
[----:B01----:R-:W-:Y:S01]  /*2a910*/  ENDCOLLECTIVE ;  /* 0x000000000000791b */ /* 0x003fe20003800000 */
.L_x_2278:
        /* <DEDUP_REMOVED lines=16> */
.L_x_2279:
[----:B------:R-:W-:Y:S02]  /*2aa20*/  @P0 IMAD R8, R5, 0x2, R22 ;  /* 0x0000000205080824 */ /* 0x000fe400078e0216 */
[----:B------:R-:W-:Y:S02]  /*2aa30*/  IMAD.MOV.U32 R13, RZ, RZ, R0 ;  /* 0x000000ffff0d7224 */ /* 0x000fe400078e0000 */
[----:B------:R-:W-:Y:S02]  /*2aa40*/  IMAD.MOV.U32 R12, RZ, RZ, 0x7 ;  /* 0x00000007ff0c7424 */ /* 0x000fe400078e00ff */
[----:B------:R-:W-:-:S07]  /*2aa50*/  IMAD.MOV.U32 R3, RZ, RZ, R14 ;  /* 0x000000ffff037224 */ /* 0x000fce00078e000e */
[----:B------:R-:W-:Y:S05]  /*2aa60*/  WARPSYNC.COLLECTIVE R15, `(.L_x_2280) ;  /* 0x000000000f087348 */ /* 0x000fea0003c00000 */
[----:B------:R0:W1:Y:S02]  /*2aa70*/  SHFL.IDX P6, R14, R13, R12, R11 ;  /* 0x0000000c0d0e7389 */ /* 0x00006400000c000b */
[----:B01----:R-:W-:Y:S01]  /*2aa80*/  ENDCOLLECTIVE ;  /* 0x000000000000791b */ /* 0x003fe20003800000 */
.L_x_2280:
        /* <DEDUP_REMOVED lines=10> */
.L_x_2281:
[----:B------:R-:W-:Y:S01]  /*2ab30*/  @!PT LDS RZ, [RZ] ;  /* 0x00000000fffff984 */ /* 0x000fe20000000800 */
[----:B------:R-:W-:Y:S01]  /*2ab40*/  @!PT LDS RZ, [RZ] ;  /* 0x00000000fffff984 */ /* 0x000fe20000000800 */
[----:B------:R-:W-:Y:S01]  /*2ab50*/  @!PT LDS RZ, [RZ] ;  /* 0x00000000fffff984 */ /* 0x000fe20000000800 */
[----:B------:R-:W-:Y:S04]  /*2ab60*/  @P0 LDGSTS.E.BYPASS.LTC128B.128 [R8+0x1b400], desc[UR52][R2.64], !P3 ;  /* 0x1b40000002080fae */ /* 0x000fe8000d901d74 */
[----:B------:R0:W-:Y:S02]  /*2ab70*/  @P0 LDGSTS.E.BYPASS.LTC128B.128 [R8+0x1f400], desc[UR52][R2.64+0x80], !P2 ;  /* 0x1f40008002080fae */ /* 0x0001e4000d101d74 */
[----:B0-----:R-:W-:Y:S01]  /*2ab80*/  IMAD.MOV.U32 R2, RZ, RZ, R14 ;  /* 0x000000ffff027224 */ /* 0x001fe200078e000e */
[----:B------:R-:W-:Y:S06]  /*2ab90*/  BRA `(.L_x_2282) ;  /* 0xffffff84009c7947 */ /* 0x000fec000383ffff */
.L_x_2059:
        /* <DEDUP_REMOVED lines=9> */
.L_x_2283:
[C---:B------:R-:W-:Y:S01]  /*2ac30*/  VIADD R6, R27.reuse, 0x10 ;  /* 0x000000101b067836 */ /* 0x040fe20000000000 */
[----:B------:R-:W-:Y:S01]  /*2ac40*/  ISETP.GE.AND P3, PT, R27, R33, PT ;  /* 0x000000211b00720c */ /* 0x000fe20003f66270 */
[----:B------:R-:W-:Y:S02]  /*2ac50*/  IMAD.MOV.U32 R13, RZ, RZ, R0 ;  /* 0x000000ffff0d7224 */ /* 0x000fe400078e0000 */
[----:B------:R-:W-:-:S10]  /*2ac60*/  IMAD.MOV.U32 R2, RZ, RZ, R14 ;  /* 0x000000ffff027224 */ /* 0x000fd400078e000e */
[----:B------:R-:W-:Y:S05]  /*2ac70*/  WARPSYNC.COLLECTIVE R15, `(.L_x_2284) ;  /* 0x000000000f087348 */ /* 0x000fea0003c00000 */
[----:B------:R0:W1:Y:S02]  /*2ac80*/  SHFL.IDX P6, R14, R13, R12, R11 ;  /* 0x0000000c0d0e7389 */ /* 0x00006400000c000b */
[----:B01----:R-:W-:Y:S01]  /*2ac90*/  ENDCOLLECTIVE ;  /* 0x000000000000791b */ /* 0x003fe20003800000 */
.L_x_2284:
        /* <DEDUP_REMOVED lines=8> */
.L_x_2285:
        /* <DEDUP_REMOVED lines=12> */
.L_x_2286:
        /* <DEDUP_REMOVED lines=8> */
.L_x_2287:
        /* <DEDUP_REMOVED lines=13> */
.L_x_2288:
        /* <DEDUP_REMOVED lines=8> */
.L_x_2289:
        /* <DEDUP_REMOVED lines=13> */
.L_x_2290:
        /* <DEDUP_REMOVED lines=8> */
.L_x_2291:
        /* <DEDUP_REMOVED lines=13> */
.L_x_2292:
        /* <DEDUP_REMOVED lines=8> */
.L_x_2293:
        /* <DEDUP_REMOVED lines=13> */
.L_x_2294:
        /* <DEDUP_REMOVED lines=8> */
.L_x_2295:
        /* <DEDUP_REMOVED lines=12> */
.L_x_2296:
        /* <DEDUP_REMOVED lines=8> */
.L_x_2297:
        /* <DEDUP_REMOVED lines=11> */
.L_x_2298:
[----:B------:R-:W-:Y:S05]  /*2b590*/  BRA `(.L_x_2299) ;  /* 0xffffff8800107947 */ /* 0x000fea000383ffff */
.L_x_2064:
[----:B0-----:R0:W1:Y:S02]  /*2b5a0*/  SYNCS.PHASECHK.TRANS64.TRYWAIT P0, [R22+URZ+0x28820], R3 ;  /* 0x02882003160075a7 */ /* 0x001064000800017f */
[----:B-1----:R-:W-:Y:S05]  /*2b5b0*/  @!P0 NANOSLEEP.SYNCS 0x989680 ;  /* 0x009896800000895d */ /* 0x002fea0003900000 */
[----:B------:R-:W1:Y:S02]  /*2b5c0*/  @!P0 SYNCS.PHASECHK.TRANS64 P0, [R22+URZ+0x28820], R3 ;  /* 0x02882003160085a7 */ /* 0x000e64000800007f */
[----:B-1----:R-:W-:Y:S05]  /*2b5d0*/  @!P0 BRA `(.L_x_2064) ;  /* 0xfffffffc00f08947 */ /* 0x002fea000383ffff */
[----:B------:R-:W-:Y:S05]  /*2b5e0*/  BRA `(.L_x_2300) ;  /* 0xffffff8800887947 */ /* 0x000fea000383ffff */
.L_x_2069:
[----:B0-----:R0:W1:Y:S02]  /*2b5f0*/  SYNCS.PHASECHK.TRANS64.TRYWAIT P0, [R6+URZ+0x28840], R3 ;  /* 0x02884003060075a7 */ /* 0x001064000800017f */
[----:B-1----:R-:W-:Y:S05]  /*2b600*/  @!P0 NANOSLEEP.SYNCS 0x989680 ;  /* 0x009896800000895d */ /* 0x002fea0003900000 */
[----:B------:R-:W1:Y:S02]  /*2b610*/  @!P0 SYNCS.PHASECHK.TRANS64 P0, [R6+URZ+0x28840], R3 ;  /* 0x02884003060085a7 */ /* 0x000e64000800007f */
[----:B-1----:R-:W-:Y:S05]  /*2b620*/  @!P0 BRA `(.L_x_2069) ;  /* 0xfffffffc00f08947 */ /* 0x002fea000383ffff */
[----:B------:R-:W-:Y:S05]  /*2b630*/  BRA `(.L_x_2301) ;  /* 0xffffff8c00507947 */ /* 0x000fea000383ffff */
.L_x_2070:
        /* <DEDUP_REMOVED lines=8> */
.L_x_2303:
[----:B------:R-:W-:Y:S05]  /*2b6c0*/  BSYNC B1 ;  /* 0x0000000000017941 */ /* 0x000fea0003800000 */
.L_x_2302:
        /* <DEDUP_REMOVED lines=9> */
.L_x_2304:
[----:B------:R-:W-:Y:S02]  /*2b760*/  IMAD R8, R8, 0x2, R22 ;  /* 0x0000000208087824 */ /* 0x000fe400078e0216 */
[----:B------:R-:W-:Y:S02]  /*2b770*/  IMAD.MOV.U32 R13, RZ, RZ, R9 ;  /* 0x000000ffff0d7224 */ /* 0x000fe400078e0009 */
[----:B------:R-:W-:Y:S02]  /*2b780*/  IMAD.MOV.U32 R12, RZ, RZ, 0x1 ;  /* 0x00000001ff0c7424 */ /* 0x000fe400078e00ff */
[----:B------:R-:W-:-:S07]  /*2b790*/  IMAD.MOV.U32 R2, RZ, RZ, R14 ;  /* 0x000000ffff027224 */ /* 0x000fce00078e000e */
[----:B------:R-:W-:Y:S05]  /*2b7a0*/  WARPSYNC.COLLECTIVE R15, `(.L_x_2305) ;  /* 0x000000000f087348 */ /* 0x000fea0003c00000 */
[----:B------:R0:W1:Y:S02]  /*2b7b0*/  SHFL.IDX P6, R14, R13, R12, R11 ;  /* 0x0000000c0d0e7389 */ /* 0x00006400000c000b */
[----:B01----:R-:W-:Y:S01]  /*2b7c0*/  ENDCOLLECTIVE ;  /* 0x000000000000791b */ /* 0x003fe20003800000 */
.L_x_2305:
        /* <DEDUP_REMOVED lines=12> */
.L_x_2306:
[----:B------:R-:W-:Y:S02]  /*2b890*/  IMAD.MOV.U32 R13, RZ, RZ, R9 ;  /* 0x000000ffff0d7224 */ /* 0x000fe400078e0009 */
[----:B------:R-:W-:Y:S02]  /*2b8a0*/  IMAD.MOV.U32 R12, RZ, RZ, 0x2 ;  /* 0x00000002ff0c7424 */ /* 0x000fe400078e00ff */
[----:B------:R-:W-:-:S07]  /*2b8b0*/  IMAD.MOV.U32 R2, RZ, RZ, R14 ;  /* 0x000000ffff027224 */ /* 0x000fce00078e000e */
[----:B------:R-:W-:Y:S05]  /*2b8c0*/  WARPSYNC.COLLECTIVE R15, `(.L_x_2307) ;  /* 0x000000000f087348 */ /* 0x000fea0003c00000 */
[----:B------:R0:W1:Y:S02]  /*2b8d0*/  SHFL.IDX P6, R14, R13, R12, R11 ;  /* 0x0000000c0d0e7389 */ /* 0x00006400000c000b */
[----:B01----:R-:W-:Y:S01]  /*2b8e0*/  ENDCOLLECTIVE ;  /* 0x000000000000791b */ /* 0x003fe20003800000 */
.L_x_2307:
        /* <DEDUP_REMOVED lines=12> */
.L_x_2308:
[----:B------:R-:W-:Y:S02]  /*2b9b0*/  IMAD.MOV.U32 R13, RZ, RZ, R9 ;  /* 0x000000ffff0d7224 */ /* 0x000fe400078e0009 */
[----:B------:R-:W-:Y:S02]  /*2b9c0*/  IMAD.MOV.U32 R12, RZ, RZ, 0x3 ;  /* 0x00000003ff0c7424 */ /* 0x000fe400078e00ff */
[----:B------:R-:W-:-:S07]  /*2b9d0*/  IMAD.MOV.U32 R2, RZ, RZ, R14 ;  /* 0x000000ffff027224 */ /* 0x000fce00078e000e */
[----:B------:R-:W-:Y:S05]  /*2b9e0*/  WARPSYNC.COLLECTIVE R15, `(.L_x_2309) ;  /* 0x000000000f087348 */ /* 0x000fea0003c00000 */
[----:B------:R0:W1:Y:S02]  /*2b9f0*/  SHFL.IDX P6, R14, R13, R12, R11 ;  /* 0x0000000c0d0e7389 */ /* 0x00006400000c000b */
[----:B01----:R-:W-:Y:S01]  /*2ba00*/  ENDCOLLECTIVE ;  /* 0x000000000000791b */ /* 0x003fe20003800000 */
.L_x_2309:
        /* <DEDUP_REMOVED lines=12> */
.L_x_2310:
[----:B------:R-:W-:Y:S02]  /*2bad0*/  IMAD.MOV.U32 R13, RZ, RZ, R9 ;  /* 0x000000ffff0d7224 */ /* 0x000fe400078e0009 */
[----:B------:R-:W-:Y:S02]  /*2bae0*/  IMAD.MOV.U32 R12, RZ, RZ, 0x4 ;  /* 0x00000004ff0c7424 */ /* 0x000fe400078e00ff */
[----:B------:R-:W-:-:S07]  /*2baf0*/  IMAD.MOV.U32 R2, RZ, RZ, R14 ;  /* 0x000000ffff027224 */ /* 0x000fce00078e000e */
[----:B------:R-:W-:Y:S05]  /*2bb00*/  WARPSYNC.COLLECTIVE R15, `(.L_x_2311) ;  /* 0x000000000f087348 */ /* 0x000fea0003c00000 */
[----:B------:R0:W1:Y:S02]  /*2bb10*/  SHFL.IDX P6, R14, R13, R12, R11 ;  /* 0x0000000c0d0e7389 */ /* 0x00006400000c000b */
[----:B01----:R-:W-:Y:S01]  /*2bb20*/  ENDCOLLECTIVE ;  /* 0x000000000000791b */ /* 0x003fe20003800000 */
.L_x_2311:
        /* <DEDUP_REMOVED lines=12> */
.L_x_2312:
[----:B------:R-:W-:Y:S02]  /*2bbf0*/  IMAD.MOV.U32 R13, RZ, RZ, R9 ;  /* 0x000000ffff0d7224 */ /* 0x000fe400078e0009 */
[----:B------:R-:W-:Y:S02]  /*2bc00*/  IMAD.MOV.U32 R12, RZ, RZ, 0x5 ;  /* 0x00000005ff0c7424 */ /* 0x000fe400078e00ff */
[----:B------:R-:W-:-:S07]  /*2bc10*/  IMAD.MOV.U32 R2, RZ, RZ, R14 ;  /* 0x000000ffff027224 */ /* 0x000fce00078e000e */
[----:B------:R-:W-:Y:S05]  /*2bc20*/  WARPSYNC.COLLECTIVE R15, `(.L_x_2313) ;  /* 0x000000000f087348 */ /* 0x000fea0003c00000 */
[----:B------:R0:W1:Y:S02]  /*2bc30*/  SHFL.IDX P6, R14, R13, R12, R11 ;  /* 0x0000000c0d0e7389 */ /* 0x00006400000c000b */
[----:B01----:R-:W-:Y:S01]  /*2bc40*/  ENDCOLLECTIVE ;  /* 0x000000000000791b */ /* 0x003fe20003800000 */
.L_x_2313:
        /* <DEDUP_REMOVED lines=12> */
.L_x_2314:
[----:B------:R-:W-:Y:S02]  /*2bd10*/  IMAD.MOV.U32 R13, RZ, RZ, R9 ;  /* 0x000000ffff0d7224 */ /* 0x000fe400078e0009 */
[----:B------:R-:W-:Y:S02]  /*2bd20*/  IMAD.MOV.U32 R12, RZ, RZ, 0x6 ;  /* 0x00000006ff0c7424 */ /* 0x000fe400078e00ff */
[----:B------:R-:W-:-:S07]  /*2bd30*/  IMAD.MOV.U32 R2, RZ, RZ, R14 ;  /* 0x000000ffff027224 */ /* 0x000fce00078e000e */
[----:B------:R-:W-:Y:S05]  /*2bd40*/  WARPSYNC.COLLECTIVE R15, `(.L_x_2315) ;  /* 0x000000000f087348 */ /* 0x000fea0003c00000 */
[----:B------:R0:W1:Y:S02]  /*2bd50*/  SHFL.IDX P6, R14, R13, R12, R11 ;  /* 0x0000000c0d0e7389 */ /* 0x00006400000c000b */
[----:B01----:R-:W-:Y:S01]  /*2bd60*/  ENDCOLLECTIVE ;  /* 0x000000000000791b */ /* 0x003fe20003800000 */
.L_x_2315:
        /* <DEDUP_REMOVED lines=12> */
.L_x_2316:
[----:B------:R-:W-:Y:S02]  /*2be30*/  IMAD.MOV.U32 R13, RZ, RZ, R9 ;  /* 0x000000ffff0d7224 */ /* 0x000fe400078e0009 */
[----:B------:R-:W-:Y:S02]  /*2be40*/  IMAD.MOV.U32 R12, RZ, RZ, 0x7 ;  /* 0x00000007ff0c7424 */ /* 0x000fe400078e00ff */
[----:B------:R-:W-:-:S07]  /*2be50*/  IMAD.MOV.U32 R2, RZ, RZ, R14 ;  /* 0x000000ffff027224 */ /* 0x000fce00078e000e */
[----:B------:R-:W-:Y:S05]  /*2be60*/  WARPSYNC.COLLECTIVE R15, `(.L_x_2317) ;  /* 0x000000000f087348 */ /* 0x000fea0003c00000 */
[----:B------:R0:W1:Y:S02]  /*2be70*/  SHFL.IDX P6, R14, R13, R12, R11 ;  /* 0x0000000c0d0e7389 */ /* 0x00006400000c000b */
[----:B01----:R-:W-:Y:S01]  /*2be80*/  ENDCOLLECTIVE ;  /* 0x000000000000791b */ /* 0x003fe20003800000 */
.L_x_2317:
        /* <DEDUP_REMOVED lines=12> */
.L_x_2318:
[----:B------:R-:W-:Y:S01]  /*2bf50*/  IMAD.MOV.U32 R2, RZ, RZ, R14 ;  /* 0x000000ffff027224 */ /* 0x000fe200078e000e */
[----:B------:R-:W-:Y:S06]  /*2bf60*/  BRA `(.L_x_2319) ;  /* 0xffffff88001c7947 */ /* 0x000fec000383ffff */
.L_x_2075:
[----:B-1----:R1:W2:Y:S02]  /*2bf70*/  SYNCS.PHASECHK.TRANS64.TRYWAIT P0, [R6+URZ+0x28860], R2 ;  /* 0x02886002060075a7 */ /* 0x0022a4000800017f */
[----:B--2---:R-:W-:Y:S05]  /*2bf80*/  @!P0 NANOSLEEP.SYNCS 0x989680 ;  /* 0x009896800000895d */ /* 0x004fea0003900000 */
[----:B------:R-:W2:Y:S02]  /*2bf90*/  @!P0 SYNCS.PHASECHK.TRANS64 P0, [R6+URZ+0x28860], R2 ;  /* 0x02886002060085a7 */ /* 0x000ea4000800007f */
[----:B--2---:R-:W-:Y:S05]  /*2bfa0*/  @!P0 BRA `(.L_x_2075) ;  /* 0xfffffffc00f08947 */ /* 0x004fea000383ffff */
[----:B------:R-:W-:Y:S05]  /*2bfb0*/  BRA `(.L_x_2320) ;  /* 0xffffff8800787947 */ /* 0x000fea000383ffff */
.L_x_2076:
        /* <DEDUP_REMOVED lines=8> */
.L_x_2322:
[----:B------:R-:W-:Y:S05]  /*2c040*/  BSYNC B1 ;  /* 0x0000000000017941 */ /* 0x000fea0003800000 */
.L_x_2321:
        /* <DEDUP_REMOVED lines=9> */
.L_x_2323:
[----:B------:R-:W-:Y:S02]  /*2c0e0*/  IMAD.MOV.U32 R13, RZ, RZ, R23 ;  /* 0x000000ffff0d7224 */ /* 0x000fe400078e0017 */
[----:B------:R-:W-:Y:S02]  /*2c0f0*/  IMAD.MOV.U32 R12, RZ, RZ, 0x1 ;  /* 0x00000001ff0c7424 */ /* 0x000fe400078e00ff */
[----:B------:R-:W-:-:S07]  /*2c100*/  IMAD.MOV.U32 R2, RZ, RZ, R14 ;  /* 0x000000ffff027224 */ /* 0x000fce00078e000e */
[----:B------:R-:W-:Y:S05]  /*2c110*/  WARPSYNC.COLLECTIVE R15, `(.L_x_2324) ;  /* 0x000000000f087348 */ /* 0x000fea0003c00000 */
[----:B------:R0:W1:Y:S02]  /*2c120*/  SHFL.IDX P6, R14, R13, R12, R11 ;  /* 0x0000000c0d0e7389 */ /* 0x00006400000c000b */
[----:B01----:R-:W-:Y:S01]  /*2c130*/  ENDCOLLECTIVE ;  /* 0x000000000000791b */ /* 0x003fe20003800000 */
.L_x_2324:
        /* <DEDUP_REMOVED lines=14> */
.L_x_2325:
[----:B------:R-:W-:Y:S02]  /*2c220*/  IMAD.MOV.U32 R13, RZ, RZ, R23 ;  /* 0x000000ffff0d7224 */ /* 0x000fe400078e0017 */
[----:B------:R-:W-:Y:S02]  /*2c230*/  IMAD.MOV.U32 R12, RZ, RZ, 0x2 ;  /* 0x00000002ff0c7424 */ /* 0x000fe400078e00ff */
[----:B------:R-:W-:-:S07]  /*2c240*/  IMAD.MOV.U32 R2, RZ, RZ, R14 ;  /* 0x000000ffff027224 */ /* 0x000fce00078e000e */
[----:B------:R-:W-:Y:S05]  /*2c250*/  WARPSYNC.COLLECTIVE R15, `(.L_x_2326) ;  /* 0x000000000f087348 */ /* 0x000fea0003c00000 */
[----:B------:R0:W1:Y:S02]  /*2c260*/  SHFL.IDX P6, R14, R13, R12, R11 ;  /* 0x0000000c0d0e7389 */ /* 0x00006400000c000b */
[----:B01----:R-:W-:Y:S01]  /*2c270*/  ENDCOLLECTIVE ;  /* 0x000000000000791b */ /* 0x003fe20003800000 */
.L_x_2326:
        /* <DEDUP_REMOVED lines=14> */
.L_x_2327:
[----:B------:R-:W-:Y:S02]  /*2c360*/  IMAD.MOV.U32 R13, RZ, RZ, R23 ;  /* 0x000000ffff0d7224 */ /* 0x000fe400078e0017 */
[----:B------:R-:W-:Y:S02]  /*2c370*/  IMAD.MOV.U32 R12, RZ, RZ, 0x3 ;  /* 0x00000003ff0c7424 */ /* 0x000fe400078e00ff */
[----:B------:R-:W-:-:S07]  /*2c380*/  IMAD.MOV.U32 R2, RZ, RZ, R14 ;  /* 0x000000ffff027224 */ /* 0x000fce00078e000e */
[----:B------:R-:W-:Y:S05]  /*2c390*/  WARPSYNC.COLLECTIVE R15, `(.L_x_2328) ;  /* 0x000000000f087348 */ /* 0x000fea0003c00000 */
[----:B------:R0:W1:Y:S02]  /*2c3a0*/  SHFL.IDX P6, R14, R13, R12, R11 ;  /* 0x0000000c0d0e7389 */ /* 0x00006400000c000b */
[----:B01----:R-:W-:Y:S01]  /*2c3b0*/  ENDCOLLECTIVE ;  /* 0x000000000000791b */ /* 0x003fe20003800000 */
.L_x_2328:
        /* <DEDUP_REMOVED lines=14> */
.L_x_2329:
[----:B------:R-:W-:Y:S02]  /*2c4a0*/  IMAD.MOV.U32 R13, RZ, RZ, R23 ;  /* 0x000000ffff0d7224 */ /* 0x000fe400078e0017 */
[----:B------:R-:W-:Y:S02]  /*2c4b0*/  IMAD.MOV.U32 R12, RZ, RZ, 0x4 ;  /* 0x00000004ff0c7424 */ /* 0x000fe400078e00ff */
[----:B------:R-:W-:-:S07]  /*2c4c0*/  IMAD.MOV.U32 R2, RZ, RZ, R14 ;  /* 0x000000ffff027224 */ /* 0x000fce00078e000e */
[----:B------:R-:W-:Y:S05]  /*2c4d0*/  WARPSYNC.COLLECTIVE R15, `(.L_x_2330) ;  /* 0x000000000f087348 */ /* 0x000fea0003c00000 */
[----:B------:R0:W1:Y:S02]  /*2c4e0*/  SHFL.IDX P6, R14, R13, R12, R11 ;  /* 0x0000000c0d0e7389 */ /* 0x00006400000c000b */
[----:B01----:R-:W-:Y:S01]  /*2c4f0*/  ENDCOLLECTIVE ;  /* 0x000000000000791b */ /* 0x003fe20003800000 */
.L_x_2330:
        /* <DEDUP_REMOVED lines=14> */
.L_x_2331:
[----:B------:R-:W-:Y:S02]  /*2c5e0*/  IMAD.MOV.U32 R13, RZ, RZ, R23 ;  /* 0x000000ffff0d7224 */ /* 0x000fe400078e0017 */
[----:B------:R-:W-:Y:S02]  /*2c5f0*/  IMAD.MOV.U32 R12, RZ, RZ, 0x5 ;  /* 0x00000005ff0c7424 */ /* 0x000fe400078e00ff */
[----:B------:R-:W-:-:S07]  /*2c600*/  IMAD.MOV.U32 R2, RZ, RZ, R14 ;  /* 0x000000ffff027224 */ /* 0x000fce00078e000e */
[----:B------:R-:W-:Y:S05]  /*2c610*/  WARPSYNC.COLLECTIVE R15, `(.L_x_2332) ;  /* 0x000000000f087348 */ /* 0x000fea0003c00000 */
[----:B------:R0:W1:Y:S02]  /*2c620*/  SHFL.IDX P6, R14, R13, R12, R11 ;  /* 0x0000000c0d0e7389 */ /* 0x00006400000c000b */
[----:B01----:R-:W-:Y:S01]  /*2c630*/  ENDCOLLECTIVE ;  /* 0x000000000000791b */ /* 0x003fe20003800000 */
.L_x_2332:
        /* <DEDUP_REMOVED lines=14> */
.L_x_2333:
[----:B------:R-:W-:Y:S02]  /*2c720*/  IMAD.MOV.U32 R13, RZ, RZ, R23 ;  /* 0x000000ffff0d7224 */ /* 0x000fe400078e0017 */
[----:B------:R-:W-:Y:S02]  /*2c730*/  IMAD.MOV.U32 R12, RZ, RZ, 0x6 ;  /* 0x00000006ff0c7424 */ /* 0x000fe400078e00ff */
[----:B------:R-:W-:-:S07]  /*2c740*/  IMAD.MOV.U32 R2, RZ, RZ, R14 ;  /* 0x000000ffff027224 */ /* 0x000fce00078e000e */
[----:B------:R-:W-:Y:S05]  /*2c750*/  WARPSYNC.COLLECTIVE R15, `(.L_x_2334) ;  /* 0x000000000f087348 */ /* 0x000fea0003c00000 */
[----:B------:R0:W1:Y:S02]  /*2c760*/  SHFL.IDX P6, R14, R13, R12, R11 ;  /* 0x0000000c0d0e7389 */ /* 0x00006400000c000b */
[----:B01----:R-:W-:Y:S01]  /*2c770*/  ENDCOLLECTIVE ;  /* 0x000000000000791b */ /* 0x003fe20003800000 */
.L_x_2334:
        /* <DEDUP_REMOVED lines=14> */
.L_x_2335:
[----:B------:R-:W-:Y:S02]  /*2c860*/  IMAD.MOV.U32 R13, RZ, RZ, R23 ;  /* 0x000000ffff0d7224 */ /* 0x000fe400078e0017 */
[----:B------:R-:W-:Y:S02]  /*2c870*/  IMAD.MOV.U32 R12, RZ, RZ, 0x7 ;  /* 0x00000007ff0c7424 */ /* 0x000fe400078e00ff */
[----:B------:R-:W-:-:S07]  /*2c880*/  IMAD.MOV.U32 R2, RZ, RZ, R14 ;  /* 0x000000ffff027224 */ /* 0x000fce00078e000e */
[----:B------:R-:W-:Y:S05]  /*2c890*/  WARPSYNC.COLLECTIVE R15, `(.L_x_2336) ;  /* 0x000000000f087348 */ /* 0x000fea0003c00000 */
[----:B------:R0:W1:Y:S02]  /*2c8a0*/  SHFL.IDX P6, R14, R13, R12, R11 ;  /* 0x0000000c0d0e7389 */ /* 0x00006400000c000b */
[----:B01----:R-:W-:Y:S01]  /*2c8b0*/  ENDCOLLECTIVE ;  /* 0x000000000000791b */ /* 0x003fe20003800000 */
.L_x_2336:
        /* <DEDUP_REMOVED lines=13> */
.L_x_2337:
[----:B------:R-:W-:Y:S01]  /*2c990*/  @!PT LDS RZ, [RZ] ;  /* 0x00000000fffff984 */ /* 0x000fe20000000800 */
[----:B------:R-:W-:Y:S01]  /*2c9a0*/  @!PT LDS RZ, [RZ] ;  /* 0x00000000fffff984 */ /* 0x000fe20000000800 */
[----:B------:R-:W-:Y:S01]  /*2c9b0*/  @!PT LDS RZ, [RZ] ;  /* 0x00000000fffff984 */ /* 0x000fe20000000800 */
[----:B------:R1:W-:Y:S01]  /*2c9c0*/  LDGSTS.E.BYPASS.LTC128B.128 [R7+0x7400], desc[UR52][R2.64+0x80], !P0 ;  /* 0x0740008002077fae */ /* 0x0003e2000c101d74 */
[----:B------:R-:W-:Y:S05]  /*2c9d0*/  BRA `(.L_x_2338) ;  /* 0xffffff8400007947 */ /* 0x000fea000383ffff */
.L_x_2084:
[----:B0-----:R0:W1:Y:S02]  /*2c9e0*/  SYNCS.PHASECHK.TRANS64.TRYWAIT P0, [R0+URZ+0x28860], R3 ;  /* 0x02886003000075a7 */ /* 0x001064000800017f */
[----:B-1----:R-:W-:Y:S05]  /*2c9f0*/  @!P0 NANOSLEEP.SYNCS 0x989680 ;  /* 0x009896800000895d */ /* 0x002fea0003900000 */
[----:B------:R-:W1:Y:S02]  /*2ca00*/  @!P0 SYNCS.PHASECHK.TRANS64 P0, [R0+URZ+0x28860], R3 ;  /* 0x02886003000085a7 */ /* 0x000e64000800007f */
[----:B-1----:R-:W-:Y:S05]  /*2ca10*/  @!P0 BRA `(.L_x_2084) ;  /* 0xfffffffc00f08947 */ /* 0x002fea000383ffff */
[----:B------:R-:W-:Y:S05]  /*2ca20*/  BRA `(.L_x_2339) ;  /* 0xffffff8800147947 */ /* 0x000fea000383ffff */
.L_x_2085:
        /* <DEDUP_REMOVED lines=8> */
.L_x_2341:
[----:B------:R-:W-:Y:S05]  /*2cab0*/  BSYNC B0 ;  /* 0x0000000000007941 */ /* 0x000fea0003800000 */
.L_x_2340:
        /* <DEDUP_REMOVED lines=9> */
.L_x_2342:
        /* <DEDUP_REMOVED lines=12> */
.L_x_2343:
        /* <DEDUP_REMOVED lines=13> */
.L_x_2344:
[----:B------:R-:W-:Y:S02]  /*2cce0*/  IMAD.MOV.U32 R13, RZ, RZ, R23 ;  /* 0x000000ffff0d7224 */ /* 0x000fe400078e0017 */
[----:B------:R-:W-:Y:S02]  /*2ccf0*/  IMAD.MOV.U32 R12, RZ, RZ, 0x2 ;  /* 0x00000002ff0c7424 */ /* 0x000fe400078e00ff */
[----:B------:R-:W-:-:S07]  /*2cd00*/  IMAD.MOV.U32 R10, RZ, RZ, R14 ;  /* 0x000000ffff0a7224 */ /* 0x000fce00078e000e */
[----:B------:R-:W-:Y:S05]  /*2cd10*/  WARPSYNC.COLLECTIVE R15, `(.L_x_2345) ;  /* 0x000000000f087348 */ /* 0x000fea0003c00000 */
[----:B------:R0:W1:Y:S02]  /*2cd20*/  SHFL.IDX P6, R14, R13, R12, R11 ;  /* 0x0000000c0d0e7389 */ /* 0x00006400000c000b */
[----:B01----:R-:W-:Y:S01]  /*2cd30*/  ENDCOLLECTIVE ;  /* 0x000000000000791b */ /* 0x003fe20003800000 */
.L_x_2345:
        /* <DEDUP_REMOVED lines=14> */
.L_x_2346:
[----:B------:R-:W-:Y:S02]  /*2ce20*/  IMAD.MOV.U32 R13, RZ, RZ, R23 ;  /* 0x000000ffff0d7224 */ /* 0x000fe400078e0017 */
[----:B------:R-:W-:Y:S01]  /*2ce30*/  IMAD.MOV.U32 R12, RZ, RZ, 0x3 ;  /* 0x00000003ff0c7424 */ /* 0x000fe200078e00ff */
[----:B------:R-:W-:-:S13]  /*2ce40*/  IADD3 R2, P2, R14, R5, RZ ;  /* 0x000000050e027210 */ /* 0x000fda0007f5e0ff */
[----:B------:R-:W-:Y:S05]  /*2ce50*/  WARPSYNC.COLLECTIVE R15, `(.L_x_2347) ;  /* 0x000000000f087348 */ /* 0x000fea0003c00000 */
[----:B------:R0:W1:Y:S02]  /*2ce60*/  SHFL.IDX P6, R14, R13, R12, R11 ;  /* 0x0000000c0d0e7389 */ /* 0x00006400000c000b */
[----:B01----:R-:W-:Y:S01]  /*2ce70*/  ENDCOLLECTIVE ;  /* 0x000000000000791b */ /* 0x003fe20003800000 */
.L_x_2347:
        /* <DEDUP_REMOVED lines=13> */
.L_x_2348:
[----:B------:R-:W-:Y:S02]  /*2cf50*/  IMAD.MOV.U32 R13, RZ, RZ, R23 ;  /* 0x000000ffff0d7224 */ /* 0x000fe400078e0017 */
[----:B------:R-:W-:Y:S01]  /*2cf60*/  IMAD.MOV.U32 R12, RZ, RZ, 0x4 ;  /* 0x00000004ff0c7424 */ /* 0x000fe200078e00ff */
[----:B------:R-:W-:-:S13]  /*2cf70*/  IADD3 R2, P2, R14, R5, RZ ;  /* 0x000000050e027210 */ /* 0x000fda0007f5e0ff */
[----:B------:R-:W-:Y:S05]  /*2cf80*/  WARPSYNC.COLLECTIVE R15, `(.L_x_2349) ;  /* 0x000000000f087348 */ /* 0x000fea0003c00000 */
[----:B------:R0:W1:Y:S02]  /*2cf90*/  SHFL.IDX P6, R14, R13, R12, R11 ;  /* 0x0000000c0d0e7389 */ /* 0x00006400000c000b */
[----:B01----:R-:W-:Y:S01]  /*2cfa0*/  ENDCOLLECTIVE ;  /* 0x000000000000791b */ /* 0x003fe20003800000 */
.L_x_2349:
        /* <DEDUP_REMOVED lines=13> */
.L_x_2350:
[----:B------:R-:W-:Y:S02]  /*2d080*/  IMAD.MOV.U32 R13, RZ, RZ, R23 ;  /* 0x000000ffff0d7224 */ /* 0x000fe400078e0017 */
[----:B------:R-:W-:Y:S02]  /*2d090*/  IMAD.MOV.U32 R12, RZ, RZ, 0x5 ;  /* 0x00000005ff0c7424 */ /* 0x000fe400078e00ff */
[----:B------:R-:W-:-:S07]  /*2d0a0*/  IMAD.MOV.U32 R10, RZ, RZ, R14 ;  /* 0x000000ffff0a7224 */ /* 0x000fce00078e000e */
[----:B------:R-:W-:Y:S05]  /*2d0b0*/  WARPSYNC.COLLECTIVE R15, `(.L_x_2351) ;  /* 0x000000000f087348 */ /* 0x000fea0003c00000 */
[----:B------:R0:W1:Y:S02]  /*2d0c0*/  SHFL.IDX P6, R14, R13, R12, R11 ;  /* 0x0000000c0d0e7389 */ /* 0x00006400000c000b */
[----:B01----:R-:W-:Y:S01]  /*2d0d0*/  ENDCOLLECTIVE ;  /* 0x000000000000791b */ /* 0x003fe20003800000 */
.L_x_2351:
        /* <DEDUP_REMOVED lines=14> */
.L_x_2352:
[----:B------:R-:W-:Y:S02]  /*2d1c0*/  IMAD.MOV.U32 R13, RZ, RZ, R23 ;  /* 0x000000ffff0d7224 */ /* 0x000fe400078e0017 */
[----:B------:R-:W-:Y:S01]  /*2d1d0*/  IMAD.MOV.U32 R12, RZ, RZ, 0x6 ;  /* 0x00000006ff0c7424 */ /* 0x000fe200078e00ff */
[----:B------:R-:W-:-:S13]  /*2d1e0*/  IADD3 R2, P2, R14, R5, RZ ;  /* 0x000000050e027210 */ /* 0x000fda0007f5e0ff */
[----:B------:R-:W-:Y:S05]  /*2d1f0*/  WARPSYNC.COLLECTIVE R15, `(.L_x_2353) ;  /* 0x000000000f087348 */ /* 0x000fea0003c00000 */
[----:B------:R0:W1:Y:S02]  /*2d200*/  SHFL.IDX P6, R14, R13, R12, R11 ;  /* 0x0000000c0d0e7389 */ /* 0x00006400000c000b */
[----:B01----:R-:W-:Y:S01]  /*2d210*/  ENDCOLLECTIVE ;  /* 0x000000000000791b */ /* 0x003fe20003800000 */
.L_x_2353:
        /* <DEDUP_REMOVED lines=13> */
.L_x_2354:
[----:B------:R-:W-:Y:S02]  /*2d2f0*/  IMAD.MOV.U32 R13, RZ, RZ, R23 ;  /* 0x000000ffff0d7224 */ /* 0x000fe400078e0017 */
[----:B------:R-:W-:Y:S02]  /*2d300*/  IMAD.MOV.U32 R12, RZ, RZ, 0x7 ;  /* 0x00000007ff0c7424 */ /* 0x000fe400078e00ff */
[----:B------:R-:W-:-:S07]  /*2d310*/  IMAD.MOV.U32 R10, RZ, RZ, R14 ;  /* 0x000000ffff0a7224 */ /* 0x000fce00078e000e */
[----:B------:R-:W-:Y:S05]  /*2d320*/  WARPSYNC.COLLECTIVE R15, `(.L_x_2355) ;  /* 0x000000000f087348 */ /* 0x000fea0003c00000 */
[----:B------:R0:W1:Y:S02]  /*2d330*/  SHFL.IDX P6, R14, R13, R12, R11 ;  /* 0x0000000c0d0e7389 */ /* 0x00006400000c000b */
[----:B01----:R-:W-:Y:S01]  /*2d340*/  ENDCOLLECTIVE ;  /* 0x000000000000791b */ /* 0x003fe20003800000 */
.L_x_2355:
        /* <DEDUP_REMOVED lines=12> */
.L_x_2356:
[----:B------:R-:W-:Y:S05]  /*2d410*/  BRA `(.L_x_2357) ;  /* 0xffffff8000b47947 */ /* 0x000fea000383ffff */
.L_x_2090:
        /* <DEDUP_REMOVED lines=8> */
.L_x_2359:
[----:B------:R-:W-:Y:S05]  /*2d4a0*/  BSYNC B0 ;  /* 0x0000000000007941 */ /* 0x000fea0003800000 */
.L_x_2358:
        /* <DEDUP_REMOVED lines=9> */
.L_x_2360:
[----:B------:R-:W-:Y:S02]  /*2d540*/  ULDC UR4, c[0x0][0xc3c] ;  /* 0x00030f0000047ab9 */ /* 0x000fe40000000800 */
[----:B------:R-:W-:-:S13]  /*2d550*/  ISETP.GE.OR P1, PT, R9, UR4, !P0 ;  /* 0x0000000409007c0c */ /* 0x000fda000c726670 */
[----:B------:R-:W0:Y:S08]  /*2d560*/  @!P1 LDC.64 R2, c[0x0][0xc80] ;  /* 0x00032000ff029b82 */ /* 0x000e300000000a00 */
[----:B------:R-:W1:Y:S01]  /*2d570*/  @!P1 LDC.64 R4, c[0x0][0xc78] ;  /* 0x00031e00ff049b82 */ /* 0x000e620000000a00 */
[----:B------:R-:W-:Y:S02]  /*2d580*/  IMAD.MOV.U32 R17, RZ, RZ, RZ ;  /* 0x000000ffff117224 */ /* 0x000fe400078e00ff */
[----:B------:R-:W-:-:S02]  /*2d590*/  IMAD.MOV.U32 R11, RZ, RZ, RZ ;  /* 0x000000ffff0b7224 */ /* 0x000fc400078e00ff */
[----:B------:R-:W-:Y:S02]  /*2d5a0*/  IMAD.MOV.U32 R7, RZ, RZ, R14 ;  /* 0x000000ffff077224 */ /* 0x000fe400078e000e */
[----:B0-----:R-:W-:-:S05]  /*2d5b0*/  @!P1 IMAD.WIDE R2, R9, 0x4, R2 ;  /* 0x0000000409029825 */ /* 0x001fca00078e0202 */
[----:B------:R1:W2:Y:S02]  /*2d5c0*/  @!P1 LDG.E R6, desc[UR52][R2.64] ;  /* 0x0000003402069981 */ /* 0x0002a4000c1e1900 */
[----:B-1----:R-:W-:-:S05]  /*2d5d0*/  @!P1 IMAD.WIDE R2, R9, 0x4, R4 ;  /* 0x0000000409029825 */ /* 0x002fca00078e0204 */
[----:B------:R-:W3:Y:S01]  /*2d5e0*/  @!P1 LDG.E R5, desc[UR52][R2.64] ;  /* 0x0000003402059981 */ /* 0x000ee2000c1e1900 */
[----:B------:R-:W-:Y:S01]  /*2d5f0*/  IMAD.MOV.U32 R4, RZ, RZ, RZ ;  /* 0x000000ffff047224 */ /* 0x000fe200078e00ff */
[C---:B------:R-:W-:Y:S02]  /*2d600*/  ISETP.GE.U32.AND P2, PT, R8.reuse, 0x2, PT ;  /* 0x000000020800780c */ /* 0x040fe40003f46070 */
        /* <DEDUP_REMOVED lines=11> */
.L_x_2361:
[----:B------:R-:W-:Y:S01]  /*2d6c0*/  IMAD.MOV.U32 R12, RZ, RZ, 0x2 ;  /* 0x00000002ff0c7424 */ /* 0x000fe200078e00ff */
[----:B------:R-:W-:-:S05]  /*2d6d0*/  SEL R14, R14, RZ, P1 ;  /* 0x000000ff0e0e7207 */ /* 0x000fca0000800000 */
[----:B------:R-:W-:-:S04]  /*2d6e0*/  IMAD.IADD R5, R13, 0x1, R14 ;  /* 0x000000010d057824 */ /* 0x000fc800078e020e */
[----:B------:R-:W-:-:S07]  /*2d6f0*/  IMAD.MOV.U32 R13, RZ, RZ, R5 ;  /* 0x000000ffff0d7224 */ /* 0x000fce00078e0005 */
[----:B------:R-:W-:Y:S05]  /*2d700*/  WARPSYNC.COLLECTIVE R15, `(.L_x_2362) ;  /* 0x000000000f087348 */ /* 0x000fea0003c00000 */
[----:B------:R0:W1:Y:S02]  /*2d710*/  SHFL.UP P6, R14, R13, R12, R11 ;  /* 0x0400000c0d0e7389 */ /* 0x00006400000c000b */
[----:B01----:R-:W-:Y:S01]  /*2d720*/  ENDCOLLECTIVE ;  /* 0x000000000000791b */ /* 0x003fe20003800000 */
.L_x_2362:
[----:B------:R-:W-:Y:S01]  /*2d730*/  IMAD.MOV.U32 R12, RZ, RZ, 0x4 ;  /* 0x00000004ff0c7424 */ /* 0x000fe200078e00ff */
[----:B------:R-:W-:-:S05]  /*2d740*/  SEL R2, R14, RZ, P2 ;  /* 0x000000ff0e027207 */ /* 0x000fca0001000000 */
[----:B------:R-:W-:-:S04]  /*2d750*/  IMAD.IADD R2, R5, 0x1, R2 ;  /* 0x0000000105027824 */ /* 0x000fc800078e0202 */
[----:B------:R-:W-:-:S07]  /*2d760*/  IMAD.MOV.U32 R13, RZ, RZ, R2 ;  /* 0x000000ffff0d7224 */ /* 0x000fce00078e0002 */
[----:B------:R-:W-:Y:S05]  /*2d770*/  WARPSYNC.COLLECTIVE R15, `(.L_x_2363) ;  /* 0x000000000f087348 */ /* 0x000fea0003c00000 */
[----:B------:R0:W1:Y:S02]  /*2d780*/  SHFL.UP P6, R14, R13, R12, R11 ;  /* 0x0400000c0d0e7389 */ /* 0x00006400000c000b */
[----:B01----:R-:W-:Y:S01]  /*2d790*/  ENDCOLLECTIVE ;  /* 0x000000000000791b */ /* 0x003fe20003800000 */
.L_x_2363:
[----:B------:R-:W-:Y:S01]  /*2d7a0*/  IMAD.MOV.U32 R12, RZ, RZ, 0x8 ;  /* 0x00000008ff0c7424 */ /* 0x000fe200078e00ff */
[----:B------:R-:W-:-:S05]  /*2d7b0*/  SEL R3, R14, RZ, P3 ;  /* 0x000000ff0e037207 */ /* 0x000fca0001800000 */
[----:B------:R-:W-:-:S04]  /*2d7c0*/  IMAD.IADD R3, R2, 0x1, R3 ;  /* 0x0000000102037824 */ /* 0x000fc800078e0203 */
[----:B------:R-:W-:-:S07]  /*2d7d0*/  IMAD.MOV.U32 R13, RZ, RZ, R3 ;  /* 0x000000ffff0d7224 */ /* 0x000fce00078e0003 */
[----:B------:R-:W-:Y:S05]  /*2d7e0*/  WARPSYNC.COLLECTIVE R15, `(.L_x_2364) ;  /* 0x000000000f087348 */ /* 0x000fea0003c00000 */
[----:B------:R0:W1:Y:S02]  /*2d7f0*/  SHFL.UP P6, R14, R13, R12, R11 ;  /* 0x0400000c0d0e7389 */ /* 0x00006400000c000b */
[----:B01----:R-:W-:Y:S01]  /*2d800*/  ENDCOLLECTIVE ;  /* 0x000000000000791b */ /* 0x003fe20003800000 */
.L_x_2364:
[----:B------:R-:W-:Y:S01]  /*2d810*/  IMAD.MOV.U32 R12, RZ, RZ, 0x10 ;  /* 0x00000010ff0c7424 */ /* 0x000fe200078e00ff */
[----:B------:R-:W-:-:S05]  /*2d820*/  SEL R14, R14, RZ, P4 ;  /* 0x000000ff0e0e7207 */ /* 0x000fca0002000000 */
[----:B------:R-:W-:-:S04]  /*2d830*/  IMAD.IADD R5, R3, 0x1, R14 ;  /* 0x0000000103057824 */ /* 0x000fc800078e020e */
[----:B------:R-:W-:-:S07]  /*2d840*/  IMAD.MOV.U32 R13, RZ, RZ, R5 ;  /* 0x000000ffff0d7224 */ /* 0x000fce00078e0005 */
[----:B------:R-:W-:Y:S05]  /*2d850*/  WARPSYNC.COLLECTIVE R15, `(.L_x_2365) ;  /* 0x000000000f087348 */ /* 0x000fea0003c00000 */
[----:B------:R0:W1:Y:S02]  /*2d860*/  SHFL.UP P6, R14, R13, R12, R11 ;  /* 0x0400000c0d0e7389 */ /* 0x00006400000c000b */
[----:B01----:R-:W-:Y:S01]  /*2d870*/  ENDCOLLECTIVE ;  /* 0x000000000000791b */ /* 0x003fe20003800000 */
.L_x_2365:
        /* <DEDUP_REMOVED lines=8> */
.L_x_2366:
[----:B------:R-:W-:Y:S05]  /*2d900*/  BRA `(.L_x_2367) ;  /* 0xffffff8000c47947 */ /* 0x000fea000383ffff */
.L_x_2093:
[----:B------:R-:W-:Y:S01]  /*2d910*/  BSSY B0, `(.L_x_2368) ;  /* 0x0000007000007945 */ /* 0x000fe20003800000 */
[----:B------:R-:W-:Y:S02]  /*2d920*/  IMAD.MOV.U32 R12, RZ, RZ, 0x1 ;  /* 0x00000001ff0c7424 */ /* 0x000fe400078e00ff */
[----:B------:R-:W-:Y:S02]  /*2d930*/  IMAD.MOV.U32 R11, RZ, RZ, RZ ;  /* 0x000000ffff0b7224 */ /* 0x000fe400078e00ff */
[----:B------:R-:W-:-:S07]  /*2d940*/  IMAD.MOV.U32 R15, RZ, RZ, -0x1 ;  /* 0xffffffffff0f7424 */ /* 0x000fce00078e00ff */
[----:B------:R-:W-:Y:S05]  /*2d950*/  WARPSYNC.COLLECTIVE R15, `(.L_x_2369) ;  /* 0x000000000f087348 */ /* 0x000fea0003c00000 */
[----:B------:R0:W1:Y:S02]  /*2d960*/  SHFL.UP P6, R14, R13, R12, R11 ;  /* 0x0400000c0d0e7389 */ /* 0x00006400000c000b */
[----:B01----:R-:W-:Y:S01]  /*2d970*/  ENDCOLLECTIVE ;  /* 0x000000000000791b */ /* 0x003fe20003800000 */
.L_x_2369:
[----:B------:R-:W-:Y:S05]  /*2d980*/  BSYNC B0 ;  /* 0x0000000000007941 */ /* 0x000fea0003800000 */
.L_x_2368:
        /* <DEDUP_REMOVED lines=8> */
.L_x_2370:
[----:B------:R-:W-:Y:S01]  /*2da10*/  IMAD.MOV.U32 R12, RZ, RZ, 0x4 ;  /* 0x00000004ff0c7424 */ /* 0x000fe200078e00ff */
[----:B------:R-:W-:-:S05]  /*2da20*/  SEL R2, R14, RZ, P2 ;  /* 0x000000ff0e027207 */ /* 0x000fca0001000000 */
[----:B------:R-:W-:-:S04]  /*2da30*/  IMAD.IADD R2, R13, 0x1, R2 ;  /* 0x000000010d027824 */ /* 0x000fc800078e0202 */
[----:B------:R-:W-:-:S07]  /*2da40*/  IMAD.MOV.U32 R13, RZ, RZ, R2 ;  /* 0x000000ffff0d7224 */ /* 0x000fce00078e0002 */
[----:B------:R-:W-:Y:S05]  /*2da50*/  WARPSYNC.COLLECTIVE R15, `(.L_x_2371) ;  /* 0x000000000f087348 */ /* 0x000fea0003c00000 */
[----:B------:R0:W1:Y:S02]  /*2da60*/  SHFL.UP P6, R14, R13, R12, R11 ;  /* 0x0400000c0d0e7389 */ /* 0x00006400000c000b */
[----:B01----:R-:W-:Y:S01]  /*2da70*/  ENDCOLLECTIVE ;  /* 0x000000000000791b */ /* 0x003fe20003800000 */
.L_x_2371:
[----:B------:R-:W-:Y:S01]  /*2da80*/  IMAD.MOV.U32 R12, RZ, RZ, 0x8 ;  /* 0x00000008ff0c7424 */ /* 0x000fe200078e00ff */
[----:B------:R-:W-:-:S05]  /*2da90*/  SEL R3, R14, RZ, P3 ;  /* 0x000000ff0e037207 */ /* 0x000fca0001800000 */
[----:B------:R-:W-:-:S04]  /*2daa0*/  IMAD.IADD R3, R2, 0x1, R3 ;  /* 0x0000000102037824 */ /* 0x000fc800078e0203 */
[----:B------:R-:W-:-:S07]  /*2dab0*/  IMAD.MOV.U32 R13, RZ, RZ, R3 ;  /* 0x000000ffff0d7224 */ /* 0x000fce00078e0003 */
[----:B------:R-:W-:Y:S05]  /*2dac0*/  WARPSYNC.COLLECTIVE R15, `(.L_x_2372) ;  /* 0x000000000f087348 */ /* 0x000fea0003c00000 */
[----:B------:R0:W1:Y:S02]  /*2dad0*/  SHFL.UP P6, R14, R13, R12, R11 ;  /* 0x0400000c0d0e7389 */ /* 0x00006400000c000b */
[----:B01----:R-:W-:Y:S01]  /*2dae0*/  ENDCOLLECTIVE ;  /* 0x000000000000791b */ /* 0x003fe20003800000 */
.L_x_2372:
[----:B------:R-:W-:Y:S01]  /*2daf0*/  IMAD.MOV.U32 R12, RZ, RZ, 0x10 ;  /* 0x00000010ff0c7424 */ /* 0x000fe200078e00ff */
[----:B------:R-:W-:-:S05]  /*2db00*/  SEL R14, R14, RZ, P4 ;  /* 0x000000ff0e0e7207 */ /* 0x000fca0002000000 */
[----:B------:R-:W-:-:S04]  /*2db10*/  IMAD.IADD R5, R3, 0x1, R14 ;  /* 0x0000000103057824 */ /* 0x000fc800078e020e */
[----:B------:R-:W-:-:S07]  /*2db20*/  IMAD.MOV.U32 R13, RZ, RZ, R5 ;  /* 0x000000ffff0d7224 */ /* 0x000fce00078e0005 */
[----:B------:R-:W-:Y:S05]  /*2db30*/  WARPSYNC.COLLECTIVE R15, `(.L_x_2373) ;  /* 0x000000000f087348 */ /* 0x000fea0003c00000 */
[----:B------:R0:W1:Y:S02]  /*2db40*/  SHFL.UP P6, R14, R13, R12, R11 ;  /* 0x0400000c0d0e7389 */ /* 0x00006400000c000b */
[----:B01----:R-:W-:Y:S01]  /*2db50*/  ENDCOLLECTIVE ;  /* 0x000000000000791b */ /* 0x003fe20003800000 */
.L_x_2373:
        /* <DEDUP_REMOVED lines=8> */
.L_x_2374:
[----:B------:R-:W-:Y:S05]  /*2dbe0*/  BRA `(.L_x_2375) ;  /* 0xffffff8000b07947 */ /* 0x000fea000383ffff */
.L_x_2095:
[----:B------:R-:W-:Y:S01]  /*2dbf0*/  BSSY B0, `(.L_x_2376) ;  /* 0x0000006000007945 */ /* 0x000fe20003800000 */
[----:B------:R-:W-:Y:S01]  /*2dc00*/  PLOP3.LUT P6, PT, P6, PT, PT, 0x8, 0x0 ;  /* 0x000000000000781c */ /* 0x000fe200037ce170 */
[----:B------:R-:W-:-:S12]  /*2dc10*/  IMAD.MOV.U32 R15, RZ, RZ, -0x1 ;  /* 0xffffffffff0f7424 */ /* 0x000fd800078e00ff */
[----:B0-----:R-:W-:Y:S05]  /*2dc20*/  WARPSYNC.COLLECTIVE R15, `(.L_x_2377) ;  /* 0x000000000f087348 */ /* 0x001fea0003c00000 */
[----:B------:R-:W-:Y:S01]  /*2dc30*/  VOTE.ANY R14, PT, P6 ;  /* 0x00000000000e7806 */ /* 0x000fe200030e0100 */
[----:B0-----:R-:W-:Y:S06]  /*2dc40*/  ENDCOLLECTIVE ;  /* 0x000000000000791b */ /* 0x001fec0003800000 */
.L_x_2377:
[----:B------:R-:W-:Y:S05]  /*2dc50*/  BSYNC B0 ;  /* 0x0000000000007941 */ /* 0x000fea0003800000 */
.L_x_2376:
        /* <DEDUP_REMOVED lines=8> */
.L_x_2378:
[----:B------:R-:W-:Y:S02]  /*2dce0*/  IMAD.IADD R19, R12, 0x1, R19 ;  /* 0x000000010c137824 */ /* 0x000fe400078e0213 */
[----:B------:R-:W-:Y:S02]  /*2dcf0*/  IMAD.MOV.U32 R13, RZ, RZ, R4 ;  /* 0x000000ffff0d7224 */ /* 0x000fe400078e0004 */
[----:B------:R-:W-:-:S07]  /*2dd00*/  IMAD.MOV.U32 R17, RZ, RZ, R14 ;  /* 0x000000ffff117224 */ /* 0x000fce00078e000e */
[----:B------:R-:W-:Y:S05]  /*2dd10*/  WARPSYNC.COLLECTIVE R15, `(.L_x_2379) ;  /* 0x000000000f087348 */ /* 0x000fea0003c00000 */
[----:B------:R0:W1:Y:S02]  /*2dd20*/  SHFL.IDX P6, R14, R13, R12, R11 ;  /* 0x0000000c0d0e7389 */ /* 0x00006400000c000b */
[----:B01----:R-:W-:Y:S01]  /*2dd30*/  ENDCOLLECTIVE ;  /* 0x000000000000791b */ /* 0x003fe20003800000 */
.L_x_2379:
[----:B------:R-:W-:Y:S01]  /*2dd40*/  IMAD.MOV.U32 R4, RZ, RZ, R14 ;  /* 0x000000ffff047224 */ /* 0x000fe200078e000e */
[----:B------:R-:W-:Y:S06]  /*2dd50*/  BRA `(.L_x_2380) ;  /* 0xffffff8000947947 */ /* 0x000fec000383ffff */
.L_x_2097:
[----:B------:R-:W-:Y:S01]  /*2dd60*/  BSSY B0, `(.L_x_2381) ;  /* 0x0000007000007945 */ /* 0x000fe20003800000 */
[----:B------:R-:W-:Y:S02]  /*2dd70*/  IMAD.MOV.U32 R13, RZ, RZ, R2 ;  /* 0x000000ffff0d7224 */ /* 0x000fe400078e0002 */
[----:B------:R-:W-:Y:S02]  /*2dd80*/  IMAD.MOV.U32 R11, RZ, RZ, 0x1f ;  /* 0x0000001fff0b7424 */ /* 0x000fe400078e00ff */
[----:B------:R-:W-:-:S07]  /*2dd90*/  IMAD.MOV.U32 R15, RZ, RZ, -0x1 ;  /* 0xffffffffff0f7424 */ /* 0x000fce00078e00ff */
[----:B0-23--:R-:W-:Y:S05]  /*2dda0*/  WARPSYNC.COLLECTIVE R15, `(.L_x_2382) ;  /* 0x000000000f087348 */ /* 0x00dfea0003c00000 */
[----:B------:R1:W4:Y:S02]  /*2ddb0*/  SHFL.IDX P6, R14, R13, R12, R11 ;  /* 0x0000000c0d0e7389 */ /* 0x00032400000c000b */
[----:B01234-:R-:W-:Y:S01]  /*2ddc0*/  ENDCOLLECTIVE ;  /* 0x000000000000791b */ /* 0x01ffe20003800000 */
.L_x_2382:
[----:B------:R-:W-:Y:S05]  /*2ddd0*/  BSYNC B0 ;  /* 0x0000000000007941 */ /* 0x000fea0003800000 */
.L_x_2381:
[----:B------:R-:W-:Y:S01]  /*2dde0*/  IMAD.MOV.U32 R6, RZ, RZ, R14 ;  /* 0x000000ffff067224 */ /* 0x000fe200078e000e */
[----:B------:R-:W-:Y:S06]  /*2ddf0*/  BRA `(.L_x_2096) ;  /* 0xffffff8000847947 */ /* 0x000fec000383ffff */
.L_x_2103:
[----:B-1----:R1:W2:Y:S02]  /*2de00*/  SYNCS.PHASECHK.TRANS64.TRYWAIT P0, [R7+URZ+0x28820], R0 ;  /* 0x02882000070075a7 */ /* 0x0022a4000800017f */
[----:B--2---:R-:W-:Y:S05]  /*2de10*/  @!P0 NANOSLEEP.SYNCS 0x989680 ;  /* 0x009896800000895d */ /* 0x004fea0003900000 */
[----:B------:R-:W2:Y:S02]  /*2de20*/  @!P0 SYNCS.PHASECHK.TRANS64 P0, [R7+URZ+0x28820], R0 ;  /* 0x02882000070085a7 */ /* 0x000ea4000800007f */
[----:B--2---:R-:W-:Y:S05]  /*2de30*/  @!P0 BRA `(.L_x_2103) ;  /* 0xfffffffc00f08947 */ /* 0x004fea000383ffff */
[----:B------:R-:W-:Y:S05]  /*2de40*/  BRA `(.L_x_2383) ;  /* 0xffffff8800dc7947 */ /* 0x000fea000383ffff */
.L_x_2104:
[----:B------:R-:W2:Y:S01]  /*2de50*/  S2R R2, SR_TID.X ;  /* 0x0000000000027919 */ /* 0x000ea20000002100 */
[----:B------:R-:W-:Y:S01]  /*2de60*/  BSSY B0, `(.L_x_2384) ;  /* 0x000000a000007945 */ /* 0x000fe20003800000 */
[----:B------:R-:W-:Y:S02]  /*2de70*/  IMAD.MOV.U32 R12, RZ, RZ, RZ ;  /* 0x000000ffff0c7224 */ /* 0x000fe400078e00ff */
[----:B------:R-:W-:Y:S02]  /*2de80*/  IMAD.MOV.U32 R11, RZ, RZ, 0x1f ;  /* 0x0000001fff0b7424 */ /* 0x000fe400078e00ff */
[----:B------:R-:W-:Y:S01]  /*2de90*/  IMAD.MOV.U32 R15, RZ, RZ, -0x1 ;  /* 0xffffffffff0f7424 */ /* 0x000fe200078e00ff */
[----:B--2---:R-:W-:-:S04]  /*2dea0*/  SHF.R.U32.HI R2, RZ, 0x5, R2 ;  /* 0x00000005ff027819 */ /* 0x004fc80000011602 */
[----:B------:R-:W-:-:S05]  /*2deb0*/  LOP3.LUT R2, R2, 0x3, RZ, 0xc0, !PT ;  /* 0x0000000302027812 */ /* 0x000fca00078ec0ff */
[----:B------:R-:W-:-:S07]  /*2dec0*/  IMAD.MOV.U32 R13, RZ, RZ, R2 ;  /* 0x000000ffff0d7224 */ /* 0x000fce00078e0002 */
[----:B01----:R-:W-:Y:S05]  /*2ded0*/  WARPSYNC.COLLECTIVE R15, `(.L_x_2385) ;  /* 0x000000000f087348 */ /* 0x003fea0003c00000 */
[----:B------:R2:W3:Y:S02]  /*2dee0*/  SHFL.IDX P6, R14, R13, R12, R11 ;  /* 0x0000000c0d0e7389 */ /* 0x0004e400000c000b */
[----:B0123--:R-:W-:Y:S01]  /*2def0*/  ENDCOLLECTIVE ;  /* 0x000000000000791b */ /* 0x00ffe20003800000 */
.L_x_2385:
[----:B------:R-:W-:Y:S05]  /*2df00*/  BSYNC B0 ;  /* 0x0000000000007941 */ /* 0x000fea0003800000 */
.L_x_2384:
[----:B------:R-:W-:Y:S05]  /*2df10*/  BRA `(.L_x_2386) ;  /* 0xffffff8800c47947 */ /* 0x000fea000383ffff */
.L_x_2105:
[----:B------:R-:W-:Y:S01]  /*2df20*/  BSSY B0, `(.L_x_2387) ;  /* 0x0000006000007945 */ /* 0x000fe20003800000 */
[----:B------:R-:W-:-:S07]  /*2df30*/  IMAD.MOV.U32 R15, RZ, RZ, -0x1 ;  /* 0xffffffffff0f7424 */ /* 0x000fce00078e00ff */
[----:B01----:R-:W-:Y:S05]  /*2df40*/  WARPSYNC.COLLECTIVE R15, `(.L_x_2388) ;  /* 0x000000000f0c7348 */ /* 0x003fea0003c00000 */
[----:B------:R-:W-:Y:S02]  /*2df50*/  ELECT P6, UR62, PT ;  /* 0x00000000003e782f */ /* 0x000fe400038c0000 */
[----:B------:R-:W-:Y:S01]  /*2df60*/  MOV R14, UR62 ;  /* 0x0000003e000e7c02 */ /* 0x000fe20008000f00 */
[----:B01----:R-:W-:Y:S10]  /*2df70*/  ENDCOLLECTIVE ;  /* 0x000000000000791b */ /* 0x003ff40003800000 */
.L_x_2388:
[----:B------:R-:W-:Y:S05]  /*2df80*/  BSYNC B0 ;  /* 0x0000000000007941 */ /* 0x000fea0003800000 */
.L_x_2387:
[----:B------:R-:W-:Y:S05]  /*2df90*/  BRA `(.L_x_2389) ;  /* 0xffffff8800b87947 */ /* 0x000fea000383ffff */
.L_x_2107:
[----:B-1----:R1:W2:Y:S02]  /*2dfa0*/  SYNCS.PHASECHK.TRANS64.TRYWAIT P1, [R5+URZ+0x28840], R0 ;  /* 0x02884000050075a7 */ /* 0x0022a4000802017f */
[----:B--2---:R-:W-:Y:S05]  /*2dfb0*/  @!P1 NANOSLEEP.SYNCS 0x989680 ;  /* 0x009896800000995d */ /* 0x004fea0003900000 */
[----:B------:R-:W2:Y:S02]  /*2dfc0*/  @!P1 SYNCS.PHASECHK.TRANS64 P1, [R5+URZ+0x28840], R0 ;  /* 0x02884000050095a7 */ /* 0x000ea4000802007f */
[----:B--2---:R-:W-:Y:S05]  /*2dfd0*/  @!P1 BRA `(.L_x_2107) ;  /* 0xfffffffc00f09947 */ /* 0x004fea000383ffff */
[----:B------:R-:W-:Y:S05]  /*2dfe0*/  BRA `(.L_x_2390) ;  /* 0xffffff8800d87947 */ /* 0x000fea000383ffff */
.L_x_2109:
[----:B--2---:R2:W3:Y:S02]  /*2dff0*/  SYNCS.PHASECHK.TRANS64.TRYWAIT P1, [R3+URZ+0x28840], R2 ;  /* 0x02884002030075a7 */ /* 0x0044e4000802017f */
[----:B---3--:R-:W-:Y:S05]  /*2e000*/  @!P1 NANOSLEEP.SYNCS 0x989680 ;  /* 0x009896800000995d */ /* 0x008fea0003900000 */
[----:B------:R-:W3:Y:S02]  /*2e010*/  @!P1 SYNCS.PHASECHK.TRANS64 P1, [R3+URZ+0x28840], R2 ;  /* 0x02884002030095a7 */ /* 0x000ee4000802007f */
[----:B---3--:R-:W-:Y:S05]  /*2e020*/  @!P1 BRA `(.L_x_2109) ;  /* 0xfffffffc00f09947 */ /* 0x008fea000383ffff */
[----:B------:R-:W-:Y:S05]  /*2e030*/  BRA `(.L_x_2391) ;  /* 0xffffff8800e47947 */ /* 0x000fea000383ffff */
.L_x_2111:
[----:B---3--:R3:W4:Y:S02]  /*2e040*/  SYNCS.PHASECHK.TRANS64.TRYWAIT P1, [R5+URZ+0x28860], R0 ;  /* 0x02886000050075a7 */ /* 0x008724000802017f */
[----:B----4-:R-:W-:Y:S05]  /*2e050*/  @!P1 NANOSLEEP.SYNCS 0x989680 ;  /* 0x009896800000995d */ /* 0x010fea0003900000 */
[----:B------:R-:W4:Y:S02]  /*2e060*/  @!P1 SYNCS.PHASECHK.TRANS64 P1, [R5+URZ+0x28860], R0 ;  /* 0x02886000050095a7 */ /* 0x000f24000802007f */
[----:B----4-:R-:W-:Y:S05]  /*2e070*/  @!P1 BRA `(.L_x_2111) ;  /* 0xfffffffc00f09947 */ /* 0x010fea000383ffff */
[----:B------:R-:W-:Y:S05]  /*2e080*/  BRA `(.L_x_2392) ;  /* 0xffffff8800e07947 */ /* 0x000fea000383ffff */
.L_x_2393:
        /* <DEDUP_REMOVED lines=15> */
.L_x_3547:


//--------------------- .text._ZN7cutlass13device_kernelIN5flash11enable_sm90INS1_16FlashAttnFwdSm90INS1_25CollectiveMainloopFwdSm90ILi2EN4cute5tupleIJNS5_1CILi1EEES8_S8_EEENS6_IJNS7_ILi128EEESA_SA_EEELi128ENS_10bfloat16_tEfNS_4arch4Sm90ELb1ELb0ELb0ELb0ELb1ELb0ELb0ELb1ELb1ELb1ELb1ELb0EEENS1_21CollectiveEpilogueFwdISB_S9_SC_SE_Li256ELb0ELb1ELb1ELb0EEENS1_19SingleTileSchedulerILb0ELb1ELb1ELi128EEEEEEEEEvNT_6ParamsE --------------------------
	.section	.text._ZN7cutlass13device_kernelIN5flash11enable_sm90INS1_16FlashAttnFwdSm90INS1_25CollectiveMainloopFwdSm90ILi2EN4cute5tupleIJNS5_1CILi1EEES8_S8_EEENS6_IJNS7_ILi128EEESA_SA_EEELi128ENS_10bfloat16_tEfNS_4arch4Sm90ELb1ELb0ELb0ELb0ELb1ELb0ELb0ELb1ELb1ELb1ELb1ELb0EEENS1_21CollectiveEpilogueFwdISB_S9_SC_SE_Li256ELb0ELb1ELb1ELb0EEENS1_19SingleTileSchedulerILb0ELb1ELb1ELi128EEEEEEEEEvNT_6ParamsE,"ax",@progbits
	.align	128
.text._ZN7cutlass13device_kernelIN5flash11enable_sm90INS1_16FlashAttnFwdSm90INS1_25CollectiveMainloopFwdSm90ILi2EN4cute5tupleIJNS5_1CILi1EEES8_S8_EEENS6_IJNS7_ILi128EEESA_SA_EEELi128ENS_10bfloat16_tEfNS_4arch4Sm90ELb1ELb0ELb0ELb0ELb1ELb0ELb0ELb1ELb1ELb1ELb1ELb0EEENS1_21CollectiveEpilogueFwdISB_S9_SC_SE_Li256ELb0ELb1ELb1ELb0EEENS1_19SingleTileSchedulerILb0ELb1ELb1ELi128EEEEEEEEEvNT_6ParamsE:
        .type           _ZN7cutlass13device_kernelIN5flash11enable_sm90INS1_16FlashAttnFwdSm90INS1_25CollectiveMainloopFwdSm90ILi2EN4cute5tupleIJNS5_1CILi1EEES8_S8_EEENS6_IJNS7_ILi128EEESA_SA_EEELi128ENS_10bfloat16_tEfNS_4arch4Sm90ELb1ELb0ELb0ELb0ELb1ELb0ELb0ELb1ELb1ELb1ELb1ELb0EEENS1_21CollectiveEpilogueFwdISB_S9_SC_SE_Li256ELb0ELb1ELb1ELb0EEENS1_19SingleTileSchedulerILb0ELb1ELb1ELi128EEEEEEEEEvNT_6ParamsE,@function
        .size           _ZN7cutlass13device_kernelIN5flash11enable_sm90INS1_16FlashAttnFwdSm90INS1_25CollectiveMainloopFwdSm90ILi2EN4cute5tupleIJNS5_1CILi1EEES8_S8_EEENS6_IJNS7_ILi128EEESA_SA_EEELi128ENS_10bfloat16_tEfNS_4arch4Sm90ELb1ELb0ELb0ELb0ELb1ELb0ELb0ELb1ELb1ELb1ELb1ELb0EEENS1_21CollectiveEpilogueFwdISB_S9_SC_SE_Li256ELb0ELb1ELb1ELb0EEENS1_19SingleTileSchedulerILb0ELb1ELb1ELi128EEEEEEEEEvNT_6ParamsE,(.L_x_3548 - _ZN7cutlass13device_kernelIN5flash11enable_sm90INS1_16FlashAttnFwdSm90INS1_25CollectiveMainloopFwdSm90ILi2EN4cute5tupleIJNS5_1CILi1EEES8_S8_EEENS6_IJNS7_ILi128EEESA_SA_EEELi128ENS_10bfloat16_tEfNS_4arch4Sm90ELb1ELb0ELb0ELb0ELb1ELb0ELb0ELb1ELb1ELb1ELb1ELb0EEENS1_21CollectiveEpilogueFwdISB_S9_SC_SE_Li256ELb0ELb1ELb1ELb0EEENS1_19SingleTileSchedulerILb0ELb1ELb1ELi128EEEEEEEEEvNT_6ParamsE)
        .other          _ZN7cutlass13device_kernelIN5flash11enable_sm90INS1_16FlashAttnFwdSm90INS1_25CollectiveMainloopFwdSm90ILi2EN4cute5tupleIJNS5_1CILi1EEES8_S8_EEENS6_IJNS7_ILi128EEESA_SA_EEELi128ENS_10bfloat16_tEfNS_4arch4Sm90ELb1ELb0ELb0ELb0ELb1ELb0ELb0ELb1ELb1ELb1ELb1ELb0EEENS1_21CollectiveEpilogueFwdISB_S9_SC_SE_Li256ELb0ELb1ELb1ELb0EEENS1_19SingleTileSchedulerILb0ELb1ELb1ELi128EEEEEEEEEvNT_6ParamsE,@"STO_CUDA_ENTRY STV_DEFAULT"
_ZN7cutlass13device_kernelIN5flash11enable_sm90INS1_16FlashAttnFwdSm90INS1_25CollectiveMainloopFwdSm90ILi2EN4cute5tupleIJNS5_1CILi1EEES8_S8_EEENS6_IJNS7_ILi128EEESA_SA_EEELi128ENS_10bfloat16_tEfNS_4arch4Sm90ELb1ELb0ELb0ELb0ELb1ELb0ELb0ELb1ELb1ELb1ELb1ELb0EEENS1_21CollectiveEpilogueFwdISB_S9_SC_SE_Li256ELb0ELb1ELb1ELb0EEENS1_19SingleTileSchedulerILb0ELb1ELb1ELi128EEEEEEEEEvNT_6ParamsE:
        /* <DEDUP_REMOVED lines=44> */
.L_x_2394:
        /* <DEDUP_REMOVED lines=22> */
.L_x_2395:
        /* <DEDUP_REMOVED lines=18> */
.L_x_2396:
        /* <DEDUP_REMOVED lines=22> */
.L_x_2397:
        /* <DEDUP_REMOVED lines=23> */
.L_x_2398:
        /* <DEDUP_REMOVED lines=9> */
.L_x_2401:
        /* <DEDUP_REMOVED lines=21> */
[----:B------:R-:W0:Y:S01]  /*09f0*/  S2UR UR48, SR_CTAID.X ;  /* 0x00000000003079c3 */ /* 0x000e220000002500 */
[----:B------:R-:W-:Y:S01]  /*0a00*/  ULDC UR4, c[0x0][0x448] ;  /* 0x0001120000047ab9 */ /* 0x000fe20000000800 */
[----:B------:R-:W-:Y:S01]  /*0a10*/  ULDC UR38, c[0x0][0x424] ;  /* 0x0001090000267ab9 */ /* 0x000fe20000000800 */
[----:B------:R-:W-:Y:S01]  /*0a20*/  UISETP.NE.AND UP1, UPT, UR4, 0x1, UPT ;  /* 0x000000010400788c */ /* 0x000fe2000bf25270 */
[----:B------:R-:W-:Y:S02]  /*0a30*/  ULDC UR7, c[0x0][0x288] ;  /* 0x0000a20000077ab9 */ /* 0x000fe40000000800 */
[----:B------:R-:W-:Y:S01]  /*0a40*/  ULDC.64 UR4, c[0x0][0x418] ;  /* 0x0001060000047ab9 */ /* 0x000fe20000000a00 */
[----:B------:R-:W-:Y:S02]  /*0a50*/  UIADD3 UR7, -UR7, 0x80, URZ ;  /* 0x0000008007077890 */ /* 0x000fe4000fffe13f */
[----:B------:R-:W-:Y:S01]  /*0a60*/  UISETP.NE.U32.AND UP0, UPT, UR4, URZ, UPT ;  /* 0x0000003f0400728c */ /* 0x000fe2000bf05070 */
[----:B------:R-:W-:Y:S01]  /*0a70*/  ULDC UR8, c[0x0][0x2f0] ;  /* 0x0000bc0000087ab9 */ /* 0x000fe20000000800 */
[----:B------:R-:W-:-:S02]  /*0a80*/  UP2UR UR42, UPR, URZ, 0x2 ;  /* 0x000000023f2a7883 */ /* 0x000fc40008000000 */
[----:B------:R-:W-:Y:S01]  /*0a90*/  UISETP.NE.AND.EX UP0, UPT, UR5, URZ, UPT, UP0 ;  /* 0x0000003f0500728c */ /* 0x000fe2000bf05300 */
[----:B------:R-:W-:Y:S02]  /*0aa0*/  @UP1 ULDC UR9, c[0x0][0x450] ;  /* 0x0001140000091ab9 */ /* 0x000fe40000000800 */
[----:B------:R-:W-:Y:S01]  /*0ab0*/  @UP1 ULDC UR5, c[0x0][0x44c] ;  /* 0x0001130000051ab9 */ /* 0x000fe20000000800 */
[----:B------:R-:W-:Y:S02]  /*0ac0*/  USEL UR38, UR38, 0x1, UP0 ;  /* 0x0000000126267887 */ /* 0x000fe40008000000 */
[----:B------:R-:W-:Y:S02]  /*0ad0*/  USHF.R.U32.HI UR10, URZ, 0x10, UR39 ;  /* 0x000000103f0a7899 */ /* 0x000fe40008011627 */
[----:B------:R-:W-:Y:S02]  /*0ae0*/  UIMAD UR7, UR38, UR8, UR7 ;  /* 0x00000008260772a4 */ /* 0x000fe4000f8e0207 */
[----:B0-----:R-:W-:-:S02]  /*0af0*/  USHF.L.U32 UR48, UR48, 0x7, URZ ;  /* 0x0000000730307899 */ /* 0x001fc4000800063f */
[----:B------:R-:W-:Y:S02]  /*0b00*/  ULOP3.LUT UR39, UR39, 0xffff, URZ, 0xc0, !UPT ;  /* 0x0000ffff27277892 */ /* 0x000fe4000f8ec03f */
[----:B------:R-:W-:Y:S02]  /*0b10*/  @UP1 UIADD3 UR4, UR48, 0x7f, URZ ;  /* 0x0000007f30041890 */ /* 0x000fe4000fffe03f */
[----:B------:R-:W-:Y:S02]  /*0b20*/  UIADD3 UR6, UR48, 0x7f, URZ ;  /* 0x0000007f30067890 */ /* 0x000fe4000fffe03f */
[----:B------:R-:W-:Y:S02]  /*0b30*/  UIMAD.WIDE.U32 UR4, UR4, UR5, URZ ;  /* 0x00000005040472a5 */ /* 0x000fe4000f8e003f */
[----:B------:R-:W-:Y:S02]  /*0b40*/  UIMAD UR4, UR38, UR8, 0x7f ;  /* 0x0000007f260474a4 */ /* 0x000fe4000f8e0208 */
[----:B------:R-:W-:-:S02]  /*0b50*/  @UP1 USHF.R.U32.HI UR6, URZ, UR9, UR5 ;  /* 0x000000093f061299 */ /* 0x000fc40008011605 */
[----:B------:R-:W-:Y:S02]  /*0b60*/  USHF.R.S32.HI UR5, URZ, 0x1f, UR4 ;  /* 0x0000001f3f057899 */ /* 0x000fe40008011404 */
[----:B------:R-:W-:Y:S02]  /*0b70*/  UIADD3 UR6, UR7, UR6, URZ ;  /* 0x0000000607067290 */ /* 0x000fe4000fffe03f */
[----:B------:R-:W-:Y:S02]  /*0b80*/  ULEA.HI UR5, UR5, UR4, URZ, 0x7 ;  /* 0x0000000405057291 */ /* 0x000fe4000f8f383f */
[----:B------:R-:W-:Y:S02]  /*0b90*/  USHF.R.S32.HI UR7, URZ, 0x1f, UR6 ;  /* 0x0000001f3f077899 */ /* 0x000fe40008011406 */
[----:B------:R-:W-:Y:S02]  /*0ba0*/  USHF.R.S32.HI UR5, URZ, 0x7, UR5 ;  /* 0x000000073f057899 */ /* 0x000fe40008011405 */
[----:B------:R-:W-:Y:S01]  /*0bb0*/  ULEA.HI UR7, UR7, UR6, URZ, 0x7 ;  /* 0x0000000607077291 */ /* 0x000fe2000f8f383f */
[----:B------:R-:W-:-:S03]  /*0bc0*/  UMOV UR4, URZ ;  /* 0x0000003f00047c82 */ /* 0x000fc60008000000 */
[----:B------:R-:W-:-:S04]  /*0bd0*/  USHF.R.S32.HI UR7, URZ, 0x7, UR7 ;  /* 0x000000073f077899 */ /* 0x000fc80008011407 */
[----:B------:R-:W-:-:S04]  /*0be0*/  UISETP.LT.AND UP0, UPT, UR5, UR7, UPT ;  /* 0x000000070500728c */ /* 0x000fc8000bf01270 */
[----:B------:R-:W-:Y:S02]  /*0bf0*/  USEL UR9, UR5, UR7, UP0 ;  /* 0x0000000705097287 */ /* 0x000fe40008000000 */
[----:B------:R-:W-:Y:S02]  /*0c00*/  UISETP.NE.AND UP0, UPT, UR10, URZ, UPT ;  /* 0x0000003f0a00728c */ /* 0x000fe4000bf05270 */
[----:B------:R-:W-:-:S06]  /*0c10*/  UISETP.GE.AND UP1, UPT, UR9, 0x1, UPT ;  /* 0x000000010900788c */ /* 0x000fcc000bf26270 */
[----:B------:R-:W-:-:S03]  /*0c20*/  PLOP3.LUT P0, PT, PT, PT, UP1, 0x80, 0x0 ;  /* 0x000000000000781c */ /* 0x000fc60003f0f018 */
[----:B------:R-:W-:-:S10]  /*0c30*/  @!UP0 ULDC UR10, c[0x0][0x9f0] ;  /* 0x00027c00000a8ab9 */ /* 0x000fd40000000800 */
[----:B------:R-:W-:Y:S05]  /*0c40*/  @!P0 BRA `(.L_x_2403) ;  /* 0x0000000000848947 */ /* 0x000fea0003800000 */
[----:B------:R-:W-:Y:S01]  /*0c50*/  IMAD.U32 R4, RZ, RZ, UR10 ;  /* 0x0000000aff047e24 */ /* 0x000fe2000f8e00ff */
[----:B------:R-:W-:Y:S01]  /*0c60*/  UIADD3 UR6, UR10, -0x1, UR9 ;  /* 0xffffffff0a067890 */ /* 0x000fe2000fffe009 */
[----:B------:R-:W-:-:S03]  /*0c70*/  UMOV UR4, URZ ;  /* 0x0000003f00047c82 */ /* 0x000fc60008000000 */
[-C--:B------:R-:W-:Y:S02]  /*0c80*/  IABS R0, R4.reuse ;  /* 0x0000000400007213 */ /* 0x080fe40000000000 */
[----:B------:R-:W-:Y:S01]  /*0c90*/  IMAD.U32 R5, RZ, RZ, UR6 ;  /* 0x00000006ff057e24 */ /* 0x000fe2000f8e00ff */
[----:B------:R-:W-:Y:S01]  /*0ca0*/  IABS R6, R4 ;  /* 0x0000000400067213 */ /* 0x000fe20000000000 */
[----:B------:R-:W-:Y:S01]  /*0cb0*/  ULOP3.LUT UR6, UR6, UR10, URZ, 0x3c, !UPT ;  /* 0x0000000a06067292 */ /* 0x000fe2000f8e3c3f */
[----:B------:R-:W-:Y:S02]  /*0cc0*/  R2UR UR11, R0 ;  /* 0x00000000000b72ca */ /* 0x000fe400000e0000 */
[----:B------:R-:W-:-:S05]  /*0cd0*/  IABS R5, R5 ;  /* 0x0000000500057213 */ /* 0x000fca0000000000 */
[----:B------:R-:W-:-:S05]  /*0ce0*/  IMAD.MOV.U32 R4, RZ, RZ, R5 ;  /* 0x000000ffff047224 */ /* 0x000fca00078e0005 */
[----:B------:R-:W-:Y:S01]  /*0cf0*/  R2UR UR8, R4 ;  /* 0x00000000040872ca */ /* 0x000fe200000e0000 */
        /* <DEDUP_REMOVED lines=22> */
.L_x_2403:
[----:B------:R-:W-:Y:S02]  /*0e60*/  UIMAD UR39, UR39, UR4, URZ ;  /* 0x00000004272772a4 */ /* 0x000fe4000f8e023f */
[----:B------:R-:W-:Y:S01]  /*0e70*/  IMAD.U32 R3, RZ, RZ, UR4 ;  /* 0x00000004ff037e24 */ /* 0x000fe2000f8e00ff */
[----:B------:R-:W-:Y:S01]  /*0e80*/  MOV R0, UR9 ;  /* 0x0000000900007c02 */ /* 0x000fe20008000f00 */
[----:B------:R-:W-:Y:S01]  /*0e90*/  VIADD R19, R19, 0xffffff80 ;  /* 0xffffff8013137836 */ /* 0x000fe20000000000 */
[----:B------:R-:W-:Y:S01]  /*0ea0*/  PLOP3.LUT P0, PT, PT, PT, PT, 0x80, 0x0 ;  /* 0x000000000000781c */ /* 0x000fe20003f0f070 */
[----:B------:R-:W-:Y:S01]  /*0eb0*/  IMAD.MOV.U32 R4, RZ, RZ, RZ ;  /* 0x000000ffff047224 */ /* 0x000fe200078e00ff */
[----:B------:R-:W-:Y:S01]  /*0ec0*/  VIADDMNMX R0, R3, UR39, R0, PT ;  /* 0x0000002703007c46 */ /* 0x000fe2000b800100 */
[----:B------:R-:W-:Y:S01]  /*0ed0*/  IMAD.MOV.U32 R3, RZ, RZ, RZ ;  /* 0x000000ffff037224 */ /* 0x000fe200078e00ff */
        /* <DEDUP_REMOVED lines=15> */
[----:B------:R-:W-:Y:S01]  /*0fd0*/  UISETP.GT.AND UP0, UPT, UR47, UR39, UPT ;  /* 0x000000272f00728c */ /* 0x000fe2000bf04270 */
[----:B------:R-:W-:Y:S02]  /*0fe0*/  CS2R R122, SRZ ;  /* 0x00000000007a7805 */ /* 0x000fe4000001ff00 */
[----:B------:R-:W-:Y:S02]  /*0ff0*/  CS2R R120, SRZ ;  /* 0x0000000000787805 */ /* 0x000fe4000001ff00 */
[----:B------:R-:W-:Y:S02]  /*1000*/  CS2R R118, SRZ ;  /* 0x0000000000767805 */ /* 0x000fe4000001ff00 */
[----:B------:R-:W-:Y:S02]  /*1010*/  CS2R R116, SRZ ;  /* 0x0000000000747805 */ /* 0x000fe4000001ff00 */
[----:B------:R-:W-:-:S02]  /*1020*/  CS2R R114, SRZ ;  /* 0x0000000000727805 */ /* 0x000fc4000001ff00 */
[----:B------:R-:W-:Y:S02]  /*1030*/  PLOP3.LUT P1, PT, PT, PT, UP0, 0x80, 0x0 ;  /* 0x000000000000781c */ /* 0x000fe40003f2f008 */
        /* <DEDUP_REMOVED lines=37> */
[----:B------:R-:W-:Y:S01]  /*1290*/  MOV R5, UR5 ;  /* 0x0000000500057c02 */ /* 0x000fe20008000f00 */
        /* <DEDUP_REMOVED lines=10> */
.L_x_2405:
[----:B------:R-:W-:-:S04]  /*1340*/  SHF.L.U32 R0, RZ, 0x1f, RZ ;  /* 0x0000001fff007819 */ /* 0x000fc800000006ff */
[----:B------:R-:W0:Y:S02]  /*1350*/  SYNCS.PHASECHK.TRANS64.TRYWAIT P0, [UR41+0x28800], R0 ;  /* 0x02880000ff0075a7 */ /* 0x000e240008000169 */
[----:B0-----:R-:W-:Y:S05]  /*1360*/  @!P0 BRA `(.L_x_2406) ;  /* 0x000000cc00ec8947 */ /* 0x001fea0003800000 */
.L_x_2491:
[----:B------:R-:W-:-:S06]  /*1370*/  ULOP3.LUT UR4, UR36, 0x1, URZ, 0xfc, !UPT ;  /* 0x0000000124047892 */ /* 0x000fcc000f8efc3f */
[----:B0-----:R-:W-:-:S05]  /*1380*/  IMAD.U32 R3, RZ, RZ, UR4 ;  /* 0x00000004ff037e24 */ /* 0x001fca000f8e00ff */
[----:B------:R-:W-:-:S13]  /*1390*/  ISETP.NE.AND P0, PT, R3, 0x3, PT ;  /* 0x000000030300780c */ /* 0x000fda0003f05270 */
[----:B------:R-:W-:Y:S05]  /*13a0*/  @!P0 BRA `(.L_x_2407) ;  /* 0x0000000000048947 */ /* 0x000fea0003800000 */
[----:B------:R-:W-:Y:S01]  /*13b0*/  BPT.TRAP 0x1 ;  /* 0x000000040000795c */ /* 0x000fe20000300000 */
.L_x_2407:
[----:B------:R0:W1:Y:S01]  /*13c0*/  SYNCS.PHASECHK.TRANS64.TRYWAIT P1, [UR41+0x28830], R0 ;  /* 0x02883000ff0075a7 */ /* 0x0000620008020169 */
[----:B------:R-:W-:Y:S05]  /*13d0*/  @!P0 BRA `(.L_x_2408) ;  /* 0x0000000000048947 */ /* 0x000fea0003800000 */
[----:B------:R-:W-:Y:S01]  /*13e0*/  BPT.TRAP 0x1 ;  /* 0x000000040000795c */ /* 0x000fe20000300000 */
.L_x_2408:
[----:B------:R-:W-:-:S05]  /*13f0*/  IMAD.U32 R8, RZ, RZ, UR43 ;  /* 0x0000002bff087e24 */ /* 0x000fca000f8e00ff */
[----:B------:R-:W-:Y:S01]  /*1400*/  LOP3.LUT R8, R8, 0x10000, RZ, 0xfc, !PT ;  /* 0x0001000008087812 */ /* 0x000fe200078efcff */
[----:B-1----:R-:W-:Y:S06]  /*1410*/  @P1 BRA `(.L_x_2409) ;  /* 0x0000000000081947 */ /* 0x002fec0003800000 */
[----:B------:R-:W1:Y:S02]  /*1420*/  SYNCS.PHASECHK.TRANS64.TRYWAIT P1, [UR41+0x28830], R0 ;  /* 0x02883000ff0075a7 */ /* 0x000e640008020169 */
[----:B-1----:R-:W-:Y:S05]  /*1430*/  @!P1 BRA `(.L_x_2410) ;  /* 0x000000cc00d09947 */ /* 0x002fea0003800000 */
.L_x_2409:
[----:B------:R-:W-:Y:S05]  /*1440*/  WARPSYNC.ALL ;  /* 0x0000000000007948 */ /* 0x000fea0003800000 */
[----:B------:R-:W-:Y:S01]  /*1450*/  IMAD.MOV.U32 R9, RZ, RZ, 0x40000040 ;  /* 0x40000040ff097424 */ /* 0x000fe200078e00ff */
[----:B------:R-:W-:Y:S01]  /*1460*/  UIADD3 UR4, UR41, 0x18400, URZ ;  /* 0x0001840029047890 */ /* 0x000fe2000fffe03f */
[----:B------:R-:W-:Y:S01]  /*1470*/  R2UR UR8, R8 ;  /* 0x00000000080872ca */ /* 0x000fe200000e0000 */
[----:B------:R-:W-:Y:S02]  /*1480*/  WARPGROUP.ARRIVE ;  /* 0x00000000000079c5 */ /* 0x000fe40000000000 */
[----:B------:R-:W-:Y:S01]  /*1490*/  R2UR UR9, R9 ;  /* 0x00000000090972ca */ /* 0x000fe200000e0000 */
[----:B------:R-:W-:-:S03]  /*14a0*/  USHF.R.U32.HI UR4, URZ, 0x4, UR4 ;  /* 0x000000043f047899 */ /* 0x000fc60008011604 */
[----:B------:R-:W2:Y:S01]  /*14b0*/  S2UR UR43, SR_CgaCtaId ;  /* 0x00000000002b79c3 */ /* 0x000ea20000008800 */
[----:B------:R-:W-:Y:S01]  /*14c0*/  UMOV UR11, 0x40000040 ;  /* 0x40000040000b7882 */ /* 0x000fe20000000000 */
[----:B------:R-:W-:Y:S01]  /*14d0*/  UMOV UR13, 0x40000040 ;  /* 0x40000040000d7882 */ /* 0x000fe20000000000 */
[----:B------:R-:W-:Y:S01]  /*14e0*/  ULOP3.LUT UR4, UR4, 0x3fff, URZ, 0xc0, !UPT ;  /* 0x00003fff04047892 */ /* 0x000fe2000f8ec03f */
[----:B------:R-:W-:Y:S01]  /*14f0*/  UMOV UR15, 0x40000040 ;  /* 0x40000040000f7882 */ /* 0x000fe20000000000 */
[----:B------:R-:W-:Y:S02]  /*1500*/  UMOV UR17, 0x40000040 ;  /* 0x4000004000117882 */ /* 0x000fe40000000000 */
[----:B------:R-:W-:Y:S01]  /*1510*/  ULOP3.LUT UR46, UR4, 0x10000, URZ, 0xfc, !UPT ;  /* 0x00010000042e7892 */ /* 0x000fe2000f8efc3f */
[----:B------:R-:W-:Y:S02]  /*1520*/  UMOV UR19, 0x40000040 ;  /* 0x4000004000137882 */ /* 0x000fe40000000000 */
[----:B------:R-:W-:Y:S01]  /*1530*/  R2UR UR4, R8 ;  /* 0x00000000080472ca */ /* 0x000fe200000e0000 */
[----:B------:R-:W-:-:S02]  /*1540*/  UIADD3 UR14, UR46, 0x4, URZ ;  /* 0x000000042e0e7890 */ /* 0x000fc4000fffe03f */
[----:B------:R-:W-:Y:S02]  /*1550*/  UIADD3 UR18, UR46, 0x6, URZ ;  /* 0x000000062e127890 */ /* 0x000fe4000fffe03f */
[----:B------:R-:W-:Y:S01]  /*1560*/  UMOV UR10, UR46 ;  /* 0x0000002e000a7c82 */ /* 0x000fe20008000000 */
[----:B------:R-:W-:Y:S01]  /*1570*/  UIADD3 UR22, UR46, 0x400, URZ ;  /* 0x000004002e167890 */ /* 0x000fe2000fffe03f */
[----:B------:R-:W-:Y:S01]  /*1580*/  HGMMA.64x128x16.F32.BF16 R24, gdesc[UR8], RZ, !UPT, gsb0 ;  /* 0x01e00000081879f0 */ /* 0x000fe2000c0018ff */
[----:B------:R-:W-:Y:S01]  /*1590*/  UIADD3 UR10, UR46, 0x2, URZ ;  /* 0x000000022e0a7890 */ /* 0x000fe2000fffe03f */
[----:B------:R-:W-:Y:S01]  /*15a0*/  UMOV UR9, 0x40000040 ;  /* 0x4000004000097882 */ /* 0x000fe20000000000 */
[----:B------:R-:W-:Y:S01]  /*15b0*/  UMOV UR11, 0x40000040 ;  /* 0x40000040000b7882 */ /* 0x000fe20000000000 */
[----:B------:R-:W-:Y:S02]  /*15c0*/  UMOV UR21, 0x40000040 ;  /* 0x4000004000157882 */ /* 0x000fe40000000000 */
[----:B------:R-:W-:-:S02]  /*15d0*/  UIADD3 UR8, UR4, 0x2, URZ ;  /* 0x0000000204087890 */ /* 0x000fc4000fffe03f */
[----:B------:R-:W-:Y:S02]  /*15e0*/  UIADD3 UR12, UR4, 0x4, URZ ;  /* 0x00000004040c7890 */ /* 0x000fe4000fffe03f */
[----:B------:R-:W-:Y:S02]  /*15f0*/  UIADD3 UR16, UR4, 0x6, URZ ;  /* 0x0000000604107890 */ /* 0x000fe4000fffe03f */
[----:B------:R-:W-:Y:S01]  /*1600*/  UIADD3 UR20, UR4, 0x400, URZ ;  /* 0x0000040004147890 */ /* 0x000fe2000fffe03f */
        /* <DEDUP_REMOVED lines=37> */
.L_x_2411:
[----:B01----:R-:W-:Y:S01]  /*1860*/  LOP3.LUT R0, R17, 0xffffff80, RZ, 0xc0, !PT ;  /* 0xffffff8011007812 */ /* 0x003fe200078ec0ff */
[----:B------:R-:W-:Y:S01]  /*1870*/  UISETP.NE.AND UP0, UPT, UR42, URZ, UPT ;  /* 0x0000003f2a00728c */ /* 0x000fe2000bf05270 */
[----:B------:R-:W-:Y:S01]  /*1880*/  LEA.HI R16, R16, R19, RZ, 0x2 ;  /* 0x0000001310107211 */ /* 0x000fe200078f10ff */
[----:B------:R-:W-:Y:S01]  /*1890*/  ULDC UR7, c[0x0][0x2f0] ;  /* 0x0000bc0000077ab9 */ /* 0x000fe20000000800 */
[----:B------:R-:W-:Y:S01]  /*18a0*/  LEA.HI R7, R18, R18, RZ, 0x1 ;  /* 0x0000001212077211 */ /* 0x000fe200078f08ff */
[----:B------:R-:W-:Y:S01]  /*18b0*/  IMAD.IADD R0, R19, 0x1, -R0 ;  /* 0x0000000113007824 */ /* 0x000fe200078e0a00 */
[----:B------:R-:W-:Y:S01]  /*18c0*/  LOP3.LUT R16, R16, 0xfffffffc, RZ, 0xc0, !PT ;  /* 0xfffffffc10107812 */ /* 0x000fe200078ec0ff */
[----:B------:R-:W-:Y:S01]  /*18d0*/  IMAD.U32 R13, RZ, RZ, UR7 ;  /* 0x00000007ff0d7e24 */ /* 0x000fe2000f8e00ff */
[----:B------:R-:W-:Y:S01]  /*18e0*/  LOP3.LUT R7, R7, 0x3fffffe, RZ, 0xc0, !PT ;  /* 0x03fffffe07077812 */ /* 0x000fe200078ec0ff */
[----:B------:R-:W-:Y:S01]  /*18f0*/  ULDC UR10, c[0x0][0x288] ;  /* 0x0000a200000a7ab9 */ /* 0x000fe20000000800 */
[----:B------:R-:W-:Y:S01]  /*1900*/  SHF.R.S32.HI R3, RZ, 0x1f, R0 ;  /* 0x0000001fff037819 */ /* 0x000fe20000011400 */
[----:B------:R-:W-:Y:S01]  /*1910*/  UIADD3 UR53, UR47, -0x2, URZ ;  /* 0xfffffffe2f357890 */ /* 0x000fe2000fffe03f */
[----:B------:R-:W-:Y:S01]  /*1920*/  IADD3 R16, R19, -R16, RZ ;  /* 0x8000001013107210 */ /* 0x000fe20007ffe0ff */
[----:B------:R-:W-:Y:S01]  /*1930*/  IMAD.IADD R7, R18, 0x1, -R7 ;  /* 0x0000000112077824 */ /* 0x000fe200078e0a07 */
[CC--:B------:R-:W-:Y:S01]  /*1940*/  LEA.HI R4, R3.reuse, R0.reuse, RZ, 0x2 ;  /* 0x0000000003047211 */ /* 0x0c0fe200078f10ff */
[----:B------:R-:W-:Y:S01]  /*1950*/  @UP0 ULDC UR4, c[0x0][0x44c] ;  /* 0x0001130000040ab9 */ /* 0x000fe20000000800 */
[----:B------:R-:W-:Y:S01]  /*1960*/  LEA.HI R5, R3, R0, RZ, 0x5 ;  /* 0x0000000003057211 */ /* 0x000fe200078f28ff */
[----:B------:R-:W-:Y:S01]  /*1970*/  @UP0 ULDC UR5, c[0x0][0x450] ;  /* 0x0001140000050ab9 */ /* 0x000fe20000000800 */
[--C-:B------:R-:W-:Y:S01]  /*1980*/  SHF.R.S32.HI R3, RZ, 0x2, R4.reuse ;  /* 0x00000002ff037819 */ /* 0x100fe20000011404 */
[----:B------:R-:W-:Y:S01]  /*1990*/  @UP0 ULDC UR11, c[0x0][0x450] ;  /* 0x00011400000b0ab9 */ /* 0x000fe20000000800 */
[----:B------:R-:W-:Y:S01]  /*19a0*/  SHF.R.S32.HI R6, RZ, 0x1f, R4 ;  /* 0x0000001fff067819 */ /* 0x000fe20000011404 */
[----:B------:R-:W-:Y:S01]  /*19b0*/  UIADD3 UR6, UR41, 0x28840, URZ ;  /* 0x0002884029067890 */ /* 0x000fe2000fffe03f */
[----:B------:R-:W-:-:S02]  /*19c0*/  SHF.R.S32.HI R5, RZ, 0x5, R5 ;  /* 0x00000005ff057819 */ /* 0x000fc40000011405 */
[----:B------:R-:W-:Y:S02]  /*19d0*/  CS2R R150, SRZ ;  /* 0x0000000000967805 */ /* 0x000fe4000001ff00 */
[----:B------:R-:W-:Y:S01]  /*19e0*/  LEA.HI R6, R6, R3, RZ, 0x3 ;  /* 0x0000000306067211 */ /* 0x000fe200078f18ff */
[----:B------:R-:W-:Y:S01]  /*19f0*/  UPRMT UR6, UR43, 0x654, UR6 ;  /* 0x000006542b067896 */ /* 0x000fe20008000006 */
[----:B------:R-:W-:Y:S02]  /*1a00*/  LEA.HI R10, R16, R16, RZ, 0x1 ;  /* 0x00000010100a7211 */ /* 0x000fe400078f08ff */
[----:B------:R-:W-:Y:S02]  /*1a10*/  CS2R R148, SRZ ;  /* 0x0000000000947805 */ /* 0x000fe4000001ff00 */
[----:B------:R-:W-:Y:S02]  /*1a20*/  LEA R11, R5, UR48, 0x4 ;  /* 0x00000030050b7c11 */ /* 0x000fe4000f8e20ff */
[----:B------:R-:W-:-:S02]  /*1a30*/  CS2R R146, SRZ ;  /* 0x0000000000927805 */ /* 0x000fc4000001ff00 */
[----:B------:R-:W-:Y:S02]  /*1a40*/  LOP3.LUT R6, R6, 0xfffffff8, RZ, 0xc0, !PT ;  /* 0xfffffff806067812 */ /* 0x000fe400078ec0ff */
[----:B------:R-:W-:Y:S02]  /*1a50*/  CS2R R144, SRZ ;  /* 0x0000000000907805 */ /* 0x000fe4000001ff00 */
[----:B------:R-:W-:Y:S02]  /*1a60*/  LOP3.LUT R5, R10, 0x1ffffffe, RZ, 0xc0, !PT ;  /* 0x1ffffffe0a057812 */ /* 0x000fe400078ec0ff */
[----:B------:R-:W-:Y:S02]  /*1a70*/  CS2R R142, SRZ ;  /* 0x00000000008e7805 */ /* 0x000fe4000001ff00 */
[----:B------:R-:W-:Y:S01]  /*1a80*/  IADD3 R6, R11, R3, -R6 ;  /* 0x000000030b067210 */ /* 0x000fe20007ffe806 */
[----:B------:R-:W-:Y:S01]  /*1a90*/  SYNCS.ARRIVE.TRANS64.RED.A1T0 RZ, [UR6], RZ ;  /* 0x000000ffffff79a7 */ /* 0x000fe20008100406 */
[----:B------:R-:W-:Y:S01]  /*1aa0*/  PLOP3.LUT P1, PT, PT, PT, UP0, 0x80, 0x0 ;  /* 0x000000000000781c */ /* 0x000fe20003f2f008 */
[----:B------:R-:W-:Y:S01]  /*1ab0*/  IMAD.IADD R3, R16, 0x1, -R5 ;  /* 0x0000000110037824 */ /* 0x000fe200078e0a05 */
[----:B------:R-:W-:Y:S01]  /*1ac0*/  PLOP3.LUT P2, PT, PT, PT, UP0, 0x80, 0x0 ;  /* 0x000000000000781c */ /* 0x000fe20003f4f008 */
[----:B------:R-:W-:Y:S01]  /*1ad0*/  IMAD R6, R7, 0x40, R6 ;  /* 0x0000004007067824 */ /* 0x000fe200078e0206 */
[----:B------:R-:W-:-:S02]  /*1ae0*/  CS2R R140, SRZ ;  /* 0x00000000008c7805 */ /* 0x000fc4000001ff00 */
[----:B------:R-:W-:Y:S02]  /*1af0*/  CS2R R138, SRZ ;  /* 0x00000000008a7805 */ /* 0x000fe4000001ff00 */
[----:B------:R-:W-:Y:S01]  /*1b00*/  CS2R R136, SRZ ;  /* 0x0000000000887805 */ /* 0x000fe2000001ff00 */
[----:B------:R-:W-:Y:S01]  /*1b10*/  IMAD R3, R3, 0x8, R6 ;  /* 0x0000000803037824 */ /* 0x000fe200078e0206 */
[----:B------:R-:W-:Y:S02]  /*1b20*/  CS2R R134, SRZ ;  /* 0x0000000000867805 */ /* 0x000fe4000001ff00 */
[----:B------:R-:W-:Y:S02]  /*1b30*/  CS2R R132, SRZ ;  /* 0x0000000000847805 */ /* 0x000fe4000001ff00 */
[----:B------:R-:W-:Y:S01]  /*1b40*/  CS2R R130, SRZ ;  /* 0x0000000000827805 */ /* 0x000fe2000001ff00 */
[----:B------:R-:W-:Y:S01]  /*1b50*/  IMAD.MOV.U32 R10, RZ, RZ, R3 ;  /* 0x000000ffff0a7224 */ /* 0x000fe200078e0003 */
[----:B------:R-:W-:Y:S01]  /*1b60*/  CS2R R128, SRZ ;  /* 0x0000000000807805 */ /* 0x000fe2000001ff00 */
[----:B------:R-:W-:Y:S01]  /*1b70*/  @P1 IMAD.HI.U32 R5, R3, UR4, RZ ;  /* 0x0000000403051c27 */ /* 0x000fe2000f8e00ff */
[----:B------:R-:W-:Y:S01]  /*1b80*/  UMOV UR4, 0xffffff80 ;  /* 0xffffff8000047882 */ /* 0x000fe20000000000 */
[----:B------:R-:W-:Y:S01]  /*1b90*/  CS2R R126, SRZ ;  /* 0x00000000007e7805 */ /* 0x000fe2000001ff00 */
[----:B------:R-:W-:Y:S01]  /*1ba0*/  UIMAD UR4, UR47, UR4, 0x80 ;  /* 0x000000802f0474a4 */ /* 0x000fe2000f8e0204 */
[----:B------:R-:W-:-:S02]  /*1bb0*/  CS2R R124, SRZ ;  /* 0x00000000007c7805 */ /* 0x000fc4000001ff00 */
[----:B------:R-:W-:Y:S01]  /*1bc0*/  @P2 SHF.R.U32.HI R10, RZ, UR5, R5 ;  /* 0x00000005ff0a2c19 */ /* 0x000fe20008011605 */
[----:B------:R-:W-:Y:S01]  /*1bd0*/  UMOV UR47, URZ ;  /* 0x0000003f002f7c82 */ /* 0x000fe20008000000 */
[----:B------:R-:W-:Y:S01]  /*1be0*/  UIADD3 UR5, UR4, 0x1, URZ ;  /* 0x0000000104057890 */ /* 0x000fe2000fffe03f */
[----:B------:R-:W-:Y:S01]  /*1bf0*/  LOP3.LUT R5, R4, 0x7ffffffc, RZ, 0xc0, !PT ;  /* 0x7ffffffc04057812 */ /* 0x000fe200078ec0ff */
[----:B------:R-:W-:Y:S01]  /*1c00*/  UIMAD UR4, UR38, UR7, UR4 ;  /* 0x00000007260472a4 */ /* 0x000fe2000f8e0204 */
[----:B------:R-:W0:Y:S01]  /*1c10*/  SHFL.IDX PT, R11, R10, RZ, 0x1c1f ;  /* 0x001c1fff0a0b7589 */ /* 0x000e2200000e0000 */
[----:B------:R-:W-:Y:S01]  /*1c20*/  UIMAD UR7, UR38, UR7, -UR10 ;  /* 0x00000007260772a4 */ /* 0x000fe2000f8e0a0a */
[----:B------:R-:W-:Y:S01]  /*1c30*/  IADD3 R6, R0, -R5, RZ ;  /* 0x8000000500067210 */ /* 0x000fe20007ffe0ff */
[----:B------:R-:W-:Y:S01]  /*1c40*/  IMAD.U32 R5, RZ, RZ, UR5 ;  /* 0x00000005ff057e24 */ /* 0x000fe2000f8e00ff */
[----:B------:R-:W1:Y:S01]  /*1c50*/  SHFL.IDX PT, R10, R10, 0x1, 0x1c1f ;  /* 0x003c1f000a0a7f89 */ /* 0x000e6200000e0000 */
[----:B------:R-:W-:Y:S01]  /*1c60*/  IMAD.U32 R7, RZ, RZ, UR4 ;  /* 0x00000004ff077e24 */ /* 0x000fe2000f8e00ff */
[----:B------:R-:W-:Y:S01]  /*1c70*/  ULDC UR4, c[0x0][0x988] ;  /* 0x0002620000047ab9 */ /* 0x000fe20000000800 */
[C---:B------:R-:W-:Y:S01]  /*1c80*/  IMAD R0, R6.reuse, -0x2, R5 ;  /* 0xfffffffe06007824 */ /* 0x040fe200078e0205 */
[----:B------:R-:W-:Y:S01]  /*1c90*/  CS2R R122, SRZ ;  /* 0x00000000007a7805 */ /* 0x000fe2000001ff00 */
[----:B------:R-:W-:Y:S01]  /*1ca0*/  IMAD R4, R6, -0x2, R7 ;  /* 0xfffffffe06047824 */ /* 0x000fe200078e0207 */
[----:B------:R-:W-:Y:S01]  /*1cb0*/  CS2R R120, SRZ ;  /* 0x0000000000787805 */ /* 0x000fe2000001ff00 */
[----:B------:R-:W-:-:S04]  /*1cc0*/  IMAD R5, R13, UR38, R0 ;  /* 0x000000260d057c24 */ /* 0x000fc8000f8e0200 */
[----:B------:R-:W-:-:S05]  /*1cd0*/  VIADD R7, R5, -UR10 ;  /* 0x8000000a05077c36 */ /* 0x000fca0008000000 */
[----:B0-----:R-:W-:-:S04]  /*1ce0*/  VIADDMNMX R7, R11, R7, R4, PT ;  /* 0x000000070b077246 */ /* 0x001fc80003800104 */
[C---:B------:R-:W-:Y:S02]  /*1cf0*/  ISETP.GT.AND P1, PT, R7.reuse, RZ, PT ;  /* 0x000000ff0700720c */ /* 0x040fe40003f24270 */
[C---:B------:R-:W-:Y:S02]  /*1d00*/  ISETP.GT.AND P2, PT, R7.reuse, 0x1, PT ;  /* 0x000000010700780c */ /* 0x040fe40003f44270 */
[----:B------:R-:W-:Y:S02]  /*1d10*/  ISETP.GT.AND P3, PT, R7, 0x8, PT ;  /* 0x000000080700780c */ /* 0x000fe40003f64270 */
[----:B------:R-:W-:Y:S02]  /*1d20*/  FSEL R11, R24, -INF , P1 ;  /* 0xff800000180b7808 */ /* 0x000fe40000800000 */
[----:B------:R-:W-:Y:S02]  /*1d30*/  FSEL R25, R25, -INF , P2 ;  /* 0xff80000019197808 */ /* 0x000fe40001000000 */
        /* <DEDUP_REMOVED lines=88> */
[----:B------:R-:W-:Y:S02]  /*22c0*/  FMNMX.FTZ R0, R105, R0, !PT ;  /* 0x0000000069007209 */ /* 0x000fe40007810000 */
[----:B-1----:R-:W-:Y:S02]  /*22d0*/  IADD3 R5, R10, -UR10, R5 ;  /* 0x8000000a0a057c10 */ /* 0x002fe4000fffe005 */
[----:B------:R-:W-:Y:S01]  /*22e0*/  FMNMX.FTZ R12, R85, R0, !PT ;  /* 0x00000000550c7209 */ /* 0x000fe20007810000 */
[----:B------:R-:W-:Y:S01]  /*22f0*/  IMAD.U32 R0, RZ, RZ, UR4 ;  /* 0x00000004ff007e24 */ /* 0x000fe2000f8e00ff */
[----:B------:R-:W-:Y:S01]  /*2300*/  VIMNMX R4, R4, R5, PT ;  /* 0x0000000504047248 */ /* 0x000fe20003fe0100 */
[----:B------:R-:W-:-:S02]  /*2310*/  @UP0 ULDC UR4, c[0x0][0x44c] ;  /* 0x0001130000040ab9 */ /* 0x000fc40000000800 */
[----:B------:R-:W0:Y:S01]  /*2320*/  SHFL.BFLY PT, R7, R12, 0x2, 0x1f ;  /* 0x0c401f000c077f89 */ /* 0x000e2200000e0000 */
[C---:B------:R-:W-:Y:S01]  /*2330*/  ISETP.GT.AND P2, PT, R4.reuse, 0x1, PT ;  /* 0x000000010400780c */ /* 0x040fe20003f44270 */
[----:B------:R-:W-:Y:S01]  /*2340*/  UIMAD.WIDE.U32 UR4, UR48, UR4, URZ ;  /* 0x00000004300472a5 */ /* 0x000fe2000f8e003f */
[----:B------:R-:W-:Y:S02]  /*2350*/  ISETP.GT.AND P3, PT, R4, 0x8, PT ;  /* 0x000000080400780c */ /* 0x000fe40003f64270 */
[----:B------:R-:W-:Y:S01]  /*2360*/  FSEL R27, R27, -INF , P2 ;  /* 0xff8000001b1b7808 */ /* 0x000fe20001000000 */
[----:B------:R-:W-:Y:S01]  /*2370*/  @UP0 USHF.R.U32.HI UR48, URZ, UR11, UR5 ;  /* 0x0000000b3f300299 */ /* 0x000fe20008011605 */
[----:B------:R-:W-:Y:S02]  /*2380*/  FSEL R109, R30, -INF , P3 ;  /* 0xff8000001e6d7808 */ /* 0x000fe40001800000 */
[----:B------:R-:W-:Y:S01]  /*2390*/  ISETP.GT.AND P2, PT, R4, 0x10, PT ;  /* 0x000000100400780c */ /* 0x000fe20003f44270 */
[----:B------:R-:W-:-:S03]  /*23a0*/  UIADD3 UR7, UR7, UR48, URZ ;  /* 0x0000003007077290 */ /* 0x000fc6000fffe03f */
[----:B------:R-:W-:Y:S01]  /*23b0*/  UMOV UR48, URZ ;  /* 0x0000003f00307c82 */ /* 0x000fe20008000000 */
[----:B------:R-:W-:-:S04]  /*23c0*/  USHF.R.S32.HI UR4, URZ, 0x1f, UR7 ;  /* 0x0000001f3f047899 */ /* 0x000fc80008011407 */
[----:B------:R-:W-:-:S04]  /*23d0*/  ULEA.HI UR4, UR4, UR7, URZ, 0x7 ;  /* 0x0000000704047291 */ /* 0x000fc8000f8f383f */
[----:B------:R-:W-:Y:S01]  /*23e0*/  USHF.R.S32.HI UR4, URZ, 0x7, UR4 ;  /* 0x000000073f047899 */ /* 0x000fe20008011404 */
[----:B0-----:R-:W-:-:S03]  /*23f0*/  FMNMX.FTZ R14, R12, R7, !PT ;  /* 0x000000070c0e7209 */ /* 0x001fc60007810000 */
[----:B------:R-:W-:Y:S02]  /*2400*/  UISETP.LT.AND UP0, UPT, UR39, UR4, UPT ;  /* 0x000000042700728c */ /* 0x000fe4000bf01270 */
[----:B------:R-:W0:Y:S02]  /*2410*/  SHFL.BFLY PT, R7, R14, 0x1, 0x1f ;  /* 0x0c201f000e077f89 */ /* 0x000e2400000e0000 */
[----:B------:R-:W-:-:S04]  /*2420*/  USEL UR51, UR39, UR4, !UP0 ;  /* 0x0000000427337287 */ /* 0x000fc8000c000000 */
[----:B------:R-:W-:Y:S01]  /*2430*/  UISETP.GE.AND UP0, UPT, UR53, UR51, UPT ;  /* 0x000000333500728c */ /* 0x000fe2000bf06270 */
[----:B0-----:R-:W-:-:S04]  /*2440*/  FMNMX.FTZ R7, R14, R7, !PT ;  /* 0x000000070e077209 */ /* 0x001fc80007810000 */
[C---:B------:R-:W-:Y:S01]  /*2450*/  FSETP.NEU.FTZ.AND P1, PT, R7.reuse, -INF , PT ;  /* 0xff8000000700780b */ /* 0x040fe20003f3d000 */
[----:B------:R-:W-:-:S05]  /*2460*/  FMUL.FTZ R16, R7, R0 ;  /* 0x0000000007107220 */ /* 0x000fca0000410000 */
[----:B------:R-:W-:Y:S02]  /*2470*/  FSEL R16, R16, RZ, P1 ;  /* 0x000000ff10107208 */ /* 0x000fe40000800000 */
[----:B------:R-:W-:-:S03]  /*2480*/  ISETP.GT.AND P1, PT, R4, RZ, PT ;  /* 0x000000ff0400720c */ /* 0x000fc60003f24270 */
[-CC-:B------:R-:W-:Y:S01]  /*2490*/  FFMA.FTZ R180, R11, R0.reuse, -R16.reuse ;  /* 0x000000000bb47223 */ /* 0x180fe20000010810 */
[----:B------:R-:W-:Y:S01]  /*24a0*/  FSEL R107, R26, -INF , P1 ;  /* 0xff8000001a6b7808 */ /* 0x000fe20000800000 */
[-CC-:B------:R-:W-:Y:S01]  /*24b0*/  FFMA.FTZ R11, R29, R0.reuse, -R16.reuse ;  /* 0x000000001d0b7223 */ /* 0x180fe20000010810 */
[C---:B------:R-:W-:Y:S01]  /*24c0*/  ISETP.GT.AND P1, PT, R4.reuse, 0x9, PT ;  /* 0x000000090400780c */ /* 0x040fe20003f24270 */
[-CC-:B------:R-:W-:Y:S01]  /*24d0*/  FFMA.FTZ R176, R15, R0.reuse, -R16.reuse ;  /* 0x000000000fb07223 */ /* 0x180fe20000010810 */
[----:B------:R-:W-:Y:S01]  /*24e0*/  FMNMX.FTZ R10, R107, R27, !PT ;  /* 0x0000001b6b0a7209 */ /* 0x000fe20007810000 */
[-CC-:B------:R-:W-:Y:S01]  /*24f0*/  FFMA.FTZ R15, R33, R0.reuse, -R16.reuse ;  /* 0x00000000210f7223 */ /* 0x180fe20000010810 */
[----:B------:R-:W-:Y:S01]  /*2500*/  FSEL R31, R31, -INF , P1 ;  /* 0xff8000001f1f7808 */ /* 0x000fe20000800000 */
[--C-:B------:R-:W-:Y:S01]  /*2510*/  FFMA.FTZ R178, R17, R0, -R16.reuse ;  /* 0x0000000011b27223 */ /* 0x100fe20000010810 */
[----:B------:R-:W-:Y:S01]  /*2520*/  FMNMX.FTZ R10, R109, R10, !PT ;  /* 0x0000000a6d0a7209 */ /* 0x000fe20007810000 */
[-CC-:B------:R-:W-:Y:S01]  /*2530*/  FFMA.FTZ R17, R37, R0.reuse, -R16.reuse ;  /* 0x0000000025117223 */ /* 0x180fe20000010810 */
[----:B------:R-:W-:Y:S01]  /*2540*/  ISETP.GT.AND P1, PT, R4, 0x11, PT ;  /* 0x000000110400780c */ /* 0x000fe20003f24270 */
[-CC-:B------:R-:W-:Y:S01]  /*2550*/  FFMA.FTZ R172, R19, R0.reuse, -R16.reuse ;  /* 0x0000000013ac7223 */ /* 0x180fe20000010810 */
[----:B------:R-:W-:Y:S01]  /*2560*/  FSEL R29, R34, -INF , P2 ;  /* 0xff800000221d7808 */ /* 0x000fe20001000000 */
[--C-:B------:R-:W-:Y:S01]  /*2570*/  FFMA.FTZ R19, R41, R0, -R16.reuse ;  /* 0x0000000029137223 */ /* 0x100fe20000010810 */
[----:B------:R-:W-:Y:S01]  /*2580*/  FMNMX.FTZ R10, R31, R10, !PT ;  /* 0x0000000a1f0a7209 */ /* 0x000fe20007810000 */
[-CC-:B------:R-:W-:Y:S01]  /*2590*/  FFMA.FTZ R174, R21, R0.reuse, -R16.reuse ;  /* 0x0000000015ae7223 */ /* 0x180fe20000010810 */
[C---:B------:R-:W-:Y:S01]  /*25a0*/  ISETP.GT.AND P2, PT, R4.reuse, 0x18, PT ;  /* 0x000000180400780c */ /* 0x040fe20003f44270 */
        /* <DEDUP_REMOVED lines=12> */
[----:B------:R0:W-:Y:S01]  /*2670*/  MUFU.EX2 R5, R25 ;  /* 0x0000001900057308 */ /* 0x0001e20000000800 */
[----:B------:R-:W-:Y:S01]  /*2680*/  FSEL R39, R39, -INF , P1 ;  /* 0xff80000027277808 */ /* 0x000fe20000800000 */
[--C-:B------:R-:W-:Y:S01]  /*2690*/  FFMA.FTZ R182, R13, R0, -R16.reuse ;  /* 0x000000000db67223 */ /* 0x100fe20000010810 */
[----:B------:R-:W-:Y:S01]  /*26a0*/  FMNMX.FTZ R10, R111, R10, !PT ;  /* 0x0000000a6f0a7209 */ /* 0x000fe20007810000 */
[-CC-:B------:R-:W-:Y:S01]  /*26b0*/  FFMA.FTZ R57, R57, R0.reuse, -R16.reuse ;  /* 0x0000000039397223 */ /* 0x180fe20000010810 */
[----:B------:R-:W-:Y:S01]  /*26c0*/  ISETP.GT.AND P1, PT, R4, 0x21, PT ;  /* 0x000000210400780c */ /* 0x000fe20003f24270 */
[--C-:B------:R-:W-:Y:S01]  /*26d0*/  FFMA.FTZ R93, R93, R0, -R16.reuse ;  /* 0x000000005d5d7223 */ /* 0x100fe20000010810 */
[----:B------:R-:W-:Y:S01]  /*26e0*/  FSEL R33, R42, -INF , P2 ;  /* 0xff8000002a217808 */ /* 0x000fe20001000000 */
[----:B------:R-:W-:Y:S01]  /*26f0*/  MUFU.EX2 R180, R180 ;  /* 0x000000b400b47308 */ /* 0x000fe20000000800 */
[----:B------:R-:W-:Y:S01]  /*2700*/  FMNMX.FTZ R10, R39, R10, !PT ;  /* 0x0000000a270a7209 */ /* 0x000fe20007810000 */
[-CC-:B0-----:R-:W-:Y:S01]  /*2710*/  FFMA.FTZ R25, R53, R0.reuse, -R16.reuse ;  /* 0x0000000035197223 */ /* 0x181fe20000010810 */
[C---:B------:R-:W-:Y:S01]  /*2720*/  ISETP.GT.AND P2, PT, R4.reuse, 0x28, PT ;  /* 0x000000280400780c */ /* 0x040fe20003f44270 */
[-CC-:B------:R-:W-:Y:S01]  /*2730*/  FFMA.FTZ R61, R61, R0.reuse, -R16.reuse ;  /* 0x000000003d3d7223 */ /* 0x180fe20000010810 */
[----:B------:R-:W-:Y:S01]  /*2740*/  FSEL R43, R43, -INF , P1 ;  /* 0xff8000002b2b7808 */ /* 0x000fe20000800000 */
[--C-:B------:R-:W-:Y:S01]  /*2750*/  FFMA.FTZ R95, R95, R0, -R16.reuse ;  /* 0x000000005f5f7223 */ /* 0x100fe20000010810 */
[----:B------:R-:W-:Y:S01]  /*2760*/  FMNMX.FTZ R10, R33, R10, !PT ;  /* 0x0000000a210a7209 */ /* 0x000fe20007810000 */
[----:B------:R-:W-:Y:S01]  /*2770*/  MUFU.EX2 R182, R182 ;  /* 0x000000b600b67308 */ /* 0x000fe20000000800 */
[----:B------:R-:W-:Y:S01]  /*2780*/  ISETP.GT.AND P1, PT, R4, 0x29, PT ;  /* 0x000000290400780c */ /* 0x000fe20003f24270 */
[-CC-:B------:R-:W-:Y:S01]  /*2790*/  FFMA.FTZ R65, R65, R0.reuse, -R16.reuse ;  /* 0x0000000041417223 */ /* 0x180fe20000010810 */
[----:B------:R-:W-:Y:S01]  /*27a0*/  FSEL R113, R46, -INF , P2 ;  /* 0xff8000002e717808 */ /* 0x000fe20001000000 */
[--C-:B------:R-:W-:Y:S01]  /*27b0*/  FFMA.FTZ R97, R97, R0, -R16.reuse ;  /* 0x0000000061617223 */ /* 0x100fe20000010810 */
[----:B------:R-:W-:Y:S01]  /*27c0*/  FMNMX.FTZ R10, R43, R10, !PT ;  /* 0x0000000a2b0a7209 */ /* 0x000fe20007810000 */
[-CC-:B------:R-:W-:Y:S01]  /*27d0*/  FFMA.FTZ R69, R69, R0.reuse, -R16.reuse ;  /* 0x0000000045457223 */ /* 0x180fe20000010810 */
[C---:B------:R-:W-:Y:S01]  /*27e0*/  ISETP.GT.AND P2, PT, R4.reuse, 0x30, PT ;  /* 0x000000300400780c */ /* 0x040fe20003f44270 */
[----:B------:R-:W-:Y:S01]  /*27f0*/  MUFU.EX2 R11, R11 ;  /* 0x0000000b000b7308 */ /* 0x000fe20000000800 */
        /* <DEDUP_REMOVED lines=9> */
[-CC-:B------:R-:W-:Y:S01]  /*2890*/  FFMA.FTZ R77, R77, R0.reuse, -R16.reuse ;  /* 0x000000004d4d7223 */ /* 0x180fe20000010810 */
        /* <DEDUP_REMOVED lines=9> */
[----:B------:R-:W-:Y:S01]  /*2930*/  FFMA.FTZ R16, R85, R0, -R16 ;  /* 0x0000000055107223 */ /* 0x000fe20000010810 */
[----:B------:R-:W-:-:S02]  /*2940*/  FMNMX.FTZ R10, R51, R10, !PT ;  /* 0x0000000a330a7209 */ /* 0x000fc40007810000 */
[C---:B------:R-:W-:Y:S01]  /*2950*/  ISETP.GT.AND P2, PT, R4.reuse, 0x40, PT ;  /* 0x000000400400780c */ /* 0x040fe20003f44270 */
[----:B------:R-:W-:Y:S01]  /*2960*/  MUFU.EX2 R178, R178 ;  /* 0x000000b200b27308 */ /* 0x000fe20000000800 */
[----:B------:R-:W-:Y:S02]  /*2970*/  FSEL R55, R55, -INF , P1 ;  /* 0xff80000037377808 */ /* 0x000fe40000800000 */
[----:B------:R-:W-:Y:S02]  /*2980*/  FMNMX.FTZ R10, R115, R10, !PT ;  /* 0x0000000a730a7209 */ /* 0x000fe40007810000 */
[----:B------:R-:W-:Y:S02]  /*2990*/  ISETP.GT.AND P1, PT, R4, 0x41, PT ;  /* 0x000000410400780c */ /* 0x000fe40003f24270 */
[----:B------:R-:W-:Y:S01]  /*29a0*/  FSEL R41, R58, -INF , P2 ;  /* 0xff8000003a297808 */ /* 0x000fe20001000000 */
[----:B------:R-:W-:Y:S01]  /*29b0*/  MUFU.EX2 R17, R17 ;  /* 0x0000001100117308 */ /* 0x000fe20000000800 */
[----:B------:R-:W-:-:S02]  /*29c0*/  FMNMX.FTZ R10, R55, R10, !PT ;  /* 0x0000000a370a7209 */ /* 0x000fc40007810000 */
[C---:B------:R-:W-:Y:S02]  /*29d0*/  ISETP.GT.AND P2, PT, R4.reuse, 0x48, PT ;  /* 0x000000480400780c */ /* 0x040fe40003f44270 */
[----:B------:R-:W-:Y:S02]  /*29e0*/  FSEL R59, R59, -INF , P1 ;  /* 0xff8000003b3b7808 */ /* 0x000fe40000800000 */
[----:B------:R-:W-:Y:S01]  /*29f0*/  FMNMX.FTZ R10, R41, R10, !PT ;  /* 0x0000000a290a7209 */ /* 0x000fe20007810000 */
[----:B------:R-:W-:Y:S01]  /*2a00*/  MUFU.EX2 R172, R172 ;  /* 0x000000ac00ac7308 */ /* 0x000fe20000000800 */
[----:B------:R-:W-:Y:S02]  /*2a10*/  ISETP.GT.AND P1, PT, R4, 0x49, PT ;  /* 0x000000490400780c */ /* 0x000fe40003f24270 */
[----:B------:R-:W-:Y:S02]  /*2a20*/  FSEL R117, R62, -INF , P2 ;  /* 0xff8000003e757808 */ /* 0x000fe40001000000 */
        /* <DEDUP_REMOVED lines=42> */
[----:B------:R-:W0:Y:S01]  /*2cd0*/  MUFU.EX2 R57, R57 ;  /* 0x0000003900397308 */ /* 0x000e220000000800 */
[----:B------:R-:W-:Y:S02]  /*2ce0*/  ISETP.GT.AND P1, PT, R4, 0x79, PT ;  /* 0x000000790400780c */ /* 0x000fe40003f24270 */
[----:B------:R-:W-:Y:S02]  /*2cf0*/  FSEL R91, R86, -INF , P2 ;  /* 0xff800000565b7808 */ /* 0x000fe40001000000 */
[----:B------:R-:W-:-:S02]  /*2d00*/  FMNMX.FTZ R10, R83, R10, !PT ;  /* 0x0000000a530a7209 */ /* 0x000fc40007810000 */
[----:B------:R-:W-:Y:S01]  /*2d10*/  FSEL R87, R87, -INF , P1 ;  /* 0xff80000057577808 */ /* 0x000fe20000800000 */
[----:B------:R-:W-:Y:S01]  /*2d20*/  MUFU.EX2 R93, R93 ;  /* 0x0000005d005d7308 */ /* 0x000fe20000000800 */
[----:B------:R-:W-:-:S04]  /*2d30*/  FMNMX.FTZ R10, R91, R10, !PT ;  /* 0x0000000a5b0a7209 */ /* 0x000fc80007810000 */
[----:B------:R-:W-:-:S03]  /*2d40*/  FMNMX.FTZ R10, R87, R10, !PT ;  /* 0x0000000a570a7209 */ /* 0x000fc60007810000 */
[----:B------:R-:W-:Y:S01]  /*2d50*/  MUFU.EX2 R166, R61 ;  /* 0x0000003d00a67308 */ /* 0x000fe20000000800 */
[----:B0-----:R-:W-:Y:S01]  /*2d60*/  F2FP.BF16.F32.PACK_AB R164, R57, R12 ;  /* 0x0000000c39a4723e */ /* 0x001fe200000010ff */
[----:B------:R-:W0:Y:S06]  /*2d70*/  SHFL.BFLY PT, R13, R10, 0x2, 0x1f ;  /* 0x0c401f000a0d7f89 */ /* 0x000e2c00000e0000 */
[----:B------:R-:W-:Y:S08]  /*2d80*/  MUFU.EX2 R95, R95 ;  /* 0x0000005f005f7308 */ /* 0x000ff00000000800 */
[----:B------:R-:W-:Y:S08]  /*2d90*/  MUFU.EX2 R160, R65 ;  /* 0x0000004100a07308 */ /* 0x000ff00000000800 */
[----:B------:R-:W-:Y:S01]  /*2da0*/  MUFU.EX2 R97, R97 ;  /* 0x0000006100617308 */ /* 0x000fe20000000800 */
[----:B0-----:R-:W-:-:S05]  /*2db0*/  FMNMX.FTZ R4, R10, R13, !PT ;  /* 0x0000000d0a047209 */ /* 0x001fca0007810000 */
[----:B------:R-:W0:Y:S02]  /*2dc0*/  SHFL.BFLY PT, R13, R4, 0x1, 0x1f ;  /* 0x0c201f00040d7f89 */ /* 0x000e2400000e0000 */
[----:B------:R-:W-:Y:S08]  /*2dd0*/  MUFU.EX2 R162, R69 ;  /* 0x0000004500a27308 */ /* 0x000ff00000000800 */
[----:B------:R-:W-:Y:S08]  /*2de0*/  MUFU.EX2 R99, R99 ;  /* 0x0000006300637308 */ /* 0x000ff00000000800 */
[----:B------:R-:W-:Y:S01]  /*2df0*/  MUFU.EX2 R152, R73 ;  /* 0x0000004900987308 */ /* 0x000fe20000000800 */
[----:B0-----:R-:W-:-:S07]  /*2e00*/  FMNMX.FTZ R13, R4, R13, !PT ;  /* 0x0000000d040d7209 */ /* 0x001fce0007810000 */
[----:B------:R-:W-:Y:S01]  /*2e10*/  MUFU.EX2 R101, R101 ;  /* 0x0000006500657308 */ /* 0x000fe20000000800 */
[C---:B------:R-:W-:Y:S01]  /*2e20*/  FSETP.NEU.FTZ.AND P1, PT, R13.reuse, -INF , PT ;  /* 0xff8000000d00780b */ /* 0x040fe20003f3d000 */
[----:B------:R-:W-:-:S06]  /*2e30*/  FMUL.FTZ R4, R13, R0 ;  /* 0x000000000d047220 */ /* 0x000fcc0000410000 */
[----:B------:R-:W-:Y:S01]  /*2e40*/  MUFU.EX2 R154, R77 ;  /* 0x0000004d009a7308 */ /* 0x000fe20000000800 */
        /* <DEDUP_REMOVED lines=19> */
[----:B------:R-:W-:Y:S01]  /*2f80*/  FADD.FTZ R30, R182, R27 ;  /* 0x0000001bb61e7221 */ /* 0x000fe20000010000 */
[-CC-:B------:R-:W-:Y:S01]  /*2f90*/  FFMA.FTZ R115, R115, R0.reuse, -R4.reuse ;  /* 0x0000000073737223 */ /* 0x180fe20000010804 */
[-C--:B------:R-:W-:Y:S01]  /*2fa0*/  FFMA.FTZ R55, R55, R0.reuse, -R4 ;  /* 0x0000000037377223 */ /* 0x080fe20000010804 */
[----:B------:R-:W0:Y:S01]  /*2fb0*/  MUFU.EX2 R109, R109 ;  /* 0x0000006d006d7308 */ /* 0x000e220000000800 */
[----:B------:R-:W-:Y:S01]  /*2fc0*/  FADD.FTZ R27, R11, R30 ;  /* 0x0000001e0b1b7221 */ /* 0x000fe20000010000 */
[-CC-:B------:R-:W-:Y:S01]  /*2fd0*/  FFMA.FTZ R41, R41, R0.reuse, -R4.reuse ;  /* 0x0000000029297223 */ /* 0x180fe20000010804 */
[-CC-:B------:R-:W-:Y:S01]  /*2fe0*/  FFMA.FTZ R59, R59, R0.reuse, -R4.reuse ;  /* 0x000000003b3b7223 */ /* 0x180fe20000010804 */
[-CC-:B------:R-:W-:Y:S01]  /*2ff0*/  FFMA.FTZ R117, R117, R0.reuse, -R4.reuse ;  /* 0x0000000075757223 */ /* 0x180fe20000010804 */
[----:B------:R-:W-:Y:S01]  /*3000*/  FADD.FTZ R30, R176, R27 ;  /* 0x0000001bb01e7221 */ /* 0x000fe20000010000 */
[-CC-:B------:R-:W-:Y:S01]  /*3010*/  FFMA.FTZ R63, R63, R0.reuse, -R4.reuse ;  /* 0x000000003f3f7223 */ /* 0x180fe20000010804 */
[-C--:B------:R-:W-:Y:S01]  /*3020*/  FFMA.FTZ R45, R45, R0.reuse, -R4 ;  /* 0x000000002d2d7223 */ /* 0x080fe20000010804 */
[----:B------:R2:W3:Y:S01]  /*3030*/  MUFU.EX2 R14, R31 ;  /* 0x0000001f000e7308 */ /* 0x0004e20000000800 */
[----:B------:R-:W-:Y:S01]  /*3040*/  FADD.FTZ R27, R15, R30 ;  /* 0x0000001e0f1b7221 */ /* 0x000fe20000010000 */
[-CC-:B------:R-:W-:Y:S01]  /*3050*/  FFMA.FTZ R67, R67, R0.reuse, -R4.reuse ;  /* 0x0000000043437223 */ /* 0x180fe20000010804 */
[-CC-:B------:R-:W-:Y:S01]  /*3060*/  FFMA.FTZ R119, R119, R0.reuse, -R4.reuse ;  /* 0x0000000077777223 */ /* 0x180fe20000010804 */
[-CC-:B------:R-:W-:Y:S01]  /*3070*/  FFMA.FTZ R71, R71, R0.reuse, -R4.reuse ;  /* 0x0000000047477223 */ /* 0x180fe20000010804 */
[----:B------:R-:W-:Y:S01]  /*3080*/  FADD.FTZ R32, R178, R27 ;  /* 0x0000001bb2207221 */ /* 0x000fe20000010000 */
[-CC-:B------:R-:W-:Y:S01]  /*3090*/  FFMA.FTZ R49, R49, R0.reuse, -R4.reuse ;  /* 0x0000000031317223 */ /* 0x180fe20000010804 */
[-C--:B------:R-:W-:Y:S01]  /*30a0*/  FFMA.FTZ R75, R75, R0.reuse, -R4 ;  /* 0x000000004b4b7223 */ /* 0x080fe20000010804 */
[----:B------:R-:W4:Y:S01]  /*30b0*/  MUFU.EX2 R29, R29 ;  /* 0x0000001d001d7308 */ /* 0x000f220000000800 */
[----:B------:R-:W-:Y:S01]  /*30c0*/  FADD.FTZ R27, R17, R32 ;  /* 0x00000020111b7221 */ /* 0x000fe20000010000 */
[----:B-1----:R-:W-:Y:S01]  /*30d0*/  FADD.FTZ R32, R107, R10 ;  /* 0x0000000a6b207221 */ /* 0x002fe20000010000 */
[-CC-:B------:R-:W-:Y:S01]  /*30e0*/  FFMA.FTZ R89, R89, R0.reuse, -R4.reuse ;  /* 0x0000000059597223 */ /* 0x180fe20000010804 */
[-C--:B------:R-:W-:Y:S01]  /*30f0*/  FFMA.FTZ R79, R79, R0.reuse, -R4 ;  /* 0x000000004f4f7223 */ /* 0x080fe20000010804 */
[----:B------:R-:W-:Y:S01]  /*3100*/  FADD.FTZ R34, R172, R27 ;  /* 0x0000001bac227221 */ /* 0x000fe20000010000 */
[----:B0-----:R-:W-:Y:S01]  /*3110*/  FADD.FTZ R27, R109, R32 ;  /* 0x000000206d1b7221 */ /* 0x001fe20000010000 */
[-C--:B------:R-:W-:Y:S01]  /*3120*/  FFMA.FTZ R53, R53, R0.reuse, -R4 ;  /* 0x0000000035357223 */ /* 0x080fe20000010804 */
[----:B------:R-:W0:Y:S01]  /*3130*/  MUFU.EX2 R18, R35 ;  /* 0x0000002300127308 */ /* 0x000e220000000800 */
[----:B--2---:R-:W-:Y:S01]  /*3140*/  FADD.FTZ R31, R19, R34 ;  /* 0x00000022131f7221 */ /* 0x004fe20000010000 */
[----:B---3--:R-:W-:Y:S01]  /*3150*/  FADD.FTZ R34, R14, R27 ;  /* 0x0000001b0e227221 */ /* 0x008fe20000010000 */
[-CC-:B------:R-:W-:Y:S01]  /*3160*/  FFMA.FTZ R83, R83, R0.reuse, -R4.reuse ;  /* 0x0000000053537223 */ /* 0x180fe20000010804 */
[-CC-:B------:R-:W-:Y:S01]  /*3170*/  FFMA.FTZ R91, R91, R0.reuse, -R4.reuse ;  /* 0x000000005b5b7223 */ /* 0x180fe20000010804 */
[----:B------:R-:W-:Y:S01]  /*3180*/  FADD.FTZ R36, R174, R31 ;  /* 0x0000001fae247221 */ /* 0x000fe20000010000 */
[----:B------:R-:W-:Y:S01]  /*3190*/  FFMA.FTZ R87, R87, R0, -R4 ;  /* 0x0000000057577223 */ /* 0x000fe20000010804 */
[----:B------:R-:W-:Y:S01]  /*31a0*/  F2FP.BF16.F32.PACK_AB R180, R5, R180 ;  /* 0x000000b405b4723e */ /* 0x000fe200000010ff */
[----:B------:R-:W1:Y:S01]  /*31b0*/  MUFU.EX2 R111, R111 ;  /* 0x0000006f006f7308 */ /* 0x000e620000000800 */
[----:B----4-:R-:W-:Y:S01]  /*31c0*/  FADD.FTZ R27, R29, R34 ;  /* 0x000000221d1b7221 */ /* 0x010fe20000010000 */
[----:B------:R-:W-:Y:S01]  /*31d0*/  FADD.FTZ R31, R21, R36 ;  /* 0x00000024151f7221 */ /* 0x000fe20000010000 */
[----:B------:R-:W-:-:S02]  /*31e0*/  F2FP.BF16.F32.PACK_AB R182, R11, R182 ;  /* 0x000000b60bb6723e */ /* 0x000fc400000010ff */
[----:B------:R-:W-:Y:S01]  /*31f0*/  F2FP.BF16.F32.PACK_AB R181, R10, R107 ;  /* 0x0000006b0ab5723e */ /* 0x000fe200000010ff */
[----:B------:R-:W-:Y:S01]  /*3200*/  FADD.FTZ R36, R168, R31 ;  /* 0x0000001fa8247221 */ /* 0x000fe20000010000 */
[----:B------:R-:W-:Y:S01]  /*3210*/  F2FP.BF16.F32.PACK_AB R183, R14, R109 ;  /* 0x0000006d0eb7723e */ /* 0x000fe200000010ff */
[----:B------:R-:W2:Y:S01]  /*3220*/  MUFU.EX2 R20, R39 ;  /* 0x0000002700147308 */ /* 0x000ea20000000800 */
[----:B0-----:R-:W-:Y:S01]  /*3230*/  FADD.FTZ R34, R18, R27 ;  /* 0x0000001b12227221 */ /* 0x001fe20000010000 */
[----:B------:R-:W-:Y:S01]  /*3240*/  FADD.FTZ R31, R23, R36 ;  /* 0x00000024171f7221 */ /* 0x000fe20000010000 */
[----:B------:R-:W-:Y:S02]  /*3250*/  F2FP.BF16.F32.PACK_AB R176, R15, R176 ;  /* 0x000000b00fb0723e */ /* 0x000fe400000010ff */
[----:B------:R-:W-:Y:S02]  /*3260*/  CS2R R108, SRZ ;  /* 0x00000000006c7805 */ /* 0x000fe4000001ff00 */
[----:B------:R-:W-:Y:S01]  /*3270*/  F2FP.BF16.F32.PACK_AB R178, R17, R178 ;  /* 0x000000b211b2723e */ /* 0x000fe200000010ff */
[----:B------:R-:W-:Y:S01]  /*3280*/  FADD.FTZ R38, R170, R31 ;  /* 0x0000001faa267221 */ /* 0x000fe20000010000 */
[----:B------:R-:W-:Y:S01]  /*3290*/  F2FP.BF16.F32.PACK_AB R172, R19, R172 ;  /* 0x000000ac13ac723e */ /* 0x000fe200000010ff */
[----:B------:R-:W0:Y:S01]  /*32a0*/  MUFU.EX2 R33, R33 ;  /* 0x0000002100217308 */ /* 0x000e220000000800 */
[----:B-1----:R-:W-:Y:S01]  /*32b0*/  FADD.FTZ R27, R111, R34 ;  /* 0x000000226f1b7221 */ /* 0x002fe20000010000 */
[----:B------:R-:W-:Y:S01]  /*32c0*/  FADD.FTZ R31, R25, R38 ;  /* 0x00000026191f7221 */ /* 0x000fe20000010000 */
[----:B------:R-:W-:-:S02]  /*32d0*/  F2FP.BF16.F32.PACK_AB R174, R21, R174 ;  /* 0x000000ae15ae723e */ /* 0x000fc400000010ff */
[----:B------:R-:W-:Y:S02]  /*32e0*/  CS2R R106, SRZ ;  /* 0x00000000006a7805 */ /* 0x000fe4000001ff00 */
[----:B------:R-:W-:Y:S01]  /*32f0*/  F2FP.BF16.F32.PACK_AB R168, R23, R168 ;  /* 0x000000a817a8723e */ /* 0x000fe200000010ff */
[----:B------:R-:W-:Y:S01]  /*3300*/  FADD.FTZ R38, R12, R31 ;  /* 0x0000001f0c267221 */ /* 0x000fe20000010000 */
[----:B------:R-:W-:Y:S01]  /*3310*/  F2FP.BF16.F32.PACK_AB R170, R25, R170 ;  /* 0x000000aa19aa723e */ /* 0x000fe200000010ff */
[----:B------:R-:W1:Y:S01]  /*3320*/  MUFU.EX2 R22, R43 ;  /* 0x0000002b00167308 */ /* 0x000e620000000800 */
[C---:B--2---:R-:W-:Y:S01]  /*3330*/  FADD.FTZ R36, R20.reuse, R27 ;  /* 0x0000001b14247221 */ /* 0x044fe20000010000 */
[----:B------:R-:W-:Y:S01]  /*3340*/  FADD.FTZ R40, R57, R38 ;  /* 0x0000002639287221 */ /* 0x000fe20000010000 */
[----:B------:R-:W-:Y:S02]  /*3350*/  F2FP.BF16.F32.PACK_AB R179, R20, R111 ;  /* 0x0000006f14b3723e */ /* 0x000fe400000010ff */
[----:B------:R-:W-:-:S02]  /*3360*/  CS2R R110, SRZ ;  /* 0x00000000006e7805 */ /* 0x000fc4000001ff00 */
[----:B------:R-:W-:Y:S01]  /*3370*/  F2FP.BF16.F32.PACK_AB R177, R18, R29 ;  /* 0x0000001d12b1723e */ /* 0x000fe200000010ff */
[----:B------:R-:W-:Y:S01]  /*3380*/  FADD.FTZ R31, R93, R40 ;  /* 0x000000285d1f7221 */ /* 0x000fe20000010000 */
[----:B------:R-:W2:Y:S01]  /*3390*/  MUFU.EX2 R113, R113 ;  /* 0x0000007100717308 */ /* 0x000ea20000000800 */
[----:B0-----:R-:W-:Y:S02]  /*33a0*/  FADD.FTZ R27, R33, R36 ;  /* 0x00000024211b7221 */ /* 0x001fe40000010000 */
[C---:B------:R-:W-:Y:S01]  /*33b0*/  FADD.FTZ R40, R166.reuse, R31 ;  /* 0x0000001fa6287221 */ /* 0x040fe20000010000 */
[----:B------:R-:W-:Y:S02]  /*33c0*/  F2FP.BF16.F32.PACK_AB R166, R166, R93 ;  /* 0x0000005da6a6723e */ /* 0x000fe400000010ff */
[----:B------:R-:W-:Y:S01]  /*33d0*/  CS2R R92, SRZ ;  /* 0x00000000005c7805 */ /* 0x000fe2000001ff00 */
[----:B------:R-:W-:Y:S01]  /*33e0*/  FADD.FTZ R31, R95, R40 ;  /* 0x000000285f1f7221 */ /* 0x000fe20000010000 */
[----:B------:R-:W0:Y:S01]  /*33f0*/  MUFU.EX2 R24, R47 ;  /* 0x0000002f00187308 */ /* 0x000e220000000800 */
[----:B-1----:R-:W-:-:S02]  /*3400*/  FADD.FTZ R36, R22, R27 ;  /* 0x0000001b16247221 */ /* 0x002fc40000010000 */
[C---:B------:R-:W-:Y:S01]  /*3410*/  FADD.FTZ R40, R160.reuse, R31 ;  /* 0x0000001fa0287221 */ /* 0x040fe20000010000 */
[----:B------:R-:W-:Y:S02]  /*3420*/  F2FP.BF16.F32.PACK_AB R160, R160, R95 ;  /* 0x0000005fa0a0723e */ /* 0x000fe400000010ff */
[----:B------:R-:W-:Y:S02]  /*3430*/  CS2R R94, SRZ ;  /* 0x00000000005e7805 */ /* 0x000fe4000001ff00 */
[----:B------:R-:W-:Y:S01]  /*3440*/  F2FP.BF16.F32.PACK_AB R173, R22, R33 ;  /* 0x0000002116ad723e */ /* 0x000fe200000010ff */
[----:B------:R-:W1:Y:S01]  /*3450*/  MUFU.EX2 R37, R37 ;  /* 0x0000002500257308 */ /* 0x000e620000000800 */
[----:B--2---:R-:W-:-:S07]  /*3460*/  FADD.FTZ R27, R113, R36 ;  /* 0x00000024711b7221 */ /* 0x004fce0000010000 */
[----:B------:R-:W2:Y:S01]  /*3470*/  MUFU.EX2 R26, R51 ;  /* 0x00000033001a7308 */ /* 0x000ea20000000800 */
[C---:B0-----:R-:W-:Y:S01]  /*3480*/  FADD.FTZ R38, R24.reuse, R27 ;  /* 0x0000001b18267221 */ /* 0x041fe20000010000 */
[----:B------:R-:W-:Y:S02]  /*3490*/  F2FP.BF16.F32.PACK_AB R175, R24, R113 ;  /* 0x0000007118af723e */ /* 0x000fe400000010ff */
[----:B------:R-:W-:-:S04]  /*34a0*/  CS2R R112, SRZ ;  /* 0x0000000000707805 */ /* 0x000fc8000001ff00 */
        /* <DEDUP_REMOVED lines=9> */
[----:B------:R-:W-:Y:S01]  /*3540*/  FADD.FTZ R27, R97, R40 ;  /* 0x00000028611b7221 */ /* 0x000fe20000010000 */
[----:B------:R-:W-:Y:S02]  /*3550*/  F2FP.BF16.F32.PACK_AB R171, R28, R115 ;  /* 0x000000731cab723e */ /* 0x000fe400000010ff */
[----:B------:R-:W-:Y:S01]  /*3560*/  CS2R R114, SRZ ;  /* 0x0000000000727805 */ /* 0x000fe2000001ff00 */
[C---:B------:R-:W-:Y:S01]  /*3570*/  FADD.FTZ R40, R162.reuse, R27 ;  /* 0x0000001ba2287221 */ /* 0x040fe20000010000 */
[----:B------:R-:W-:Y:S01]  /*3580*/  F2FP.BF16.F32.PACK_AB R162, R162, R97 ;  /* 0x00000061a2a2723e */ /* 0x000fe200000010ff */
[----:B------:R-:W1:Y:S01]  /*3590*/  MUFU.EX2 R117, R117 ;  /* 0x0000007500757308 */ /* 0x000e620000000800 */
[----:B--2---:R-:W-:Y:S01]  /*35a0*/  FADD.FTZ R5, R41, R4 ;  /* 0x0000000429057221 */ /* 0x004fe20000010000 */
[----:B------:R-:W-:Y:S01]  /*35b0*/  FADD.FTZ R11, R99, R40 ;  /* 0x00000028630b7221 */ /* 0x000fe20000010000 */
[----:B------:R-:W-:-:S03]  /*35c0*/  CS2R R96, SRZ ;  /* 0x0000000000607805 */ /* 0x000fc6000001ff00 */
[C---:B------:R-:W-:Y:S01]  /*35d0*/  FADD.FTZ R42, R152.reuse, R11 ;  /* 0x0000000b982a7221 */ /* 0x040fe20000010000 */
[----:B------:R-:W-:Y:S01]  /*35e0*/  F2FP.BF16.F32.PACK_AB R152, R152, R99 ;  /* 0x000000639898723e */ /* 0x000fe200000010ff */
[----:B------:R-:W2:Y:S01]  /*35f0*/  MUFU.EX2 R32, R63 ;  /* 0x0000003f00207308 */ /* 0x000ea20000000800 */
[C---:B0-----:R-:W-:Y:S01]  /*3600*/  FADD.FTZ R4, R30.reuse, R5 ;  /* 0x000000051e047221 */ /* 0x041fe20000010000 */
[----:B------:R-:W-:Y:S01]  /*3610*/  FADD.FTZ R11, R101, R42 ;  /* 0x0000002a650b7221 */ /* 0x000fe20000010000 */
[----:B------:R-:W-:Y:S02]  /*3620*/  F2FP.BF16.F32.PACK_AB R165, R30, R41 ;  /* 0x000000291ea5723e */ /* 0x000fe400000010ff */
[----:B------:R-:W-:Y:S01]  /*3630*/  CS2R R98, SRZ ;  /* 0x0000000000627805 */ /* 0x000fe2000001ff00 */
[C---:B------:R-:W-:Y:S01]  /*3640*/  FADD.FTZ R12, R154.reuse, R11 ;  /* 0x0000000b9a0c7221 */ /* 0x040fe20000010000 */
[----:B------:R-:W-:Y:S01]  /*3650*/  F2FP.BF16.F32.PACK_AB R154, R154, R101 ;  /* 0x000000659a9a723e */ /* 0x000fe200000010ff */
[----:B------:R-:W0:Y:S01]  /*3660*/  MUFU.EX2 R45, R45 ;  /* 0x0000002d002d7308 */ /* 0x000e220000000800 */
[----:B-1----:R-:W-:Y:S01]  /*3670*/  FADD.FTZ R5, R117, R4 ;  /* 0x0000000475057221 */ /* 0x002fe20000010000 */
[----:B------:R-:W-:-:S06]  /*3680*/  CS2R R100, SRZ ;  /* 0x0000000000647805 */ /* 0x000fcc000001ff00 */
[----:B------:R-:W1:Y:S01]  /*3690*/  MUFU.EX2 R34, R67 ;  /* 0x0000004300227308 */ /* 0x000e620000000800 */
[C---:B--2---:R-:W-:Y:S01]  /*36a0*/  FADD.FTZ R4, R32.reuse, R5 ;  /* 0x0000000520047221 */ /* 0x044fe20000010000 */
[----:B------:R-:W-:Y:S02]  /*36b0*/  F2FP.BF16.F32.PACK_AB R167, R32, R117 ;  /* 0x0000007520a7723e */ /* 0x000fe400000010ff */
[----:B------:R-:W-:-:S04]  /*36c0*/  CS2R R116, SRZ ;  /* 0x0000000000747805 */ /* 0x000fc8000001ff00 */
        /* <DEDUP_REMOVED lines=28> */
[----:B------:R-:W-:Y:S02]  /*3890*/  F2FP.BF16.F32.PACK_AB R156, R156, R103 ;  /* 0x000000679c9c723e */ /* 0x000fe400000010ff */
[----:B------:R-:W-:-:S04]  /*38a0*/  CS2R R102, SRZ ;  /* 0x0000000000667805 */ /* 0x000fc8000001ff00 */
[----:B------:R-:W1:Y:S01]  /*38b0*/  MUFU.EX2 R91, R91 ;  /* 0x0000005b005b7308 */ /* 0x000e620000000800 */
[C---:B--2---:R-:W-:Y:S01]  /*38c0*/  FADD.FTZ R14, R12.reuse, R5 ;  /* 0x000000050c0e7221 */ /* 0x044fe20000010000 */
[----:B------:R-:W-:-:S06]  /*38d0*/  F2FP.BF16.F32.PACK_AB R157, R12, R53 ;  /* 0x000000350c9d723e */ /* 0x000fcc00000010ff */
[----:B------:R-:W2:Y:S01]  /*38e0*/  MUFU.EX2 R16, R16 ;  /* 0x0000001000107308 */ /* 0x000ea20000000800 */
[----:B0-----:R-:W-:-:S07]  /*38f0*/  FADD.FTZ R11, R105, R42 ;  /* 0x0000002a690b7221 */ /* 0x001fce0000010000 */
[----:B------:R-:W0:Y:S01]  /*3900*/  MUFU.EX2 R10, R87 ;  /* 0x00000057000a7308 */ /* 0x000e220000000800 */
[----:B-1----:R-:W-:Y:S01]  /*3910*/  FADD.FTZ R5, R91, R14 ;  /* 0x0000000e5b057221 */ /* 0x002fe20000010000 */
[C---:B--2---:R-:W-:Y:S01]  /*3920*/  F2FP.BF16.F32.PACK_AB R158, R16.reuse, R105 ;  /* 0x00000069109e723e */ /* 0x044fe200000010ff */
[----:B------:R-:W-:Y:S01]  /*3930*/  FADD.FTZ R4, R16, R11 ;  /* 0x0000000b10047221 */ /* 0x000fe20000010000 */
[----:B------:R-:W-:Y:S02]  /*3940*/  CS2R R104, SRZ ;  /* 0x0000000000687805 */ /* 0x000fe4000001ff00 */
[C---:B0-----:R-:W-:Y:S01]  /*3950*/  F2FP.BF16.F32.PACK_AB R159, R10.reuse, R91 ;  /* 0x0000005b0a9f723e */ /* 0x041fe200000010ff */
[----:B------:R-:W-:Y:S01]  /*3960*/  FADD.FTZ R5, R10, R5 ;  /* 0x000000050a057221 */ /* 0x000fe20000010000 */
[----:B------:R-:W-:Y:S01]  /*3970*/  CS2R R90, SRZ ;  /* 0x00000000005a7805 */ /* 0x000fe2000001ff00 */
[----:B------:R-:W-:Y:S06]  /*3980*/  @!P1 BRA `(.L_x_2412) ;  /* 0x00000028008c9947 */ /* 0x000fec0003800000 */
[----:B------:R-:W-:Y:S01]  /*3990*/  MOV R11, R13 ;  /* 0x0000000d000b7202 */ /* 0x000fe20000000f00 */
[----:B------:R-:W-:Y:S01]  /*39a0*/  IMAD.MOV.U32 R10, RZ, RZ, R7 ;  /* 0x000000ffff0a7224 */ /* 0x000fe200078e0007 */
[----:B------:R-:W-:Y:S01]  /*39b0*/  UMOV UR54, URZ ;  /* 0x0000003f00367c82 */ /* 0x000fe20008000000 */
[----:B------:R-:W-:Y:S01]  /*39c0*/  IMAD.MOV.U32 R151, RZ, RZ, RZ ;  /* 0x000000ffff977224 */ /* 0x000fe200078e00ff */
[----:B------:R-:W-:Y:S01]  /*39d0*/  UMOV UR52, URZ ;  /* 0x0000003f00347c82 */ /* 0x000fe20008000000 */
[----:B------:R-:W-:Y:S01]  /*39e0*/  ULDC UR49, c[0x0][0x288] ;  /* 0x0000a20000317ab9 */ /* 0x000fe20000000800 */
[----:B------:R-:W-:-:S05]  /*39f0*/  ULDC UR50, c[0x0][0x2f0] ;  /* 0x0000bc0000327ab9 */ /* 0x000fca0000000800 */
.L_x_2423:
[----:B------:R-:W-:Y:S01]  /*3a00*/  ISETP.NE.AND P2, PT, RZ, UR40, PT ;  /* 0x00000028ff007c0c */ /* 0x000fe2000bf45270 */
[----:B------:R-:W-:-:S04]  /*3a10*/  UISETP.NE.AND UP0, UPT, UR52, 0x1, UPT ;  /* 0x000000013400788c */ /* 0x000fc8000bf05270 */
[----:B------:R-:W-:-:S04]  /*3a20*/  USEL UR47, URZ, 0x1, UP0 ;  /* 0x000000013f2f7887 */ /* 0x000fc80008000000 */
[----:B------:R-:W-:-:S04]  /*3a30*/  ULOP3.LUT UR47, UR54, UR47, URZ, 0x3c, !UPT ;  /* 0x0000002f362f7292 */ /* 0x000fc8000f8e3c3f */
[----:B------:R-:W-:Y:S08]  /*3a40*/  @P2 BRA `(.L_x_2413) ;  /* 0x0000000000382947 */ /* 0x000ff00003800000 */
[----:B------:R-:W-:Y:S05]  /*3a50*/  @!P0 BRA `(.L_x_2414) ;  /* 0x0000000000048947 */ /* 0x000fea0003800000 */
[----:B------:R-:W-:Y:S01]  /*3a60*/  BPT.TRAP 0x1 ;  /* 0x000000040000795c */ /* 0x000fe20000300000 */
.L_x_2414:
        /* <DEDUP_REMOVED lines=9> */
.L_x_2415:
[----:B-1----:R-:W-:Y:S05]  /*3b00*/  @P1 BRA `(.L_x_2413) ;  /* 0x0000000000081947 */ /* 0x002fea0003800000 */
[----:B------:R-:W1:Y:S02]  /*3b10*/  SYNCS.PHASECHK.TRANS64.TRYWAIT P1, [UR4+0x28830], R0 ;  /* 0x02883000ff0075a7 */ /* 0x000e640008020144 */
[----:B-1----:R-:W-:Y:S05]  /*3b20*/  @!P1 BRA `(.L_x_2416) ;  /* 0x000000a8002c9947 */ /* 0x002fea0003800000 */
.L_x_2413:
        /* <DEDUP_REMOVED lines=50> */
.L_x_2418:
[----:B------:R-:W-:Y:S01]  /*3e50*/  ULEA UR4, UR52, UR41, 0x3 ;  /* 0x0000002934047291 */ /* 0x000fe2000f8e183f */
[----:B------:R-:W-:-:S05]  /*3e60*/  IMAD.U32 R0, RZ, RZ, UR54 ;  /* 0x00000036ff007e24 */ /* 0x000fca000f8e00ff */
[----:B------:R-:W-:-:S04]  /*3e70*/  SHF.L.U32 R0, R0, 0x1f, RZ ;  /* 0x0000001f00007819 */ /* 0x000fc800000006ff */
[----:B------:R0:W1:Y:S01]  /*3e80*/  SYNCS.PHASECHK.TRANS64.TRYWAIT P1, [UR4+0x28850], R0 ;  /* 0x02885000ff0075a7 */ /* 0x0000620008020144 */
[----:B------:R-:W-:Y:S05]  /*3e90*/  @!P0 BRA `(.L_x_2419) ;  /* 0x0000000000048947 */ /* 0x000fea0003800000 */
[----:B------:R-:W-:Y:S01]  /*3ea0*/  BPT.TRAP 0x1 ;  /* 0x000000040000795c */ /* 0x000fe20000300000 */
.L_x_2419:
[----:B-1----:R-:W-:Y:S05]  /*3eb0*/  @P1 BRA `(.L_x_2417) ;  /* 0x0000000000081947 */ /* 0x002fea0003800000 */
[----:B------:R-:W1:Y:S02]  /*3ec0*/  SYNCS.PHASECHK.TRANS64.TRYWAIT P1, [UR4+0x28850], R0 ;  /* 0x02885000ff0075a7 */ /* 0x000e640008020144 */
[----:B-1----:R-:W-:Y:S05]  /*3ed0*/  @!P1 BRA `(.L_x_2420) ;  /* 0x000000a400589947 */ /* 0x002fea0003800000 */
.L_x_2417:
        /* <DEDUP_REMOVED lines=49> */
.L_x_2421:
[----:B------:R-:W-:Y:S01]  /*41f0*/  UISETP.NE.AND UP0, UPT, UR42, URZ, UPT ;  /* 0x0000003f2a00728c */ /* 0x000fe2000bf05270 */
[----:B------:R-:W-:Y:S01]  /*4200*/  MOV R16, R3 ;  /* 0x0000000300107202 */ /* 0x000fe20000000f00 */
[----:B------:R-:W-:-:S04]  /*4210*/  IMAD.U32 R15, RZ, RZ, UR50 ;  /* 0x00000032ff0f7e24 */ /* 0x000fc8000f8e00ff */
[----:B------:R-:W-:Y:S02]  /*4220*/  PLOP3.LUT P1, PT, PT, PT, UP0, 0x80, 0x0 ;  /* 0x000000000000781c */ /* 0x000fe40003f2f008 */
[----:B------:R-:W-:-:S03]  /*4230*/  PLOP3.LUT P2, PT, PT, PT, UP0, 0x80, 0x0 ;  /* 0x000000000000781c */ /* 0x000fc60003f4f008 */
[----:B------:R-:W-:-:S08]  /*4240*/  @UP0 ULDC UR4, c[0x0][0x44c] ;  /* 0x0001130000040ab9 */ /* 0x000fd00000000800 */
[----:B0-----:R-:W-:Y:S01]  /*4250*/  @P1 IMAD.HI.U32 R0, R3, UR4, RZ ;  /* 0x0000000403001c27 */ /* 0x001fe2000f8e00ff */
[----:B------:R-:W-:-:S04]  /*4260*/  @UP0 ULDC UR4, c[0x0][0x450] ;  /* 0x0001140000040ab9 */ /* 0x000fc80000000800 */
[----:B------:R-:W-:Y:S01]  /*4270*/  @P2 SHF.R.U32.HI R16, RZ, UR4, R0 ;  /* 0x00000004ff102c19 */ /* 0x000fe20008011600 */
[----:B------:R-:W-:Y:S02]  /*4280*/  UMOV UR4, 0xffffff80 ;  /* 0xffffff8000047882 */ /* 0x000fe40000000000 */
[----:B------:R-:W-:Y:S02]  /*4290*/  UIMAD UR4, UR53, UR4, 0x1 ;  /* 0x00000001350474a4 */ /* 0x000fe4000f8e0204 */
[----:B------:R-:W0:Y:S04]  /*42a0*/  SHFL.IDX PT, R7, R16, RZ, 0x1c1f ;  /* 0x001c1fff10077589 */ /* 0x000e2800000e0000 */
[----:B------:R-:W-:Y:S01]  /*42b0*/  IMAD.U32 R13, RZ, RZ, UR4 ;  /* 0x00000004ff0d7e24 */ /* 0x000fe2000f8e00ff */
[----:B------:R-:W1:Y:S01]  /*42c0*/  SHFL.IDX PT, R157, R16, 0x1, 0x1c1f ;  /* 0x003c1f00109d7f89 */ /* 0x000e6200000e0000 */
[----:B------:R-:W-:-:S02]  /*42d0*/  ULEA UR4, UR48, UR41, 0x3 ;  /* 0x0000002930047291 */ /* 0x000fc4000f8e183f */
[----:B------:R-:W-:Y:S02]  /*42e0*/  IMAD R0, R6, -0x2, R13 ;  /* 0xfffffffe06007824 */ /* 0x000fe400078e020d */
[----:B------:R-:W-:Y:S02]  /*42f0*/  UIADD3 UR4, UR4, 0x28840, URZ ;  /* 0x0002884004047890 */ /* 0x000fe4000fffe03f */
[----:B------:R-:W-:Y:S02]  /*4300*/  IMAD R14, R15, UR38, R0 ;  /* 0x000000260f0e7c24 */ /* 0x000fe4000f8e0200 */
[----:B------:R-:W-:-:S09]  /*4310*/  UPRMT UR4, UR43, 0x654, UR4 ;  /* 0x000006542b047896 */ /* 0x000fd20008000004 */
[----:B------:R-:W-:Y:S01]  /*4320*/  SYNCS.ARRIVE.TRANS64.RED.A1T0 RZ, [UR4], RZ ;  /* 0x000000ffffff79a7 */ /* 0x000fe20008100404 */
[----:B0-----:R-:W-:-:S04]  /*4330*/  IADD3 R7, R7, -UR49, R14 ;  /* 0x8000003107077c10 */ /* 0x001fc8000fffe00e */
[C---:B------:R-:W-:Y:S02]  /*4340*/  ISETP.GT.AND P1, PT, R7.reuse, RZ, PT ;  /* 0x000000ff0700720c */ /* 0x040fe40003f24270 */
[C---:B------:R-:W-:Y:S02]  /*4350*/  ISETP.GT.AND P2, PT, R7.reuse, 0x1, PT ;  /* 0x000000010700780c */ /* 0x040fe40003f44270 */
[----:B------:R-:W-:Y:S02]  /*4360*/  FSEL R15, R24, -INF , P1 ;  /* 0xff800000180f7808 */ /* 0x000fe40000800000 */
        /* <DEDUP_REMOVED lines=90> */
[----:B------:R-:W-:Y:S02]  /*4910*/  FSEL R85, R85, -INF , P2 ;  /* 0xff80000055557808 */ /* 0x000fe40001000000 */
[----:B------:R-:W-:Y:S02]  /*4920*/  FMNMX.FTZ R0, R45, R0, !PT ;  /* 0x000000002d007209 */ /* 0x000fe40007810000 */
[----:B-1----:R-:W-:-:S02]  /*4930*/  IADD3 R14, R157, -UR49, R14 ;  /* 0x800000319d0e7c10 */ /* 0x002fc4000fffe00e */
[----:B------:R-:W-:Y:S02]  /*4940*/  FMNMX.FTZ R18, R85, R0, !PT ;  /* 0x0000000055127209 */ /* 0x000fe40007810000 */
[----:B------:R-:W0:Y:S01]  /*4950*/  LDC R0, c[0x0][0x988] ;  /* 0x00026200ff007b82 */ /* 0x000e220000000800 */
[C---:B------:R-:W-:Y:S02]  /*4960*/  ISETP.GT.AND P2, PT, R14.reuse, RZ, PT ;  /* 0x000000ff0e00720c */ /* 0x040fe40003f44270 */
[----:B------:R-:W1:Y:S01]  /*4970*/  SHFL.BFLY PT, R7, R18, 0x2, 0x1f ;  /* 0x0c401f0012077f89 */ /* 0x000e6200000e0000 */
[----:B------:R-:W-:Y:S02]  /*4980*/  ISETP.GT.AND P3, PT, R14, 0x1, PT ;  /* 0x000000010e00780c */ /* 0x000fe40003f64270 */
        /* <DEDUP_REMOVED lines=11> */
[----:B-1----:R-:W-:Y:S02]  /*4a40*/  FMNMX.FTZ R20, R18, R7, !PT ;  /* 0x0000000712147209 */ /* 0x002fe40007810000 */
[----:B------:R-:W-:-:S03]  /*4a50*/  FMNMX.FTZ R16, R31, R16, !PT ;  /* 0x000000101f107209 */ /* 0x000fc60007810000 */
[----:B------:R-:W1:Y:S02]  /*4a60*/  SHFL.BFLY PT, R7, R20, 0x1, 0x1f ;  /* 0x0c201f0014077f89 */ /* 0x000e6400000e0000 */
[----:B-1----:R-:W-:-:S04]  /*4a70*/  FMNMX.FTZ R7, R20, R7, !PT ;  /* 0x0000000714077209 */ /* 0x002fc80007810000 */
[C---:B------:R-:W-:Y:S01]  /*4a80*/  FSETP.NEU.FTZ.AND P1, PT, R7.reuse, -INF , PT ;  /* 0xff8000000700780b */ /* 0x040fe20003f3d000 */
[----:B0-----:R-:W-:-:S05]  /*4a90*/  FMUL.FTZ R12, R7, R0 ;  /* 0x00000000070c7220 */ /* 0x001fca0000410000 */
[----:B------:R-:W-:-:S05]  /*4aa0*/  FSEL R12, R12, RZ, P1 ;  /* 0x000000ff0c0c7208 */ /* 0x000fca0000800000 */
[-CC-:B------:R-:W-:Y:S01]  /*4ab0*/  FFMA.FTZ R180, R17, R0.reuse, -R12.reuse ;  /* 0x0000000011b47223 */ /* 0x180fe2000001080c */
[-CC-:B------:R-:W-:Y:S01]  /*4ac0*/  FFMA.FTZ R17, R163, R0.reuse, -R12.reuse ;  /* 0x00000000a3117223 */ /* 0x180fe2000001080c */
[----:B------:R-:W-:Y:S01]  /*4ad0*/  FSEL R163, R34, -INF , P2 ;  /* 0xff80000022a37808 */ /* 0x000fe20001000000 */
        /* <DEDUP_REMOVED lines=58> */
[----:B------:R-:W-:Y:S01]  /*4e80*/  FFMA.FTZ R45, R85, R0, -R12 ;  /* 0x00000000552d7223 */ /* 0x000fe2000001080c */
[----:B------:R-:W-:Y:S01]  /*4e90*/  FMNMX.FTZ R16, R171, R16, !PT ;  /* 0x00000010ab107209 */ /* 0x000fe20007810000 */
[----:B------:R-:W-:Y:S01]  /*4ea0*/  MUFU.EX2 R15, R15 ;  /* 0x0000000f000f7308 */ /* 0x000fe20000000800 */
[----:B------:R-:W-:-:S02]  /*4eb0*/  ISETP.GT.AND P2, PT, R14, 0x40, PT ;  /* 0x000000400e00780c */ /* 0x000fc40003f44270 */
[----:B------:R-:W-:Y:S02]  /*4ec0*/  FSEL R55, R55, -INF , P3 ;  /* 0xff80000037377808 */ /* 0x000fe40001800000 */
[----:B------:R-:W-:Y:S02]  /*4ed0*/  FMNMX.FTZ R16, R181, R16, !PT ;  /* 0x00000010b5107209 */ /* 0x000fe40007810000 */
[----:B------:R-:W-:Y:S01]  /*4ee0*/  ISETP.GT.AND P3, PT, R14, 0x41, PT ;  /* 0x000000410e00780c */ /* 0x000fe20003f64270 */
[----:B------:R-:W-:Y:S01]  /*4ef0*/  MUFU.EX2 R180, R180 ;  /* 0x000000b400b47308 */ /* 0x000fe20000000800 */
[----:B------:R-:W-:Y:S02]  /*4f00*/  FSEL R51, R58, -INF , P2 ;  /* 0xff8000003a337808 */ /* 0x000fe40001000000 */
[----:B------:R-:W-:Y:S02]  /*4f10*/  FMNMX.FTZ R16, R55, R16, !PT ;  /* 0x0000001037107209 */ /* 0x000fe40007810000 */
[----:B------:R-:W-:-:S02]  /*4f20*/  ISETP.GT.AND P2, PT, R14, 0x48, PT ;  /* 0x000000480e00780c */ /* 0x000fc40003f44270 */
[----:B------:R-:W-:Y:S01]  /*4f30*/  FSEL R59, R59, -INF , P3 ;  /* 0xff8000003b3b7808 */ /* 0x000fe20001800000 */
[----:B------:R-:W-:Y:S01]  /*4f40*/  MUFU.EX2 R182, R182 ;  /* 0x000000b600b67308 */ /* 0x000fe20000000800 */
[----:B------:R-:W-:Y:S02]  /*4f50*/  FMNMX.FTZ R16, R51, R16, !PT ;  /* 0x0000001033107209 */ /* 0x000fe40007810000 */
[----:B------:R-:W-:Y:S02]  /*4f60*/  ISETP.GT.AND P3, PT, R14, 0x49, PT ;  /* 0x000000490e00780c */ /* 0x000fe40003f64270 */
[----:B------:R-:W-:Y:S02]  /*4f70*/  FSEL R161, R62, -INF , P2 ;  /* 0xff8000003ea17808 */ /* 0x000fe40001000000 */
        /* <DEDUP_REMOVED lines=47> */
[----:B------:R-:W-:-:S02]  /*5270*/  FSEL R87, R87, -INF , P3 ;  /* 0xff80000057577808 */ /* 0x000fc40001800000 */
        /* <DEDUP_REMOVED lines=15> */
[C---:B------:R-:W-:Y:S02]  /*5370*/  FMUL.FTZ R14, R13.reuse, R0 ;  /* 0x000000000d0e7220 */ /* 0x040fe40000410000 */
[----:B------:R-:W-:Y:S01]  /*5380*/  MUFU.EX2 R23, R23 ;  /* 0x0000001700177308 */ /* 0x000fe20000000800 */
[----:B------:R-:W-:Y:S02]  /*5390*/  FSEL R28, R13, RZ, P2 ;  /* 0x000000ff0d1c7208 */ /* 0x000fe40001000000 */
[----:B------:R-:W-:-:S03]  /*53a0*/  FSEL R12, R14, RZ, P2 ;  /* 0x000000ff0e0c7208 */ /* 0x000fc60001000000 */
[----:B------:R-:W-:Y:S02]  /*53b0*/  FADD.FTZ R11, -R28, R11 ;  /* 0x0000000b1c0b7221 */ /* 0x000fe40000010100 */
[-CC-:B------:R-:W-:Y:S01]  /*53c0*/  FFMA.FTZ R24, R47, R0.reuse, -R12.reuse ;  /* 0x000000002f187223 */ /* 0x180fe2000001080c */
[----:B------:R-:W-:Y:S01]  /*53d0*/  FSEL R47, R7, RZ, P1 ;  /* 0x000000ff072f7208 */ /* 0x000fe20000800000 */
[-CC-:B------:R-:W-:Y:S01]  /*53e0*/  FFMA.FTZ R14, R26, R0.reuse, -R12.reuse ;  /* 0x000000001a0e7223 */ /* 0x180fe2000001080c */
[-C--:B------:R-:W-:Y:S01]  /*53f0*/  FMUL.FTZ R11, R11, R0.reuse ;  /* 0x000000000b0b7220 */ /* 0x080fe20000410000 */
[-CC-:B------:R-:W-:Y:S01]  /*5400*/  FFMA.FTZ R57, R157, R0.reuse, -R12.reuse ;  /* 0x000000009d397223 */ /* 0x180fe2000001080c */
[-C--:B------:R-:W-:Y:S01]  /*5410*/  FFMA.FTZ R16, R159, R0.reuse, -R12 ;  /* 0x000000009f107223 */ /* 0x080fe2000001080c */
[----:B------:R-:W-:Y:S01]  /*5420*/  FADD.FTZ R47, -R47, R10 ;  /* 0x0000000a2f2f7221 */ /* 0x000fe20000010100 */
[-CC-:B------:R-:W-:Y:S01]  /*5430*/  FFMA.FTZ R31, R31, R0.reuse, -R12.reuse ;  /* 0x000000001f1f7223 */ /* 0x180fe2000001080c */
[----:B------:R-:W-:Y:S01]  /*5440*/  MUFU.EX2 R14, R14 ;  /* 0x0000000e000e7308 */ /* 0x000fe20000000800 */
[-CC-:B------:R-:W-:Y:S01]  /*5450*/  FFMA.FTZ R18, R163, R0.reuse, -R12.reuse ;  /* 0x00000000a3127223 */ /* 0x180fe2000001080c */
[-C--:B------:R-:W-:Y:S01]  /*5460*/  FMUL.FTZ R10, R47, R0.reuse ;  /* 0x000000002f0a7220 */ /* 0x080fe20000410000 */
        /* <DEDUP_REMOVED lines=22> */
[----:B0-----:R-:W-:Y:S01]  /*55d0*/  FFMA.FTZ R47, R10, R4, R15 ;  /* 0x000000040a2f7223 */ /* 0x001fe2000001000f */
[-CC-:B------:R-:W-:Y:S01]  /*55e0*/  FFMA.FTZ R79, R79, R0.reuse, -R12.reuse ;  /* 0x000000004f4f7223 */ /* 0x180fe2000001080c */
[-CC-:B------:R-:W-:Y:S01]  /*55f0*/  FFMA.FTZ R185, R185, R0.reuse, -R12.reuse ;  /* 0x00000000b9b97223 */ /* 0x180fe2000001080c */
[-CC-:B------:R-:W-:Y:S01]  /*5600*/  FFMA.FTZ R83, R83, R0.reuse, -R12.reuse ;  /* 0x0000000053537223 */ /* 0x180fe2000001080c */
[----:B------:R-:W-:-:S03]  /*5610*/  FFMA.FTZ R187, R187, R0, -R12 ;  /* 0x00000000bbbb7223 */ /* 0x000fc6000001080c */
[----:B------:R-:W0:Y:S01]  /*5620*/  MUFU.EX2 R16, R16 ;  /* 0x0000001000107308 */ /* 0x000e220000000800 */
[----:B-1----:R-:W-:Y:S01]  /*5630*/  FFMA.FTZ R4, R11, R5, R14 ;  /* 0x000000050b047223 */ /* 0x002fe2000001000e */
[----:B------:R-:W-:Y:S01]  /*5640*/  FADD.FTZ R5, R180, R47 ;  /* 0x0000002fb4057221 */ /* 0x000fe20000010000 */
[----:B------:R-:W-:-:S05]  /*5650*/  FFMA.FTZ R47, R63, R0, -R12 ;  /* 0x000000003f2f7223 */ /* 0x000fca000001080c */
[----:B------:R-:W1:Y:S01]  /*5660*/  MUFU.EX2 R31, R31 ;  /* 0x0000001f001f7308 */ /* 0x000e620000000800 */
[----:B--2---:R-:W-:Y:S01]  /*5670*/  FADD.FTZ R51, R57, R4 ;  /* 0x0000000439337221 */ /* 0x004fe20000010000 */
[----:B------:R-:W-:-:S04]  /*5680*/  FADD.FTZ R4, R182, R5 ;  /* 0x00000005b6047221 */ /* 0x000fc80000010000 */
[----:B------:R-:W-:Y:S02]  /*5690*/  FADD.FTZ R5, R17, R4 ;  /* 0x0000000411057221 */ /* 0x000fe40000010000 */
[----:B------:R-:W2:Y:S01]  /*56a0*/  MUFU.EX2 R18, R18 ;  /* 0x0000001200127308 */ /* 0x000ea20000000800 */
[----:B0-----:R-:W-:Y:S01]  /*56b0*/  FADD.FTZ R34, R16, R51 ;  /* 0x0000003310227221 */ /* 0x001fe20000010000 */
[----:B------:R-:W-:-:S04]  /*56c0*/  FADD.FTZ R4, R176, R5 ;  /* 0x00000005b0047221 */ /* 0x000fc80000010000 */
[----:B------:R-:W-:Y:S02]  /*56d0*/  FADD.FTZ R5, R19, R4 ;  /* 0x0000000413057221 */ /* 0x000fe40000010000 */
[----:B------:R-:W0:Y:S01]  /*56e0*/  MUFU.EX2 R61, R61 ;  /* 0x0000003d003d7308 */ /* 0x000e220000000800 */
[----:B-1----:R-:W-:Y:S01]  /*56f0*/  FADD.FTZ R51, R31, R34 ;  /* 0x000000221f337221 */ /* 0x002fe20000010000 */
[----:B------:R-:W-:-:S04]  /*5700*/  FADD.FTZ R4, R178, R5 ;  /* 0x00000005b2047221 */ /* 0x000fc80000010000 */
[----:B------:R-:W-:Y:S02]  /*5710*/  FADD.FTZ R5, R27, R4 ;  /* 0x000000041b057221 */ /* 0x000fe40000010000 */
[----:B------:R-:W1:Y:S01]  /*5720*/  MUFU.EX2 R20, R20 ;  /* 0x0000001400147308 */ /* 0x000e620000000800 */
[----:B--2---:R-:W-:Y:S01]  /*5730*/  FADD.FTZ R34, R18, R51 ;  /* 0x0000003312227221 */ /* 0x004fe20000010000 */
[----:B------:R-:W-:-:S04]  /*5740*/  FADD.FTZ R4, R172, R5 ;  /* 0x00000005ac047221 */ /* 0x000fc80000010000 */
[----:B------:R-:W-:Y:S02]  /*5750*/  FADD.FTZ R5, R35, R4 ;  /* 0x0000000423057221 */ /* 0x000fe40000010000 */
[----:B------:R-:W2:Y:S01]  /*5760*/  MUFU.EX2 R39, R39 ;  /* 0x0000002700277308 */ /* 0x000ea20000000800 */
[----:B0-----:R-:W-:Y:S01]  /*5770*/  FADD.FTZ R51, R61, R34 ;  /* 0x000000223d337221 */ /* 0x001fe20000010000 */
[----:B------:R-:W-:Y:S01]  /*5780*/  FADD.FTZ R4, R174, R5 ;  /* 0x00000005ae047221 */ /* 0x000fe20000010000 */
[-CC-:B------:R-:W-:Y:S01]  /*5790*/  FFMA.FTZ R34, R67, R0.reuse, -R12.reuse ;  /* 0x0000000043227223 */ /* 0x180fe2000001080c */
[----:B------:R-:W-:-:S04]  /*57a0*/  FFMA.FTZ R12, R87, R0, -R12 ;  /* 0x00000000570c7223 */ /* 0x000fc8000001080c */
[----:B------:R-:W0:Y:S01]  /*57b0*/  MUFU.EX2 R22, R22 ;  /* 0x0000001600167308 */ /* 0x000e220000000800 */
[----:B-1----:R-:W-:-:S07]  /*57c0*/  FADD.FTZ R36, R20, R51 ;  /* 0x0000003314247221 */ /* 0x002fce0000010000 */
[----:B------:R-:W1:Y:S01]  /*57d0*/  MUFU.EX2 R65, R65 ;  /* 0x0000004100417308 */ /* 0x000e620000000800 */
[----:B--2---:R-:W-:-:S07]  /*57e0*/  FADD.FTZ R51, R39, R36 ;  /* 0x0000002427337221 */ /* 0x004fce0000010000 */
[----:B------:R-:W2:Y:S01]  /*57f0*/  MUFU.EX2 R175, R175 ;  /* 0x000000af00af7308 */ /* 0x000ea20000000800 */
[----:B0-----:R-:W-:Y:S01]  /*5800*/  FADD.FTZ R36, R22, R51 ;  /* 0x0000003316247221 */ /* 0x001fe20000010000 */
[----:B------:R-:W-:-:S06]  /*5810*/  FADD.FTZ R51, R43, R4 ;  /* 0x000000042b337221 */ /* 0x000fcc0000010000 */
[----:B------:R-:W0:Y:S01]  /*5820*/  MUFU.EX2 R24, R24 ;  /* 0x0000001800187308 */ /* 0x000e220000000800 */
[----:B-1----:R-:W-:-:S07]  /*5830*/  FADD.FTZ R36, R65, R36 ;  /* 0x0000002441247221 */ /* 0x002fce0000010000 */
        /* <DEDUP_REMOVED lines=20> */
[----:B------:R-:W-:-:S06]  /*5980*/  FADD.FTZ R4, R166, R51 ;  /* 0x00000033a6047221 */ /* 0x000fcc0000010000 */
[----:B------:R-:W2:Y:S01]  /*5990*/  MUFU.EX2 R47, R47 ;  /* 0x0000002f002f7308 */ /* 0x000ea20000000800 */
[----:B0-----:R-:W-:-:S07]  /*59a0*/  FADD.FTZ R5, R30, R5 ;  /* 0x000000051e057221 */ /* 0x001fce0000010000 */
[----:B------:R-:W0:Y:S01]  /*59b0*/  MUFU.EX2 R161, R161 ;  /* 0x000000a100a17308 */ /* 0x000e220000000800 */
[----:B-1----:R-:W-:Y:S01]  /*59c0*/  FADD.FTZ R36, R32, R5 ;  /* 0x0000000520247221 */ /* 0x002fe20000010000 */
[----:B------:R-:W-:-:S04]  /*59d0*/  FADD.FTZ R5, R53, R4 ;  /* 0x0000000435057221 */ /* 0x000fc80000010000 */
[----:B------:R-:W-:Y:S02]  /*59e0*/  FADD.FTZ R4, R160, R5 ;  /* 0x00000005a0047221 */ /* 0x000fe40000010000 */
        /* <DEDUP_REMOVED lines=47> */
.L_x_2422:
[----:B------:R-:W-:Y:S01]  /*5ce0*/  UISETP.GT.AND UP0, UPT, UR53, UR51, UPT ;  /* 0x000000333500728c */ /* 0x000fe2000bf04270 */
[-C--:B------:R-:W-:Y:S01]  /*5cf0*/  FMUL.FTZ R88, R88, R10.reuse ;  /* 0x0000000a58587220 */ /* 0x080fe20000410000 */
[----:B------:R-:W-:Y:S01]  /*5d00*/  ULEA UR4, UR52, UR41, 0x3 ;  /* 0x0000002934047291 */ /* 0x000fe2000f8e183f */
[-C--:B------:R-:W-:Y:S01]  /*5d10*/  FMUL.FTZ R89, R89, R10.reuse ;  /* 0x0000000a59597220 */ /* 0x080fe20000410000 */
[----:B------:R-:W-:Y:S01]  /*5d20*/  UIADD3 UR5, UR53, -0x1, URZ ;  /* 0xffffffff35057890 */ /* 0x000fe2000fffe03f */
[-C--:B------:R-:W-:Y:S01]  /*5d30*/  FMUL.FTZ R92, R92, R10.reuse ;  /* 0x0000000a5c5c7220 */ /* 0x080fe20000410000 */
[----:B------:R-:W-:Y:S01]  /*5d40*/  UIADD3 UR4, UR4, 0x28860, URZ ;  /* 0x0002886004047890 */ /* 0x000fe2000fffe03f */
[----:B------:R-:W-:Y:S01]  /*5d50*/  PLOP3.LUT P1, PT, PT, PT, UP0, 0x80, 0x0 ;  /* 0x000000000000781c */ /* 0x000fe20003f2f008 */
[----:B------:R-:W-:Y:S01]  /*5d60*/  UMOV UR54, UR47 ;  /* 0x0000002f00367c82 */ /* 0x000fe20008000000 */
[----:B------:R-:W-:Y:S01]  /*5d70*/  UMOV UR52, UR48 ;  /* 0x0000003000347c82 */ /* 0x000fe20008000000 */
[----:B------:R-:W-:Y:S01]  /*5d80*/  UPRMT UR4, UR43, 0x654, UR4 ;  /* 0x000006542b047896 */ /* 0x000fe20008000004 */
[-C--:B------:R-:W-:Y:S01]  /*5d90*/  FMUL.FTZ R93, R93, R10.reuse ;  /* 0x0000000a5d5d7220 */ /* 0x080fe20000410000 */
[----:B------:R-:W-:Y:S01]  /*5da0*/  UMOV UR53, UR5 ;  /* 0x0000000500357c82 */ /* 0x000fe20008000000 */
        /* <DEDUP_REMOVED lines=96> */
[----:B------:R-:W-:-:S05]  /*63b0*/  UMOV UR53, UR5 ;  /* 0x0000000500357c82 */ /* 0x000fca0008000000 */
.L_x_2412:
[----:B------:R-:W-:-:S06]  /*63c0*/  UISETP.GE.AND UP0, UPT, UR53, UR39, UPT ;  /* 0x000000273500728c */ /* 0x000fcc000bf06270 */
[----:B------:R-:W-:-:S13]  /*63d0*/  PLOP3.LUT P1, PT, PT, PT, UP0, 0x80, 0x0 ;  /* 0x000000000000781c */ /* 0x000fda0003f2f008 */
[----:B------:R-:W-:Y:S05]  /*63e0*/  @!P1 BRA `(.L_x_2424) ;  /* 0x0000002000109947 */ /* 0x000fea0003800000 */
[C---:B------:R-:W-:Y:S01]  /*63f0*/  VIADD R3, R2.reuse, 0x8 ;  /* 0x0000000802037836 */ /* 0x040fe20000000000 */
[----:B------:R-:W-:Y:S01]  /*6400*/  MOV R6, R7 ;  /* 0x0000000700067202 */ /* 0x000fe20000000f00 */
[----:B------:R-:W-:Y:S01]  /*6410*/  IMAD.MOV.U32 R10, RZ, RZ, R13 ;  /* 0x000000ffff0a7224 */ /* 0x000fe200078e000d */
[----:B------:R-:W-:Y:S01]  /*6420*/  IADD3 R2, -R2, 0xb, RZ ;  /* 0x0000000b02027810 */ /* 0x000fe20007ffe1ff */
[----:B------:R-:W-:Y:S01]  /*6430*/  UMOV UR42, UR47 ;  /* 0x0000002f002a7c82 */ /* 0x000fe20008000000 */
[----:B------:R-:W-:-:S05]  /*6440*/  UMOV UR38, UR48 ;  /* 0x0000003000267c82 */ /* 0x000fca0008000000 */
.L_x_2435:
        /* <DEDUP_REMOVED lines=9> */
.L_x_2426:
[----:B------:R-:W-:Y:S01]  /*64e0*/  ULEA UR4, UR48, UR41, 0x3 ;  /* 0x0000002930047291 */ /* 0x000fe2000f8e183f */
[----:B------:R-:W-:-:S05]  /*64f0*/  IMAD.U32 R0, RZ, RZ, UR47 ;  /* 0x0000002fff007e24 */ /* 0x000fca000f8e00ff */
[----:B------:R-:W-:-:S04]  /*6500*/  SHF.L.U32 R0, R0, 0x1f, RZ ;  /* 0x0000001f00007819 */ /* 0x000fc800000006ff */
[----:B------:R0:W1:Y:S01]  /*6510*/  SYNCS.PHASECHK.TRANS64.TRYWAIT P1, [UR4+0x28830], R0 ;  /* 0x02883000ff0075a7 */ /* 0x0000620008020144 */
[----:B------:R-:W-:Y:S05]  /*6520*/  @!P0 BRA `(.L_x_2427) ;  /* 0x0000000000048947 */ /* 0x000fea0003800000 */
[----:B------:R-:W-:Y:S01]  /*6530*/  BPT.TRAP 0x1 ;  /* 0x000000040000795c */ /* 0x000fe20000300000 */
.L_x_2427:
[----:B-1----:R-:W-:Y:S05]  /*6540*/  @P1 BRA `(.L_x_2425) ;  /* 0x0000000000081947 */ /* 0x002fea0003800000 */
[----:B------:R-:W1:Y:S02]  /*6550*/  SYNCS.PHASECHK.TRANS64.TRYWAIT P1, [UR4+0x28830], R0 ;  /* 0x02883000ff0075a7 */ /* 0x000e640008020144 */
[----:B-1----:R-:W-:Y:S05]  /*6560*/  @!P1 BRA `(.L_x_2428) ;  /* 0x0000007c00cc9947 */ /* 0x002fea0003800000 */
.L_x_2425:
        /* <DEDUP_REMOVED lines=46> */
.L_x_2430:
[----:B------:R-:W-:Y:S01]  /*6850*/  ULEA UR4, UR38, UR41, 0x3 ;  /* 0x0000002926047291 */ /* 0x000fe2000f8e183f */
[----:B01----:R-:W-:-:S05]  /*6860*/  IMAD.U32 R0, RZ, RZ, UR42 ;  /* 0x0000002aff007e24 */ /* 0x003fca000f8e00ff */
[----:B------:R-:W-:-:S04]  /*6870*/  SHF.L.U32 R0, R0, 0x1f, RZ ;  /* 0x0000001f00007819 */ /* 0x000fc800000006ff */
[----:B------:R0:W1:Y:S01]  /*6880*/  SYNCS.PHASECHK.TRANS64.TRYWAIT P1, [UR4+0x28850], R0 ;  /* 0x02885000ff0075a7 */ /* 0x0000620008020144 */
[----:B------:R-:W-:Y:S05]  /*6890*/  @!P0 BRA `(.L_x_2431) ;  /* 0x0000000000048947 */ /* 0x000fea0003800000 */
[----:B------:R-:W-:Y:S01]  /*68a0*/  BPT.TRAP 0x1 ;  /* 0x000000040000795c */ /* 0x000fe20000300000 */
.L_x_2431:
[----:B-1----:R-:W-:Y:S05]  /*68b0*/  @P1 BRA `(.L_x_2429) ;  /* 0x0000000000081947 */ /* 0x002fea0003800000 */
[----:B------:R-:W1:Y:S02]  /*68c0*/  SYNCS.PHASECHK.TRANS64.TRYWAIT P1, [UR4+0x28850], R0 ;  /* 0x02885000ff0075a7 */ /* 0x000e640008020144 */
[----:B-1----:R-:W-:Y:S05]  /*68d0*/  @!P1 BRA `(.L_x_2432) ;  /* 0x0000007c00089947 */ /* 0x002fea0003800000 */
.L_x_2429:
        /* <DEDUP_REMOVED lines=49> */
.L_x_2433:
[----:B01----:R-:W-:Y:S01]  /*6bf0*/  FMNMX.FTZ R0, R24, R6, !PT ;  /* 0x0000000618007209 */ /* 0x003fe20007810000 */
        /* <DEDUP_REMOVED lines=73> */
[----:B------:R-:W3:Y:S01]  /*7090*/  SHFL.BFLY PT, R16, R15, 0x1, 0x1f ;  /* 0x0c201f000f107f89 */ /* 0x000ee200000e0000 */
[----:B-1----:R-:W-:-:S02]  /*70a0*/  FMNMX.FTZ R7, R14, R7, !PT ;  /* 0x000000070e077209 */ /* 0x002fc40007810000 */
[----:B---3--:R-:W-:-:S03]  /*70b0*/  FMNMX.FTZ R13, R15, R16, !PT ;  /* 0x000000100f0d7209 */ /* 0x008fc60007810000 */
[C---:B------:R-:W-:Y:S01]  /*70c0*/  FADD.FTZ R17, -R7.reuse, R6 ;  /* 0x0000000607117221 */ /* 0x040fe20000010100 */
[----:B0-----:R-:W-:-:S03]  /*70d0*/  FMUL.FTZ R153, R7, R0 ;  /* 0x0000000007997220 */ /* 0x001fc60000410000 */
[-C--:B------:R-:W-:Y:S01]  /*70e0*/  FMUL.FTZ R17, R17, R0.reuse ;  /* 0x0000000011117220 */ /* 0x080fe20000410000 */
[-CC-:B------:R-:W-:Y:S01]  /*70f0*/  FFMA.FTZ R29, R29, R0.reuse, -R153.reuse ;  /* 0x000000001d1d7223 */ /* 0x180fe20000010899 */
        /* <DEDUP_REMOVED lines=19> */
[-CC-:B0-----:R-:W-:Y:S01]  /*7230*/  FFMA.FTZ R29, R49, R0.reuse, -R153.reuse ;  /* 0x00000000311d7223 */ /* 0x181fe20000010899 */
[-CC-:B------:R-:W-:Y:S01]  /*7240*/  FFMA.FTZ R49, R69, R0.reuse, -R153.reuse ;  /* 0x0000000045317223 */ /* 0x180fe20000010899 */
[-C--:B------:R-:W-:Y:S01]  /*7250*/  FMUL.FTZ R69, R13, R0.reuse ;  /* 0x000000000d457220 */ /* 0x080fe20000410000 */
[-CC-:B------:R-:W-:Y:S01]  /*7260*/  FFMA.FTZ R164, R56, R0.reuse, -R153.reuse ;  /* 0x0000000038a47223 */ /* 0x180fe20000010899 */
[-CC-:B------:R-:W-:Y:S01]  /*7270*/  FFMA.FTZ R37, R57, R0.reuse, -R153.reuse ;  /* 0x0000000039257223 */ /* 0x180fe20000010899 */
[-C--:B------:R-:W-:Y:S01]  /*7280*/  FFMA.FTZ R166, R60, R0.reuse, -R153 ;  /* 0x000000003ca67223 */ /* 0x080fe20000010899 */
        /* <DEDUP_REMOVED lines=9> */
[--C-:B------:R-:W-:Y:S01]  /*7320*/  FFMA.FTZ R173, R42, R0, -R69.reuse ;  /* 0x000000002aad7223 */ /* 0x100fe20000010845 */
[----:B------:R-:W0:Y:S01]  /*7330*/  MUFU.EX2 R181, R181 ;  /* 0x000000b500b57308 */ /* 0x000e220000000800 */
[----:B-1----:R-:W-:Y:S01]  /*7340*/  FFMA.FTZ R4, R11, R4, R180 ;  /* 0x000000040b047223 */ /* 0x002fe200000100b4 */
        /* <DEDUP_REMOVED lines=10> */
[-C--:B------:R-:W-:Y:S01]  /*73f0*/  FFMA.FTZ R167, R62, R0.reuse, -R69 ;  /* 0x000000003ea77223 */ /* 0x080fe20000010845 */
[-C--:B------:R-:W-:Y:S01]  /*7400*/  FFMA.FTZ R41, R61, R0.reuse, -R153 ;  /* 0x000000003d297223 */ /* 0x080fe20000010899 */
[-C--:B------:R-:W-:Y:S01]  /*7410*/  FFMA.FTZ R28, R63, R0.reuse, -R69 ;  /* 0x000000003f1c7223 */ /* 0x080fe20000010845 */
[-C--:B------:R-:W-:Y:S01]  /*7420*/  FFMA.FTZ R160, R64, R0.reuse, -R153 ;  /* 0x0000000040a07223 */ /* 0x080fe20000010899 */
[----:B------:R-:W3:Y:S01]  /*7430*/  MUFU.EX2 R10, R10 ;  /* 0x0000000a000a7308 */ /* 0x000ee20000000800 */
[----:B0-----:R-:W-:Y:S01]  /*7440*/  FFMA.FTZ R5, R6, R5, R181 ;  /* 0x0000000506057223 */ /* 0x001fe200000100b5 */
[-C--:B------:R-:W-:Y:S01]  /*7450*/  FFMA.FTZ R161, R66, R0.reuse, -R69 ;  /* 0x0000000042a17223 */ /* 0x080fe20000010845 */
[-CC-:B------:R-:W-:Y:S01]  /*7460*/  FFMA.FTZ R45, R65, R0.reuse, -R153.reuse ;  /* 0x00000000412d7223 */ /* 0x180fe20000010899 */
[-C--:B------:R-:W-:Y:S01]  /*7470*/  FFMA.FTZ R162, R68, R0.reuse, -R153 ;  /* 0x0000000044a27223 */ /* 0x080fe20000010899 */
[-CC-:B------:R-:W-:Y:S01]  /*7480*/  FFMA.FTZ R70, R70, R0.reuse, -R69.reuse ;  /* 0x0000000046467223 */ /* 0x180fe20000010845 */
[-C--:B------:R-:W-:Y:S01]  /*7490*/  FFMA.FTZ R71, R71, R0.reuse, -R69 ;  /* 0x0000000047477223 */ /* 0x080fe20000010845 */
[-C--:B------:R-:W-:Y:S01]  /*74a0*/  FFMA.FTZ R152, R72, R0.reuse, -R153 ;  /* 0x0000000048987223 */ /* 0x080fe20000010899 */
[----:B------:R-:W0:Y:S01]  /*74b0*/  MUFU.EX2 R182, R182 ;  /* 0x000000b600b67308 */ /* 0x000e220000000800 */
[----:B-1----:R-:W-:Y:S01]  /*74c0*/  FADD.FTZ R27, R15, R4 ;  /* 0x000000040f1b7221 */ /* 0x002fe20000010000 */
[-C--:B------:R-:W-:Y:S01]  /*74d0*/  FFMA.FTZ R74, R74, R0.reuse, -R69 ;  /* 0x000000004a4a7223 */ /* 0x080fe20000010845 */
[-C--:B------:R-:W-:Y:S01]  /*74e0*/  FFMA.FTZ R53, R73, R0.reuse, -R153 ;  /* 0x0000000049357223 */ /* 0x080fe20000010899 */
[-C--:B------:R-:W-:Y:S01]  /*74f0*/  FFMA.FTZ R75, R75, R0.reuse, -R69 ;  /* 0x000000004b4b7223 */ /* 0x080fe20000010845 */
[-C--:B------:R-:W-:Y:S01]  /*7500*/  FFMA.FTZ R154, R76, R0.reuse, -R153 ;  /* 0x000000004c9a7223 */ /* 0x080fe20000010899 */
[-C--:B------:R-:W-:Y:S01]  /*7510*/  FFMA.FTZ R78, R78, R0.reuse, -R69 ;  /* 0x000000004e4e7223 */ /* 0x080fe20000010845 */
[-C--:B------:R-:W-:Y:S01]  /*7520*/  FFMA.FTZ R57, R77, R0.reuse, -R153 ;  /* 0x000000004d397223 */ /* 0x080fe20000010899 */
[----:B------:R-:W1:Y:S01]  /*7530*/  MUFU.EX2 R183, R183 ;  /* 0x000000b700b77308 */ /* 0x000e620000000800 */
[----:B---3--:R-:W-:Y:S01]  /*7540*/  FADD.FTZ R4, R10, R5 ;  /* 0x000000050a047221 */ /* 0x008fe20000010000 */
[-C--:B------:R-:W-:Y:S01]  /*7550*/  FFMA.FTZ R79, R79, R0.reuse, -R69 ;  /* 0x000000004f4f7223 */ /* 0x080fe20000010845 */
[-C--:B------:R-:W-:Y:S01]  /*7560*/  FFMA.FTZ R156, R80, R0.reuse, -R153 ;  /* 0x00000000509c7223 */ /* 0x080fe20000010899 */
[-C--:B------:R-:W-:Y:S01]  /*7570*/  FFMA.FTZ R82, R82, R0.reuse, -R69 ;  /* 0x0000000052527223 */ /* 0x080fe20000010845 */
[-C--:B------:R-:W-:Y:S01]  /*7580*/  FFMA.FTZ R61, R81, R0.reuse, -R153 ;  /* 0x00000000513d7223 */ /* 0x080fe20000010899 */
[-C--:B------:R-:W-:Y:S01]  /*7590*/  FFMA.FTZ R83, R83, R0.reuse, -R69 ;  /* 0x0000000053537223 */ /* 0x080fe20000010845 */
[-C--:B------:R-:W-:Y:S01]  /*75a0*/  FFMA.FTZ R158, R84, R0.reuse, -R153 ;  /* 0x00000000549e7223 */ /* 0x080fe20000010899 */
[----:B------:R-:W3:Y:S01]  /*75b0*/  MUFU.EX2 R12, R12 ;  /* 0x0000000c000c7308 */ /* 0x000ee20000000800 */
[----:B0-----:R-:W-:Y:S01]  /*75c0*/  FADD.FTZ R30, R182, R27 ;  /* 0x0000001bb61e7221 */ /* 0x001fe20000010000 */
[-C--:B------:R-:W-:Y:S01]  /*75d0*/  FFMA.FTZ R86, R86, R0.reuse, -R69 ;  /* 0x0000000056567223 */ /* 0x080fe20000010845 */
[----:B------:R-:W-:-:S02]  /*75e0*/  FFMA.FTZ R65, R85, R0, -R153 ;  /* 0x0000000055417223 */ /* 0x000fc40000010899 */
[----:B------:R-:W-:-:S03]  /*75f0*/  FADD.FTZ R27, R17, R30 ;  /* 0x0000001e111b7221 */ /* 0x000fc60000010000 */
        /* <DEDUP_REMOVED lines=9> */
[----:B---3--:R-:W-:Y:S01]  /*7690*/  FADD.FTZ R27, R19, R30 ;  /* 0x0000001e131b7221 */ /* 0x008fe20000010000 */
[-CC-:B------:R-:W-:Y:S01]  /*76a0*/  FFMA.FTZ R30, R67, R0.reuse, -R69.reuse ;  /* 0x00000000431e7223 */ /* 0x180fe20000010845 */
[----:B------:R-:W-:-:S05]  /*76b0*/  FFMA.FTZ R69, R87, R0, -R69 ;  /* 0x0000000057457223 */ /* 0x000fca0000010845 */
        /* <DEDUP_REMOVED lines=102> */
[----:B0-----:R-:W-:-:S03]  /*7d20*/  FADD.FTZ R4, R65, R4 ;  /* 0x0000000441047221 */ /* 0x001fc60000010000 */
[----:B-1----:R-:W-:Y:S01]  /*7d30*/  FADD.FTZ R5, R69, R5 ;  /* 0x0000000545057221 */ /* 0x002fe20000010000 */
[----:B------:R-:W-:Y:S06]  /*7d40*/  @!P0 BRA `(.L_x_2434) ;  /* 0x0000000000048947 */ /* 0x000fec0003800000 */
[----:B------:R-:W-:Y:S01]  /*7d50*/  BPT.TRAP 0x1 ;  /* 0x000000040000795c */ /* 0x000fe20000300000 */
.L_x_2434:
[----:B------:R-:W-:Y:S01]  /*7d60*/  UISETP.GT.AND UP0, UPT, UR53, UR39, UPT ;  /* 0x000000273500728c */ /* 0x000fe2000bf04270 */
[----:B------:R-:W-:Y:S01]  /*7d70*/  F2FP.BF16.F32.PACK_AB R181, R10, R181 ;  /* 0x000000b50ab5723e */ /* 0x000fe200000010ff */
        /* <DEDUP_REMOVED lines=103> */
[----:B------:R-:W-:Y:S01]  /*83f0*/  FMUL.FTZ R149, R149, R11 ;  /* 0x0000000b95957220 */ /* 0x000fe20000410000 */
[----:B------:R-:W-:-:S02]  /*8400*/  IMAD.MOV.U32 R10, RZ, RZ, R13 ;  /* 0x000000ffff0a7224 */ /* 0x000fc400078e000d */
[----:B------:R-:W-:Y:S01]  /*8410*/  IMAD.MOV.U32 R6, RZ, RZ, R7 ;  /* 0x000000ffff067224 */ /* 0x000fe200078e0007 */
[----:B------:R-:W-:Y:S06]  /*8420*/  @P1 BRA `(.L_x_2435) ;  /* 0xffffffe000081947 */ /* 0x000fec000383ffff */
.L_x_2424:
[----:B------:R-:W-:Y:S06]  /*8430*/  BAR.ARV 0x8, 0x180 ;  /* 0x0206000000007b1d */ /* 0x000fec0000002000 */
[----:B------:R-:W-:Y:S05]  /*8440*/  @!P0 BRA `(.L_x_2436) ;  /* 0x0000000000048947 */ /* 0x000fea0003800000 */
[----:B------:R-:W-:Y:S01]  /*8450*/  BPT.TRAP 0x1 ;  /* 0x000000040000795c */ /* 0x000fe20000300000 */
.L_x_2436:
[----:B------:R-:W-:Y:S01]  /*8460*/  ULEA UR5, UR48, UR41, 0x3 ;  /* 0x0000002930057291 */ /* 0x000fe2000f8e183f */
[----:B--2---:R-:W-:-:S04]  /*8470*/  MOV R2, UR47 ;  /* 0x0000002f00027c02 */ /* 0x004fc80008000f00 */
[----:B------:R-:W-:-:S04]  /*8480*/  SHF.L.U32 R2, R2, 0x1f, RZ ;  /* 0x0000001f02027819 */ /* 0x000fc800000006ff */
[----:B------:R0:W1:Y:S01]  /*8490*/  SYNCS.PHASECHK.TRANS64.TRYWAIT P1, [UR5+0x28850], R2 ;  /* 0x02885002ff0075a7 */ /* 0x0000620008020145 */
[----:B------:R-:W-:Y:S05]  /*84a0*/  @!P0 BRA `(.L_x_2437) ;  /* 0x0000000000048947 */ /* 0x000fea0003800000 */
[----:B------:R-:W-:Y:S01]  /*84b0*/  BPT.TRAP 0x1 ;  /* 0x000000040000795c */ /* 0x000fe20000300000 */
.L_x_2437:
[----:B-1----:R-:W-:Y:S05]  /*84c0*/  @P1 BRA `(.L_x_2438) ;  /* 0x0000000000081947 */ /* 0x002fea0003800000 */
[----:B------:R-:W1:Y:S02]  /*84d0*/  SYNCS.PHASECHK.TRANS64.TRYWAIT P1, [UR5+0x28850], R2 ;  /* 0x02885002ff0075a7 */ /* 0x000e640008020145 */
[----:B-1----:R-:W-:Y:S05]  /*84e0*/  @!P1 BRA `(.L_x_2439) ;  /* 0x00000060001c9947 */ /* 0x002fea0003800000 */
.L_x_2438:
[----:B------:R-:W-:Y:S01]  /*84f0*/  UIADD3 UR41, UR41, 0x400, URZ ;  /* 0x0000040029297890 */ /* 0x000fe2000fffe03f */
[----:B------:R-:W-:Y:S01]  /*8500*/  WARPGROUP.ARRIVE ;  /* 0x00000000000079c5 */ /* 0x000fe20000000000 */
[----:B------:R-:W-:Y:S01]  /*8510*/  UMOV UR7, 0x40000040 ;  /* 0x4000004000077882 */ /* 0x000fe20000000000 */
[----:B-1----:R-:W1:Y:S01]  /*8520*/  SHFL.BFLY PT, R3, R4, 0x2, 0x1f ;  /* 0x0c401f0004037f89 */ /* 0x002e6200000e0000 */
[----:B------:R-:W-:Y:S01]  /*8530*/  USHF.R.U32.HI UR41, URZ, 0x4, UR41 ;  /* 0x000000043f297899 */ /* 0x000fe20008011629 */
[----:B------:R-:W-:Y:S02]  /*8540*/  IMAD.MOV.U32 R8, RZ, RZ, RZ ;  /* 0x000000ffff087224 */ /* 0x000fe400078e00ff */
[----:B0-----:R-:W0:Y:S01]  /*8550*/  SHFL.BFLY PT, R2, R5, 0x2, 0x1f ;  /* 0x0c401f0005027f89 */ /* 0x001e2200000e0000 */
[----:B------:R-:W-:-:S04]  /*8560*/  ULOP3.LUT UR41, UR41, 0x3fff, URZ, 0xc0, !UPT ;  /* 0x00003fff29297892 */ /* 0x000fc8000f8ec03f */
[----:B------:R-:W-:-:S04]  /*8570*/  ULOP3.LUT UR41, UR41, 0x4000000, URZ, 0xfc, !UPT ;  /* 0x0400000029297892 */ /* 0x000fc8000f8efc3f */
[----:B------:R-:W-:-:S04]  /*8580*/  ULEA UR48, UR48, UR41, 0xb ;  /* 0x0000002930307291 */ /* 0x000fc8000f8e583f */
[----:B------:R-:W-:-:S03]  /*8590*/  UIADD3 UR4, UR48, 0x80, URZ ;  /* 0x0000008030047890 */ /* 0x000fc6000fffe03f */
[----:B------:R-:W-:-:S06]  /*85a0*/  UMOV UR6, UR48 ;  /* 0x0000003000067c82 */ /* 0x000fcc0008000000 */
[----:B------:R-:W-:Y:S01]  /*85b0*/  HGMMA.64x128x16.F32.BF16 R88, R180, gdesc[UR4].tnspB, R88, gsb0 ;  /* 0x41e00004b4587df0 */ /* 0x000fe20008001858 */
[----:B------:R-:W-:Y:S01]  /*85c0*/  UMOV UR7, 0x40000040 ;  /* 0x4000004000077882 */ /* 0x000fe20000000000 */
[----:B------:R-:W-:Y:S01]  /*85d0*/  UMOV UR6, UR4 ;  /* 0x0000000400067c82 */ /* 0x000fe20008000000 */
[----:B------:R-:W-:Y:S01]  /*85e0*/  UIADD3 UR4, UR48, 0x100, URZ ;  /* 0x0000010030047890 */ /* 0x000fe2000fffe03f */
[----:B-1----:R-:W-:Y:S01]  /*85f0*/  FADD.FTZ R3, R3, R4 ;  /* 0x0000000403037221 */ /* 0x002fe20000010000 */
[----:B------:R-:W-:Y:S02]  /*8600*/  IMAD.MOV.U32 R4, RZ, RZ, -0x800000 ;  /* 0xff800000ff047424 */ /* 0x000fe400078e00ff */
[----:B0-----:R-:W-:Y:S02]  /*8610*/  FADD.FTZ R6, R2, R5 ;  /* 0x0000000502067221 */ /* 0x001fe40000010000 */
[----:B------:R-:W0:Y:S04]  /*8620*/  SHFL.BFLY PT, R2, R3, 0x1, 0x1f ;  /* 0x0c201f0003027f89 */ /* 0x000e2800000e0000 */
[----:B------:R-:W1:Y:S01]  /*8630*/  SHFL.BFLY PT, R9, R6, 0x1, 0x1f ;  /* 0x0c201f0006097f89 */ /* 0x000e6200000e0000 */
[----:B0-----:R-:W-:Y:S01]  /*8640*/  FADD.FTZ R10, R3, R2 ;  /* 0x00000002030a7221 */ /* 0x001fe20000010000 */
[----:B------:R-:W-:-:S02]  /*8650*/  IMAD.MOV.U32 R2, RZ, RZ, RZ ;  /* 0x000000ffff027224 */ /* 0x000fc400078e00ff */
        /* <DEDUP_REMOVED lines=55> */
.L_x_2440:
        /* <DEDUP_REMOVED lines=68> */
.L_x_2404:
        /* <DEDUP_REMOVED lines=27> */
[----:B------:R-:W-:Y:S02]  /*8fc0*/  LOP3.LUT R5, R5, 0xfffffffc, RZ, 0xc0, !PT ;  /* 0xfffffffc05057812 */ /* 0x000fe400078ec0ff */
[C---:B------:R-:W-:Y:S01]  /*8fd0*/  IADD3 R24, R2.reuse, -R7, RZ ;  /* 0x8000000702187210 */ /* 0x040fe20007ffe0ff */
[----:B------:R-:W3:Y:S01]  /*8fe0*/  @P0 LDC R27, c[0x0][0xbec] ;  /* 0x0002fb00ff1b0b82 */ /* 0x000ee20000000800 */
[----:B------:R-:W-:Y:S01]  /*8ff0*/  SHF.R.S32.HI R7, RZ, 0x7, R0 ;  /* 0x00000007ff077819 */ /* 0x000fe20000011400 */
[----:B------:R-:W-:Y:S01]  /*9000*/  IMAD.IADD R8, R2, 0x1, -R5 ;  /* 0x0000000102087824 */ /* 0x000fe200078e0a05 */
[----:B------:R-:W-:Y:S01]  /*9010*/  SHF.R.S32.HI R9, RZ, 0x1f, R24 ;  /* 0x0000001fff097819 */ /* 0x000fe20000011418 */
[----:B----4-:R-:W-:Y:S01]  /*9020*/  IMAD R23, R23, R14, UR11 ;  /* 0x0000000b17177e24 */ /* 0x010fe2000f8e020e */
[----:B------:R-:W-:-:S02]  /*9030*/  LEA.HI R0, R0, R7, RZ, 0x1 ;  /* 0x0000000700007211 */ /* 0x000fc400078f08ff */
[----:B------:R-:W-:Y:S01]  /*9040*/  LEA.HI R25, R9, R24, RZ, 0x2 ;  /* 0x0000001809197211 */ /* 0x000fe200078f10ff */
[----:B------:R-:W4:Y:S01]  /*9050*/  @P0 LDC R15, c[0x0][0xbf0] ;  /* 0x0002fc00ff0f0b82 */ /* 0x000f220000000800 */
[----:B------:R-:W-:Y:S01]  /*9060*/  LOP3.LUT R0, R0, 0x3fffffe, RZ, 0xc0, !PT ;  /* 0x03fffffe00007812 */ /* 0x000fe200078ec0ff */
[----:B0-----:R-:W-:Y:S01]  /*9070*/  IMAD R12, R18, UR10, RZ ;  /* 0x0000000a120c7c24 */ /* 0x001fe2000f8e02ff */
[--C-:B------:R-:W-:Y:S02]  /*9080*/  SHF.R.S32.HI R6, RZ, 0x2, R25.reuse ;  /* 0x00000002ff067819 */ /* 0x100fe40000011419 */
[----:B------:R-:W-:Y:S01]  /*9090*/  SHF.R.S32.HI R11, RZ, 0x1f, R25 ;  /* 0x0000001fff0b7819 */ /* 0x000fe20000011419 */
[----:B------:R-:W-:Y:S01]  /*90a0*/  IMAD.IADD R0, R7, 0x1, -R0 ;  /* 0x0000000107007824 */ /* 0x000fe200078e0a00 */
[----:B------:R-:W-:Y:S01]  /*90b0*/  LEA.HI R5, R8, R8, RZ, 0x1 ;  /* 0x0000000808057211 */ /* 0x000fe200078f08ff */
[----:B------:R-:W0:Y:S01]  /*90c0*/  @P0 LDC R16, c[0x0][0xbf0] ;  /* 0x0002fc00ff100b82 */ /* 0x000e220000000800 */
[----:B------:R-:W-:-:S02]  /*90d0*/  LEA.HI R11, R11, R6, RZ, 0x3 ;  /* 0x000000060b0b7211 */ /* 0x000fc400078f18ff */
[----:B------:R-:W-:Y:S02]  /*90e0*/  LEA.HI R9, R9, R24, RZ, 0x5 ;  /* 0x0000001809097211 */ /* 0x000fe400078f28ff */
[----:B------:R-:W-:Y:S02]  /*90f0*/  LOP3.LUT R11, R11, 0xfffffff8, RZ, 0xc0, !PT ;  /* 0xfffffff80b0b7812 */ /* 0x000fe400078ec0ff */
[----:B------:R-:W-:Y:S02]  /*9100*/  LOP3.LUT R7, R5, 0x1ffffffe, RZ, 0xc0, !PT ;  /* 0x1ffffffe05077812 */ /* 0x000fe400078ec0ff */
[----:B------:R-:W-:Y:S01]  /*9110*/  SHF.R.S32.HI R5, RZ, 0x5, R9 ;  /* 0x00000005ff057819 */ /* 0x000fe20000011409 */
[----:B------:R-:W-:Y:S01]  /*9120*/  IMAD.IADD R2, R6, 0x1, -R11 ;  /* 0x0000000106027824 */ /* 0x000fe200078e0a0b */
[----:B------:R-:W-:Y:S01]  /*9130*/  MOV R6, UR4 ;  /* 0x0000000400067c02 */ /* 0x000fe20008000f00 */
[----:B------:R-:W5:Y:S01]  /*9140*/  LDC.64 R10, c[0x0][0xbd8] ;  /* 0x0002f600ff0a7b82 */ /* 0x000f620000000a00 */
[----:B------:R-:W-:Y:S01]  /*9150*/  IMAD.IADD R9, R8, 0x1, -R7 ;  /* 0x0000000108097824 */ /* 0x000fe200078e0a07 */
[----:B------:R-:W-:Y:S01]  /*9160*/  LOP3.LUT R25, R25, 0x7ffffffc, RZ, 0xc0, !PT ;  /* 0x7ffffffc19197812 */ /* 0x000fe200078ec0ff */
[----:B------:R-:W-:-:S02]  /*9170*/  IMAD R5, R5, 0x10, R2 ;  /* 0x0000001005057824 */ /* 0x000fc400078e0202 */
[----:B------:R-:W-:Y:S01]  /*9180*/  IMAD.U32 R7, RZ, RZ, UR5 ;  /* 0x00000005ff077e24 */ /* 0x000fe2000f8e00ff */
[----:B------:R-:W-:Y:S01]  /*9190*/  UIMAD.WIDE.U32 UR4, UR37, UR8, URZ ;  /* 0x00000008250472a5 */ /* 0x000fe2000f8e003f */
[----:B------:R-:W-:Y:S01]  /*91a0*/  IMAD.U32 R7, RZ, RZ, UR6 ;  /* 0x00000006ff077e24 */ /* 0x000fe2000f8e00ff */
[----:B------:R-:W-:Y:S01]  /*91b0*/  UIMAD UR6, UR37, UR9, UR7 ;  /* 0x00000009250672a4 */ /* 0x000fe2000f8e0207 */
[----:B------:R-:W-:Y:S02]  /*91c0*/  IMAD R0, R0, 0x40, R5 ;  /* 0x0000004000007824 */ /* 0x000fe400078e0205 */
[----:B------:R-:W-:Y:S01]  /*91d0*/  ULDC.64 UR8, c[0x0][0xb28] ;  /* 0x0002ca0000087ab9 */ /* 0x000fe20000000a00 */
[----:B------:R-:W-:Y:S01]  /*91e0*/  UIADD3 UR6, UR5, UR6, URZ ;  /* 0x0000000605067290 */ /* 0x000fe2000fffe03f */
[----:B------:R-:W-:Y:S02]  /*91f0*/  IMAD R2, R9, 0x8, R0 ;  /* 0x0000000809027824 */ /* 0x000fe400078e0200 */
[----:B------:R-:W-:-:S02]  /*9200*/  IMAD.U32 R9, RZ, RZ, UR5 ;  /* 0x00000005ff097e24 */ /* 0x000fc4000f8e00ff */
[----:B--2---:R-:W-:Y:S02]  /*9210*/  IMAD R2, R21, 0x80, R2 ;  /* 0x0000008015027824 */ /* 0x004fe400078e0202 */
[----:B------:R-:W-:Y:S01]  /*9220*/  IMAD.U32 R9, RZ, RZ, UR6 ;  /* 0x00000006ff097e24 */ /* 0x000fe2000f8e00ff */
[----:B------:R-:W-:Y:S01]  /*9230*/  ULDC.64 UR6, c[0x0][0xb48] ;  /* 0x0002d20000067ab9 */ /* 0x000fe20000000a00 */
[----:B---3--:R-:W-:-:S04]  /*9240*/  @P0 IMAD.HI.U32 R27, R2, R27, RZ ;  /* 0x0000001b021b0227 */ /* 0x008fc800078e00ff */
[C---:B-----5:R-:W-:Y:S02]  /*9250*/  IMAD R8, R10.reuse, UR10, RZ ;  /* 0x0000000a0a087c24 */ /* 0x060fe4000f8e02ff */
[----:B------:R-:W-:-:S04]  /*9260*/  IMAD.WIDE.U32 R6, R10, UR12, R6 ;  /* 0x0000000c0a067c25 */ /* 0x000fc8000f8e0006 */
[----:B------:R-:W-:Y:S01]  /*9270*/  IMAD R11, R11, UR12, R8 ;  /* 0x0000000c0b0b7c24 */ /* 0x000fe2000f8e0208 */
[----:B------:R-:W-:Y:S01]  /*9280*/  MOV R8, UR4 ;  /* 0x0000000400087c02 */ /* 0x000fe20008000f00 */
[----:B-1----:R-:W-:Y:S01]  /*9290*/  @P0 IMAD.HI.U32 R10, R2, R13, RZ ;  /* 0x0000000d020a0227 */ /* 0x002fe200078e00ff */
[----:B------:R-:W-:-:S03]  /*92a0*/  ULDC.64 UR4, c[0x0][0xbe0] ;  /* 0x0002f80000047ab9 */ /* 0x000fc60000000a00 */
[----:B------:R-:W-:Y:S01]  /*92b0*/  IMAD R13, R19, UR12, R12 ;  /* 0x0000000c130d7c24 */ /* 0x000fe2000f8e020c */
[----:B------:R-:W-:Y:S01]  /*92c0*/  SHF.R.S32.HI R12, RZ, 0x1f, R23 ;  /* 0x0000001fff0c7819 */ /* 0x000fe20000011417 */
[----:B------:R-:W-:-:S04]  /*92d0*/  IMAD.WIDE.U32 R8, R18, UR12, R8 ;  /* 0x0000000c12087c25 */ /* 0x000fc8000f8e0008 */
[----:B------:R-:W-:Y:S01]  /*92e0*/  IMAD.IADD R7, R7, 0x1, R11 ;  /* 0x0000000107077824 */ /* 0x000fe200078e020b */
[----:B------:R-:W-:Y:S01]  /*92f0*/  MOV R11, R2 ;  /* 0x00000002000b7202 */ /* 0x000fe20000000f00 */
[----:B------:R-:W-:Y:S01]  /*9300*/  IMAD.IADD R9, R9, 0x1, R13 ;  /* 0x0000000109097824 */ /* 0x000fe200078e020d */
[----:B0-----:R-:W-:Y:S01]  /*9310*/  @P0 SHF.R.U32.HI R11, RZ, R16, R27 ;  /* 0x00000010ff0b0219 */ /* 0x001fe2000001161b */
[----:B------:R-:W-:Y:S01]  /*9320*/  IMAD.MOV.U32 R5, RZ, RZ, R2 ;  /* 0x000000ffff057224 */ /* 0x000fe200078e0002 */
[----:B----4-:R-:W-:Y:S01]  /*9330*/  @P0 SHF.R.U32.HI R5, RZ, R15, R10 ;  /* 0x0000000fff050219 */ /* 0x010fe2000001160a */
[----:B------:R-:W-:Y:S02]  /*9340*/  IMAD R13, R12, UR6, RZ ;  /* 0x000000060c0d7c24 */ /* 0x000fe4000f8e02ff */
[----:B------:R-:W-:-:S04]  /*9350*/  IMAD.WIDE.U32 R6, R23, UR4, R6 ;  /* 0x0000000417067c25 */ /* 0x000fc8000f8e0006 */
        /* <DEDUP_REMOVED lines=13> */
[----:B------:R-:W-:Y:S01]  /*9430*/  IMAD R13, R17, R14, R2 ;  /* 0x0000000e110d7224 */ /* 0x000fe200078e0202 */
[----:B------:R-:W-:Y:S01]  /*9440*/  SHF.R.S32.HI R2, RZ, 0x1f, R5 ;  /* 0x0000001fff027819 */ /* 0x000fe20000011405 */
[----:B------:R-:W-:Y:S02]  /*9450*/  IMAD R10, R10, UR4, RZ ;  /* 0x000000040a0a7c24 */ /* 0x000fe4000f8e02ff */
[----:B------:R-:W-:Y:S02]  /*9460*/  IMAD.IADD R9, R9, 0x1, R15 ;  /* 0x0000000109097824 */ /* 0x000fe400078e020f */
[C---:B------:R-:W-:Y:S01]  /*9470*/  IMAD R15, R11.reuse, UR5, R10 ;  /* 0x000000050b0f7c24 */ /* 0x040fe2000f8e020a */
[----:B------:R-:W0:Y:S01]  /*9480*/  S2UR UR5, SR_CgaCtaId ;  /* 0x00000000000579c3 */ /* 0x000e220000008800 */
[----:B------:R-:W-:Y:S01]  /*9490*/  SHF.R.S32.HI R10, RZ, 0x1f, R13 ;  /* 0x0000001fff0a7819 */ /* 0x000fe2000001140d */
[----:B------:R-:W-:Y:S02]  /*94a0*/  IMAD R2, R2, UR6, RZ ;  /* 0x0000000602027c24 */ /* 0x000fe4000f8e02ff */
[----:B------:R-:W-:Y:S01]  /*94b0*/  IMAD.WIDE.U32 R8, R11, UR4, R8 ;  /* 0x000000040b087c25 */ /* 0x000fe2000f8e0008 */
[----:B------:R-:W-:-:S03]  /*94c0*/  UMOV UR4, 0x400 ;  /* 0x0000040000047882 */ /* 0x000fc60000000000 */
[C---:B------:R-:W-:Y:S02]  /*94d0*/  IMAD R11, R5.reuse, UR7, R2 ;  /* 0x00000007050b7c24 */ /* 0x040fe4000f8e0202 */
[----:B------:R-:W-:Y:S01]  /*94e0*/  IMAD.WIDE.U32 R6, R5, UR6, R6 ;  /* 0x0000000605067c25 */ /* 0x000fe2000f8e0006 */
[----:B------:R-:W-:-:S03]  /*94f0*/  ULDC.64 UR6, c[0x0][0xba8] ;  /* 0x0002ea0000067ab9 */ /* 0x000fc60000000a00 */
[----:B------:R-:W-:Y:S01]  /*9500*/  IMAD.IADD R9, R9, 0x1, R15 ;  /* 0x0000000109097824 */ /* 0x000fe200078e020f */
[----:B------:R-:W-:Y:S01]  /*9510*/  LEA R2, P0, R6, UR6, 0x2 ;  /* 0x0000000606027c11 */ /* 0x000fe2000f8010ff */
[----:B------:R-:W-:Y:S01]  /*9520*/  IMAD R10, R10, UR8, RZ ;  /* 0x000000080a0a7c24 */ /* 0x000fe2000f8e02ff */
[----:B------:R-:W-:Y:S01]  /*9530*/  IADD3 R7, R7, R11, RZ ;  /* 0x0000000b07077210 */ /* 0x000fe20007ffe0ff */
[----:B------:R-:W-:Y:S01]  /*9540*/  IMAD.WIDE.U32 R8, R13, UR8, R8 ;  /* 0x000000080d087c25 */ /* 0x000fe2000f8e0008 */
[----:B------:R-:W-:-:S03]  /*9550*/  ULDC UR6, c[0x0][0xa88] ;  /* 0x0002a20000067ab9 */ /* 0x000fc60000000800 */
[----:B------:R-:W-:Y:S01]  /*9560*/  IMAD R5, R13, UR9, R10 ;  /* 0x000000090d057c24 */ /* 0x000fe2000f8e020a */
[----:B------:R-:W-:Y:S01]  /*9570*/  ULDC.64 UR8, c[0x0][0xb00] ;  /* 0x0002c00000087ab9 */ /* 0x000fe20000000a00 */
[----:B------:R-:W-:Y:S01]  /*9580*/  LEA.HI.X R10, R6, UR7, R7, 0x2, P0 ;  /* 0x00000007060a7c11 */ /* 0x000fe200080f1407 */
[----:B------:R-:W-:Y:S01]  /*9590*/  IMAD R0, R21, 0x80, R0 ;  /* 0x0000008015007824 */ /* 0x000fe200078e0200 */
[----:B------:R-:W-:Y:S01]  /*95a0*/  LEA R20, P1, R8, UR8, 0x2 ;  /* 0x0000000808147c11 */ /* 0x000fe2000f8210ff */
[----:B------:R-:W-:Y:S01]  /*95b0*/  IMAD.IADD R5, R9, 0x1, R5 ;  /* 0x0000000109057824 */ /* 0x000fe200078e0205 */
[----:B------:R-:W-:Y:S01]  /*95c0*/  SHFL.IDX PT, R6, R2, RZ, 0x1c1f ;  /* 0x001c1fff02067589 */ /* 0x000fe200000e0000 */
[----:B0-----:R-:W-:Y:S01]  /*95d0*/  ULEA UR4, UR5, UR4, 0x18 ;  /* 0x0000000405047291 */ /* 0x001fe2000f8ec03f */
[----:B------:R-:W-:Y:S01]  /*95e0*/  IMAD R17, R17, UR6, RZ ;  /* 0x0000000611117c24 */ /* 0x000fe2000f8e02ff */
[----:B------:R-:W-:Y:S01]  /*95f0*/  LOP3.LUT P0, RZ, R24, 0x3, RZ, 0xc0, !PT ;  /* 0x0000000318ff7812 */ /* 0x000fe2000780c0ff */
[----:B------:R-:W0:Y:S01]  /*9600*/  SHFL.IDX PT, R7, R10, RZ, 0x1c1f ;  /* 0x001c1fff0a077589 */ /* 0x000e2200000e0000 */
[----:B------:R-:W-:Y:S01]  /*9610*/  LEA.HI.X R22, R8, UR9, R5, 0x2, P1 ;  /* 0x0000000908167c11 */ /* 0x000fe200088f1405 */
[C---:B------:R-:W-:Y:S01]  /*9620*/  VIADD R16, R0.reuse, 0x8 ;  /* 0x0000000800107836 */ /* 0x040fe20000000000 */
[----:B------:R-:W-:Y:S01]  /*9630*/  UIADD3 UR4, UR4, 0x28820, URZ ;  /* 0x0002882004047890 */ /* 0x000fe2000fffe03f */
[----:B------:R-:W-:Y:S01]  /*9640*/  SHFL.IDX PT, R8, R2, 0x1, 0x1c1f ;  /* 0x003c1f0002087f89 */ /* 0x000fe200000e0000 */
[-C--:B------:R-:W-:Y:S01]  /*9650*/  ISETP.GE.OR P1, PT, R0, R17.reuse, P0 ;  /* 0x000000110000720c */ /* 0x080fe20000726670 */
[----:B------:R-:W-:Y:S01]  /*9660*/  IMAD.IADD R19, R24, 0x1, -R25 ;  /* 0x0000000118137824 */ /* 0x000fe200078e0a19 */
[-C--:B------:R-:W-:Y:S01]  /*9670*/  ISETP.GE.OR P0, PT, R16, R17.reuse, P0 ;  /* 0x000000111000720c */ /* 0x080fe20000706670 */
[----:B------:R-:W1:Y:S01]  /*9680*/  SHFL.IDX PT, R9, R10, 0x1, 0x1c1f ;  /* 0x003c1f000a097f89 */ /* 0x000e6200000e0000 */
[----:B------:R-:W-:Y:S01]  /*9690*/  UPRMT UR4, URZ, 0x654, UR4 ;  /* 0x000006543f047896 */ /* 0x000fe20008000004 */
[----:B------:R-:W-:Y:S01]  /*96a0*/  ISETP.GE.AND P2, PT, R0, R17, PT ;  /* 0x000000110000720c */ /* 0x000fe20003f46270 */
[----:B------:R-:W-:Y:S01]  /*96b0*/  IMAD.SHL.U32 R19, R19, 0x2, RZ ;  /* 0x0000000213137824 */ /* 0x000fe200078e00ff */
[----:B------:R2:W3:Y:S04]  /*96c0*/  SHFL.IDX PT, R14, R20, RZ, 0x1c1f ;  /* 0x001c1fff140e7589 */ /* 0x0004e800000e0000 */
[----:B------:R2:W4:Y:S02]  /*96d0*/  SHFL.IDX PT, R15, R22, RZ, 0x1c1f ;  /* 0x001c1fff160f7589 */ /* 0x00052400000e0000 */
[----:B------:R-:W-:Y:S02]  /*96e0*/  SYNCS.ARRIVE.TRANS64.RED.A1T0 RZ, [UR4], RZ ;  /* 0x000000ffffff79a7 */ /* 0x000fe40008100404 */
[----:B0-----:R2:W-:Y:S04]  /*96f0*/  @!P1 ST.E desc[UR44][R6.64], R3 ;  /* 0x0000000306009985 */ /* 0x0015e8000c10192c */
[----:B-1----:R2:W-:Y:S01]  /*9700*/  @!P0 ST.E desc[UR44][R8.64], R4 ;  /* 0x0000000408008985 */ /* 0x0025e2000c10192c */
[----:B------:R-:W-:Y:S05]  /*9710*/  @P2 BRA `(.L_x_2443) ;  /* 0x0000000400782947 */ /* 0x000fea0003800000 */
[C---:B------:R-:W-:Y:S01]  /*9720*/  IADD3 R0, R19.reuse, 0x8, RZ ;  /* 0x0000000813007810 */ /* 0x040fe20007ffe0ff */
[----:B------:R-:W-:Y:S01]  /*9730*/  ULDC UR4, c[0x0][0xac8] ;  /* 0x0002b20000047ab9 */ /* 0x000fe20000000800 */
[C---:B--2---:R-:W-:Y:S01]  /*9740*/  VIADD R6, R19.reuse, 0x10 ;  /* 0x0000001013067836 */ /* 0x044fe20000000000 */
[C---:B------:R-:W-:Y:S01]  /*9750*/  ISETP.GE.AND P2, PT, R19.reuse, UR4, PT ;  /* 0x0000000413007c0c */ /* 0x040fe2000bf46270 */
[C---:B------:R-:W-:Y:S01]  /*9760*/  VIADD R7, R19.reuse, 0x18 ;  /* 0x0000001813077836 */ /* 0x040fe20000000000 */
[----:B------:R-:W-:Y:S01]  /*9770*/  ISETP.GE.AND P3, PT, R0, UR4, PT ;  /* 0x0000000400007c0c */ /* 0x000fe2000bf66270 */
[C---:B------:R-:W-:Y:S01]  /*9780*/  VIADD R8, R19.reuse, 0x28 ;  /* 0x0000002813087836 */ /* 0x040fe20000000000 */
[----:B------:R-:W-:Y:S01]  /*9790*/  ISETP.GE.AND P0, PT, R6, UR4, PT ;  /* 0x0000000406007c0c */ /* 0x000fe2000bf06270 */
[----:B------:R-:W-:Y:S01]  /*97a0*/  VIADD R9, R19, 0x30 ;  /* 0x0000003013097836 */ /* 0x000fe20000000000 */
[----:B------:R-:W-:Y:S01]  /*97b0*/  ISETP.GE.AND P1, PT, R7, UR4, PT ;  /* 0x0000000407007c0c */ /* 0x000fe2000bf26270 */
[C---:B------:R-:W-:Y:S01]  /*97c0*/  VIADD R11, R19.reuse, 0x40 ;  /* 0x00000040130b7836 */ /* 0x040fe20000000000 */
[C---:B------:R-:W-:Y:S01]  /*97d0*/  IADD3 R10, R19.reuse, 0x38, RZ ;  /* 0x00000038130a7810 */ /* 0x040fe20007ffe0ff */
[----:B------:R-:W-:Y:S01]  /*97e0*/  VIADD R12, R19, 0x50 ;  /* 0x00000050130c7836 */ /* 0x000fe20000000000 */
[----:B------:R-:W-:Y:S01]  /*97f0*/  ISETP.GE.AND P4, PT, R9, UR4, PT ;  /* 0x0000000409007c0c */ /* 0x000fe2000bf86270 */
[C---:B------:R-:W-:Y:S01]  /*9800*/  VIADD R18, R19.reuse, 0x60 ;  /* 0x0000006013127836 */ /* 0x040fe20000000000 */
[----:B------:R-:W-:Y:S01]  /*9810*/  ISETP.GE.AND P5, PT, R10, UR4, PT ;  /* 0x000000040a007c0c */ /* 0x000fe2000bfa6270 */
[----:B---34-:R-:W-:Y:S01]  /*9820*/  @!P2 IMAD.WIDE R2, R19, 0x4, R14 ;  /* 0x000000041302a825 */ /* 0x018fe200078e020e */
[----:B------:R-:W-:-:S02]  /*9830*/  ISETP.GE.AND P6, PT, R11, UR4, PT ;  /* 0x000000040b007c0c */ /* 0x000fc4000bfc6270 */
[----:B------:R-:W-:Y:S02]  /*9840*/  @!P3 LEA.HI R0, R0, R0, RZ, 0x1 ;  /* 0x000000000000b211 */ /* 0x000fe400078f08ff */
[----:B------:R0:W-:Y:S01]  /*9850*/  @!P2 ST.E.64 desc[UR44][R2.64], R88 ;  /* 0x000000580200a985 */ /* 0x0001e2000c101b2c */
[----:B------:R-:W-:Y:S02]  /*9860*/  @!P0 LEA.HI R6, R6, R6, RZ, 0x1 ;  /* 0x0000000606068211 */ /* 0x000fe400078f08ff */
[----:B------:R-:W-:Y:S01]  /*9870*/  @!P3 LOP3.LUT R5, R0, 0xfffffffe, RZ, 0xc0, !PT ;  /* 0xfffffffe0005b812 */ /* 0x000fe200078ec0ff */
[----:B------:R-:W-:Y:S01]  /*9880*/  VIADD R0, R19, 0x20 ;  /* 0x0000002013007836 */ /* 0x000fe20000000000 */
[----:B------:R-:W-:Y:S02]  /*9890*/  @!P1 LEA.HI R7, R7, R7, RZ, 0x1 ;  /* 0x0000000707079211 */ /* 0x000fe400078f08ff */
[----:B------:R-:W-:Y:S01]  /*98a0*/  @!P5 LEA.HI R10, R10, R10, RZ, 0x1 ;  /* 0x0000000a0a0ad211 */ /* 0x000fe200078f08ff */
[----:B------:R-:W-:Y:S01]  /*98b0*/  @!P3 IMAD.WIDE R4, R5, 0x4, R14 ;  /* 0x000000040504b825 */ /* 0x000fe200078e020e */
[----:B------:R-:W-:-:S02]  /*98c0*/  ISETP.GE.AND P2, PT, R0, UR4, PT ;  /* 0x0000000400007c0c */ /* 0x000fc4000bf46270 */
[----:B------:R-:W-:Y:S02]  /*98d0*/  @!P5 LOP3.LUT R13, R10, 0xfffffffe, RZ, 0xc0, !PT ;  /* 0xfffffffe0a0dd812 */ /* 0x000fe400078ec0ff */
[----:B------:R1:W-:Y:S01]  /*98e0*/  @!P3 ST.E.64 desc[UR44][R4.64], R92 ;  /* 0x0000005c0400b985 */ /* 0x0003e2000c101b2c */
[----:B------:R-:W-:Y:S02]  /*98f0*/  ISETP.GE.AND P3, PT, R8, UR4, PT ;  /* 0x0000000408007c0c */ /* 0x000fe4000bf66270 */
        /* <DEDUP_REMOVED lines=28> */
[----:B------:R1:W-:Y:S01]  /*9ac0*/  @!P4 ST.E.64 desc[UR44][R4.64], R112 ;  /* 0x000000700400c985 */ /* 0x0003e2000c101b2c */
[C---:B0-----:R-:W-:Y:S02]  /*9ad0*/  IADD3 R6, R19.reuse, 0x68, RZ ;  /* 0x0000006813067810 */ /* 0x041fe40007ffe0ff */
[C---:B------:R-:W-:Y:S01]  /*9ae0*/  VIADD R7, R19.reuse, 0x70 ;  /* 0x0000007013077836 */ /* 0x040fe20000000000 */
[----:B------:R0:W-:Y:S01]  /*9af0*/  @!P5 ST.E.64 desc[UR44][R8.64], R116 ;  /* 0x000000740800d985 */ /* 0x0001e2000c101b2c */
[----:B--2---:R-:W-:Y:S01]  /*9b00*/  VIADD R3, R19, 0x78 ;  /* 0x0000007813037836 */ /* 0x004fe20000000000 */
[----:B------:R-:W-:Y:S02]  /*9b10*/  ISETP.GE.AND P4, PT, R6, UR4, PT ;  /* 0x0000000406007c0c */ /* 0x000fe4000bf86270 */
[----:B------:R2:W-:Y:S01]  /*9b20*/  @!P6 ST.E.64 desc[UR44][R10.64], R120 ;  /* 0x000000780a00e985 */ /* 0x0005e2000c101b2c */
[----:B------:R-:W-:-:S02]  /*9b30*/  ISETP.GE.AND P5, PT, R7, UR4, PT ;  /* 0x0000000407007c0c */ /* 0x000fc4000bfa6270 */
[----:B------:R-:W-:Y:S02]  /*9b40*/  ISETP.GE.AND P6, PT, R3, UR4, PT ;  /* 0x0000000403007c0c */ /* 0x000fe4000bfc6270 */
[----:B------:R-:W-:Y:S02]  /*9b50*/  @!P0 LEA.HI R0, R0, R0, RZ, 0x1 ;  /* 0x0000000000008211 */ /* 0x000fe400078f08ff */
[----:B------:R-:W-:Y:S02]  /*9b60*/  @!P2 LEA.HI R13, R13, R13, RZ, 0x1 ;  /* 0x0000000d0d0da211 */ /* 0x000fe400078f08ff */
[----:B------:R-:W-:Y:S02]  /*9b70*/  @!P3 LEA.HI R18, R18, R18, RZ, 0x1 ;  /* 0x000000121212b211 */ /* 0x000fe400078f08ff */
[----:B------:R-:W-:Y:S02]  /*9b80*/  @!P4 LEA.HI R6, R6, R6, RZ, 0x1 ;  /* 0x000000060606c211 */ /* 0x000fe400078f08ff */
[----:B-1----:R-:W-:-:S02]  /*9b90*/  @!P1 LOP3.LUT R5, R12, 0xfffffffe, RZ, 0xc0, !PT ;  /* 0xfffffffe0c059812 */ /* 0x002fc400078ec0ff */
[----:B------:R-:W-:Y:S02]  /*9ba0*/  @!P5 LEA.HI R2, R7, R7, RZ, 0x1 ;  /* 0x000000070702d211 */ /* 0x000fe400078f08ff */
[----:B------:R-:W-:Y:S02]  /*9bb0*/  @!P6 LEA.HI R4, R3, R3, RZ, 0x1 ;  /* 0x000000030304e211 */ /* 0x000fe400078f08ff */
[----:B------:R-:W-:Y:S02]  /*9bc0*/  @!P0 LOP3.LUT R3, R0, 0xfffffffe, RZ, 0xc0, !PT ;  /* 0xfffffffe00038812 */ /* 0x000fe400078ec0ff */
[----:B------:R-:W-:Y:S02]  /*9bd0*/  @!P2 LOP3.LUT R7, R13, 0xfffffffe, RZ, 0xc0, !PT ;  /* 0xfffffffe0d07a812 */ /* 0x000fe400078ec0ff */
[----:B0-----:R-:W-:Y:S02]  /*9be0*/  @!P3 LOP3.LUT R9, R18, 0xfffffffe, RZ, 0xc0, !PT ;  /* 0xfffffffe1209b812 */ /* 0x001fe400078ec0ff */
[----:B--2---:R-:W-:Y:S01]  /*9bf0*/  @!P4 LOP3.LUT R11, R6, 0xfffffffe, RZ, 0xc0, !PT ;  /* 0xfffffffe060bc812 */ /* 0x004fe200078ec0ff */
[----:B------:R-:W-:Y:S01]  /*9c00*/  @!P2 IMAD.WIDE R6, R7, 0x4, R14 ;  /* 0x000000040706a825 */ /* 0x000fe200078e020e */
[----:B------:R-:W-:-:S02]  /*9c10*/  @!P5 LOP3.LUT R13, R2, 0xfffffffe, RZ, 0xc0, !PT ;  /* 0xfffffffe020dd812 */ /* 0x000fc400078ec0ff */
        /* <DEDUP_REMOVED lines=14> */
.L_x_2443:
[----:B------:R-:W-:Y:S05]  /*9d00*/  BSYNC B0 ;  /* 0x0000000000007941 */ /* 0x000fea0003800000 */
.L_x_2442:
[----:B------:R-:W-:Y:S01]  /*9d10*/  ISETP.GE.AND P0, PT, R16, R17, PT ;  /* 0x000000111000720c */ /* 0x000fe20003f06270 */
[----:B0-----:R0:W1:Y:S04]  /*9d20*/  SHFL.IDX PT, R13, R22, 0x1, 0x1c1f ;  /* 0x003c1f00160d7f89 */ /* 0x00106800000e0000 */
[----:B------:R0:W0:Y:S08]  /*9d30*/  SHFL.IDX PT, R12, R20, 0x1, 0x1c1f ;  /* 0x003c1f00140c7f89 */ /* 0x00003000000e0000 */
[----:B------:R-:W-:Y:S05]  /*9d40*/  @P0 BRA `(.L_x_2402) ;  /* 0x00000044006c0947 */ /* 0x000fea0003800000 */
[----:B------:R-:W-:Y:S01]  /*9d50*/  ULDC UR4, c[0x0][0xac8] ;  /* 0x0002b20000047ab9 */ /* 0x000fe20000000800 */
[C---:B------:R-:W-:Y:S01]  /*9d60*/  VIADD R0, R19.reuse, 0x8 ;  /* 0x0000000813007836 */ /* 0x040fe20000000000 */
[C---:B------:R-:W-:Y:S01]  /*9d70*/  ISETP.GE.AND P0, PT, R19.reuse, UR4, PT ;  /* 0x0000000413007c0c */ /* 0x040fe2000bf06270 */
[C---:B--2---:R-:W-:Y:S01]  /*9d80*/  VIADD R4, R19.reuse, 0x10 ;  /* 0x0000001013047836 */ /* 0x044fe20000000000 */
[C---:B------:R-:W-:Y:S01]  /*9d90*/  IADD3 R8, R19.reuse, 0x20, RZ ;  /* 0x0000002013087810 */ /* 0x040fe20007ffe0ff */
[C---:B------:R-:W-:Y:S01]  /*9da0*/  VIADD R6, R19.reuse, 0x18 ;  /* 0x0000001813067836 */ /* 0x040fe20000000000 */
[----:B------:R-:W-:Y:S01]  /*9db0*/  ISETP.GE.AND P5, PT, R0, UR4, PT ;  /* 0x0000000400007c0c */ /* 0x000fe2000bfa6270 */
[C---:B------:R-:W-:Y:S01]  /*9dc0*/  VIADD R9, R19.reuse, 0x28 ;  /* 0x0000002813097836 */ /* 0x040fe20000000000 */
[----:B------:R-:W-:Y:S01]  /*9dd0*/  ISETP.GE.AND P6, PT, R4, UR4, PT ;  /* 0x0000000404007c0c */ /* 0x000fe2000bfc6270 */
[C---:B------:R-:W-:Y:S01]  /*9de0*/  VIADD R10, R19.reuse, 0x30 ;  /* 0x00000030130a7836 */ /* 0x040fe20000000000 */
[----:B------:R-:W-:Y:S01]  /*9df0*/  ISETP.GE.AND P4, PT, R8, UR4, PT ;  /* 0x0000000408007c0c */ /* 0x000fe2000bf86270 */
[----:B------:R-:W-:Y:S01]  /*9e00*/  VIADD R11, R19, 0x38 ;  /* 0x00000038130b7836 */ /* 0x000fe20000000000 */
[----:B------:R-:W-:Y:S01]  /*9e10*/  ISETP.GE.AND P3, PT, R9, UR4, PT ;  /* 0x0000000409007c0c */ /* 0x000fe2000bf66270 */
[C---:B------:R-:W-:Y:S01]  /*9e20*/  VIADD R16, R19.reuse, 0x40 ;  /* 0x0000004013107836 */ /* 0x040fe20000000000 */
[----:B------:R-:W-:Y:S01]  /*9e30*/  ISETP.GE.AND P2, PT, R10, UR4, PT ;  /* 0x000000040a007c0c */ /* 0x000fe2000bf46270 */
[----:B01----:R-:W-:Y:S01]  /*9e40*/  @!P0 IMAD.WIDE R2, R19, 0x4, R12 ;  /* 0x0000000413028825 */ /* 0x003fe200078e020c */
[----:B------:R-:W-:-:S03]  /*9e50*/  ISETP.GE.AND P1, PT, R11, UR4, PT ;  /* 0x000000040b007c0c */ /* 0x000fc6000bf26270 */
[----:B------:R-:W-:Y:S01]  /*9e60*/  @!P5 LEA.HI R0, R0, R0, RZ, 0x1 ;  /* 0x000000000000d211 */ /* 0x000fe200078f08ff */
[----:B------:R0:W-:Y:S01]  /*9e70*/  @!P0 ST.E.64 desc[UR44][R2.64], R90 ;  /* 0x0000005a02008985 */ /* 0x0001e2000c101b2c */
[----:B------:R-:W-:Y:S01]  /*9e80*/  ISETP.GE.AND P0, PT, R6, UR4, PT ;  /* 0x0000000406007c0c */ /* 0x000fe2000bf06270 */
[C---:B------:R-:W-:Y:S01]  /*9e90*/  VIADD R18, R19.reuse, 0x48 ;  /* 0x0000004813127836 */ /* 0x040fe20000000000 */
[----:B------:R-:W-:Y:S01]  /*9ea0*/  @!P6 LEA.HI R4, R4, R4, RZ, 0x1 ;  /* 0x000000040404e211 */ /* 0x000fe200078f08ff */
[----:B------:R-:W-:Y:S01]  /*9eb0*/  VIADD R20, R19, 0x70 ;  /* 0x0000007013147836 */ /* 0x000fe20000000000 */
[----:B------:R-:W-:Y:S02]  /*9ec0*/  @!P5 LOP3.LUT R5, R0, 0xfffffffe, RZ, 0xc0, !PT ;  /* 0xfffffffe0005d812 */ /* 0x000fe400078ec0ff */
[----:B------:R-:W-:Y:S02]  /*9ed0*/  @!P6 LOP3.LUT R7, R4, 0xfffffffe, RZ, 0xc0, !PT ;  /* 0xfffffffe0407e812 */ /* 0x000fe400078ec0ff */
[----:B------:R-:W-:-:S02]  /*9ee0*/  @!P4 LEA.HI R8, R8, R8, RZ, 0x1 ;  /* 0x000000080808c211 */ /* 0x000fc400078f08ff */
[----:B------:R-:W-:Y:S02]  /*9ef0*/  @!P3 LEA.HI R0, R9, R9, RZ, 0x1 ;  /* 0x000000090900b211 */ /* 0x000fe400078f08ff */
[----:B------:R-:W-:Y:S01]  /*9f00*/  @!P2 LEA.HI R10, R10, R10, RZ, 0x1 ;  /* 0x0000000a0a0aa211 */ /* 0x000fe200078f08ff */
[--C-:B0-----:R-:W-:Y:S01]  /*9f10*/  @!P5 IMAD.WIDE R2, R5, 0x4, R12.reuse ;  /* 0x000000040502d825 */ /* 0x101fe200078e020c */
[----:B------:R-:W-:Y:S02]  /*9f20*/  @!P0 LEA.HI R6, R6, R6, RZ, 0x1 ;  /* 0x0000000606068211 */ /* 0x000fe400078f08ff */
[----:B---3--:R-:W-:Y:S01]  /*9f30*/  @!P1 LEA.HI R14, R11, R11, RZ, 0x1 ;  /* 0x0000000b0b0e9211 */ /* 0x008fe200078f08ff */
[----:B------:R-:W-:Y:S01]  /*9f40*/  @!P6 IMAD.WIDE R4, R7, 0x4, R12 ;  /* 0x000000040704e825 */ /* 0x000fe200078e020c */
[----:B------:R-:W-:Y:S01]  /*9f50*/  @!P0 LOP3.LUT R7, R6, 0xfffffffe, RZ, 0xc0, !PT ;  /* 0xfffffffe06078812 */ /* 0x000fe200078ec0ff */
[----:B------:R0:W-:Y:S01]  /*9f60*/  @!P5 ST.E.64 desc[UR44][R2.64], R94 ;  /* 0x0000005e0200d985 */ /* 0x0001e2000c101b2c */
[----:B------:R-:W-:-:S02]  /*9f70*/  @!P4 LOP3.LUT R9, R8, 0xfffffffe, RZ, 0xc0, !PT ;  /* 0xfffffffe0809c812 */ /* 0x000fc400078ec0ff */
[----:B------:R-:W-:Y:S01]  /*9f80*/  @!P3 LOP3.LUT R11, R0, 0xfffffffe, RZ, 0xc0, !PT ;  /* 0xfffffffe000bb812 */ /* 0x000fe200078ec0ff */
[----:B------:R1:W-:Y:S01]  /*9f90*/  @!P6 ST.E.64 desc[UR44][R4.64], R98 ;  /* 0x000000620400e985 */ /* 0x0003e2000c101b2c */
[----:B----4-:R-:W-:Y:S02]  /*9fa0*/  @!P2 LOP3.LUT R15, R10, 0xfffffffe, RZ, 0xc0, !PT ;  /* 0xfffffffe0a0fa812 */ /* 0x010fe400078ec0ff */
[----:B------:R-:W-:Y:S01]  /*9fb0*/  @!P1 LOP3.LUT R17, R14, 0xfffffffe, RZ, 0xc0, !PT ;  /* 0xfffffffe0e119812 */ /* 0x000fe200078ec0ff */
[C---:B------:R-:W-:Y:S01]  /*9fc0*/  VIADD R14, R19.reuse, 0x58 ;  /* 0x00000058130e7836 */ /* 0x040fe20000000000 */
[----:B------:R-:W-:Y:S02]  /*9fd0*/  ISETP.GE.AND P5, PT, R16, UR4, PT ;  /* 0x0000000410007c0c */ /* 0x000fe4000bfa6270 */
[----:B------:R-:W-:Y:S02]  /*9fe0*/  ISETP.GE.AND P6, PT, R18, UR4, PT ;  /* 0x0000000412007c0c */ /* 0x000fe4000bfc6270 */
[----:B------:R-:W-:Y:S01]  /*9ff0*/  IADD3 R0, R19, 0x50, RZ ;  /* 0x0000005013007810 */ /* 0x000fe20007ffe0ff */
        /* <DEDUP_REMOVED lines=53> */
.L_x_2441:
[----:B------:R-:W0:Y:S02]  /*a350*/  S2R R0, SR_TID.X ;  /* 0x0000000000007919 */ /* 0x000e240000002100 */
[----:B0-----:R-:W-:-:S04]  /*a360*/  IADD3 R2, R0, -0x80, RZ ;  /* 0xffffff8000027810 */ /* 0x001fc80007ffe0ff */
        /* <DEDUP_REMOVED lines=58> */
.L_x_2400:
        /* <DEDUP_REMOVED lines=18> */
.L_x_2444:
[----:B------:R-:W-:Y:S01]  /*a830*/  ULDC UR43, c[0x0][0xc50] ;  /* 0x00031400002b7ab9 */ /* 0x000fe20000000800 */
[----:B------:R-:W-:Y:S01]  /*a840*/  UMOV UR40, UR6 ;  /* 0x0000000600287c82 */ /* 0x000fe20008000000 */
[----:B------:R-:W-:-:S11]  /*a850*/  UISETP.NE.AND UP0, UPT, UR43, 0x1, UPT ;  /* 0x000000012b00788c */ /* 0x000fd6000bf05270 */
[----:B------:R-:W-:Y:S01]  /*a860*/  @UP0 ULDC UR4, c[0x0][0xc54] ;  /* 0x0003150000040ab9 */ /* 0x000fe20000000800 */
[----:B------:R-:W-:Y:S01]  /*a870*/  @UP0 ULDC UR7, c[0x0][0xc58] ;  /* 0x0003160000070ab9 */ /* 0x000fe20000000800 */
[----:B------:R-:W-:-:S04]  /*a880*/  UIMAD.WIDE.U32 UR4, UR6, UR4, URZ ;  /* 0x00000004060472a5 */ /* 0x000fc8000f8e003f */
[----:B------:R-:W-:-:S12]  /*a890*/  @UP0 USHF.R.U32.HI UR40, URZ, UR7, UR5 ;  /* 0x000000073f280299 */ /* 0x000fd80008011605 */
.L_x_2445:
[----:B------:R-:W-:Y:S01]  /*a8a0*/  ISETP.GE.AND P0, PT, R35, RZ, PT ;  /* 0x000000ff2300720c */ /* 0x000fe20003f06270 */
[----:B------:R-:W-:Y:S01]  /*a8b0*/  UIADD3 UR4, -UR40, URZ, URZ ;  /* 0x0000003f28047290 */ /* 0x000fe2000fffe13f */
[----:B------:R-:W-:Y:S01]  /*a8c0*/  MOV R8, 0x1 ;  /* 0x0000000100087802 */ /* 0x000fe20000000f00 */
[----:B------:R-:W-:Y:S02]  /*a8d0*/  IMAD.MOV.U32 R0, RZ, RZ, RZ ;  /* 0x000000ffff007224 */ /* 0x000fe400078e00ff */
[----:B------:R-:W-:Y:S01]  /*a8e0*/  UIMAD UR43, UR43, UR4, UR6 ;  /* 0x000000042b2b72a4 */ /* 0x000fe2000f8e0206 */
[----:B------:R-:W-:-:S07]  /*a8f0*/  IMAD.MOV.U32 R9, RZ, RZ, 0x1 ;  /* 0x00000001ff097424 */ /* 0x000fce00078e00ff */
[----:B------:R-:W-:Y:S05]  /*a900*/  @!P0 BRA `(.L_x_2446) ;  /* 0x0000003400c88947 */ /* 0x000fea0003800000 */
[----:B------:R-:W0:Y:S01]  /*a910*/  LDC.64 R2, c[0x0][0xa28] ;  /* 0x00028a00ff027b82 */ /* 0x000e220000000a00 */
[----:B------:R-:W-:Y:S01]  /*a920*/  ULDC UR4, c[0x0][0x448] ;  /* 0x0001120000047ab9 */ /* 0x000fe20000000800 */
[----:B------:R-:W-:Y:S01]  /*a930*/  ULDC UR7, c[0x0][0x2f0] ;  /* 0x0000bc0000077ab9 */ /* 0x000fe20000000800 */
[----:B------:R-:W-:-:S05]  /*a940*/  IMAD.MOV.U32 R31, RZ, RZ, RZ ;  /* 0x000000ffff1f7224 */ /* 0x000fca00078e00ff */
[----:B------:R-:W1:Y:S01]  /*a950*/  S2UR UR49, SR_CTAID.X ;  /* 0x00000000003179c3 */ /* 0x000e620000002500 */
[----:B------:R-:W-:Y:S01]  /*a960*/  UISETP.NE.AND UP1, UPT, UR4, 0x1, UPT ;  /* 0x000000010400788c */ /* 0x000fe2000bf25270 */
[----:B------:R-:W-:Y:S02]  /*a970*/  ULDC UR8, c[0x0][0x288] ;  /* 0x0000a20000087ab9 */ /* 0x000fe40000000800 */
[----:B------:R-:W-:Y:S02]  /*a980*/  ULDC.64 UR4, c[0x0][0x418] ;  /* 0x0001060000047ab9 */ /* 0x000fe40000000a00 */
[----:B------:R-:W-:-:S03]  /*a990*/  UISETP.NE.U32.AND UP0, UPT, UR4, URZ, UPT ;  /* 0x0000003f0400728c */ /* 0x000fc6000bf05070 */
[----:B------:R-:W-:Y:S01]  /*a9a0*/  ULDC UR4, c[0x0][0x424] ;  /* 0x0001090000047ab9 */ /* 0x000fe20000000800 */
[----:B------:R-:W-:-:S03]  /*a9b0*/  UISETP.NE.AND.EX UP0, UPT, UR5, URZ, UPT, UP0 ;  /* 0x0000003f0500728c */ /* 0x000fc6000bf05300 */
[----:B------:R-:W-:Y:S01]  /*a9c0*/  @UP1 ULDC UR5, c[0x0][0x44c] ;  /* 0x0001130000051ab9 */ /* 0x000fe20000000800 */
[----:B0-----:R-:W-:Y:S01]  /*a9d0*/  ISETP.NE.U32.AND P0, PT, R2, RZ, PT ;  /* 0x000000ff0200720c */ /* 0x001fe20003f05070 */
[----:B------:R-:W-:-:S03]  /*a9e0*/  USEL UR41, UR4, 0x1, UP0 ;  /* 0x0000000104297887 */ /* 0x000fc60008000000 */
[----:B------:R-:W-:Y:S01]  /*a9f0*/  ISETP.NE.AND.EX P0, PT, R3, RZ, PT, P0 ;  /* 0x000000ff0300720c */ /* 0x000fe20003f05300 */
[----:B-1----:R-:W-:Y:S02]  /*aa00*/  ULEA UR6, UR49, 0x7f, 0x7 ;  /* 0x0000007f31067891 */ /* 0x002fe4000f8e383f */
[----:B------:R-:W-:Y:S02]  /*aa10*/  UIMAD UR41, UR41, UR7, URZ ;  /* 0x00000007292972a4 */ /* 0x000fe4000f8e023f */
[----:B------:R-:W-:Y:S01]  /*aa20*/  UIMAD.WIDE.U32 UR4, UR6, UR5, URZ ;  /* 0x00000005060472a5 */ /* 0x000fe2000f8e003f */
[----:B------:R-:W-:-:S03]  /*aa30*/  @UP1 ULDC UR7, c[0x0][0x450] ;  /* 0x0001140000071ab9 */ /* 0x000fc60000000800 */
[----:B------:R-:W-:-:S04]  /*aa40*/  @UP1 USHF.R.U32.HI UR6, URZ, UR7, UR5 ;  /* 0x000000073f061299 */ /* 0x000fc80008011605 */
[----:B------:R-:W0:Y:S01]  /*aa50*/  @P0 LDC.64 R2, c[0x0][0xa28] ;  /* 0x00028a00ff020b82 */ /* 0x000e220000000a00 */
[----:B------:R-:W-:Y:S02]  /*aa60*/  UIADD3 UR5, UR41, 0x80, -UR8 ;  /* 0x0000008029057890 */ /* 0x000fe4000fffe808 */
[----:B------:R-:W-:Y:S02]  /*aa70*/  UIADD3 UR4, UR41, 0x7f, URZ ;  /* 0x0000007f29047890 */ /* 0x000fe4000fffe03f */
[----:B------:R-:W-:Y:S02]  /*aa80*/  UIADD3 UR6, UR5, UR6, URZ ;  /* 0x0000000605067290 */ /* 0x000fe4000fffe03f */
[----:B------:R-:W-:Y:S02]  /*aa90*/  USHF.R.S32.HI UR5, URZ, 0x1f, UR4 ;  /* 0x0000001f3f057899 */ /* 0x000fe40008011404 */
[----:B------:R-:W-:Y:S02]  /*aaa0*/  USHF.R.S32.HI UR7, URZ, 0x1f, UR6 ;  /* 0x0000001f3f077899 */ /* 0x000fe40008011406 */
[----:B------:R-:W-:-:S02]  /*aab0*/  ULEA.HI UR5, UR5, UR4, URZ, 0x7 ;  /* 0x0000000405057291 */ /* 0x000fc4000f8f383f */
[----:B------:R-:W-:Y:S02]  /*aac0*/  ULEA.HI UR7, UR7, UR6, URZ, 0x7 ;  /* 0x0000000607077291 */ /* 0x000fe4000f8f383f */
[----:B------:R-:W-:Y:S02]  /*aad0*/  USHF.R.S32.HI UR42, URZ, 0x7, UR5 ;  /* 0x000000073f2a7899 */ /* 0x000fe40008011405 */
[----:B------:R-:W-:-:S04]  /*aae0*/  USHF.R.S32.HI UR46, URZ, 0x7, UR7 ;  /* 0x000000073f2e7899 */ /* 0x000fc80008011407 */
[----:B------:R-:W-:Y:S02]  /*aaf0*/  UISETP.LT.AND UP0, UPT, UR42, UR46, UPT ;  /* 0x0000002e2a00728c */ /* 0x000fe4000bf01270 */
[----:B------:R-:W-:Y:S01]  /*ab00*/  UP2UR UR50, UPR, URZ, 0x2 ;  /* 0x000000023f327883 */ /* 0x000fe20008000000 */
[----:B0-----:R-:W-:Y:S01]  /*ab10*/  @P0 IMAD.WIDE R2, R35, 0x4, R2 ;  /* 0x0000000423020825 */ /* 0x001fe200078e0202 */
[----:B------:R-:W-:-:S04]  /*ab20*/  USEL UR11, UR42, UR46, UP0 ;  /* 0x0000002e2a0b7287 */ /* 0x000fc80008000000 */
[----:B------:R-:W-:Y:S01]  /*ab30*/  UISETP.GE.AND UP1, UPT, UR11, 0x1, UPT ;  /* 0x000000010b00788c */ /* 0x000fe2000bf26270 */
[----:B------:R0:W5:Y:S01]  /*ab40*/  @P0 LDG.E R31, desc[UR44][R2.64] ;  /* 0x0000002c021f0981 */ /* 0x000162000c1e1900 */
[----:B------:R-:W-:Y:S02]  /*ab50*/  USHF.R.U32.HI UR9, URZ, 0x10, UR43 ;  /* 0x000000103f097899 */ /* 0x000fe4000801162b */
[----:B------:R-:W-:Y:S02]  /*ab60*/  ULOP3.LUT UR43, UR43, 0xffff, URZ, 0xc0, !UPT ;  /* 0x0000ffff2b2b7892 */ /* 0x000fe4000f8ec03f */
[----:B------:R-:W-:Y:S01]  /*ab70*/  PLOP3.LUT P0, PT, PT, PT, UP1, 0x80, 0x0 ;  /* 0x000000000000781c */ /* 0x000fe20003f0f018 */
[----:B------:R-:W-:Y:S01]  /*ab80*/  UISETP.NE.AND UP0, UPT, UR9, URZ, UPT ;  /* 0x0000003f0900728c */ /* 0x000fe2000bf05270 */
[----:B------:R-:W-:-:S10]  /*ab90*/  UMOV UR37, URZ ;  /* 0x0000003f00257c82 */ /* 0x000fd40008000000 */
[----:B------:R-:W-:Y:S01]  /*aba0*/  @!UP0 ULDC UR9, c[0x0][0x9f0] ;  /* 0x00027c0000098ab9 */ /* 0x000fe20000000800 */
[----:B0-----:R-:W-:Y:S05]  /*abb0*/  @!P0 BRA `(.L_x_2447) ;  /* 0x0000000000788947 */ /* 0x001fea0003800000 */
[----:B------:R-:W-:Y:S01]  /*abc0*/  IABS R0, UR9 ;  /* 0x0000000900007c13 */ /* 0x000fe20008000000 */
[----:B------:R-:W-:Y:S02]  /*abd0*/  UIADD3 UR6, UR9, -0x1, UR11 ;  /* 0xffffffff09067890 */ /* 0x000fe4000fffe00b */
[----:B------:R-:W-:Y:S01]  /*abe0*/  IABS R4, UR9 ;  /* 0x0000000900047c13 */ /* 0x000fe20008000000 */
[----:B------:R-:W-:Y:S01]  /*abf0*/  UMOV UR4, URZ ;  /* 0x0000003f00047c82 */ /* 0x000fe20008000000 */
        /* <DEDUP_REMOVED lines=26> */
.L_x_2447:
[----:B------:R-:W-:Y:S02]  /*ada0*/  UIMAD UR51, UR43, UR37, URZ ;  /* 0x000000252b3372a4 */ /* 0x000fe4000f8e023f */
[----:B------:R-:W-:Y:S01]  /*adb0*/  MOV R3, UR37 ;  /* 0x0000002500037c02 */ /* 0x000fe20008000f00 */
[----:B------:R-:W-:Y:S02]  /*adc0*/  IMAD.MOV.U32 R0, RZ, RZ, RZ ;  /* 0x000000ffff007224 */ /* 0x000fe400078e00ff */
[----:B------:R-:W-:Y:S02]  /*add0*/  IMAD.MOV.U32 R9, RZ, RZ, 0x1 ;  /* 0x00000001ff097424 */ /* 0x000fe400078e00ff */
[----:B------:R-:W-:-:S05]  /*ade0*/  IMAD.U32 R34, RZ, RZ, UR51 ;  /* 0x00000033ff227e24 */ /* 0x000fca000f8e00ff */
        /* <DEDUP_REMOVED lines=14> */
[----:B------:R-:W-:Y:S01]  /*aed0*/  MOV R6, UR6 ;  /* 0x0000000600067c02 */ /* 0x000fe20008000f00 */
[----:B------:R-:W-:Y:S01]  /*aee0*/  IMAD.U32 R5, RZ, RZ, UR5 ;  /* 0x00000005ff057e24 */ /* 0x000fe2000f8e00ff */
[----:B------:R-:W0:Y:S01]  /*aef0*/  LDC.64 R2, c[0x4][R2] ;  /* 0x0100000002027b82 */ /* 0x000e220000000a00 */
[----:B------:R-:W-:Y:S01]  /*af00*/  ULDC.64 UR4, c[0x4][0x8] ;  /* 0x0100020000047ab9 */ /* 0x000fe20000000a00 */
[----:B------:R-:W-:Y:S01]  /*af10*/  IMAD.U32 R7, RZ, RZ, UR7 ;  /* 0x00000007ff077e24 */ /* 0x000fe2000f8e00ff */
[----:B------:R-:W-:Y:S01]  /*af20*/  MOV R13, RZ ;  /* 0x000000ff000d7202 */ /* 0x000fe20000000f00 */
[----:B------:R-:W-:-:S02]  /*af30*/  IMAD.U32 R10, RZ, RZ, UR4 ;  /* 0x00000004ff0a7e24 */ /* 0x000fc4000f8e00ff */
[----:B------:R-:W-:Y:S02]  /*af40*/  IMAD.U32 R11, RZ, RZ, UR5 ;  /* 0x00000005ff0b7e24 */ /* 0x000fe4000f8e00ff */
[----:B------:R-:W-:Y:S02]  /*af50*/  IMAD.MOV.U32 R8, RZ, RZ, 0x70 ;  /* 0x00000070ff087424 */ /* 0x000fe400078e00ff */
[----:B------:R-:W-:-:S07]  /*af60*/  IMAD.MOV.U32 R12, RZ, RZ, 0x1 ;  /* 0x00000001ff0c7424 */ /* 0x000fce00078e00ff */
[----:B------:R-:W-:-:S07]  /*af70*/  LEPC R20, `(.L_x_2448) ;  /* 0x000000001014794e */ /* 0x000fce0000000000 */
[----:B0----5:R-:W-:Y:S05]  /*af80*/  CALL.ABS.NOINC R2 ;  /* 0x0000000002007343 */ /* 0x021fea0003c00000 */
.L_x_2448:
        /* <DEDUP_REMOVED lines=17> */
[----:B0-----:R-:W-:-:S07]  /*b0a0*/  IMAD.MOV.U32 R13, RZ, RZ, RZ ;  /* 0x000000ffff0d7224 */ /* 0x001fce00078e00ff */
[----:B------:R-:W-:-:S07]  /*b0b0*/  LEPC R20, `(.L_x_2450) ;  /* 0x000000001014794e */ /* 0x000fce0000000000 */
[----:B-1---5:R-:W-:Y:S05]  /*b0c0*/  CALL.ABS.NOINC R2 ;  /* 0x0000000002007343 */ /* 0x022fea0003c00000 */
.L_x_2450:
        /* <DEDUP_REMOVED lines=8> */
[----:B------:R-:W-:Y:S01]  /*b150*/  MOV R13, RZ ;  /* 0x000000ff000d7202 */ /* 0x000fe20000000f00 */
[----:B------:R-:W-:Y:S02]  /*b160*/  IMAD.U32 R10, RZ, RZ, UR4 ;  /* 0x00000004ff0a7e24 */ /* 0x000fe4000f8e00ff */
[----:B------:R-:W-:-:S02]  /*b170*/  IMAD.U32 R11, RZ, RZ, UR5 ;  /* 0x00000005ff0b7e24 */ /* 0x000fc4000f8e00ff */
[----:B------:R-:W-:Y:S02]  /*b180*/  IMAD.MOV.U32 R8, RZ, RZ, 0x70 ;  /* 0x00000070ff087424 */ /* 0x000fe400078e00ff */
[----:B0-----:R-:W-:-:S07]  /*b190*/  IMAD.MOV.U32 R12, RZ, RZ, 0x1 ;  /* 0x00000001ff0c7424 */ /* 0x001fce00078e00ff */
[----:B------:R-:W-:-:S07]  /*b1a0*/  LEPC R20, `(.L_x_2449) ;  /* 0x000000001014794e */ /* 0x000fce0000000000 */
[----:B-1----:R-:W-:Y:S05]  /*b1b0*/  CALL.ABS.NOINC R2 ;  /* 0x0000000002007343 */ /* 0x002fea0003c00000 */
.L_x_2449:
        /* <DEDUP_REMOVED lines=18> */
[C---:B------:R-:W-:Y:S02]  /*b2e0*/  ISETP.GE.AND P0, PT, R8.reuse, UR41, PT ;  /* 0x0000002908007c0c */ /* 0x040fe4000bf06270 */
[----:B-----5:R-:W-:Y:S01]  /*b2f0*/  IADD3 R8, R8, R31, RZ ;  /* 0x0000001f08087210 */ /* 0x020fe20007ffe0ff */
[----:B0-----:R-:W0:Y:S01]  /*b300*/  @P1 LDC R3, c[0x0][0x434] ;  /* 0x00010d00ff031b82 */ /* 0x001e220000000800 */
[----:B------:R-:W-:-:S03]  /*b310*/  @P1 LOP3.LUT R23, R23, 0x8, RZ, 0xfc, !PT ;  /* 0x0000000817171812 */ /* 0x000fc600078efcff */
[----:B------:R-:W-:-:S04]  /*b320*/  IMAD.MOV.U32 R9, RZ, RZ, R8 ;  /* 0x000000ffff097224 */ /* 0x000fc800078e0008 */
        /* <DEDUP_REMOVED lines=27> */
.L_x_2493:
[----:B------:R-:W-:Y:S01]  /*b4e0*/  ULOP3.LUT UR4, UR36, 0x2, URZ, 0xfc, !UPT ;  /* 0x0000000224047892 */ /* 0x000fe2000f8efc3f */
[----:B------:R-:W-:Y:S01]  /*b4f0*/  IMAD.U32 R24, RZ, RZ, UR40 ;  /* 0x00000028ff187e24 */ /* 0x000fe2000f8e00ff */
[----:B------:R-:W-:Y:S01]  /*b500*/  LOP3.LUT R23, R23, 0xfffffffb, RZ, 0xc0, !PT ;  /* 0xfffffffb17177812 */ /* 0x000fe200078ec0ff */
[----:B------:R-:W-:-:S03]  /*b510*/  IMAD.MOV R4, RZ, RZ, -R9 ;  /* 0x000000ffff047224 */ /* 0x000fc600078e0a09 */
[----:B------:R-:W-:Y:S01]  /*b520*/  MOV R18, UR4 ;  /* 0x0000000400127c02 */ /* 0x000fe20008000f00 */
[----:B------:R-:W-:Y:S01]  /*b530*/  IMAD R4, R29, R4, R8 ;  /* 0x000000041d047224 */ /* 0x000fe200078e0208 */
[----:B------:R-:W-:Y:S02]  /*b540*/  SHF.R.S32.HI R24, RZ, 0x1f, R24 ;  /* 0x0000001fff187819 */ /* 0x000fe40000011418 */
[----:B------:R-:W-:-:S13]  /*b550*/  ISETP.NE.AND P0, PT, R18, 0x3, PT ;  /* 0x000000031200780c */ /* 0x000fda0003f05270 */
[----:B------:R-:W-:Y:S01]  /*b560*/  @P0 LOP3.LUT R23, R23, 0x4, RZ, 0xfc, !PT ;  /* 0x0000000417170812 */ /* 0x000fe200078efcff */
[----:B------:R-:W-:Y:S06]  /*b570*/  @!P0 BRA `(.L_x_2452) ;  /* 0x0000000000048947 */ /* 0x000fec0003800000 */
[----:B------:R-:W-:Y:S01]  /*b580*/  BPT.TRAP 0x1 ;  /* 0x000000040000795c */ /* 0x000fe20000300000 */
.L_x_2452:
        /* <DEDUP_REMOVED lines=16> */
[----:B------:R-:W-:Y:S01]  /*b690*/  IMAD.IADD R3, R3, 0x1, R11 ;  /* 0x0000000103037824 */ /* 0x000fe200078e020b */
[----:B------:R-:W-:Y:S01]  /*b6a0*/  MOV R11, UR4 ;  /* 0x00000004000b7c02 */ /* 0x000fe20008000f00 */
[----:B------:R-:W-:-:S03]  /*b6b0*/  UIMAD UR4, UR6, UR4, URZ ;  /* 0x00000004060472a4 */ /* 0x000fc6000f8e023f */
[----:B------:R-:W-:Y:S01]  /*b6c0*/  ULDC.64 UR6, c[0x0][0x318] ;  /* 0x0000c60000067ab9 */ /* 0x000fe20000000a00 */
[----:B------:R-:W-:Y:S02]  /*b6d0*/  UIMAD UR4, UR40, UR5, UR4 ;  /* 0x00000005280472a4 */ /* 0x000fe4000f8e0204 */
[----:B------:R-:W-:-:S04]  /*b6e0*/  IMAD.WIDE.U32 R2, R11, UR40, R2 ;  /* 0x000000280b027c25 */ /* 0x000fc8000f8e0002 */
[----:B------:R-:W-:Y:S01]  /*b6f0*/  VIADD R3, R3, UR4 ;  /* 0x0000000403037c36 */ /* 0x000fe20008000000 */
[----:B------:R-:W-:-:S04]  /*b700*/  LEA R16, P1, R2, UR6, 0x1 ;  /* 0x0000000602107c11 */ /* 0x000fc8000f8208ff */
[----:B------:R-:W-:Y:S01]  /*b710*/  LEA.HI.X R2, R2, UR7, R3, 0x1, P1 ;  /* 0x0000000702027c11 */ /* 0x000fe200088f0c03 */
[----:B0-----:R-:W-:Y:S08]  /*b720*/  @!P0 BRA `(.L_x_2453) ;  /* 0x0000002c00c48947 */ /* 0x001ff00003800000 */
.L_x_2494:
        /* <DEDUP_REMOVED lines=23> */
[----:B------:R-:W-:Y:S01]  /*b8a0*/  ULDC.64 UR6, c[0x0][0x2e8] ;  /* 0x0000ba0000067ab9 */ /* 0x000fe20000000a00 */
[----:B------:R-:W-:-:S02]  /*b8b0*/  IADD3 R6, -R28, R3, RZ ;  /* 0x000000031c067210 */ /* 0x000fc40007ffe1ff */
        /* <DEDUP_REMOVED lines=28> */
[----:B------:R-:W2:Y:S01]  /*ba80*/  SHFL.IDX PT, R10, R3, 0x4, 0x181f ;  /* 0x00981f00030a7f89 */ /* 0x000ea200000e0000 */
[----:B---3--:R-:W-:Y:S01]  /*ba90*/  IMAD.MOV.U32 R4, RZ, RZ, R37 ;  /* 0x000000ffff047224 */ /* 0x008fe200078e0025 */
[----:B------:R-:W-:Y:S02]  /*baa0*/  @P1 LEA R37, R19, UR47, 0x1 ;  /* 0x0000002f13251c11 */ /* 0x000fe4000f8e08ff */
[----:B------:R-:W-:Y:S01]  /*bab0*/  @P0 LDGSTS.E.BYPASS.LTC128B.128 [R36+0x18c00], desc[UR44][R20.64], !P3 ;  /* 0x18c0000014240fae */ /* 0x000fe2000d901d6c */
[----:B------:R-:W-:-:S03]  /*bac0*/  @P1 IMAD.WIDE.U32 R8, R26, 0x2, R4 ;  /* 0x000000021a081825 */ /* 0x000fc600078e0004 */
[----:B------:R3:W-:Y:S01]  /*bad0*/  @P0 LDGSTS.E.BYPASS.LTC128B.128 [R36+0x1cc00], desc[UR44][R20.64+0x80], !P2 ;  /* 0x1cc0008014240fae */ /* 0x0007e2000d101d6c */
[C---:B------:R-:W-:Y:S01]  /*bae0*/  ISETP.GE.AND P0, PT, R6.reuse, 0x31, PT ;  /* 0x000000310600780c */ /* 0x040fe20003f06270 */
[----:B0-----:R-:W-:Y:S02]  /*baf0*/  IMAD.MOV.U32 R4, RZ, RZ, R32 ;  /* 0x000000ffff047224 */ /* 0x001fe400078e0020 */
[----:B------:R-:W-:Y:S01]  /*bb00*/  IMAD.MOV.U32 R5, RZ, RZ, R7 ;  /* 0x000000ffff057224 */ /* 0x000fe200078e0007 */
[----:B------:R-:W-:Y:S04]  /*bb10*/  @P1 LDGSTS.E.BYPASS.LTC128B.128 [R37+0x19400], desc[UR44][R8.64], !P3 ;  /* 0x1940000008251fae */ /* 0x000fe8000d901d6c */
[----:B------:R0:W-:Y:S01]  /*bb20*/  @P1 LDGSTS.E.BYPASS.LTC128B.128 [R37+0x1d400], desc[UR44][R8.64+0x80], !P2 ;  /* 0x1d40008008251fae */ /* 0x0001e2000d101d6c */
[----:B------:R-:W-:-:S03]  /*bb30*/  ISETP.GE.AND P1, PT, R6, 0x51, PT ;  /* 0x000000510600780c */ /* 0x000fc60003f26270 */
[----:B------:R-:W4:Y:S01]  /*bb40*/  SHFL.IDX PT, R32, R3, 0x5, 0x181f ;  /* 0x00b81f0003207f89 */ /* 0x000f2200000e0000 */
[----:B------:R-:W-:Y:S01]  /*bb50*/  @P0 IMAD.WIDE.U32 R4, R26, 0x2, R4 ;  /* 0x000000021a040825 */ /* 0x000fe200078e0004 */
[----:B------:R-:W-:Y:S02]  /*bb60*/  @P0 LEA R7, R19, UR47, 0x1 ;  /* 0x0000002f13070c11 */ /* 0x000fe4000f8e08ff */
[----:B---3--:R-:W-:Y:S04]  /*bb70*/  SHFL.IDX PT, R36, R0, 0x6, 0x181f ;  /* 0x00d81f0000247f89 */ /* 0x008fe800000e0000 */
[----:B------:R-:W-:Y:S04]  /*bb80*/  @P0 LDGSTS.E.BYPASS.LTC128B.128 [R7+0x19c00], desc[UR44][R4.64], !P3 ;  /* 0x19c0000004070fae */ /* 0x000fe8000d901d6c */
[----:B------:R3:W-:Y:S01]  /*bb90*/  @P0 LDGSTS.E.BYPASS.LTC128B.128 [R7+0x1dc00], desc[UR44][R4.64+0x80], !P2 ;  /* 0x1dc0008004070fae */ /* 0x0007e2000d101d6c */
[----:B------:R-:W-:-:S03]  /*bba0*/  ISETP.GE.AND P0, PT, R6, 0x41, PT ;  /* 0x000000410600780c */ /* 0x000fc60003f06270 */
[----:B0-----:R-:W0:Y:S04]  /*bbb0*/  SHFL.IDX PT, R37, R0, 0x5, 0x181f ;  /* 0x00b81f0000257f89 */ /* 0x001e2800000e0000 */
[----:B---3--:R-:W3:Y:S01]  /*bbc0*/  SHFL.IDX PT, R7, R3, 0x6, 0x181f ;  /* 0x00d81f0003077f89 */ /* 0x008ee200000e0000 */
[----:B-1----:R-:W-:Y:S02]  /*bbd0*/  IMAD.MOV.U32 R4, RZ, RZ, R14 ;  /* 0x000000ffff047224 */ /* 0x002fe400078e000e */
[----:B--2---:R-:W-:-:S03]  /*bbe0*/  IMAD.MOV.U32 R5, RZ, RZ, R10 ;  /* 0x000000ffff057224 */ /* 0x004fc600078e000a */
[----:B------:R-:W-:Y:S01]  /*bbf0*/  @P0 LEA R10, R19, UR47, 0x1 ;  /* 0x0000002f130a0c11 */ /* 0x000fe2000f8e08ff */
[----:B------:R-:W1:Y:S01]  /*bc00*/  SHFL.IDX PT, R3, R3, 0x7, 0x181f ;  /* 0x00f81f0003037f89 */ /* 0x000e6200000e0000 */
[----:B------:R-:W-:Y:S01]  /*bc10*/  @P0 IMAD.WIDE.U32 R20, R26, 0x2, R4 ;  /* 0x000000021a140825 */ /* 0x000fe200078e0004 */
[----:B----4-:R-:W-:Y:S02]  /*bc20*/  MOV R5, R32 ;  /* 0x0000002000057202 */ /* 0x010fe40000000f00 */
[----:B------:R2:W4:Y:S04]  /*bc30*/  SHFL.IDX PT, R14, R0, 0x7, 0x181f ;  /* 0x00f81f00000e7f89 */ /* 0x00052800000e0000 */
[----:B------:R2:W-:Y:S01]  /*bc40*/  @P0 LDGSTS.E.BYPASS.LTC128B.128 [R10+0x1a400], desc[UR44][R20.64], !P3 ;  /* 0x1a400000140a0fae */ /* 0x0005e2000d901d6c */
[----:B0-----:R-:W-:-:S03]  /*bc50*/  IMAD.MOV.U32 R4, RZ, RZ, R37 ;  /* 0x000000ffff047224 */ /* 0x001fc600078e0025 */
[----:B------:R2:W-:Y:S01]  /*bc60*/  @P0 LDGSTS.E.BYPASS.LTC128B.128 [R10+0x1e400], desc[UR44][R20.64+0x80], !P2 ;  /* 0x1e400080140a0fae */ /* 0x0005e2000d101d6c */
[----:B------:R-:W-:Y:S01]  /*bc70*/  ISETP.GE.AND P0, PT, R6, 0x61, PT ;  /* 0x000000610600780c */ /* 0x000fe20003f06270 */
[----:B------:R-:W-:Y:S01]  /*bc80*/  @P1 IMAD.WIDE.U32 R8, R26, 0x2, R4 ;  /* 0x000000021a081825 */ /* 0x000fe200078e0004 */
[----:B------:R-:W-:-:S03]  /*bc90*/  @P1 LEA R37, R19, UR47, 0x1 ;  /* 0x0000002f13251c11 */ /* 0x000fc6000f8e08ff */
[----:B------:R-:W-:Y:S02]  /*bca0*/  IMAD.MOV.U32 R4, RZ, RZ, R36 ;  /* 0x000000ffff047224 */ /* 0x000fe400078e0024 */
[----:B---3--:R-:W-:Y:S01]  /*bcb0*/  IMAD.MOV.U32 R5, RZ, RZ, R7 ;  /* 0x000000ffff057224 */ /* 0x008fe200078e0007 */
[----:B------:R2:W-:Y:S05]  /*bcc0*/  @P1 LDGSTS.E.BYPASS.LTC128B.128 [R37+0x1ac00], desc[UR44][R8.64], !P3 ;  /* 0x1ac0000008251fae */ /* 0x0005ea000d901d6c */
[----:B------:R-:W-:Y:S01]  /*bcd0*/  @P0 IMAD.WIDE.U32 R4, R26, 0x2, R4 ;  /* 0x000000021a040825 */ /* 0x000fe200078e0004 */
[----:B------:R-:W-:Y:S01]  /*bce0*/  @P0 LEA R7, R19, UR47, 0x1 ;  /* 0x0000002f13070c11 */ /* 0x000fe2000f8e08ff */
[----:B------:R2:W-:Y:S04]  /*bcf0*/  @P1 LDGSTS.E.BYPASS.LTC128B.128 [R37+0x1ec00], desc[UR44][R8.64+0x80], !P2 ;  /* 0x1ec0008008251fae */ /* 0x0005e8000d101d6c */
[----:B------:R2:W-:Y:S04]  /*bd00*/  @P0 LDGSTS.E.BYPASS.LTC128B.128 [R7+0x1b400], desc[UR44][R4.64], !P3 ;  /* 0x1b40000004070fae */ /* 0x0005e8000d901d6c */
[----:B-1--4-:R2:W-:Y:S02]  /*bd10*/  @P0 LDGSTS.E.BYPASS.LTC128B.128 [R7+0x1f400], desc[UR44][R4.64+0x80], !P2 ;  /* 0x1f40008004070fae */ /* 0x0125e4000d101d6c */
.L_x_2512:
        /* <DEDUP_REMOVED lines=17> */
.L_x_2455:
        /* <DEDUP_REMOVED lines=18> */
[----:B------:R-:W-:Y:S01]  /*bf50*/  IMAD.U32 R4, RZ, RZ, UR4 ;  /* 0x00000004ff047e24 */ /* 0x000fe2000f8e00ff */
[----:B------:R-:W-:Y:S01]  /*bf60*/  MOV R5, UR5 ;  /* 0x0000000500057c02 */ /* 0x000fe20008000f00 */
[----:B------:R-:W0:Y:S01]  /*bf70*/  LDC.64 R14, c[0x4][R14] ;  /* 0x010000000e0e7b82 */ /* 0x000e220000000a00 */
[----:B------:R-:W-:Y:S01]  /*bf80*/  IMAD.U32 R6, RZ, RZ, UR6 ;  /* 0x00000006ff067e24 */ /* 0x000fe2000f8e00ff */
[----:B------:R-:W-:Y:S01]  /*bf90*/  MOV R12, 0x1 ;  /* 0x00000001000c7802 */ /* 0x000fe20000000f00 */
[----:B------:R-:W-:Y:S02]  /*bfa0*/  IMAD.U32 R7, RZ, RZ, UR7 ;  /* 0x00000007ff077e24 */ /* 0x000fe4000f8e00ff */
[----:B------:R-:W-:-:S02]  /*bfb0*/  IMAD.U32 R10, RZ, RZ, UR8 ;  /* 0x00000008ff0a7e24 */ /* 0x000fc4000f8e00ff */
[----:B------:R-:W-:Y:S02]  /*bfc0*/  IMAD.U32 R11, RZ, RZ, UR9 ;  /* 0x00000009ff0b7e24 */ /* 0x000fe4000f8e00ff */
[----:B------:R-:W-:Y:S02]  /*bfd0*/  IMAD.MOV.U32 R8, RZ, RZ, 0x70 ;  /* 0x00000070ff087424 */ /* 0x000fe400078e00ff */
[----:B------:R-:W-:-:S07]  /*bfe0*/  IMAD.MOV.U32 R13, RZ, RZ, RZ ;  /* 0x000000ffff0d7224 */ /* 0x000fce00078e00ff */
[----:B------:R-:W-:-:S07]  /*bff0*/  LEPC R20, `(.L_x_2456) ;  /* 0x000000001014794e */ /* 0x000fce0000000000 */
[----:B0-----:R-:W-:Y:S05]  /*c000*/  CALL.ABS.NOINC R14 ;  /* 0x000000000e007343 */ /* 0x001fea0003c00000 */
.L_x_2456:
[----:B------:R-:W-:Y:S01]  /*c010*/  UISETP.NE.AND UP0, UPT, UR50, URZ, UPT ;  /* 0x0000003f3200728c */ /* 0x000fe2000bf05270 */
[----:B------:R-:W-:Y:S01]  /*c020*/  IMAD.U32 R4, RZ, RZ, UR38 ;  /* 0x00000026ff047e24 */ /* 0x000fe2000f8e00ff */
[----:B------:R-:W0:Y:S01]  /*c030*/  LDC R0, c[0x0][0x448] ;  /* 0x00011200ff007b82 */ /* 0x000e220000000800 */
[----:B------:R-:W-:Y:S01]  /*c040*/  IADD3 R3, R33, R28, RZ ;  /* 0x0000001c21037210 */ /* 0x000fe20007ffe0ff */
[----:B------:R-:W-:Y:S01]  /*c050*/  IMAD.U32 R7, RZ, RZ, UR48 ;  /* 0x00000030ff077e24 */ /* 0x000fe2000f8e00ff */
[----:B------:R-:W-:Y:S01]  /*c060*/  ULDC.64 UR4, c[0x0][0x2e0] ;  /* 0x0000b80000047ab9 */ /* 0x000fe20000000a00 */
[----:B------:R-:W-:Y:S01]  /*c070*/  PLOP3.LUT P0, PT, PT, PT, UP0, 0x80, 0x0 ;  /* 0x000000000000781c */ /* 0x000fe20003f0f008 */
[----:B------:R-:W-:Y:S01]  /*c080*/  IMAD.MOV.U32 R6, RZ, RZ, R4 ;  /* 0x000000ffff067224 */ /* 0x000fe200078e0004 */
[----:B------:R-:W-:Y:S01]  /*c090*/  PLOP3.LUT P1, PT, PT, PT, UP0, 0x80, 0x0 ;  /* 0x000000000000781c */ /* 0x000fe20003f2f008 */
[----:B------:R-:W-:Y:S01]  /*c0a0*/  IMAD.U32 R4, RZ, RZ, UR49 ;  /* 0x00000031ff047e24 */ /* 0x000fe2000f8e00ff */
[----:B------:R-:W-:Y:S01]  /*c0b0*/  ULDC.64 UR6, c[0x0][0x280] ;  /* 0x0000a00000067ab9 */ /* 0x000fe20000000a00 */
[----:B------:R-:W-:-:S02]  /*c0c0*/  IMAD R32, R32, UR4, RZ ;  /* 0x0000000420207c24 */ /* 0x000fc4000f8e02ff */
[----:B------:R-:W-:Y:S02]  /*c0d0*/  IMAD R3, R4, 0x80, R3 ;  /* 0x0000008004037824 */ /* 0x000fe400078e0203 */
[----:B------:R-:W-:Y:S01]  /*c0e0*/  IMAD.WIDE.U32 R6, R35, UR4, R6 ;  /* 0x0000000423067c25 */ /* 0x000fe2000f8e0006 */
[----:B------:R-:W-:-:S03]  /*c0f0*/  @UP0 ULDC UR4, c[0x0][0x44c] ;  /* 0x0001130000040ab9 */ /* 0x000fc60000000800 */
[----:B------:R-:W-:Y:S01]  /*c100*/  @P0 IMAD.HI.U32 R4, R3, UR4, RZ ;  /* 0x0000000403040c27 */ /* 0x000fe2000f8e00ff */
[----:B------:R-:W-:-:S03]  /*c110*/  @UP0 ULDC UR4, c[0x0][0x450] ;  /* 0x0001140000040ab9 */ /* 0x000fc60000000800 */
[----:B------:R-:W-:Y:S01]  /*c120*/  IMAD.MOV.U32 R9, RZ, RZ, R3 ;  /* 0x000000ffff097224 */ /* 0x000fe200078e0003 */
[----:B------:R-:W-:Y:S01]  /*c130*/  @P1 SHF.R.U32.HI R9, RZ, UR4, R4 ;  /* 0x00000004ff091c19 */ /* 0x000fe20008011604 */
[----:B------:R-:W-:Y:S02]  /*c140*/  IMAD.U32 R5, RZ, RZ, UR39 ;  /* 0x00000027ff057e24 */ /* 0x000fe4000f8e00ff */
[----:B------:R-:W-:Y:S01]  /*c150*/  IMAD R5, R35, UR5, R32 ;  /* 0x0000000523057c24 */ /* 0x000fe2000f8e0220 */
[----:B------:R-:W-:Y:S01]  /*c160*/  ULDC.64 UR4, c[0x0][0x2d0] ;  /* 0x0000b40000047ab9 */ /* 0x000fe20000000a00 */
[----:B------:R-:W-:Y:S02]  /*c170*/  IMAD.MOV R4, RZ, RZ, -R9 ;  /* 0x000000ffff047224 */ /* 0x000fe400078e0a09 */
[----:B------:R-:W-:Y:S02]  /*c180*/  IMAD.IADD R7, R7, 0x1, R5 ;  /* 0x0000000107077824 */ /* 0x000fe400078e0205 */
        /* <DEDUP_REMOVED lines=8> */
[----:B------:R-:W-:Y:S02]  /*c210*/  IADD3 R5, R5, R9, RZ ;  /* 0x0000000905057210 */ /* 0x000fe40007ffe0ff */
        /* <DEDUP_REMOVED lines=11> */
[----:B------:R-:W-:Y:S01]  /*c2d0*/  IMAD.U32 R3, RZ, RZ, UR49 ;  /* 0x00000031ff037e24 */ /* 0x000fe2000f8e00ff */
[----:B------:R-:W-:Y:S02]  /*c2e0*/  ULDC UR4, c[0x0][0x288] ;  /* 0x0000a20000047ab9 */ /* 0x000fe40000000800 */
[----:B------:R-:W0:Y:S01]  /*c2f0*/  SHFL.IDX PT, R4, R6, RZ, 0x181f ;  /* 0x00181fff06047589 */ /* 0x000e2200000e0000 */
[----:B------:R-:W-:Y:S02]  /*c300*/  IMAD R0, R0, UR4, RZ ;  /* 0x0000000400007c24 */ /* 0x000fe4000f8e02ff */
[----:B------:R-:W-:Y:S01]  /*c310*/  IMAD R3, R3, 0x80, R28 ;  /* 0x0000008003037824 */ /* 0x000fe200078e021c */
[----:B------:R-:W-:Y:S03]  /*c320*/  SHFL.IDX PT, R8, R7, 0x1, 0x181f ;  /* 0x00381f0007087f89 */ /* 0x000fe600000e0000 */
[C---:B------:R-:W-:Y:S01]  /*c330*/  VIADD R9, R3.reuse, 0x10 ;  /* 0x0000001003097836 */ /* 0x040fe20000000000 */
[C---:B------:R-:W-:Y:S01]  /*c340*/  ISETP.GE.AND P2, PT, R3.reuse, R0, PT ;  /* 0x000000000300720c */ /* 0x040fe20003f46270 */
[----:B------:R-:W1:Y:S01]  /*c350*/  SHFL.IDX PT, R14, R6, 0x1, 0x181f ;  /* 0x00381f00060e7f89 */ /* 0x000e6200000e0000 */
[----:B------:R-:W-:-:S03]  /*c360*/  VIADD R11, R3, 0x20 ;  /* 0x00000020030b7836 */ /* 0x000fc60000000000 */
[----:B------:R-:W-:Y:S08]  /*c370*/  SHFL.IDX PT, R10, R7, 0x3, 0x181f ;  /* 0x00781f00070a7f89 */ /* 0x000ff000000e0000 */
[----:B------:R-:W-:Y:S01]  /*c380*/  @!P2 LEA R21, R19, UR47, 0x1 ;  /* 0x0000002f1315ac11 */ /* 0x000fe2000f8e08ff */
[----:B0-----:R-:W-:-:S05]  /*c390*/  @!P2 IMAD.WIDE.U32 R4, R26, 0x2, R4 ;  /* 0x000000021a04a825 */ /* 0x001fca00078e0004 */
[----:B------:R-:W-:Y:S04]  /*c3a0*/  @!P2 LDGSTS.E.BYPASS.LTC128B.128 [R21+0x10400], desc[UR44][R4.64], !P0 ;  /* 0x104000000415afae */ /* 0x000fe8000c101d6c */
[----:B------:R1:W-:Y:S01]  /*c3b0*/  @!P2 LDGSTS.E.BYPASS.LTC128B.128 [R21+0x14400], desc[UR44][R4.64+0x80], !P1 ;  /* 0x144000800415afae */ /* 0x0003e2000c901d6c */
[----:B------:R-:W-:Y:S01]  /*c3c0*/  ISETP.GE.AND P2, PT, R9, R0, PT ;  /* 0x000000000900720c */ /* 0x000fe20003f46270 */
[----:B-1----:R-:W-:Y:S01]  /*c3d0*/  IMAD.MOV.U32 R4, RZ, RZ, R14 ;  /* 0x000000ffff047224 */ /* 0x002fe200078e000e */
[----:B------:R-:W-:Y:S01]  /*c3e0*/  MOV R5, R8 ;  /* 0x0000000800057202 */ /* 0x000fe20000000f00 */
[----:B------:R-:W-:Y:S10]  /*c3f0*/  SHFL.IDX PT, R14, R6, 0x3, 0x181f ;  /* 0x00781f00060e7f89 */ /* 0x000ff400000e0000 */
[----:B------:R-:W-:Y:S01]  /*c400*/  @!P2 LEA R35, R19, UR47, 0x1 ;  /* 0x0000002f1323ac11 */ /* 0x000fe2000f8e08ff */
[----:B------:R-:W-:-:S02]  /*c410*/  @!P2 IMAD.WIDE.U32 R8, R26, 0x2, R4 ;  /* 0x000000021a08a825 */ /* 0x000fc400078e0004 */
        /* <DEDUP_REMOVED lines=24> */
[----:B-1----:R-:W-:-:S09]  /*c5a0*/  IADD3 R9, R3, 0x50, RZ ;  /* 0x0000005003097810 */ /* 0x002fd20007ffe0ff */
        /* <DEDUP_REMOVED lines=20> */
.L_x_2529:
[----:B------:R-:W-:Y:S01]  /*c6f0*/  VIADD R3, R3, 0x70 ;  /* 0x0000007003037836 */ /* 0x000fe20000000000 */
[----:B------:R-:W-:Y:S01]  /*c700*/  BSSY B0, `(.L_x_2458) ;  /* 0x000000e000007945 */ /* 0x000fe20003800000 */
[----:B-12---:R-:W-:Y:S01]  /*c710*/  MOV R4, R14 ;  /* 0x0000000e00047202 */ /* 0x006fe20000000f00 */
[----:B------:R-:W-:Y:S02]  /*c720*/  IMAD.MOV.U32 R5, RZ, RZ, R10 ;  /* 0x000000ffff057224 */ /* 0x000fe400078e000a */
        /* <DEDUP_REMOVED lines=11> */
.L_x_2459:
[----:B------:R-:W-:Y:S05]  /*c7e0*/  BSYNC B0 ;  /* 0x0000000000007941 */ /* 0x000fea0003800000 */
.L_x_2458:
        /* <DEDUP_REMOVED lines=9> */
.L_x_2530:
[----:B------:R-:W-:Y:S02]  /*c880*/  IMAD.MOV.U32 R8, RZ, RZ, 0x1 ;  /* 0x00000001ff087424 */ /* 0x000fe400078e00ff */
[----:B------:R-:W-:Y:S01]  /*c890*/  IMAD.MOV.U32 R10, RZ, RZ, RZ ;  /* 0x000000ffff0a7224 */ /* 0x000fe200078e00ff */
[----:B------:R-:W-:Y:S06]  /*c8a0*/  @!P1 BRA `(.L_x_2461) ;  /* 0x00000010002c9947 */ /* 0x000fec0003800000 */
[----:B------:R-:W-:Y:S01]  /*c8b0*/  UIADD3 UR4, UR43, 0x1, URZ ;  /* 0x000000012b047890 */ /* 0x000fe2000fffe03f */
[----:B0-----:R-:W-:Y:S01]  /*c8c0*/  LOP3.LUT R0, RZ, UR42, RZ, 0x33, !PT ;  /* 0x0000002aff007c12 */ /* 0x001fe2000f8e33ff */
[----:B------:R-:W-:Y:S01]  /*c8d0*/  ULOP3.LUT UR5, URZ, UR46, URZ, 0x33, !UPT ;  /* 0x0000002e3f057292 */ /* 0x000fe2000f8e333f */
[----:B------:R-:W-:Y:S01]  /*c8e0*/  IADD3 R31, R33, R31, R28 ;  /* 0x0000001f211f7210 */ /* 0x000fe20007ffe01c */
[----:B------:R-:W-:Y:S01]  /*c8f0*/  UIMAD UR4, UR4, UR37, URZ ;  /* 0x00000025040472a4 */ /* 0x000fe2000f8e023f */
[----:B------:R-:W-:Y:S01]  /*c900*/  BSSY B0, `(.L_x_2461) ;  /* 0x0000105000007945 */ /* 0x000fe20003800000 */
[----:B------:R-:W-:Y:S01]  /*c910*/  MOV R9, 0x1 ;  /* 0x0000000100097802 */ /* 0x000fe20000000f00 */
[----:B------:R-:W-:Y:S02]  /*c920*/  IMAD.MOV.U32 R20, RZ, RZ, RZ ;  /* 0x000000ffff147224 */ /* 0x000fe400078e00ff */
[----:B------:R-:W-:Y:S01]  /*c930*/  VIADD R31, R31, 0xfffffe80 ;  /* 0xfffffe801f1f7836 */ /* 0x000fe20000000000 */
[----:B------:R-:W-:Y:S01]  /*c940*/  LOP3.LUT R3, RZ, UR4, RZ, 0x33, !PT ;  /* 0x00000004ff037c12 */ /* 0x000fe2000f8e33ff */
[----:B------:R-:W-:-:S02]  /*c950*/  ULDC UR4, c[0x0][0x2f4] ;  /* 0x0000bd0000047ab9 */ /* 0x000fc40000000800 */
[----:B------:R-:W-:Y:S02]  /*c960*/  ISETP.GE.AND P2, PT, R26, UR4, PT ;  /* 0x000000041a007c0c */ /* 0x000fe4000bf46270 */
[----:B------:R-:W-:Y:S02]  /*c970*/  VIMNMX3 R0, R0, UR5, R3, !PT ;  /* 0x0000000500007c0f */ /* 0x000fe4000f800103 */
[----:B------:R-:W-:Y:S02]  /*c980*/  IADD3 R3, -R28, UR41, RZ ;  /* 0x000000291c037c10 */ /* 0x000fe4000fffe1ff */
[----:B------:R-:W-:Y:S01]  /*c990*/  ISETP.GE.AND P1, PT, R25, UR4, PT ;  /* 0x0000000419007c0c */ /* 0x000fe2000bf26270 */
[C---:B------:R-:W-:Y:S01]  /*c9a0*/  IMAD R21, R0.reuse, -0x80, R31 ;  /* 0xffffff8000157824 */ /* 0x040fe200078e021f */
[C---:B------:R-:W-:Y:S01]  /*c9b0*/  IADD3 R22, -R0.reuse, -0x2, RZ ;  /* 0xfffffffe00167810 */ /* 0x040fe20007ffe1ff */
[----:B------:R-:W-:-:S04]  /*c9c0*/  IMAD R3, R0, 0x80, R3 ;  /* 0x0000008000037824 */ /* 0x000fc800078e0203 */
[----:B------:R-:W-:-:S07]  /*c9d0*/  VIADD R31, R3, 0x100 ;  /* 0x00000100031f7836 */ /* 0x000fce0000000000 */
.L_x_2474:
        /* <DEDUP_REMOVED lines=26> */
.L_x_2462:
[----:B------:R-:W-:Y:S01]  /*cb80*/  LEA R34, R10, UR47, 0x3 ;  /* 0x0000002f0a227c11 */ /* 0x000fe2000f8e18ff */
[----:B------:R-:W-:Y:S01]  /*cb90*/  BSSY B1, `(.L_x_2463) ;  /* 0x0000004000017945 */ /* 0x000fe20003800000 */
[----:B------:R-:W-:-:S04]  /*cba0*/  SHF.L.U32 R3, R8, 0x1f, RZ ;  /* 0x0000001f08037819 */ /* 0x000fc800000006ff */
[----:B------:R-:W0:Y:S02]  /*cbb0*/  SYNCS.PHASECHK.TRANS64.TRYWAIT P0, [R34+URZ+0x28840], R3 ;  /* 0x02884003220075a7 */ /* 0x000e24000800017f */
[----:B0-----:R-:W-:Y:S05]  /*cbc0*/  @!P0 BRA `(.L_x_2464) ;  /* 0x0000002c00c88947 */ /* 0x001fea0003800000 */
.L_x_2531:
[----:B------:R-:W-:Y:S05]  /*cbd0*/  BSYNC B1 ;  /* 0x0000000000017941 */ /* 0x000fea0003800000 */
.L_x_2463:
        /* <DEDUP_REMOVED lines=26> */
[----:B------:R-:W-:Y:S02]  /*cd80*/  LEA.HI.X R5, R4, UR7, R5, 0x1, P0 ;  /* 0x0000000704057c11 */ /* 0x000fe400080f0c05 */
[----:B------:R-:W-:Y:S01]  /*cd90*/  LEA R4, R10, R19, 0xe ;  /* 0x000000130a047211 */ /* 0x000fe200078e70ff */
        /* <DEDUP_REMOVED lines=47> */
.L_x_2549:
        /* <DEDUP_REMOVED lines=9> */
.L_x_2466:
        /* <DEDUP_REMOVED lines=10> */
.L_x_2467:
[----:B------:R2:W-:Y:S01]  /*d1c0*/  SYNCS.ARRIVE.TRANS64.A1T0 RZ, [R34+URZ+0x28830], RZ ;  /* 0x028830ff22ff79a7 */ /* 0x0005e2000810003f */
[----:B------:R-:W-:Y:S05]  /*d1d0*/  @!P4 BRA `(.L_x_2468) ;  /* 0x000000000004c947 */ /* 0x000fea0003800000 */
[----:B------:R-:W-:Y:S01]  /*d1e0*/  BPT.TRAP 0x1 ;  /* 0x000000040000795c */ /* 0x000fe20000300000 */
.L_x_2468:
[----:B------:R-:W-:Y:S01]  /*d1f0*/  SHF.L.U32 R5, R9, 0x1f, RZ ;  /* 0x0000001f09057819 */ /* 0x000fe200000006ff */
[----:B------:R-:W-:Y:S01]  /*d200*/  BSSY B1, `(.L_x_2469) ;  /* 0x0000004000017945 */ /* 0x000fe20003800000 */
[----:B------:R-:W-:-:S04]  /*d210*/  LEA R0, R20, UR47, 0x3 ;  /* 0x0000002f14007c11 */ /* 0x000fc8000f8e18ff */
[----:B------:R-:W3:Y:S02]  /*d220*/  SYNCS.PHASECHK.TRANS64.TRYWAIT P0, [R0+URZ+0x28860], R5 ;  /* 0x02886005000075a7 */ /* 0x000ee4000800017f */
[----:B---3--:R-:W-:Y:S05]  /*d230*/  @!P0 BRA `(.L_x_2470) ;  /* 0x00000030009c8947 */ /* 0x008fea0003800000 */
.L_x_2550:
[----:B------:R-:W-:Y:S05]  /*d240*/  BSYNC B1 ;  /* 0x0000000000017941 */ /* 0x000fea0003800000 */
.L_x_2469:
        /* <DEDUP_REMOVED lines=15> */
[----:B------:R-:W1:Y:S01]  /*d340*/  SHFL.IDX PT, R14, R16, 0x2, 0x181f ;  /* 0x00581f00100e7f89 */ /* 0x000e6200000e0000 */
[----:B------:R-:W-:Y:S02]  /*d350*/  IADD3.X R13, RZ, R6, RZ, P0, !PT ;  /* 0x00000006ff0d7210 */ /* 0x000fe400007fe4ff */
        /* <DEDUP_REMOVED lines=45> */
.L_x_2568:
        /* <DEDUP_REMOVED lines=21> */
.L_x_2472:
        /* <DEDUP_REMOVED lines=10> */
.L_x_2473:
[----:B------:R-:W-:Y:S01]  /*d820*/  R2UR UR4, R24 ;  /* 0x00000000180472ca */ /* 0x000fe200000e0000 */
[----:B------:R-:W-:Y:S01]  /*d830*/  ULDC.64 UR6, c[0x0][0x330] ;  /* 0x0000cc0000067ab9 */ /* 0x000fe20000000a00 */
[----:B------:R-:W-:Y:S01]  /*d840*/  IMAD.MOV.U32 R5, RZ, RZ, R33 ;  /* 0x000000ffff057224 */ /* 0x000fe200078e0021 */
[----:B------:R-:W-:Y:S01]  /*d850*/  IADD3 R22, R22, -0x1, RZ ;  /* 0xffffffff16167810 */ /* 0x000fe20007ffe0ff */
[----:B0-----:R-:W-:Y:S01]  /*d860*/  IMAD.U32 R3, RZ, RZ, UR6 ;  /* 0x00000006ff037e24 */ /* 0x001fe2000f8e00ff */
[----:B------:R0:W-:Y:S01]  /*d870*/  SYNCS.ARRIVE.TRANS64.A1T0 RZ, [R0+URZ+0x28850], RZ ;  /* 0x028850ff00ff79a7 */ /* 0x0001e2000810003f */
[----:B------:R-:W-:Y:S02]  /*d880*/  VIADD R31, R31, 0x80 ;  /* 0x000000801f1f7836 */ /* 0x000fe40000000000 */
[----:B------:R-:W-:-:S04]  /*d890*/  IMAD.WIDE.U32 R4, R3, UR40, R4 ;  /* 0x0000002803047c25 */ /* 0x000fc8000f8e0004 */
[----:B------:R-:W-:Y:S01]  /*d8a0*/  VIADD R21, R21, 0xffffff80 ;  /* 0xffffff8015157836 */ /* 0x000fe20000000000 */
        /* <DEDUP_REMOVED lines=11> */
.L_x_2461:
[----:B------:R-:W-:-:S13]  /*d960*/  ISETP.NE.AND P0, PT, R18, 0x3, PT ;  /* 0x000000031200780c */ /* 0x000fda0003f05270 */
[----:B------:R-:W-:Y:S05]  /*d970*/  @!P0 BRA `(.L_x_2475) ;  /* 0x0000000000048947 */ /* 0x000fea0003800000 */
[----:B------:R-:W-:Y:S01]  /*d980*/  BPT.TRAP 0x1 ;  /* 0x000000040000795c */ /* 0x000fe20000300000 */
.L_x_2475:
        /* <DEDUP_REMOVED lines=9> */
.L_x_2569:
[----:B------:R-:W-:Y:S05]  /*da20*/  BSYNC B0 ;  /* 0x0000000000007941 */ /* 0x000fea0003800000 */
.L_x_2476:
        /* <DEDUP_REMOVED lines=31> */
[----:B------:R-:W5:Y:S01]  /*dc20*/  SHFL.IDX PT, R19, R2, 0x5, 0x181f ;  /* 0x00b81f0002137f89 */ /* 0x000f6200000e0000 */
[----:B0-----:R-:W-:-:S03]  /*dc30*/  MOV R12, R24 ;  /* 0x00000018000c7202 */ /* 0x001fc60000000f00 */
[----:B------:R-:W0:Y:S01]  /*dc40*/  SHFL.IDX PT, R14, R16, 0x5, 0x181f ;  /* 0x00b81f00100e7f89 */ /* 0x000e2200000e0000 */
[----:B-1----:R-:W-:Y:S01]  /*dc50*/  IMAD.MOV.U32 R13, RZ, RZ, R9 ;  /* 0x000000ffff0d7224 */ /* 0x002fe200078e0009 */
[----:B------:R-:W-:Y:S02]  /*dc60*/  MOV R9, RZ ;  /* 0x000000ff00097202 */ /* 0x000fe40000000f00 */
        /* <DEDUP_REMOVED lines=32> */
.L_x_2587:
        /* <DEDUP_REMOVED lines=12> */
.L_x_2479:
        /* <DEDUP_REMOVED lines=10> */
.L_x_2480:
[----:B------:R1:W-:Y:S02]  /*dfd0*/  SYNCS.ARRIVE.TRANS64.A1T0 RZ, [R0+URZ+0x28850], RZ ;  /* 0x028850ff00ff79a7 */ /* 0x0003e4000810003f */
[----:B-1----:R-:W-:-:S05]  /*dfe0*/  VIADD R0, R10, 0x1 ;  /* 0x000000010a007836 */ /* 0x002fca0000000000 */
[----:B------:R-:W-:-:S04]  /*dff0*/  ISETP.NE.AND P0, PT, R0, 0x2, PT ;  /* 0x000000020000780c */ /* 0x000fc80003f05270 */
[----:B0-----:R-:W-:Y:S02]  /*e000*/  SEL R3, RZ, 0x1, P0 ;  /* 0x00000001ff037807 */ /* 0x001fe40000000000 */
[----:B------:R-:W-:Y:S02]  /*e010*/  SEL R0, R0, RZ, P0 ;  /* 0x000000ff00007207 */ /* 0x000fe40000000000 */
[----:B------:R-:W-:-:S07]  /*e020*/  LOP3.LUT R8, R8, R3, RZ, 0x3c, !PT ;  /* 0x0000000308087212 */ /* 0x000fce00078e3cff */
.L_x_2446:
[----:B------:R-:W0:Y:S01]  /*e030*/  S2R R3, SR_CgaCtaId ;  /* 0x0000000000037919 */ /* 0x000e220000008800 */
[----:B------:R-:W-:Y:S02]  /*e040*/  MOV R2, 0x400 ;  /* 0x0000040000027802 */ /* 0x000fe40000000f00 */
[----:B------:R-:W-:Y:S02]  /*e050*/  SHF.L.U32 R9, R9, 0x1f, RZ ;  /* 0x0000001f09097819 */ /* 0x000fe400000006ff */
[----:B0-----:R-:W-:-:S04]  /*e060*/  LEA R7, R3, R2, 0x18 ;  /* 0x0000000203077211 */ /* 0x001fc800078ec0ff */
[----:B------:R-:W0:Y:S02]  /*e070*/  SYNCS.PHASECHK.TRANS64.TRYWAIT P0, [R7+URZ+0x28820], R9 ;  /* 0x02882009070075a7 */ /* 0x000e24000800017f */
[----:B0-----:R-:W-:Y:S05]  /*e080*/  @!P0 BRA `(.L_x_2481) ;  /* 0x00000038007c8947 */ /* 0x001fea0003800000 */
.L_x_2588:
[----:B------:R-:W-:-:S03]  /*e090*/  UMOV UR4, 0xffffffff ;  /* 0xffffffff00047882 */ /* 0x000fc60000000000 */
[----:B------:R-:W-:Y:S05]  /*e0a0*/  BRA.DIV UR4, `(.L_x_2482) ;  /* 0x0000003a04887947 */ /* 0x000fea000b800000 */
[----:B------:R1:W3:Y:S02]  /*e0b0*/  SHFL.IDX PT, R14, R17, RZ, 0x1f ;  /* 0x00001fff110e7589 */ /* 0x0002e400000e0000 */
.L_x_2591:
[----:B---3--:R-:W-:-:S13]  /*e0c0*/  ISETP.NE.AND P0, PT, R14, RZ, PT ;  /* 0x000000ff0e00720c */ /* 0x008fda0003f05270 */
[----:B------:R-:W-:Y:S05]  /*e0d0*/  @P0 BRA `(.L_x_2402) ;  /* 0x0000000000880947 */ /* 0x000fea0003800000 */
[----:B------:R-:W-:-:S03]  /*e0e0*/  UMOV UR4, 0xffffffff ;  /* 0xffffffff00047882 */ /* 0x000fc60000000000 */
[----:B------:R-:W-:Y:S05]  /*e0f0*/  BRA.DIV UR4, `(.L_x_2483) ;  /* 0x0000003a049c7947 */ /* 0x000fea000b800000 */
[----:B------:R-:W-:-:S13]  /*e100*/  ELECT P6, URZ, PT ;  /* 0x00000000003f782f */ /* 0x000fda00038c0000 */
.L_x_2594:
[----:B------:R-:W-:Y:S05]  /*e110*/  @!P6 BRA `(.L_x_2402) ;  /* 0x000000000078e947 */ /* 0x000fea0003800000 */
[----:B------:R-:W-:-:S06]  /*e120*/  ULOP3.LUT UR4, UR36, 0x2, URZ, 0xfc, !UPT ;  /* 0x0000000224047892 */ /* 0x000fcc000f8efc3f */
[----:B------:R-:W-:-:S05]  /*e130*/  IMAD.U32 R2, RZ, RZ, UR4 ;  /* 0x00000004ff027e24 */ /* 0x000fca000f8e00ff */
[----:B------:R-:W-:-:S13]  /*e140*/  ISETP.NE.AND P0, PT, R2, 0x3, PT ;  /* 0x000000030200780c */ /* 0x000fda0003f05270 */
[----:B------:R-:W-:Y:S05]  /*e150*/  @!P0 BRA `(.L_x_2484) ;  /* 0x0000000000048947 */ /* 0x000fea0003800000 */
[----:B------:R-:W-:Y:S01]  /*e160*/  BPT.TRAP 0x1 ;  /* 0x000000040000795c */ /* 0x000fe20000300000 */
.L_x_2484:
[----:B------:R-:W-:Y:S01]  /*e170*/  IMAD R5, R0, 0x8, R7 ;  /* 0x0000000800057824 */ /* 0x000fe200078e0207 */
[----:B------:R-:W-:Y:S02]  /*e180*/  SHF.L.U32 R2, R8, 0x1f, RZ ;  /* 0x0000001f08027819 */ /* 0x000fe400000006ff */
[----:B------:R-:W-:Y:S02]  /*e190*/  IADD3 R0, R0, 0x1, RZ ;  /* 0x0000000100007810 */ /* 0x000fe40007ffe0ff */
[----:B------:R-:W3:Y:S02]  /*e1a0*/  SYNCS.PHASECHK.TRANS64.TRYWAIT P1, [R5+URZ+0x28840], R2 ;  /* 0x02884002050075a7 */ /* 0x000ee4000802017f */
[----:B------:R-:W-:-:S04]  /*e1b0*/  ISETP.NE.AND P2, PT, R0, 0x2, PT ;  /* 0x000000020000780c */ /* 0x000fc80003f45270 */
[----:B------:R-:W-:Y:S01]  /*e1c0*/  SEL R3, RZ, 0x1, P2 ;  /* 0x00000001ff037807 */ /* 0x000fe20001000000 */
[----:B---3--:R-:W-:Y:S08]  /*e1d0*/  @!P1 BRA `(.L_x_2485) ;  /* 0x0000003800849947 */ /* 0x008ff00003800000 */
.L_x_2595:
[----:B------:R-:W-:Y:S02]  /*e1e0*/  SEL R0, R0, RZ, P2 ;  /* 0x000000ff00007207 */ /* 0x000fe40001000000 */
[----:B------:R-:W-:Y:S01]  /*e1f0*/  LOP3.LUT R3, R8, R3, RZ, 0x3c, !PT ;  /* 0x0000000308037212 */ /* 0x000fe200078e3cff */
[----:B------:R-:W-:Y:S06]  /*e200*/  @!P0 BRA `(.L_x_2486) ;  /* 0x0000000000048947 */ /* 0x000fec0003800000 */
[----:B------:R-:W-:Y:S01]  /*e210*/  BPT.TRAP 0x1 ;  /* 0x000000040000795c */ /* 0x000fe20000300000 */
.L_x_2486:
[----:B0-----:R-:W-:Y:S01]  /*e220*/  IMAD R7, R0, 0x8, R7 ;  /* 0x0000000800077824 */ /* 0x001fe200078e0207 */
[----:B------:R-:W-:-:S04]  /*e230*/  SHF.L.U32 R0, R3, 0x1f, RZ ;  /* 0x0000001f03007819 */ /* 0x000fc800000006ff */
[----:B------:R-:W0:Y:S02]  /*e240*/  SYNCS.PHASECHK.TRANS64.TRYWAIT P1, [R7+URZ+0x28840], R0 ;  /* 0x02884000070075a7 */ /* 0x000e24000802017f */
[----:B0-----:R-:W-:Y:S05]  /*e250*/  @!P1 BRA `(.L_x_2487) ;  /* 0x0000003800789947 */ /* 0x001fea0003800000 */
.L_x_2596:
[----:B------:R-:W-:Y:S05]  /*e260*/  @!P0 BRA `(.L_x_2488) ;  /* 0x0000000000048947 */ /* 0x000fea0003800000 */
[----:B------:R-:W-:Y:S01]  /*e270*/  BPT.TRAP 0x1 ;  /* 0x000000040000795c */ /* 0x000fe20000300000 */
.L_x_2488:
[----:B------:R-:W4:Y:S02]  /*e280*/  SYNCS.PHASECHK.TRANS64.TRYWAIT P1, [R5+URZ+0x28860], R2 ;  /* 0x02886002050075a7 */ /* 0x000f24000802017f */
[----:B----4-:R-:W-:Y:S05]  /*e290*/  @!P1 BRA `(.L_x_2489) ;  /* 0x00000038007c9947 */ /* 0x010fea0003800000 */
.L_x_2597:
[----:B------:R-:W-:Y:S05]  /*e2a0*/  @!P0 BRA `(.L_x_2490) ;  /* 0x0000000000048947 */ /* 0x000fea0003800000 */
[----:B------:R-:W-:Y:S01]  /*e2b0*/  BPT.TRAP 0x1 ;  /* 0x000000040000795c */ /* 0x000fe20000300000 */
.L_x_2490:
[----:B------:R0:W0:Y:S02]  /*e2c0*/  SYNCS.PHASECHK.TRANS64.TRYWAIT P0, [R7+URZ+0x28860], R0 ;  /* 0x02886000070075a7 */ /* 0x000024000800017f */
[----:B0-----:R-:W-:Y:S05]  /*e2d0*/  @!P0 NANOSLEEP.SYNCS 0x989680 ;  /* 0x009896800000895d */ /* 0x001fea0003900000 */
[----:B------:R-:W0:Y:S02]  /*e2e0*/  @!P0 SYNCS.PHASECHK.TRANS64 P0, [R7+URZ+0x28860], R0 ;  /* 0x02886000070085a7 */ /* 0x000e24000800007f */
[----:B0-----:R-:W-:Y:S05]  /*e2f0*/  @!P0 BRA `(.L_x_2490) ;  /* 0xfffffffc00f08947 */ /* 0x001fea000383ffff */
.L_x_2402:
[----:B------:R-:W-:Y:S05]  /*e300*/  BSYNC B6 ;  /* 0x0000000000067941 */ /* 0x000fea0003800000 */
.L_x_2399:
[----:B------:R-:W-:Y:S05]  /*e310*/  EXIT ;  /* 0x000000000000794d */ /* 0x000fea0003800000 */
.L_x_2406:
[----:B0-----:R-:W-:-:S04]  /*e320*/  IMAD.U32 R3, RZ, RZ, UR41 ;  /* 0x00000029ff037e24 */ /* 0x001fc8000f8e00ff */
[----:B------:R0:W1:Y:S03]  /*e330*/  SYNCS.PHASECHK.TRANS64.TRYWAIT P0, [R3+URZ+0x28800], R0 ;  /* 0x02880000030075a7 */ /* 0x000066000800017f */
[----:B-1----:R-:W-:Y:S05]  /*e340*/  @!P0 NANOSLEEP.SYNCS 0x989680 ;  /* 0x009896800000895d */ /* 0x002fea0003900000 */
[----:B------:R-:W1:Y:S02]  /*e350*/  @!P0 SYNCS.PHASECHK.TRANS64 P0, [R3+URZ+0x28800], R0 ;  /* 0x02880000030085a7 */ /* 0x000e64000800007f */
[----:B-1----:R-:W-:Y:S05]  /*e360*/  @!P0 BRA `(.L_x_2406) ;  /* 0xfffffffc00ec8947 */ /* 0x002fea000383ffff */
[----:B------:R-:W-:Y:S05]  /*e370*/  BRA `(.L_x_2491) ;  /* 0xffffff2c00fc7947 */ /* 0x000fea000383ffff */
.L_x_2410:
[----:B-1----:R-:W-:-:S04]  /*e380*/  IMAD.U32 R3, RZ, RZ, UR41 ;  /* 0x00000029ff037e24 */ /* 0x002fc8000f8e00ff */
[----:B------:R1:W2:Y:S03]  /*e390*/  SYNCS.PHASECHK.TRANS64.TRYWAIT P1, [R3+URZ+0x28830], R0 ;  /* 0x02883000030075a7 */ /* 0x0002a6000802017f */
[----:B--2---:R-:W-:Y:S05]  /*e3a0*/  @!P1 NANOSLEEP.SYNCS 0x989680 ;  /* 0x009896800000995d */ /* 0x004fea0003900000 */
[----:B------:R-:W2:Y:S02]  /*e3b0*/  @!P1 SYNCS.PHASECHK.TRANS64 P1, [R3+URZ+0x28830], R0 ;  /* 0x02883000030095a7 */ /* 0x000ea4000802007f */
[----:B--2---:R-:W-:Y:S05]  /*e3c0*/  @!P1 BRA `(.L_x_2410) ;  /* 0xfffffffc00ec9947 */ /* 0x004fea000383ffff */
[----:B------:R-:W-:Y:S05]  /*e3d0*/  BRA `(.L_x_2409) ;  /* 0xffffff3000187947 */ /* 0x000fea000383ffff */
.L_x_2416:
[----:B-1----:R-:W-:-:S04]  /*e3e0*/  IMAD.U32 R7, RZ, RZ, UR4 ;  /* 0x00000004ff077e24 */ /* 0x002fc8000f8e00ff */
[----:B------:R1:W2:Y:S03]  /*e3f0*/  SYNCS.PHASECHK.TRANS64.TRYWAIT P1, [R7+URZ+0x28830], R0 ;  /* 0x02883000070075a7 */ /* 0x0002a6000802017f */
[----:B--2---:R-:W-:Y:S05]  /*e400*/  @!P1 NANOSLEEP.SYNCS 0x989680 ;  /* 0x009896800000995d */ /* 0x004fea0003900000 */
[----:B------:R-:W2:Y:S02]  /*e410*/  @!P1 SYNCS.PHASECHK.TRANS64 P1, [R7+URZ+0x28830], R0 ;  /* 0x02883000070095a7 */ /* 0x000ea4000802007f */
[----:B--2---:R-:W-:Y:S05]  /*e420*/  @!P1 BRA `(.L_x_2416) ;  /* 0xfffffffc00ec9947 */ /* 0x004fea000383ffff */
[----:B------:R-:W-:Y:S05]  /*e430*/  BRA `(.L_x_2413) ;  /* 0xffffff5400bc7947 */ /* 0x000fea000383ffff */
.L_x_2420:
[----:B-1----:R-:W-:-:S04]  /*e440*/  IMAD.U32 R7, RZ, RZ, UR4 ;  /* 0x00000004ff077e24 */ /* 0x002fc8000f8e00ff */
[----:B------:R1:W2:Y:S03]  /*e450*/  SYNCS.PHASECHK.TRANS64.TRYWAIT P1, [R7+URZ+0x28850], R0 ;  /* 0x02885000070075a7 */ /* 0x0002a6000802017f */
[----:B--2---:R-:W-:Y:S05]  /*e460*/  @!P1 NANOSLEEP.SYNCS 0x989680 ;  /* 0x009896800000995d */ /* 0x004fea0003900000 */
[----:B------:R-:W2:Y:S02]  /*e470*/  @!P1 SYNCS.PHASECHK.TRANS64 P1, [R7+URZ+0x28850], R0 ;  /* 0x02885000070095a7 */ /* 0x000ea4000802007f */
[----:B--2---:R-:W-:Y:S05]  /*e480*/  @!P1 BRA `(.L_x_2420) ;  /* 0xfffffffc00ec9947 */ /* 0x004fea000383ffff */
[----:B------:R-:W-:Y:S05]  /*e490*/  BRA `(.L_x_2417) ;  /* 0xffffff5800907947 */ /* 0x000fea000383ffff */
.L_x_2428:
[----:B-1----:R-:W-:-:S04]  /*e4a0*/  MOV R7, UR4 ;  /* 0x0000000400077c02 */ /* 0x002fc80008000f00 */
[----:B------:R1:W2:Y:S03]  /*e4b0*/  SYNCS.PHASECHK.TRANS64.TRYWAIT P1, [R7+URZ+0x28830], R0 ;  /* 0x02883000070075a7 */ /* 0x0002a6000802017f */
[----:B--2---:R-:W-:Y:S05]  /*e4c0*/  @!P1 NANOSLEEP.SYNCS 0x989680 ;  /* 0x009896800000995d */ /* 0x004fea0003900000 */
[----:B------:R-:W2:Y:S02]  /*e4d0*/  @!P1 SYNCS.PHASECHK.TRANS64 P1, [R7+URZ+0x28830], R0 ;  /* 0x02883000070095a7 */ /* 0x000ea4000802007f */
[----:B--2---:R-:W-:Y:S05]  /*e4e0*/  @!P1 BRA `(.L_x_2428) ;  /* 0xfffffffc00ec9947 */ /* 0x004fea000383ffff */
[----:B------:R-:W-:Y:S05]  /*e4f0*/  BRA `(.L_x_2425) ;  /* 0xffffff80001c7947 */ /* 0x000fea000383ffff */
.L_x_2432:
[----:B-1----:R-:W-:-:S04]  /*e500*/  IMAD.U32 R7, RZ, RZ, UR4 ;  /* 0x00000004ff077e24 */ /* 0x002fc8000f8e00ff */
[----:B------:R1:W2:Y:S03]  /*e510*/  SYNCS.PHASECHK.TRANS64.TRYWAIT P1, [R7+URZ+0x28850], R0 ;  /* 0x02885000070075a7 */ /* 0x0002a6000802017f */
[----:B--2---:R-:W-:Y:S05]  /*e520*/  @!P1 NANOSLEEP.SYNCS 0x989680 ;  /* 0x009896800000995d */ /* 0x004fea0003900000 */
[----:B------:R-:W2:Y:S02]  /*e530*/  @!P1 SYNCS.PHASECHK.TRANS64 P1, [R7+URZ+0x28850], R0 ;  /* 0x02885000070095a7 */ /* 0x000ea4000802007f */
[----:B--2---:R-:W-:Y:S05]  /*e540*/  @!P1 BRA `(.L_x_2432) ;  /* 0xfffffffc00ec9947 */ /* 0x004fea000383ffff */
[----:B------:R-:W-:Y:S05]  /*e550*/  BRA `(.L_x_2429) ;  /* 0xffffff8000e07947 */ /* 0x000fea000383ffff */
.L_x_2439:
[----:B-1----:R-:W-:-:S04]  /*e560*/  IMAD.U32 R3, RZ, RZ, UR5 ;  /* 0x00000005ff037e24 */ /* 0x002fc8000f8e00ff */
[----:B------:R1:W2:Y:S03]  /*e570*/  SYNCS.PHASECHK.TRANS64.TRYWAIT P1, [R3+URZ+0x28850], R2 ;  /* 0x02885002030075a7 */ /* 0x0002a6000802017f */
[----:B--2---:R-:W-:Y:S05]  /*e580*/  @!P1 NANOSLEEP.SYNCS 0x989680 ;  /* 0x009896800000995d */ /* 0x004fea0003900000 */
[----:B------:R-:W2:Y:S02]  /*e590*/  @!P1 SYNCS.PHASECHK.TRANS64 P1, [R3+URZ+0x28850], R2 ;  /* 0x02885002030095a7 */ /* 0x000ea4000802007f */
[----:B--2---:R-:W-:Y:S05]  /*e5a0*/  @!P1 BRA `(.L_x_2439) ;  /* 0xfffffffc00ec9947 */ /* 0x004fea000383ffff */
[----:B------:R-:W-:Y:S05]  /*e5b0*/  BRA `(.L_x_2438) ;  /* 0xffffff9c00cc7947 */ /* 0x000fea000383ffff */
.L_x_2451:
[----:B------:R-:W-:Y:S01]  /*e5c0*/  IMAD.MOV.U32 R13, RZ, RZ, R17 ;  /* 0x000000ffff0d7224 */ /* 0x000fe200078e0011 */
[----:B------:R-:W-:Y:S01]  /*e5d0*/  MOV R15, 0xffffffff ;  /* 0xffffffff000f7802 */ /* 0x000fe20000000f00 */
[----:B------:R-:W-:Y:S02]  /*e5e0*/  IMAD.MOV.U32 R12, RZ, RZ, RZ ;  /* 0x000000ffff0c7224 */ /* 0x000fe400078e00ff */
[----:B------:R-:W-:-:S07]  /*e5f0*/  IMAD.MOV.U32 R11, RZ, RZ, 0x1f ;  /* 0x0000001fff0b7424 */ /* 0x000fce00078e00ff */
[----:B-----5:R-:W-:Y:S05]  /*e600*/  WARPSYNC.COLLECTIVE R15, `(.L_x_2492) ;  /* 0x000000000f087348 */ /* 0x020fea0003c00000 */
[----:B------:R0:W1:Y:S02]  /*e610*/  SHFL.IDX P6, R14, R13, R12, R11 ;  /* 0x0000000c0d0e7389 */ /* 0x00006400000c000b */
[----:B01---5:R-:W-:Y:S01]  /*e620*/  ENDCOLLECTIVE ;  /* 0x000000000000791b */ /* 0x023fe20003800000 */
.L_x_2492:
[----:B------:R-:W-:Y:S05]  /*e630*/  BRA `(.L_x_2493) ;  /* 0xffffffcc00a87947 */ /* 0x000fea000383ffff */
.L_x_2453:
[----:B0-----:R-:W-:-:S04]  /*e640*/  IMAD.U32 R10, RZ, RZ, UR47 ;  /* 0x0000002fff0a7e24 */ /* 0x001fc8000f8e00ff */
[----:B------:R0:W1:Y:S03]  /*e650*/  SYNCS.PHASECHK.TRANS64.TRYWAIT P0, [R10+URZ+0x28840], R9 ;  /* 0x028840090a0075a7 */ /* 0x000066000800017f */
[----:B-1----:R-:W-:Y:S05]  /*e660*/  @!P0 NANOSLEEP.SYNCS 0x989680 ;  /* 0x009896800000895d */ /* 0x002fea0003900000 */
[----:B------:R-:W1:Y:S02]  /*e670*/  @!P0 SYNCS.PHASECHK.TRANS64 P0, [R10+URZ+0x28840], R9 ;  /* 0x028840090a0085a7 */ /* 0x000e64000800007f */
[----:B-1----:R-:W-:Y:S05]  /*e680*/  @!P0 BRA `(.L_x_2453) ;  /* 0xfffffffc00ec8947 */ /* 0x002fea000383ffff */
[----:B------:R-:W-:Y:S05]  /*e690*/  BRA `(.L_x_2494) ;  /* 0xffffffd000247947 */ /* 0x000fea000383ffff */
.L_x_2454:
        /* <DEDUP_REMOVED lines=8> */
.L_x_2496:
[----:B------:R-:W-:Y:S05]  /*e720*/  BSYNC B0 ;  /* 0x0000000000007941 */ /* 0x000fea0003800000 */
.L_x_2495:
[----:B------:R-:W-:Y:S01]  /*e730*/  IMAD.MOV.U32 R13, RZ, RZ, R0 ;  /* 0x000000ffff0d7224 */ /* 0x000fe200078e0000 */
[----:B------:R-:W-:Y:S01]  /*e740*/  MOV R5, R14 ;  /* 0x0000000e00057202 */ /* 0x000fe20000000f00 */
[----:B------:R-:W-:Y:S01]  /*e750*/  IMAD.MOV.U32 R12, RZ, RZ, RZ ;  /* 0x000000ffff0c7224 */ /* 0x000fe200078e00ff */
[----:B------:R-:W-:Y:S01]  /*e760*/  @P0 LEA R9, R19, UR47, 0x1 ;  /* 0x0000002f13090c11 */ /* 0x000fe2000f8e08ff */
[----:B------:R-:W-:Y:S02]  /*e770*/  IMAD.MOV.U32 R11, RZ, RZ, 0x181f ;  /* 0x0000181fff0b7424 */ /* 0x000fe400078e00ff */
[----:B------:R-:W-:-:S07]  /*e780*/  IMAD.MOV.U32 R15, RZ, RZ, -0x1 ;  /* 0xffffffffff0f7424 */ /* 0x000fce00078e00ff */
[----:B------:R-:W-:Y:S05]  /*e790*/  WARPSYNC.COLLECTIVE R15, `(.L_x_2497) ;  /* 0x000000000f087348 */ /* 0x000fea0003c00000 */
[----:B------:R0:W1:Y:S02]  /*e7a0*/  SHFL.IDX P6, R14, R13, R12, R11 ;  /* 0x0000000c0d0e7389 */ /* 0x00006400000c000b */
[----:B01----:R-:W-:Y:S01]  /*e7b0*/  ENDCOLLECTIVE ;  /* 0x000000000000791b */ /* 0x003fe20003800000 */
.L_x_2497:
[----:B------:R-:W-:Y:S01]  /*e7c0*/  MOV R13, R3 ;  /* 0x00000003000d7202 */ /* 0x000fe20000000f00 */
[----:B------:R-:W-:Y:S02]  /*e7d0*/  IMAD.MOV.U32 R12, RZ, RZ, 0x1 ;  /* 0x00000001ff0c7424 */ /* 0x000fe400078e00ff */
[----:B------:R-:W-:-:S07]  /*e7e0*/  IMAD.MOV.U32 R4, RZ, RZ, R14 ;  /* 0x000000ffff047224 */ /* 0x000fce00078e000e */
[----:B------:R-:W-:Y:S05]  /*e7f0*/  WARPSYNC.COLLECTIVE R15, `(.L_x_2498) ;  /* 0x000000000f087348 */ /* 0x000fea0003c00000 */
[----:B------:R0:W1:Y:S02]  /*e800*/  SHFL.IDX P6, R14, R13, R12, R11 ;  /* 0x0000000c0d0e7389 */ /* 0x00006400000c000b */
[----:B01----:R-:W-:Y:S01]  /*e810*/  ENDCOLLECTIVE ;  /* 0x000000000000791b */ /* 0x003fe20003800000 */
.L_x_2498:
        /* <DEDUP_REMOVED lines=13> */
.L_x_2499:
[----:B------:R-:W-:Y:S01]  /*e8f0*/  IMAD.MOV.U32 R5, RZ, RZ, R8 ;  /* 0x000000ffff057224 */ /* 0x000fe200078e0008 */
[----:B------:R-:W-:Y:S01]  /*e900*/  MOV R13, R3 ;  /* 0x00000003000d7202 */ /* 0x000fe20000000f00 */
[----:B------:R-:W-:Y:S02]  /*e910*/  IMAD.MOV.U32 R12, RZ, RZ, 0x2 ;  /* 0x00000002ff0c7424 */ /* 0x000fe400078e00ff */
[----:B------:R-:W-:-:S07]  /*e920*/  IMAD.MOV.U32 R4, RZ, RZ, R14 ;  /* 0x000000ffff047224 */ /* 0x000fce00078e000e */
[----:B------:R-:W-:Y:S05]  /*e930*/  WARPSYNC.COLLECTIVE R15, `(.L_x_2500) ;  /* 0x000000000f087348 */ /* 0x000fea0003c00000 */
[----:B------:R0:W1:Y:S02]  /*e940*/  SHFL.IDX P6, R14, R13, R12, R11 ;  /* 0x0000000c0d0e7389 */ /* 0x00006400000c000b */
[----:B01----:R-:W-:Y:S01]  /*e950*/  ENDCOLLECTIVE ;  /* 0x000000000000791b */ /* 0x003fe20003800000 */
.L_x_2500:
        /* <DEDUP_REMOVED lines=12> */
.L_x_2501:
[----:B------:R-:W-:Y:S01]  /*ea20*/  MOV R5, R10 ;  /* 0x0000000a00057202 */ /* 0x000fe20000000f00 */
[----:B------:R-:W-:Y:S02]  /*ea30*/  IMAD.MOV.U32 R13, RZ, RZ, R3 ;  /* 0x000000ffff0d7224 */ /* 0x000fe400078e0003 */
[----:B------:R-:W-:Y:S02]  /*ea40*/  IMAD.MOV.U32 R12, RZ, RZ, 0x3 ;  /* 0x00000003ff0c7424 */ /* 0x000fe400078e00ff */
[----:B------:R-:W-:-:S07]  /*ea50*/  IMAD.MOV.U32 R37, RZ, RZ, R14 ;  /* 0x000000ffff257224 */ /* 0x000fce00078e000e */
[----:B------:R-:W-:Y:S05]  /*ea60*/  WARPSYNC.COLLECTIVE R15, `(.L_x_2502) ;  /* 0x000000000f087348 */ /* 0x000fea0003c00000 */
[----:B------:R0:W1:Y:S02]  /*ea70*/  SHFL.IDX P6, R14, R13, R12, R11 ;  /* 0x0000000c0d0e7389 */ /* 0x00006400000c000b */
[----:B01----:R-:W-:Y:S01]  /*ea80*/  ENDCOLLECTIVE ;  /* 0x000000000000791b */ /* 0x003fe20003800000 */
.L_x_2502:
[----:B------:R-:W-:Y:S01]  /*ea90*/  IMAD.MOV.U32 R4, RZ, RZ, R37 ;  /* 0x000000ffff047224 */ /* 0x000fe200078e0025 */
[----:B------:R-:W-:-:S03]  /*eaa0*/  @P0 LEA R37, R19, UR47, 0x1 ;  /* 0x0000002f13250c11 */ /* 0x000fc6000f8e08ff */
        /* <DEDUP_REMOVED lines=12> */
.L_x_2503:
        /* <DEDUP_REMOVED lines=8> */
.L_x_2504:
[----:B------:R-:W-:-:S05]  /*ebf0*/  MOV R4, R32 ;  /* 0x0000002000047202 */ /* 0x000fca0000000f00 */
        /* <DEDUP_REMOVED lines=12> */
.L_x_2505:
        /* <DEDUP_REMOVED lines=8> */
.L_x_2506:
        /* <DEDUP_REMOVED lines=12> */
.L_x_2507:
[----:B------:R-:W-:Y:S02]  /*ee00*/  IMAD.MOV.U32 R5, RZ, RZ, R32 ;  /* 0x000000ffff057224 */ /* 0x000fe400078e0020 */
[----:B------:R-:W-:Y:S02]  /*ee10*/  IMAD.MOV.U32 R13, RZ, RZ, R3 ;  /* 0x000000ffff0d7224 */ /* 0x000fe400078e0003 */
[----:B------:R-:W-:Y:S01]  /*ee20*/  IMAD.MOV.U32 R12, RZ, RZ, 0x6 ;  /* 0x00000006ff0c7424 */ /* 0x000fe200078e00ff */
[----:B------:R-:W-:-:S07]  /*ee30*/  MOV R37, R14 ;  /* 0x0000000e00257202 */ /* 0x000fce0000000f00 */
[----:B------:R-:W-:Y:S05]  /*ee40*/  WARPSYNC.COLLECTIVE R15, `(.L_x_2508) ;  /* 0x000000000f087348 */ /* 0x000fea0003c00000 */
[----:B------:R0:W1:Y:S02]  /*ee50*/  SHFL.IDX P6, R14, R13, R12, R11 ;  /* 0x0000000c0d0e7389 */ /* 0x00006400000c000b */
[----:B01----:R-:W-:Y:S01]  /*ee60*/  ENDCOLLECTIVE ;  /* 0x000000000000791b */ /* 0x003fe20003800000 */
.L_x_2508:
        /* <DEDUP_REMOVED lines=14> */
.L_x_2509:
        /* <DEDUP_REMOVED lines=8> */
.L_x_2510:
        /* <DEDUP_REMOVED lines=8> */
[----:B------:R-:W-:-:S07]  /*f050*/  MOV R3, R14 ;  /* 0x0000000e00037202 */ /* 0x000fce0000000f00 */
[----:B0-----:R-:W-:Y:S05]  /*f060*/  WARPSYNC.COLLECTIVE R15, `(.L_x_2511) ;  /* 0x000000000f087348 */ /* 0x001fea0003c00000 */
[----:B------:R1:W2:Y:S02]  /*f070*/  SHFL.IDX P6, R14, R13, R12, R11 ;  /* 0x0000000c0d0e7389 */ /* 0x0002a400000c000b */
[----:B012---:R-:W-:Y:S01]  /*f080*/  ENDCOLLECTIVE ;  /* 0x000000000000791b */ /* 0x007fe20003800000 */
.L_x_2511:
[----:B------:R-:W-:Y:S05]  /*f090*/  BRA `(.L_x_2512) ;  /* 0xffffffcc00207947 */ /* 0x000fea000383ffff */
.L_x_2457:
[----:B------:R-:W-:Y:S02]  /*f0a0*/  IMAD.MOV.U32 R13, RZ, RZ, R7 ;  /* 0x000000ffff0d7224 */ /* 0x000fe400078e0007 */
[----:B------:R-:W-:Y:S02]  /*f0b0*/  IMAD.MOV.U32 R12, RZ, RZ, RZ ;  /* 0x000000ffff0c7224 */ /* 0x000fe400078e00ff */
[----:B------:R-:W-:Y:S02]  /*f0c0*/  IMAD.MOV.U32 R11, RZ, RZ, 0x181f ;  /* 0x0000181fff0b7424 */ /* 0x000fe400078e00ff */
[----:B------:R-:W-:Y:S02]  /*f0d0*/  IMAD.MOV.U32 R15, RZ, RZ, -0x1 ;  /* 0xffffffffff0f7424 */ /* 0x000fe400078e00ff */
[----:B------:R-:W-:-:S07]  /*f0e0*/  IMAD.U32 R3, RZ, RZ, UR49 ;  /* 0x00000031ff037e24 */ /* 0x000fce000f8e00ff */
[----:B------:R-:W-:Y:S05]  /*f0f0*/  WARPSYNC.COLLECTIVE R15, `(.L_x_2513) ;  /* 0x000000000f087348 */ /* 0x000fea0003c00000 */
[----:B------:R0:W1:Y:S02]  /*f100*/  SHFL.IDX P6, R14, R13, R12, R11 ;  /* 0x0000000c0d0e7389 */ /* 0x00006400000c000b */
[----:B01----:R-:W-:Y:S01]  /*f110*/  ENDCOLLECTIVE ;  /* 0x000000000000791b */ /* 0x003fe20003800000 */
.L_x_2513:
[----:B------:R-:W-:-:S04]  /*f120*/  IMAD R3, R3, 0x80, R28 ;  /* 0x0000008003037824 */ /* 0x000fc800078e021c */
[----:B------:R-:W-:Y:S02]  /*f130*/  VIADD R9, R3, 0x10 ;  /* 0x0000001003097836 */ /* 0x000fe40000000000 */
[----:B------:R-:W-:Y:S01]  /*f140*/  IMAD.MOV.U32 R13, RZ, RZ, R6 ;  /* 0x000000ffff0d7224 */ /* 0x000fe200078e0006 */
[----:B------:R-:W-:-:S07]  /*f150*/  MOV R5, R14 ;  /* 0x0000000e00057202 */ /* 0x000fce0000000f00 */
[----:B------:R-:W-:Y:S05]  /*f160*/  WARPSYNC.COLLECTIVE R15, `(.L_x_2514) ;  /* 0x000000000f087348 */ /* 0x000fea0003c00000 */
[----:B------:R0:W1:Y:S02]  /*f170*/  SHFL.IDX P6, R14, R13, R12, R11 ;  /* 0x0000000c0d0e7389 */ /* 0x00006400000c000b */
[----:B01----:R-:W-:Y:S01]  /*f180*/  ENDCOLLECTIVE ;  /* 0x000000000000791b */ /* 0x003fe20003800000 */
.L_x_2514:
[----:B------:R-:W-:Y:S02]  /*f190*/  ULDC UR4, c[0x0][0x288] ;  /* 0x0000a20000047ab9 */ /* 0x000fe40000000800 */
[----:B------:R-:W-:-:S05]  /*f1a0*/  IMAD R0, R0, UR4, RZ ;  /* 0x0000000400007c24 */ /* 0x000fca000f8e02ff */
[----:B------:R-:W-:Y:S02]  /*f1b0*/  ISETP.GE.AND P2, PT, R3, R0, PT ;  /* 0x000000000300720c */ /* 0x000fe40003f46270 */
[----:B------:R-:W-:Y:S01]  /*f1c0*/  MOV R13, R7 ;  /* 0x00000007000d7202 */ /* 0x000fe20000000f00 */
[----:B------:R-:W-:-:S10]  /*f1d0*/  IMAD.MOV.U32 R12, RZ, RZ, 0x1 ;  /* 0x00000001ff0c7424 */ /* 0x000fd400078e00ff */
[----:B------:R-:W-:Y:S01]  /*f1e0*/  @!P2 LEA R21, R19, UR47, 0x1 ;  /* 0x0000002f1315ac11 */ /* 0x000fe2000f8e08ff */
[----:B------:R-:W-:-:S07]  /*f1f0*/  IMAD.MOV.U32 R4, RZ, RZ, R14 ;  /* 0x000000ffff047224 */ /* 0x000fce00078e000e */
[----:B------:R-:W-:Y:S05]  /*f200*/  WARPSYNC.COLLECTIVE R15, `(.L_x_2515) ;  /* 0x000000000f087348 */ /* 0x000fea0003c00000 */
[----:B------:R0:W1:Y:S02]  /*f210*/  SHFL.IDX P6, R14, R13, R12, R11 ;  /* 0x0000000c0d0e7389 */ /* 0x00006400000c000b */
[----:B01----:R-:W-:Y:S01]  /*f220*/  ENDCOLLECTIVE ;  /* 0x000000000000791b */ /* 0x003fe20003800000 */
.L_x_2515:
        /* <DEDUP_REMOVED lines=13> */
.L_x_2516:
[----:B------:R-:W-:Y:S02]  /*f300*/  IMAD.MOV.U32 R5, RZ, RZ, R8 ;  /* 0x000000ffff057224 */ /* 0x000fe400078e0008 */
[----:B------:R-:W-:Y:S02]  /*f310*/  IMAD.MOV.U32 R13, RZ, RZ, R7 ;  /* 0x000000ffff0d7224 */ /* 0x000fe400078e0007 */
[----:B------:R-:W-:Y:S02]  /*f320*/  IMAD.MOV.U32 R12, RZ, RZ, 0x2 ;  /* 0x00000002ff0c7424 */ /* 0x000fe400078e00ff */
[----:B------:R-:W-:-:S07]  /*f330*/  IMAD.MOV.U32 R4, RZ, RZ, R14 ;  /* 0x000000ffff047224 */ /* 0x000fce00078e000e */
[----:B------:R-:W-:Y:S05]  /*f340*/  WARPSYNC.COLLECTIVE R15, `(.L_x_2517) ;  /* 0x000000000f087348 */ /* 0x000fea0003c00000 */
[----:B------:R0:W1:Y:S02]  /*f350*/  SHFL.IDX P6, R14, R13, R12, R11 ;  /* 0x0000000c0d0e7389 */ /* 0x00006400000c000b */
[----:B01----:R-:W-:Y:S01]  /*f360*/  ENDCOLLECTIVE ;  /* 0x000000000000791b */ /* 0x003fe20003800000 */
.L_x_2517:
[----:B------:R-:W-:Y:S01]  /*f370*/  @!P2 IMAD.WIDE.U32 R8, R26, 0x2, R4 ;  /* 0x000000021a08a825 */ /* 0x000fe200078e0004 */
[----:B------:R-:W-:-:S04]  /*f380*/  IADD3 R5, R3, 0x20, RZ ;  /* 0x0000002003057810 */ /* 0x000fc80007ffe0ff */
[----:B------:R-:W-:Y:S01]  /*f390*/  @!PT LDS RZ, [RZ] ;  /* 0x00000000fffff984 */ /* 0x000fe20000000800 */
[----:B------:R-:W-:Y:S01]  /*f3a0*/  @!PT LDS RZ, [RZ] ;  /* 0x00000000fffff984 */ /* 0x000fe20000000800 */
[----:B------:R-:W-:Y:S01]  /*f3b0*/  @!PT LDS RZ, [RZ] ;  /* 0x00000000fffff984 */ /* 0x000fe20000000800 */
[----:B------:R-:W-:Y:S04]  /*f3c0*/  @!P2 LDGSTS.E.BYPASS.LTC128B.128 [R35+0x10c00], desc[UR44][R8.64], !P0 ;  /* 0x10c000000823afae */ /* 0x000fe8000c101d6c */
[----:B------:R0:W-:Y:S01]  /*f3d0*/  @!P2 LDGSTS.E.BYPASS.LTC128B.128 [R35+0x14c00], desc[UR44][R8.64+0x80], !P1 ;  /* 0x14c000800823afae */ /* 0x0001e2000c901d6c */
[----:B------:R-:W-:Y:S01]  /*f3e0*/  ISETP.GE.AND P2, PT, R5, R0, PT ;  /* 0x000000000500720c */ /* 0x000fe20003f46270 */
[----:B------:R-:W-:Y:S01]  /*f3f0*/  IMAD.MOV.U32 R13, RZ, RZ, R6 ;  /* 0x000000ffff0d7224 */ /* 0x000fe200078e0006 */
[----:B0-----:R-:W-:Y:S01]  /*f400*/  IADD3 R9, R3, 0x30, RZ ;  /* 0x0000003003097810 */ /* 0x001fe20007ffe0ff */
[----:B------:R-:W-:-:S10]  /*f410*/  IMAD.MOV.U32 R5, RZ, RZ, R14 ;  /* 0x000000ffff057224 */ /* 0x000fd400078e000e */
[----:B------:R-:W-:-:S07]  /*f420*/  @!P2 LEA R21, R19, UR47, 0x1 ;  /* 0x0000002f1315ac11 */ /* 0x000fce000f8e08ff */
[----:B------:R-:W-:Y:S05]  /*f430*/  WARPSYNC.COLLECTIVE R15, `(.L_x_2518) ;  /* 0x000000000f087348 */ /* 0x000fea0003c00000 */
[----:B------:R0:W1:Y:S02]  /*f440*/  SHFL.IDX P6, R14, R13, R12, R11 ;  /* 0x0000000c0d0e7389 */ /* 0x00006400000c000b */
[----:B01----:R-:W-:Y:S01]  /*f450*/  ENDCOLLECTIVE ;  /* 0x000000000000791b */ /* 0x003fe20003800000 */
.L_x_2518:
[----:B------:R-:W-:Y:S02]  /*f460*/  IMAD.MOV.U32 R13, RZ, RZ, R7 ;  /* 0x000000ffff0d7224 */ /* 0x000fe400078e0007 */
[----:B------:R-:W-:Y:S02]  /*f470*/  IMAD.MOV.U32 R12, RZ, RZ, 0x3 ;  /* 0x00000003ff0c7424 */ /* 0x000fe400078e00ff */
[----:B------:R-:W-:-:S07]  /*f480*/  IMAD.MOV.U32 R4, RZ, RZ, R14 ;  /* 0x000000ffff047224 */ /* 0x000fce00078e000e */
[----:B------:R-:W-:Y:S05]  /*f490*/  WARPSYNC.COLLECTIVE R15, `(.L_x_2519) ;  /* 0x000000000f087348 */ /* 0x000fea0003c00000 */
[----:B------:R0:W1:Y:S02]  /*f4a0*/  SHFL.IDX P6, R14, R13, R12, R11 ;  /* 0x0000000c0d0e7389 */ /* 0x00006400000c000b */
[----:B01----:R-:W-:Y:S01]  /*f4b0*/  ENDCOLLECTIVE ;  /* 0x000000000000791b */ /* 0x003fe20003800000 */
.L_x_2519:
        /* <DEDUP_REMOVED lines=13> */
.L_x_2520:
[----:B------:R-:W-:Y:S01]  /*f590*/  MOV R5, R10 ;  /* 0x0000000a00057202 */ /* 0x000fe20000000f00 */
[----:B------:R-:W-:Y:S02]  /*f5a0*/  IMAD.MOV.U32 R13, RZ, RZ, R7 ;  /* 0x000000ffff0d7224 */ /* 0x000fe400078e0007 */
[----:B------:R-:W-:Y:S02]  /*f5b0*/  IMAD.MOV.U32 R12, RZ, RZ, 0x4 ;  /* 0x00000004ff0c7424 */ /* 0x000fe400078e00ff */
[----:B------:R-:W-:-:S07]  /*f5c0*/  IMAD.MOV.U32 R4, RZ, RZ, R14 ;  /* 0x000000ffff047224 */ /* 0x000fce00078e000e */
[----:B------:R-:W-:Y:S05]  /*f5d0*/  WARPSYNC.COLLECTIVE R15, `(.L_x_2521) ;  /* 0x000000000f087348 */ /* 0x000fea0003c00000 */
[----:B------:R0:W1:Y:S02]  /*f5e0*/  SHFL.IDX P6, R14, R13, R12, R11 ;  /* 0x0000000c0d0e7389 */ /* 0x00006400000c000b */
[----:B01----:R-:W-:Y:S01]  /*f5f0*/  ENDCOLLECTIVE ;  /* 0x000000000000791b */ /* 0x003fe20003800000 */
.L_x_2521:
        /* <DEDUP_REMOVED lines=15> */
.L_x_2522:
[----:B------:R-:W-:Y:S02]  /*f6f0*/  IMAD.MOV.U32 R13, RZ, RZ, R7 ;  /* 0x000000ffff0d7224 */ /* 0x000fe400078e0007 */
[----:B------:R-:W-:Y:S01]  /*f700*/  IMAD.MOV.U32 R12, RZ, RZ, 0x5 ;  /* 0x00000005ff0c7424 */ /* 0x000fe200078e00ff */
[----:B------:R-:W-:-:S07]  /*f710*/  MOV R4, R14 ;  /* 0x0000000e00047202 */ /* 0x000fce0000000f00 */
[----:B------:R-:W-:Y:S05]  /*f720*/  WARPSYNC.COLLECTIVE R15, `(.L_x_2523) ;  /* 0x000000000f087348 */ /* 0x000fea0003c00000 */
[----:B------:R0:W1:Y:S02]  /*f730*/  SHFL.IDX P6, R14, R13, R12, R11 ;  /* 0x0000000c0d0e7389 */ /* 0x00006400000c000b */
[----:B01----:R-:W-:Y:S01]  /*f740*/  ENDCOLLECTIVE ;  /* 0x000000000000791b */ /* 0x003fe20003800000 */
.L_x_2523:
        /* <DEDUP_REMOVED lines=12> */
.L_x_2524:
[----:B------:R-:W-:Y:S01]  /*f810*/  @!P2 LEA R35, R19, UR47, 0x1 ;  /* 0x0000002f1323ac11 */ /* 0x000fe2000f8e08ff */
[----:B------:R-:W-:Y:S02]  /*f820*/  IMAD.MOV.U32 R5, RZ, RZ, R10 ;  /* 0x000000ffff057224 */ /* 0x000fe400078e000a */
[----:B------:R-:W-:Y:S02]  /*f830*/  IMAD.MOV.U32 R13, RZ, RZ, R7 ;  /* 0x000000ffff0d7224 */ /* 0x000fe400078e0007 */
[----:B------:R-:W-:Y:S01]  /*f840*/  IMAD.MOV.U32 R12, RZ, RZ, 0x6 ;  /* 0x00000006ff0c7424 */ /* 0x000fe200078e00ff */
[----:B------:R-:W-:-:S07]  /*f850*/  MOV R4, R14 ;  /* 0x0000000e00047202 */ /* 0x000fce0000000f00 */
[----:B------:R-:W-:Y:S05]  /*f860*/  WARPSYNC.COLLECTIVE R15, `(.L_x_2525) ;  /* 0x000000000f087348 */ /* 0x000fea0003c00000 */
[----:B------:R0:W1:Y:S02]  /*f870*/  SHFL.IDX P6, R14, R13, R12, R11 ;  /* 0x0000000c0d0e7389 */ /* 0x00006400000c000b */
[----:B01----:R-:W-:Y:S01]  /*f880*/  ENDCOLLECTIVE ;  /* 0x000000000000791b */ /* 0x003fe20003800000 */
.L_x_2525:
[----:B------:R-:W-:-:S04]  /*f890*/  @!P2 IMAD.WIDE.U32 R8, R26, 0x2, R4 ;  /* 0x000000021a08a825 */ /* 0x000fc800078e0004 */
[----:B------:R-:W-:Y:S01]  /*f8a0*/  VIADD R5, R3, 0x60 ;  /* 0x0000006003057836 */ /* 0x000fe20000000000 */
        /* <DEDUP_REMOVED lines=8> */
[----:B0-----:R-:W-:Y:S05]  /*f930*/  WARPSYNC.COLLECTIVE R15, `(.L_x_2526) ;  /* 0x000000000f087348 */ /* 0x001fea0003c00000 */
[----:B------:R1:W2:Y:S02]  /*f940*/  SHFL.IDX P6, R14, R13, R12, R11 ;  /* 0x0000000c0d0e7389 */ /* 0x0002a400000c000b */
[----:B012---:R-:W-:Y:S01]  /*f950*/  ENDCOLLECTIVE ;  /* 0x000000000000791b */ /* 0x007fe20003800000 */
.L_x_2526:
[----:B------:R-:W-:Y:S01]  /*f960*/  @!P2 LEA R21, R19, UR47, 0x1 ;  /* 0x0000002f1315ac11 */ /* 0x000fe2000f8e08ff */
[----:B------:R-:W-:Y:S02]  /*f970*/  IMAD.MOV.U32 R13, RZ, RZ, R7 ;  /* 0x000000ffff0d7224 */ /* 0x000fe400078e0007 */
[----:B------:R-:W-:Y:S02]  /*f980*/  IMAD.MOV.U32 R12, RZ, RZ, 0x7 ;  /* 0x00000007ff0c7424 */ /* 0x000fe400078e00ff */
[----:B------:R-:W-:-:S07]  /*f990*/  IMAD.MOV.U32 R4, RZ, RZ, R14 ;  /* 0x000000ffff047224 */ /* 0x000fce00078e000e */
[----:B------:R-:W-:Y:S05]  /*f9a0*/  WARPSYNC.COLLECTIVE R15, `(.L_x_2527) ;  /* 0x000000000f087348 */ /* 0x000fea0003c00000 */
[----:B------:R0:W1:Y:S02]  /*f9b0*/  SHFL.IDX P6, R14, R13, R12, R11 ;  /* 0x0000000c0d0e7389 */ /* 0x00006400000c000b */
[----:B01----:R-:W-:Y:S01]  /*f9c0*/  ENDCOLLECTIVE ;  /* 0x000000000000791b */ /* 0x003fe20003800000 */
.L_x_2527:
        /* <DEDUP_REMOVED lines=11> */
.L_x_2528:
[----:B------:R-:W-:Y:S05]  /*fa80*/  BRA `(.L_x_2529) ;  /* 0xffffffcc00187947 */ /* 0x000fea000383ffff */
.L_x_2460:
[----:B0-----:R-:W-:-:S04]  /*fa90*/  MOV R3, UR47 ;  /* 0x0000002f00037c02 */ /* 0x001fc80008000f00 */
[----:B------:R0:W1:Y:S03]  /*faa0*/  SYNCS.PHASECHK.TRANS64.TRYWAIT P0, [R3+URZ+0x28820], R0 ;  /* 0x02882000030075a7 */ /* 0x000066000800017f */
[----:B-1----:R-:W-:Y:S05]  /*fab0*/  @!P0 NANOSLEEP.SYNCS 0x989680 ;  /* 0x009896800000895d */ /* 0x002fea0003900000 */
[----:B------:R-:W1:Y:S02]  /*fac0*/  @!P0 SYNCS.PHASECHK.TRANS64 P0, [R3+URZ+0x28820], R0 ;  /* 0x02882000030085a7 */ /* 0x000e64000800007f */
[----:B-1----:R-:W-:Y:S05]  /*fad0*/  @!P0 BRA `(.L_x_2460) ;  /* 0xfffffffc00ec8947 */ /* 0x002fea000383ffff */
[----:B------:R-:W-:Y:S05]  /*fae0*/  BRA `(.L_x_2530) ;  /* 0xffffffcc00647947 */ /* 0x000fea000383ffff */
.L_x_2464:
[----:B0-----:R0:W1:Y:S02]  /*faf0*/  SYNCS.PHASECHK.TRANS64.TRYWAIT P0, [R34+URZ+0x28840], R3 ;  /* 0x02884003220075a7 */ /* 0x001064000800017f */
[----:B-1----:R-:W-:Y:S05]  /*fb00*/  @!P0 NANOSLEEP.SYNCS 0x989680 ;  /* 0x009896800000895d */ /* 0x002fea0003900000 */
[----:B------:R-:W1:Y:S02]  /*fb10*/  @!P0 SYNCS.PHASECHK.TRANS64 P0, [R34+URZ+0x28840], R3 ;  /* 0x02884003220085a7 */ /* 0x000e64000800007f */
[----:B-1----:R-:W-:Y:S05]  /*fb20*/  @!P0 BRA `(.L_x_2464) ;  /* 0xfffffffc00f08947 */ /* 0x002fea000383ffff */
[----:B------:R-:W-:Y:S05]  /*fb30*/  BRA `(.L_x_2531) ;  /* 0xffffffd000247947 */ /* 0x000fea000383ffff */
.L_x_2465:
        /* <DEDUP_REMOVED lines=8> */
.L_x_2533:
[----:B------:R-:W-:Y:S05]  /*fbc0*/  BSYNC B1 ;  /* 0x0000000000017941 */ /* 0x000fea0003800000 */
.L_x_2532:
[----:B------:R-:W-:Y:S01]  /*fbd0*/  MOV R13, R6 ;  /* 0x00000006000d7202 */ /* 0x000fe20000000f00 */
[----:B------:R-:W-:Y:S01]  /*fbe0*/  IMAD.MOV.U32 R12, RZ, RZ, RZ ;  /* 0x000000ffff0c7224 */ /* 0x000fe200078e00ff */
[----:B------:R-:W-:Y:S01]  /*fbf0*/  LEA R4, R4, UR47, 0x1 ;  /* 0x0000002f04047c11 */ /* 0x000fe2000f8e08ff */
[----:B------:R-:W-:Y:S02]  /*fc00*/  IMAD.MOV.U32 R11, RZ, RZ, 0x181f ;  /* 0x0000181fff0b7424 */ /* 0x000fe400078e00ff */
[----:B------:R-:W-:Y:S02]  /*fc10*/  IMAD.MOV.U32 R15, RZ, RZ, -0x1 ;  /* 0xffffffffff0f7424 */ /* 0x000fe400078e00ff */
[----:B------:R-:W-:Y:S02]  /*fc20*/  IMAD.MOV.U32 R0, RZ, RZ, R14 ;  /* 0x000000ffff007224 */ /* 0x000fe400078e000e */
[----:B------:R-:W-:-:S07]  /*fc30*/  IMAD.SHL.U32 R3, R26, 0x2, RZ ;  /* 0x000000021a037824 */ /* 0x000fce00078e00ff */
[----:B------:R-:W-:Y:S05]  /*fc40*/  WARPSYNC.COLLECTIVE R15, `(.L_x_2534) ;  /* 0x000000000f087348 */ /* 0x000fea0003c00000 */
[----:B------:R0:W1:Y:S02]  /*fc50*/  SHFL.IDX P6, R14, R13, R12, R11 ;  /* 0x0000000c0d0e7389 */ /* 0x00006400000c000b */
[----:B01----:R-:W-:Y:S01]  /*fc60*/  ENDCOLLECTIVE ;  /* 0x000000000000791b */ /* 0x003fe20003800000 */
.L_x_2534:
[----:B------:R-:W-:Y:S01]  /*fc70*/  MOV R13, R5 ;  /* 0x00000005000d7202 */ /* 0x000fe20000000f00 */
        /* <DEDUP_REMOVED lines=12> */
.L_x_2535:
[----:B------:R-:W-:Y:S02]  /*fd40*/  IMAD.MOV.U32 R13, RZ, RZ, R6 ;  /* 0x000000ffff0d7224 */ /* 0x000fe400078e0006 */
[----:B------:R-:W-:-:S07]  /*fd50*/  IMAD.MOV.U32 R0, RZ, RZ, R14 ;  /* 0x000000ffff007224 */ /* 0x000fce00078e000e */
[----:B------:R-:W-:Y:S05]  /*fd60*/  WARPSYNC.COLLECTIVE R15, `(.L_x_2536) ;  /* 0x000000000f087348 */ /* 0x000fea0003c00000 */
[----:B------:R0:W1:Y:S02]  /*fd70*/  SHFL.IDX P6, R14, R13, R12, R11 ;  /* 0x0000000c0d0e7389 */ /* 0x00006400000c000b */
[----:B01----:R-:W-:Y:S01]  /*fd80*/  ENDCOLLECTIVE ;  /* 0x000000000000791b */ /* 0x003fe20003800000 */
.L_x_2536:
        /* <DEDUP_REMOVED lines=14> */
.L_x_2537:
[----:B------:R-:W-:Y:S01]  /*fe70*/  MOV R13, R6 ;  /* 0x00000006000d7202 */ /* 0x000fe20000000f00 */
[----:B------:R-:W-:-:S07]  /*fe80*/  IMAD.MOV.U32 R7, RZ, RZ, R14 ;  /* 0x000000ffff077224 */ /* 0x000fce00078e000e */
[----:B------:R-:W-:Y:S05]  /*fe90*/  WARPSYNC.COLLECTIVE R15, `(.L_x_2538) ;  /* 0x000000000f087348 */ /* 0x000fea0003c00000 */
[----:B------:R0:W1:Y:S02]  /*fea0*/  SHFL.IDX P6, R14, R13, R12, R11 ;  /* 0x0000000c0d0e7389 */ /* 0x00006400000c000b */
[----:B01----:R-:W-:Y:S01]  /*feb0*/  ENDCOLLECTIVE ;  /* 0x000000000000791b */ /* 0x003fe20003800000 */
.L_x_2538:
        /* <DEDUP_REMOVED lines=13> */
.L_x_2539:
[----:B------:R-:W-:Y:S01]  /*ff90*/  IMAD.MOV.U32 R13, RZ, RZ, R6 ;  /* 0x000000ffff0d7224 */ /* 0x000fe200078e0006 */
[----:B------:R-:W-:-:S07]  /*ffa0*/  MOV R0, R14 ;  /* 0x0000000e00007202 */ /* 0x000fce0000000f00 */
[----:B------:R-:W-:Y:S05]  /*ffb0*/  WARPSYNC.COLLECTIVE R15, `(.L_x_2540) ;  /* 0x000000000f087348 */ /* 0x000fea0003c00000 */
[----:B------:R0:W1:Y:S02]  /*ffc0*/  SHFL.IDX P6, R14, R13, R12, R11 ;  /* 0x0000000c0d0e7389 */ /* 0x00006400000c000b */
[----:B01----:R-:W-:Y:S01]  /*ffd0*/  ENDCOLLECTIVE ;  /* 0x000000000000791b */ /* 0x003fe20003800000 */
.L_x_2540:
[----:B------:R-:W-:Y:S01]  /*ffe0*/  IMAD.MOV.U32 R13, RZ, RZ, R5 ;  /* 0x000000ffff0d7224 */ /* 0x000fe200078e0005 */
[----:B------:R-:W-:Y:S01]  /*fff0*/  MOV R12, 0x4 ;  /* 0x00000004000c7802 */ /* 0x000fe20000000f00 */
        /* <DEDUP_REMOVED lines=12> */
.L_x_2541:
[----:B------:R-:W-:Y:S02]  /*100c0*/  IMAD.MOV.U32 R13, RZ, RZ, R6 ;  /* 0x000000ffff0d7224 */ /* 0x000fe400078e0006 */
[----:B------:R-:W-:-:S07]  /*100d0*/  IMAD.MOV.U32 R0, RZ, RZ, R14 ;  /* 0x000000ffff007224 */ /* 0x000fce00078e000e */
[----:B------:R-:W-:Y:S05]  /*100e0*/  WARPSYNC.COLLECTIVE R15, `(.L_x_2542) ;  /* 0x000000000f087348 */ /* 0x000fea0003c00000 */
[----:B------:R0:W1:Y:S02]  /*100f0*/  SHFL.IDX P6, R14, R13, R12, R11 ;  /* 0x0000000c0d0e7389 */ /* 0x00006400000c000b */
[----:B01----:R-:W-:Y:S01]  /*10100*/  ENDCOLLECTIVE ;  /* 0x000000000000791b */ /* 0x003fe20003800000 */
.L_x_2542:
        /* <DEDUP_REMOVED lines=14> */
.L_x_2543:
[----:B------:R-:W-:Y:S01]  /*101f0*/  MOV R13, R6 ;  /* 0x00000006000d7202 */ /* 0x000fe20000000f00 */
[----:B------:R-:W-:-:S07]  /*10200*/  IMAD.MOV.U32 R7, RZ, RZ, R14 ;  /* 0x000000ffff077224 */ /* 0x000fce00078e000e */
[----:B------:R-:W-:Y:S05]  /*10210*/  WARPSYNC.COLLECTIVE R15, `(.L_x_2544) ;  /* 0x000000000f087348 */ /* 0x000fea0003c00000 */
[----:B------:R0:W1:Y:S02]  /*10220*/  SHFL.IDX P6, R14, R13, R12, R11 ;  /* 0x0000000c0d0e7389 */ /* 0x00006400000c000b */
[----:B01----:R-:W-:Y:S01]  /*10230*/  ENDCOLLECTIVE ;  /* 0x000000000000791b */ /* 0x003fe20003800000 */
.L_x_2544:
        /* <DEDUP_REMOVED lines=13> */
.L_x_2545:
[----:B------:R-:W-:Y:S01]  /*10310*/  IMAD.MOV.U32 R13, RZ, RZ, R6 ;  /* 0x000000ffff0d7224 */ /* 0x000fe200078e0006 */
[----:B------:R-:W-:-:S07]  /*10320*/  MOV R0, R14 ;  /* 0x0000000e00007202 */ /* 0x000fce0000000f00 */
[----:B------:R-:W-:Y:S05]  /*10330*/  WARPSYNC.COLLECTIVE R15, `(.L_x_2546) ;  /* 0x000000000f087348 */ /* 0x000fea0003c00000 */
[----:B------:R0:W1:Y:S02]  /*10340*/  SHFL.IDX P6, R14, R13, R12, R11 ;  /* 0x0000000c0d0e7389 */ /* 0x00006400000c000b */
[----:B01----:R-:W-:Y:S01]  /*10350*/  ENDCOLLECTIVE ;  /* 0x000000000000791b */ /* 0x003fe20003800000 */
.L_x_2546:
        /* <DEDUP_REMOVED lines=14> */
.L_x_2547:
[----:B------:R-:W-:Y:S02]  /*10440*/  IMAD.MOV.U32 R13, RZ, RZ, R6 ;  /* 0x000000ffff0d7224 */ /* 0x000fe400078e0006 */
[----:B------:R-:W-:-:S07]  /*10450*/  IMAD.MOV.U32 R5, RZ, RZ, R14 ;  /* 0x000000ffff057224 */ /* 0x000fce00078e000e */
[----:B------:R-:W-:Y:S05]  /*10460*/  WARPSYNC.COLLECTIVE R15, `(.L_x_2548) ;  /* 0x000000000f087348 */ /* 0x000fea0003c00000 */
[----:B------:R0:W1:Y:S02]  /*10470*/  SHFL.IDX P6, R14, R13, R12, R11 ;  /* 0x0000000c0d0e7389 */ /* 0x00006400000c000b */
[----:B01----:R-:W-:Y:S01]  /*10480*/  ENDCOLLECTIVE ;  /* 0x000000000000791b */ /* 0x003fe20003800000 */
.L_x_2548:
[----:B------:R-:W-:Y:S01]  /*10490*/  IMAD.MOV.U32 R6, RZ, RZ, R14 ;  /* 0x000000ffff067224 */ /* 0x000fe200078e000e */
[----:B------:R-:W-:Y:S06]  /*104a0*/  BRA `(.L_x_2549) ;  /* 0xffffffc800f87947 */ /* 0x000fec000383ffff */
.L_x_2470:
[----:B---3--:R3:W4:Y:S02]  /*104b0*/  SYNCS.PHASECHK.TRANS64.TRYWAIT P0, [R0+URZ+0x28860], R5 ;  /* 0x02886005000075a7 */ /* 0x008724000800017f */
[----:B----4-:R-:W-:Y:S05]  /*104c0*/  @!P0 NANOSLEEP.SYNCS 0x989680 ;  /* 0x009896800000895d */ /* 0x010fea0003900000 */
[----:B------:R-:W4:Y:S02]  /*104d0*/  @!P0 SYNCS.PHASECHK.TRANS64 P0, [R0+URZ+0x28860], R5 ;  /* 0x02886005000085a7 */ /* 0x000f24000800007f */
[----:B----4-:R-:W-:Y:S05]  /*104e0*/  @!P0 BRA `(.L_x_2470) ;  /* 0xfffffffc00f08947 */ /* 0x010fea000383ffff */
[----:B------:R-:W-:Y:S05]  /*104f0*/  BRA `(.L_x_2550) ;  /* 0xffffffcc00507947 */ /* 0x000fea000383ffff */
.L_x_2471:
[----:B------:R-:W-:Y:S01]  /*10500*/  BSSY B1, `(.L_x_2551) ;  /* 0x0000008000017945 */ /* 0x000fe20003800000 */
[----:B0-----:R-:W-:Y:S01]  /*10510*/  MOV R13, R2 ;  /* 0x00000002000d7202 */ /* 0x001fe20000000f00 */
[----:B------:R-:W-:Y:S02]  /*10520*/  IMAD.MOV.U32 R12, RZ, RZ, RZ ;  /* 0x000000ffff0c7224 */ /* 0x000fe400078e00ff */
[----:B------:R-:W-:Y:S02]  /*10530*/  IMAD.MOV.U32 R11, RZ, RZ, 0x181f ;  /* 0x0000181fff0b7424 */ /* 0x000fe400078e00ff */
[----:B------:R-:W-:-:S07]  /*10540*/  IMAD.MOV.U32 R15, RZ, RZ, -0x1 ;  /* 0xffffffffff0f7424 */ /* 0x000fce00078e00ff */
[----:B--23--:R-:W-:Y:S05]  /*10550*/  WARPSYNC.COLLECTIVE R15, `(.L_x_2552) ;  /* 0x000000000f087348 */ /* 0x00cfea0003c00000 */
[----:B------:R0:W1:Y:S02]  /*10560*/  SHFL.IDX P6, R14, R13, R12, R11 ;  /* 0x0000000c0d0e7389 */ /* 0x00006400000c000b */
[----:B0123--:R-:W-:Y:S01]  /*10570*/  ENDCOLLECTIVE ;  /* 0x000000000000791b */ /* 0x00ffe20003800000 */
.L_x_2552:
[----:B------:R-:W-:Y:S05]  /*10580*/  BSYNC B1 ;  /* 0x0000000000017941 */ /* 0x000fea0003800000 */
.L_x_2551:
[----:B------:R-:W-:Y:S01]  /*10590*/  MOV R13, R16 ;  /* 0x00000010000d7202 */ /* 0x000fe20000000f00 */
[----:B------:R-:W-:Y:S01]  /*105a0*/  IMAD.MOV.U32 R12, RZ, RZ, RZ ;  /* 0x000000ffff0c7224 */ /* 0x000fe200078e00ff */
[----:B------:R-:W-:Y:S01]  /*105b0*/  LEA R7, R7, UR47, 0x1 ;  /* 0x0000002f07077c11 */ /* 0x000fe2000f8e08ff */
[----:B------:R-:W-:Y:S02]  /*105c0*/  IMAD.MOV.U32 R11, RZ, RZ, 0x181f ;  /* 0x0000181fff0b7424 */ /* 0x000fe400078e00ff */
[----:B------:R-:W-:Y:S02]  /*105d0*/  IMAD.MOV.U32 R15, RZ, RZ, -0x1 ;  /* 0xffffffffff0f7424 */ /* 0x000fe400078e00ff */
[----:B------:R-:W-:-:S07]  /*105e0*/  IMAD.MOV.U32 R5, RZ, RZ, R14 ;  /* 0x000000ffff057224 */ /* 0x000fce00078e000e */
[----:B------:R-:W-:Y:S05]  /*105f0*/  WARPSYNC.COLLECTIVE R15, `(.L_x_2553) ;  /* 0x000000000f087348 */ /* 0x000fea0003c00000 */
[----:B------:R0:W1:Y:S02]  /*10600*/  SHFL.IDX P6, R14, R13, R12, R11 ;  /* 0x0000000c0d0e7389 */ /* 0x00006400000c000b */
[----:B01----:R-:W-:Y:S01]  /*10610*/  ENDCOLLECTIVE ;  /* 0x000000000000791b */ /* 0x003fe20003800000 */
.L_x_2553:
[----:B------:R-:W-:Y:S01]  /*10620*/  MOV R13, R2 ;  /* 0x00000002000d7202 */ /* 0x000fe20000000f00 */
[----:B------:R-:W-:Y:S01]  /*10630*/  IMAD.MOV.U32 R12, RZ, RZ, 0x1 ;  /* 0x00000001ff0c7424 */ /* 0x000fe200078e00ff */
[----:B------:R-:W-:-:S13]  /*10640*/  IADD3 R4, P0, R14, R3, RZ ;  /* 0x000000030e047210 */ /* 0x000fda0007f1e0ff */
[----:B------:R-:W-:Y:S05]  /*10650*/  WARPSYNC.COLLECTIVE R15, `(.L_x_2554) ;  /* 0x000000000f087348 */ /* 0x000fea0003c00000 */
[----:B------:R0:W1:Y:S02]  /*10660*/  SHFL.IDX P6, R14, R13, R12, R11 ;  /* 0x0000000c0d0e7389 */ /* 0x00006400000c000b */
[----:B01----:R-:W-:Y:S01]  /*10670*/  ENDCOLLECTIVE ;  /* 0x000000000000791b */ /* 0x003fe20003800000 */
.L_x_2554:
        /* <DEDUP_REMOVED lines=12> */
.L_x_2555:
        /* <DEDUP_REMOVED lines=10> */
.L_x_2556:
        /* <DEDUP_REMOVED lines=12> */
.L_x_2557:
        /* <DEDUP_REMOVED lines=10> */
.L_x_2558:
        /* <DEDUP_REMOVED lines=12> */
.L_x_2559:
        /* <DEDUP_REMOVED lines=10> */
.L_x_2560:
        /* <DEDUP_REMOVED lines=12> */
.L_x_2561:
        /* <DEDUP_REMOVED lines=10> */
.L_x_2562:
        /* <DEDUP_REMOVED lines=12> */
.L_x_2563:
        /* <DEDUP_REMOVED lines=10> */
.L_x_2564:
        /* <DEDUP_REMOVED lines=12> */
.L_x_2565:
        /* <DEDUP_REMOVED lines=10> */
.L_x_2566:
        /* <DEDUP_REMOVED lines=12> */
.L_x_2567:
[----:B------:R-:W-:Y:S01]  /*10f80*/  @!PT LDS RZ, [RZ] ;  /* 0x00000000fffff984 */ /* 0x000fe20000000800 */
[----:B------:R-:W-:Y:S01]  /*10f90*/  @!PT LDS RZ, [RZ] ;  /* 0x00000000fffff984 */ /* 0x000fe20000000800 */
[----:B------:R-:W-:Y:S01]  /*10fa0*/  @!PT LDS RZ, [RZ] ;  /* 0x00000000fffff984 */ /* 0x000fe20000000800 */
[----:B------:R0:W-:Y:S01]  /*10fb0*/  LDGSTS.E.BYPASS.LTC128B.128 [R7+0x7400], desc[UR44][R4.64+0x80], !P0 ;  /* 0x0740008004077fae */ /* 0x0001e2000c101d6c */
[----:B------:R-:W-:Y:S05]  /*10fc0*/  BRA `(.L_x_2568) ;  /* 0xffffffc400987947 */ /* 0x000fea000383ffff */
.L_x_2477:
[----:B0-----:R0:W1:Y:S02]  /*10fd0*/  SYNCS.PHASECHK.TRANS64.TRYWAIT P0, [R0+URZ+0x28860], R5 ;  /* 0x02886005000075a7 */ /* 0x001064000800017f */
[----:B-1----:R-:W-:Y:S05]  /*10fe0*/  @!P0 NANOSLEEP.SYNCS 0x989680 ;  /* 0x009896800000895d */ /* 0x002fea0003900000 */
[----:B------:R-:W1:Y:S02]  /*10ff0*/  @!P0 SYNCS.PHASECHK.TRANS64 P0, [R0+URZ+0x28860], R5 ;  /* 0x02886005000085a7 */ /* 0x000e64000800007f */
[----:B-1----:R-:W-:Y:S05]  /*11000*/  @!P0 BRA `(.L_x_2477) ;  /* 0xfffffffc00f08947 */ /* 0x002fea000383ffff */
[----:B------:R-:W-:Y:S05]  /*11010*/  BRA `(.L_x_2569) ;  /* 0xffffffc800807947 */ /* 0x000fea000383ffff */
.L_x_2478:
        /* <DEDUP_REMOVED lines=8> */
.L_x_2571:
[----:B------:R-:W-:Y:S05]  /*110a0*/  BSYNC B0 ;  /* 0x0000000000007941 */ /* 0x000fea0003800000 */
.L_x_2570:
        /* <DEDUP_REMOVED lines=9> */
.L_x_2572:
[----:B------:R-:W-:Y:S02]  /*11140*/  ULDC UR4, c[0x0][0x2f4] ;  /* 0x0000bd0000047ab9 */ /* 0x000fe40000000800 */
[----:B------:R-:W-:Y:S02]  /*11150*/  ISETP.GE.AND P0, PT, R25, UR4, PT ;  /* 0x0000000419007c0c */ /* 0x000fe4000bf06270 */
[----:B------:R-:W-:Y:S02]  /*11160*/  ISETP.GE.AND P1, PT, R26, UR4, PT ;  /* 0x000000041a007c0c */ /* 0x000fe4000bf26270 */
[C---:B------:R-:W-:Y:S02]  /*11170*/  ISETP.LT.OR P3, PT, R28.reuse, 0x1, P0 ;  /* 0x000000011c00780c */ /* 0x040fe40000761670 */
[----:B------:R-:W-:Y:S01]  /*11180*/  ISETP.LT.OR P2, PT, R28, 0x1, P1 ;  /* 0x000000011c00780c */ /* 0x000fe20000f41670 */
[----:B------:R-:W-:Y:S01]  /*11190*/  IMAD.MOV.U32 R13, RZ, RZ, R2 ;  /* 0x000000ffff0d7224 */ /* 0x000fe200078e0002 */
[----:B------:R-:W-:Y:S01]  /*111a0*/  MOV R12, 0x1 ;  /* 0x00000001000c7802 */ /* 0x000fe20000000f00 */
[----:B------:R-:W-:-:S10]  /*111b0*/  IMAD.MOV.U32 R4, RZ, RZ, R14 ;  /* 0x000000ffff047224 */ /* 0x000fd400078e000e */
[----:B------:R-:W-:Y:S05]  /*111c0*/  WARPSYNC.COLLECTIVE R15, `(.L_x_2573) ;  /* 0x000000000f087348 */ /* 0x000fea0003c00000 */
[----:B------:R0:W1:Y:S02]  /*111d0*/  SHFL.IDX P6, R14, R13, R12, R11 ;  /* 0x0000000c0d0e7389 */ /* 0x00006400000c000b */
[----:B01----:R-:W-:Y:S01]  /*111e0*/  ENDCOLLECTIVE ;  /* 0x000000000000791b */ /* 0x003fe20003800000 */
.L_x_2573:
        /* <DEDUP_REMOVED lines=13> */
.L_x_2574:
[----:B------:R-:W-:Y:S01]  /*112c0*/  IMAD.MOV.U32 R5, RZ, RZ, R19 ;  /* 0x000000ffff057224 */ /* 0x000fe200078e0013 */
[----:B------:R-:W-:Y:S01]  /*112d0*/  MOV R13, R2 ;  /* 0x00000002000d7202 */ /* 0x000fe20000000f00 */
[----:B------:R-:W-:Y:S02]  /*112e0*/  IMAD.MOV.U32 R12, RZ, RZ, 0x2 ;  /* 0x00000002ff0c7424 */ /* 0x000fe400078e00ff */
[----:B------:R-:W-:-:S07]  /*112f0*/  IMAD.MOV.U32 R4, RZ, RZ, R14 ;  /* 0x000000ffff047224 */ /* 0x000fce00078e000e */
[----:B------:R-:W-:Y:S05]  /*11300*/  WARPSYNC.COLLECTIVE R15, `(.L_x_2575) ;  /* 0x000000000f087348 */ /* 0x000fea0003c00000 */
[----:B------:R0:W1:Y:S02]  /*11310*/  SHFL.IDX P6, R14, R13, R12, R11 ;  /* 0x0000000c0d0e7389 */ /* 0x00006400000c000b */
[----:B01----:R-:W-:Y:S01]  /*11320*/  ENDCOLLECTIVE ;  /* 0x000000000000791b */ /* 0x003fe20003800000 */
.L_x_2575:
        /* <DEDUP_REMOVED lines=13> */
.L_x_2576:
[----:B------:R-:W-:Y:S02]  /*11400*/  IMAD.MOV.U32 R5, RZ, RZ, R23 ;  /* 0x000000ffff057224 */ /* 0x000fe400078e0017 */
[----:B------:R-:W-:Y:S02]  /*11410*/  IMAD.MOV.U32 R13, RZ, RZ, R2 ;  /* 0x000000ffff0d7224 */ /* 0x000fe400078e0002 */
[----:B------:R-:W-:Y:S02]  /*11420*/  IMAD.MOV.U32 R12, RZ, RZ, 0x3 ;  /* 0x00000003ff0c7424 */ /* 0x000fe400078e00ff */
[----:B------:R-:W-:-:S07]  /*11430*/  IMAD.MOV.U32 R22, RZ, RZ, R14 ;  /* 0x000000ffff167224 */ /* 0x000fce00078e000e */
[----:B------:R-:W-:Y:S05]  /*11440*/  WARPSYNC.COLLECTIVE R15, `(.L_x_2577) ;  /* 0x000000000f087348 */ /* 0x000fea0003c00000 */
[----:B------:R0:W1:Y:S02]  /*11450*/  SHFL.IDX P6, R14, R13, R12, R11 ;  /* 0x0000000c0d0e7389 */ /* 0x00006400000c000b */
[----:B01----:R-:W-:Y:S01]  /*11460*/  ENDCOLLECTIVE ;  /* 0x000000000000791b */ /* 0x003fe20003800000 */
.L_x_2577:
[----:B------:R-:W-:-:S05]  /*11470*/  MOV R4, R22 ;  /* 0x0000001600047202 */ /* 0x000fca0000000f00 */
[----:B------:R-:W-:-:S05]  /*11480*/  IMAD.WIDE.U32 R4, R26, 0x2, R4 ;  /* 0x000000021a047825 */ /* 0x000fca00078e0004 */
[----:B------:R-:W-:Y:S01]  /*11490*/  @!PT LDS RZ, [RZ] ;  /* 0x00000000fffff984 */ /* 0x000fe20000000800 */
[----:B------:R-:W-:Y:S01]  /*114a0*/  @!PT LDS RZ, [RZ] ;  /* 0x00000000fffff984 */ /* 0x000fe20000000800 */
[----:B------:R-:W-:Y:S01]  /*114b0*/  @!PT LDS RZ, [RZ] ;  /* 0x00000000fffff984 */ /* 0x000fe20000000800 */
[----:B------:R0:W-:Y:S01]  /*114c0*/  LDGSTS.E.BYPASS.LTC128B.128 [R3+0x1400], desc[UR44][R4.64], !P2 ;  /* 0x0140000004037fae */ /* 0x0001e2000d101d6c */
[----:B------:R-:W-:Y:S02]  /*114d0*/  MOV R13, R16 ;  /* 0x00000010000d7202 */ /* 0x000fe40000000f00 */
[C---:B------:R-:W-:Y:S01]  /*114e0*/  ISETP.LT.OR P2, PT, R28.reuse, 0x31, P1 ;  /* 0x000000311c00780c */ /* 0x040fe20000f41670 */
[----:B------:R0:W-:Y:S01]  /*114f0*/  LDGSTS.E.BYPASS.LTC128B.128 [R3+0x5400], desc[UR44][R4.64+0x80], !P3 ;  /* 0x0540008004037fae */ /* 0x0001e2000d901d6c */
[----:B------:R-:W-:Y:S01]  /*11500*/  ISETP.LT.OR P3, PT, R28, 0x31, P0 ;  /* 0x000000311c00780c */ /* 0x000fe20000761670 */
[----:B------:R-:W-:-:S12]  /*11510*/  IMAD.MOV.U32 R21, RZ, RZ, R14 ;  /* 0x000000ffff157224 */ /* 0x000fd800078e000e */
[----:B0-----:R-:W-:Y:S05]  /*11520*/  WARPSYNC.COLLECTIVE R15, `(.L_x_2578) ;  /* 0x000000000f087348 */ /* 0x001fea0003c00000 */
[----:B------:R1:W2:Y:S02]  /*11530*/  SHFL.IDX P6, R14, R13, R12, R11 ;  /* 0x0000000c0d0e7389 */ /* 0x0002a400000c000b */
[----:B012---:R-:W-:Y:S01]  /*11540*/  ENDCOLLECTIVE ;  /* 0x000000000000791b */ /* 0x007fe20003800000 */
.L_x_2578:
[----:B------:R-:W-:Y:S02]  /*11550*/  IMAD.MOV.U32 R5, RZ, RZ, R21 ;  /* 0x000000ffff057224 */ /* 0x000fe400078e0015 */
[----:B------:R-:W-:Y:S01]  /*11560*/  IMAD.MOV.U32 R13, RZ, RZ, R2 ;  /* 0x000000ffff0d7224 */ /* 0x000fe200078e0002 */
[----:B------:R-:W-:Y:S01]  /*11570*/  MOV R12, 0x4 ;  /* 0x00000004000c7802 */ /* 0x000fe20000000f00 */
[----:B------:R-:W-:-:S07]  /*11580*/  IMAD.MOV.U32 R20, RZ, RZ, R14 ;  /* 0x000000ffff147224 */ /* 0x000fce00078e000e */
[----:B------:R-:W-:Y:S05]  /*11590*/  WARPSYNC.COLLECTIVE R15, `(.L_x_2579) ;  /* 0x000000000f087348 */ /* 0x000fea0003c00000 */
[----:B------:R0:W1:Y:S02]  /*115a0*/  SHFL.IDX P6, R14, R13, R12, R11 ;  /* 0x0000000c0d0e7389 */ /* 0x00006400000c000b */
[----:B01----:R-:W-:Y:S01]  /*115b0*/  ENDCOLLECTIVE ;  /* 0x000000000000791b */ /* 0x003fe20003800000 */
.L_x_2579:
        /* <DEDUP_REMOVED lines=14> */
.L_x_2580:
[----:B------:R-:W-:Y:S01]  /*116a0*/  MOV R5, R9 ;  /* 0x0000000900057202 */ /* 0x000fe20000000f00 */
[----:B------:R-:W-:Y:S02]  /*116b0*/  IMAD.MOV.U32 R9, RZ, RZ, RZ ;  /* 0x000000ffff097224 */ /* 0x000fe400078e00ff */
[----:B------:R-:W-:Y:S02]  /*116c0*/  IMAD.MOV.U32 R13, RZ, RZ, R2 ;  /* 0x000000ffff0d7224 */ /* 0x000fe400078e0002 */
[----:B------:R-:W-:Y:S02]  /*116d0*/  IMAD.MOV.U32 R12, RZ, RZ, 0x5 ;  /* 0x00000005ff0c7424 */ /* 0x000fe400078e00ff */
[----:B------:R-:W-:-:S07]  /*116e0*/  IMAD.MOV.U32 R24, RZ, RZ, R14 ;  /* 0x000000ffff187224 */ /* 0x000fce00078e000e */
[----:B------:R-:W-:Y:S05]  /*116f0*/  WARPSYNC.COLLECTIVE R15, `(.L_x_2581) ;  /* 0x000000000f087348 */ /* 0x000fea0003c00000 */
[----:B------:R0:W1:Y:S02]  /*11700*/  SHFL.IDX P6, R14, R13, R12, R11 ;  /* 0x0000000c0d0e7389 */ /* 0x00006400000c000b */
[----:B01----:R-:W-:Y:S01]  /*11710*/  ENDCOLLECTIVE ;  /* 0x000000000000791b */ /* 0x003fe20003800000 */
.L_x_2581:
        /* <DEDUP_REMOVED lines=14> */
.L_x_2582:
[----:B------:R-:W-:Y:S02]  /*11800*/  IMAD.MOV.U32 R5, RZ, RZ, R19 ;  /* 0x000000ffff057224 */ /* 0x000fe400078e0013 */
[----:B------:R-:W-:Y:S02]  /*11810*/  IMAD.MOV.U32 R13, RZ, RZ, R2 ;  /* 0x000000ffff0d7224 */ /* 0x000fe400078e0002 */
[----:B------:R-:W-:Y:S01]  /*11820*/  IMAD.MOV.U32 R12, RZ, RZ, 0x6 ;  /* 0x00000006ff0c7424 */ /* 0x000fe200078e00ff */
[----:B------:R-:W-:-:S07]  /*11830*/  MOV R4, R14 ;  /* 0x0000000e00047202 */ /* 0x000fce0000000f00 */
[----:B------:R-:W-:Y:S05]  /*11840*/  WARPSYNC.COLLECTIVE R15, `(.L_x_2583) ;  /* 0x000000000f087348 */ /* 0x000fea0003c00000 */
[----:B------:R0:W1:Y:S02]  /*11850*/  SHFL.IDX P6, R14, R13, R12, R11 ;  /* 0x0000000c0d0e7389 */ /* 0x00006400000c000b */
[----:B01----:R-:W-:Y:S01]  /*11860*/  ENDCOLLECTIVE ;  /* 0x000000000000791b */ /* 0x003fe20003800000 */
.L_x_2583:
        /* <DEDUP_REMOVED lines=13> */
.L_x_2584:
[----:B------:R-:W-:Y:S02]  /*11940*/  IMAD.MOV.U32 R5, RZ, RZ, R25 ;  /* 0x000000ffff057224 */ /* 0x000fe400078e0019 */
[----:B------:R-:W-:Y:S01]  /*11950*/  IMAD.MOV.U32 R13, RZ, RZ, R2 ;  /* 0x000000ffff0d7224 */ /* 0x000fe200078e0002 */
[----:B------:R-:W-:Y:S01]  /*11960*/  MOV R12, 0x7 ;  /* 0x00000007000c7802 */ /* 0x000fe20000000f00 */
[----:B------:R-:W-:-:S07]  /*11970*/  IMAD.MOV.U32 R30, RZ, RZ, R14 ;  /* 0x000000ffff1e7224 */ /* 0x000fce00078e000e */
[----:B------:R-:W-:Y:S05]  /*11980*/  WARPSYNC.COLLECTIVE R15, `(.L_x_2585) ;  /* 0x000000000f087348 */ /* 0x000fea0003c00000 */
[----:B------:R0:W1:Y:S02]  /*11990*/  SHFL.IDX P6, R14, R13, R12, R11 ;  /* 0x0000000c0d0e7389 */ /* 0x00006400000c000b */
[----:B01----:R-:W-:Y:S01]  /*119a0*/  ENDCOLLECTIVE ;  /* 0x000000000000791b */ /* 0x003fe20003800000 */
.L_x_2585:
        /* <DEDUP_REMOVED lines=12> */
.L_x_2586:
[----:B------:R-:W-:Y:S05]  /*11a70*/  BRA `(.L_x_2587) ;  /* 0xffffffc000fc7947 */ /* 0x000fea000383ffff */
.L_x_2481:
[----:B0-----:R0:W1:Y:S02]  /*11a80*/  SYNCS.PHASECHK.TRANS64.TRYWAIT P0, [R7+URZ+0x28820], R9 ;  /* 0x02882009070075a7 */ /* 0x001064000800017f */
[----:B-1----:R-:W-:Y:S05]  /*11a90*/  @!P0 NANOSLEEP.SYNCS 0x989680 ;  /* 0x009896800000895d */ /* 0x002fea0003900000 */
[----:B------:R-:W1:Y:S02]  /*11aa0*/  @!P0 SYNCS.PHASECHK.TRANS64 P0, [R7+URZ+0x28820], R9 ;  /* 0x02882009070085a7 */ /* 0x000e64000800007f */
[----:B-1----:R-:W-:Y:S05]  /*11ab0*/  @!P0 BRA `(.L_x_2481) ;  /* 0xfffffffc00f08947 */ /* 0x002fea000383ffff */
[----:B------:R-:W-:Y:S05]  /*11ac0*/  BRA `(.L_x_2588) ;  /* 0xffffffc400707947 */ /* 0x000fea000383ffff */
.L_x_2482:
[----:B------:R-:W-:Y:S01]  /*11ad0*/  BSSY B0, `(.L_x_2589) ;  /* 0x0000008000007945 */ /* 0x000fe20003800000 */
[----:B------:R-:W-:Y:S01]  /*11ae0*/  IMAD.MOV.U32 R13, RZ, RZ, R17 ;  /* 0x000000ffff0d7224 */ /* 0x000fe200078e0011 */
[----:B------:R-:W-:Y:S01]  /*11af0*/  MOV R12, RZ ;  /* 0x000000ff000c7202 */ /* 0x000fe20000000f00 */
[----:B------:R-:W-:Y:S02]  /*11b00*/  IMAD.MOV.U32 R11, RZ, RZ, 0x1f ;  /* 0x0000001fff0b7424 */ /* 0x000fe400078e00ff */
[----:B------:R-:W-:-:S07]  /*11b10*/  IMAD.MOV.U32 R15, RZ, RZ, -0x1 ;  /* 0xffffffffff0f7424 */ /* 0x000fce00078e00ff */
[----:B0-2--5:R-:W-:Y:S05]  /*11b20*/  WARPSYNC.COLLECTIVE R15, `(.L_x_2590) ;  /* 0x000000000f087348 */ /* 0x025fea0003c00000 */
[----:B------:R1:W3:Y:S02]  /*11b30*/  SHFL.IDX P6, R14, R13, R12, R11 ;  /* 0x0000000c0d0e7389 */ /* 0x0002e400000c000b */
[----:B0123-5:R-:W-:Y:S01]  /*11b40*/  ENDCOLLECTIVE ;  /* 0x000000000000791b */ /* 0x02ffe20003800000 */
.L_x_2590:
[----:B------:R-:W-:Y:S05]  /*11b50*/  BSYNC B0 ;  /* 0x0000000000007941 */ /* 0x000fea0003800000 */
.L_x_2589:
[----:B------:R-:W-:Y:S05]  /*11b60*/  BRA `(.L_x_2591) ;  /* 0xffffffc400547947 */ /* 0x000fea000383ffff */
.L_x_2483:
[----:B------:R-:W-:Y:S01]  /*11b70*/  BSSY B0, `(.L_x_2592) ;  /* 0x0000006000007945 */ /* 0x000fe20003800000 */
[----:B------:R-:W-:-:S07]  /*11b80*/  IMAD.MOV.U32 R15, RZ, RZ, -0x1 ;  /* 0xffffffffff0f7424 */ /* 0x000fce00078e00ff */
[----:B012--5:R-:W-:Y:S05]  /*11b90*/  WARPSYNC.COLLECTIVE R15, `(.L_x_2593) ;  /* 0x000000000f0c7348 */ /* 0x027fea0003c00000 */
[----:B------:R-:W-:Y:S02]  /*11ba0*/  ELECT P6, UR62, PT ;  /* 0x00000000003e782f */ /* 0x000fe400038c0000 */
[----:B------:R-:W-:Y:S01]  /*11bb0*/  MOV R14, UR62 ;  /* 0x0000003e000e7c02 */ /* 0x000fe20008000f00 */
[----:B012--5:R-:W-:Y:S10]  /*11bc0*/  ENDCOLLECTIVE ;  /* 0x000000000000791b */ /* 0x027ff40003800000 */
.L_x_2593:
[----:B------:R-:W-:Y:S05]  /*11bd0*/  BSYNC B0 ;  /* 0x0000000000007941 */ /* 0x000fea0003800000 */
.L_x_2592:
[----:B------:R-:W-:Y:S05]  /*11be0*/  BRA `(.L_x_2594) ;  /* 0xffffffc400487947 */ /* 0x000fea000383ffff */
.L_x_2485:
[----:B---3--:R3:W4:Y:S02]  /*11bf0*/  SYNCS.PHASECHK.TRANS64.TRYWAIT P1, [R5+URZ+0x28840], R2 ;  /* 0x02884002050075a7 */ /* 0x008724000802017f */
[----:B----4-:R-:W-:Y:S05]  /*11c00*/  @!P1 NANOSLEEP.SYNCS 0x989680 ;  /* 0x009896800000995d */ /* 0x010fea0003900000 */
[----:B------:R-:W4:Y:S02]  /*11c10*/  @!P1 SYNCS.PHASECHK.TRANS64 P1, [R5+URZ+0x28840], R2 ;  /* 0x02884002050095a7 */ /* 0x000f24000802007f */
[----:B----4-:R-:W-:Y:S05]  /*11c20*/  @!P1 BRA `(.L_x_2485) ;  /* 0xfffffffc00f09947 */ /* 0x010fea000383ffff */
[----:B------:R-:W-:Y:S05]  /*11c30*/  BRA `(.L_x_2595) ;  /* 0xffffffc400687947 */ /* 0x000fea000383ffff */
.L_x_2487:
[----:B0-----:R0:W4:Y:S02]  /*11c40*/  SYNCS.PHASECHK.TRANS64.TRYWAIT P1, [R7+URZ+0x28840], R0 ;  /* 0x02884000070075a7 */ /* 0x001124000802017f */
[----:B----4-:R-:W-:Y:S05]  /*11c50*/  @!P1 NANOSLEEP.SYNCS 0x989680 ;  /* 0x009896800000995d */ /* 0x010fea0003900000 */
[----:B------:R-:W4:Y:S02]  /*11c60*/  @!P1 SYNCS.PHASECHK.TRANS64 P1, [R7+URZ+0x28840], R0 ;  /* 0x02884000070095a7 */ /* 0x000f24000802007f */
[----:B----4-:R-:W-:Y:S05]  /*11c70*/  @!P1 BRA `(.L_x_2487) ;  /* 0xfffffffc00f09947 */ /* 0x010fea000383ffff */
[----:B------:R-:W-:Y:S05]  /*11c80*/  BRA `(.L_x_2596) ;  /* 0xffffffc400747947 */ /* 0x000fea000383ffff */
.L_x_2489:
[----:B----4-:R4:W0:Y:S02]  /*11c90*/  SYNCS.PHASECHK.TRANS64.TRYWAIT P1, [R5+URZ+0x28860], R2 ;  /* 0x02886002050075a7 */ /* 0x010824000802017f */
[----:B0-----:R-:W-:Y:S05]  /*11ca0*/  @!P1 NANOSLEEP.SYNCS 0x989680 ;  /* 0x009896800000995d */ /* 0x001fea0003900000 */
[----:B------:R-:W0:Y:S02]  /*11cb0*/  @!P1 SYNCS.PHASECHK.TRANS64 P1, [R5+URZ+0x28860], R2 ;  /* 0x02886002050095a7 */ /* 0x000e24000802007f */
[----:B0-----:R-:W-:Y:S05]  /*11cc0*/  @!P1 BRA `(.L_x_2489) ;  /* 0xfffffffc00f09947 */ /* 0x001fea000383ffff */
[----:B------:R-:W-:Y:S05]  /*11cd0*/  BRA `(.L_x_2597) ;  /* 0xffffffc400707947 */ /* 0x000fea000383ffff */
.L_x_2598:
        /* <DEDUP_REMOVED lines=10> */
.L_x_3548:


//--------------------- .text._ZN7cutlass13device_kernelIN5flash11enable_sm90INS1_16FlashAttnFwdSm90INS1_25CollectiveMainloopFwdSm90ILi2EN4cute5tupleIJNS5_1CILi1EEES8_S8_EEENS6_IJNS7_ILi128EEESA_SA_EEELi128ENS_10bfloat16_tEfNS_4arch4Sm90ELb1ELb0ELb0ELb1ELb1ELb0ELb0ELb1ELb1ELb1ELb1ELb0EEENS1_21CollectiveEpilogueFwdISB_S9_SC_SE_Li256ELb1ELb1ELb1ELb0EEENS1_36VarlenDynamicPersistentTileSchedulerILi128ELi128ELi256ELi128ELb1ELb1ELb1ELb1ELb1ELb1EEEEEEEEEvNT_6ParamsE --------------------------
	.section	.text._ZN7cutlass13device_kernelIN5flash11enable_sm90INS1_16FlashAttnFwdSm90INS1_25CollectiveMainloopFwdSm90ILi2EN4cute5tupleIJNS5_1CILi1EEES8_S8_EEENS6_IJNS7_ILi128EEESA_SA_EEELi128ENS_10bfloat16_tEfNS_4arch4Sm90ELb1ELb0ELb0ELb1ELb1ELb0ELb0ELb1ELb1ELb1ELb1ELb0EEENS1_21CollectiveEpilogueFwdISB_S9_SC_SE_Li256ELb1ELb1ELb1ELb0EEENS1_36VarlenDynamicPersistentTileSchedulerILi128ELi128ELi256ELi128ELb1ELb1ELb1ELb1ELb1ELb1EEEEEEEEEvNT_6ParamsE,"ax",@progbits
	.align	128
.text._ZN7cutlass13device_kernelIN5flash11enable_sm90INS1_16FlashAttnFwdSm90INS1_25CollectiveMainloopFwdSm90ILi2EN4cute5tupleIJNS5_1CILi1EEES8_S8_EEENS6_IJNS7_ILi128EEESA_SA_EEELi128ENS_10bfloat16_tEfNS_4arch4Sm90ELb1ELb0ELb0ELb1ELb1ELb0ELb0ELb1ELb1ELb1ELb1ELb0EEENS1_21CollectiveEpilogueFwdISB_S9_SC_SE_Li256ELb1ELb1ELb1ELb0EEENS1_36VarlenDynamicPersistentTileSchedulerILi128ELi128ELi256ELi128ELb1ELb1ELb1ELb1ELb1ELb1EEEEEEEEEvNT_6ParamsE:
        .type           _ZN7cutlass13device_kernelIN5flash11enable_sm90INS1_16FlashAttnFwdSm90INS1_25CollectiveMainloopFwdSm90ILi2EN4cute5tupleIJNS5_1CILi1EEES8_S8_EEENS6_IJNS7_ILi128EEESA_SA_EEELi128ENS_10bfloat16_tEfNS_4arch4Sm90ELb1ELb0ELb0ELb1ELb1ELb0ELb0ELb1ELb1ELb1ELb1ELb0EEENS1_21CollectiveEpilogueFwdISB_S9_SC_SE_Li256ELb1ELb1ELb1ELb0EEENS1_36VarlenDynamicPersistentTileSchedulerILi128ELi128ELi256ELi128ELb1ELb1ELb1ELb1ELb1ELb1EEEEEEEEEvNT_6ParamsE,@function
        .size           _ZN7cutlass13device_kernelIN5flash11enable_sm90INS1_16FlashAttnFwdSm90INS1_25CollectiveMainloopFwdSm90ILi2EN4cute5tupleIJNS5_1CILi1EEES8_S8_EEENS6_IJNS7_ILi128EEESA_SA_EEELi128ENS_10bfloat16_tEfNS_4arch4Sm90ELb1ELb0ELb0ELb1ELb1ELb0ELb0ELb1ELb1ELb1ELb1ELb0EEENS1_21CollectiveEpilogueFwdISB_S9_SC_SE_Li256ELb1ELb1ELb1ELb0EEENS1_36VarlenDynamicPersistentTileSchedulerILi128ELi128ELi256ELi128ELb1ELb1ELb1ELb1ELb1ELb1EEEEEEEEEvNT_6ParamsE,(.L_x_3549 - _ZN7cutlass13device_kernelIN5flash11enable_sm90INS1_16FlashAttnFwdSm90INS1_25CollectiveMainloopFwdSm90ILi2EN4cute5tupleIJNS5_1CILi1EEES8_S8_EEENS6_IJNS7_ILi128EEESA_SA_EEELi128ENS_10bfloat16_tEfNS_4arch4Sm90ELb1ELb0ELb0ELb1ELb1ELb0ELb0ELb1ELb1ELb1ELb1ELb0EEENS1_21CollectiveEpilogueFwdISB_S9_SC_SE_Li256ELb1ELb1ELb1ELb0EEENS1_36VarlenDynamicPersistentTileSchedulerILi128ELi128ELi256ELi128ELb1ELb1ELb1ELb1ELb1ELb1EEEEEEEEEvNT_6ParamsE)
        .other          _ZN7cutlass13device_kernelIN5flash11enable_sm90INS1_16FlashAttnFwdSm90INS1_25CollectiveMainloopFwdSm90ILi2EN4cute5tupleIJNS5_1CILi1EEES8_S8_EEENS6_IJNS7_ILi128EEESA_SA_EEELi128ENS_10bfloat16_tEfNS_4arch4Sm90ELb1ELb0ELb0ELb1ELb1ELb0ELb0ELb1ELb1ELb1ELb1ELb0EEENS1_21CollectiveEpilogueFwdISB_S9_SC_SE_Li256ELb1ELb1ELb1ELb0EEENS1_36VarlenDynamicPersistentTileSchedulerILi128ELi128ELi256ELi128ELb1ELb1ELb1ELb1ELb1ELb1EEEEEEEEEvNT_6ParamsE,@"STO_CUDA_ENTRY STV_DEFAULT"
_ZN7cutlass13device_kernelIN5flash11enable_sm90INS1_16FlashAttnFwdSm90INS1_25CollectiveMainloopFwdSm90ILi2EN4cute5tupleIJNS5_1CILi1EEES8_S8_EEENS6_IJNS7_ILi128EEESA_SA_EEELi128ENS_10bfloat16_tEfNS_4arch4Sm90ELb1ELb0ELb0ELb1ELb1ELb0ELb0ELb1ELb1ELb1ELb1ELb0EEENS1_21CollectiveEpilogueFwdISB_S9_SC_SE_Li256ELb1ELb1ELb1ELb0EEENS1_36VarlenDynamicPersistentTileSchedulerILi128ELi128ELi256ELi128ELb1ELb1ELb1ELb1ELb1ELb1EEEEEEEEEvNT_6ParamsE:
        /* <DEDUP_REMOVED lines=45> */
.L_x_2599:
        /* <DEDUP_REMOVED lines=22> */
.L_x_2600:
        /* <DEDUP_REMOVED lines=18> */
.L_x_2601:
        /* <DEDUP_REMOVED lines=22> */
.L_x_2602:
        /* <DEDUP_REMOVED lines=23> */
.L_x_2603:
[----:B------:R-:W-:Y:S01]  /*0820*/  UISETP.NE.AND UP0, UPT, UR9, URZ, UPT ;  /* 0x0000003f0900728c */ /* 0x000fe2000bf05270 */
[----:B------:R-:W-:Y:S01]  /*0830*/  NOP ;  /* 0x0000000000007918 */ /* 0x000fe20000000000 */
[----:B------:R-:W-:Y:S01]  /*0840*/  UMOV UR44, 0x1 ;  /* 0x00000001002c7882 */ /* 0x000fe20000000000 */
[----:B------:R-:W-:Y:S01]  /*0850*/  ULDC.64 UR56, c[0x0][0x208] ;  /* 0x0000820000387ab9 */ /* 0x000fe20000000a00 */
[----:B------:R-:W-:Y:S01]  /*0860*/  USEL UR44, UR44, 0x2, !UP0 ;  /* 0x000000022c2c7887 */ /* 0x000fe2000c000000 */
[----:B01234-:R-:W-:Y:S01]  /*0870*/  BAR.SYNC.DEFER_BLOCKING 0x0 ;  /* 0x0000000000007b1d */ /* 0x01ffe20000010000 */
[----:B------:R-:W-:-:S13]  /*0880*/  PLOP3.LUT P0, PT, PT, PT, UP0, 0x80, 0x0 ;  /* 0x000000000000781c */ /* 0x000fda0003f0f008 */
[----:B------:R-:W-:Y:S05]  /*0890*/  @!P0 BRA `(.L_x_2604) ;  /* 0x000000b800e48947 */ /* 0x000fea0003800000 */
.L_x_2605:
        /* <DEDUP_REMOVED lines=18> */
[----:B------:R-:W-:Y:S01]  /*09c0*/  VIADD R219, R2, 0xffffff80 ;  /* 0xffffff8002db7836 */ /* 0x000fe20000000000 */
[----:B------:R-:W-:Y:S01]  /*09d0*/  R2UR UR6, R33 ;  /* 0x00000000210672ca */ /* 0x000fe200000e0000 */
[----:B------:R-:W-:Y:S01]  /*09e0*/  ULOP3.LUT UR50, UR44, 0x1, URZ, 0xfc, !UPT ;  /* 0x000000012c327892 */ /* 0x000fe2000f8efc3f */
[----:B------:R-:W-:Y:S01]  /*09f0*/  R2UR UR5, R34 ;  /* 0x00000000220572ca */ /* 0x000fe200000e0000 */
[----:B------:R-:W-:Y:S01]  /*0a00*/  UMOV UR49, URZ ;  /* 0x0000003f00317c82 */ /* 0x000fe20008000000 */
[----:B------:R-:W-:Y:S01]  /*0a10*/  SHF.R.S32.HI R0, RZ, 0x1f, R219 ;  /* 0x0000001fff007819 */ /* 0x000fe200000114db */
[----:B------:R-:W-:Y:S01]  /*0a20*/  UMOV UR48, URZ ;  /* 0x0000003f00307c82 */ /* 0x000fe20008000000 */
[----:B------:R-:W-:Y:S02]  /*0a30*/  UMOV UR47, URZ ;  /* 0x0000003f002f7c82 */ /* 0x000fe40008000000 */
[CC--:B------:R-:W-:Y:S02]  /*0a40*/  LEA.HI R4, R0.reuse, R219.reuse, RZ, 0x5 ;  /* 0x000000db00047211 */ /* 0x0c0fe400078f28ff */
[----:B------:R-:W-:-:S02]  /*0a50*/  LEA.HI R2, R0, R219, RZ, 0x4 ;  /* 0x000000db00027211 */ /* 0x000fc400078f20ff */
[----:B------:R-:W-:Y:S01]  /*0a60*/  LEA.HI R3, R0, R219, RZ, 0x7 ;  /* 0x000000db00037211 */ /* 0x000fe200078f38ff */
[----:B------:R-:W-:Y:S01]  /*0a70*/  IMAD.SHL.U32 R6, R4, 0x20, RZ ;  /* 0x0000002004067824 */ /* 0x000fe200078e00ff */
[----:B------:R-:W-:Y:S02]  /*0a80*/  LOP3.LUT R4, R2, 0x3fffff0, RZ, 0xc0, !PT ;  /* 0x03fffff002047812 */ /* 0x000fe400078ec0ff */
[----:B------:R-:W-:Y:S02]  /*0a90*/  SHF.R.S32.HI R5, RZ, 0x4, R2 ;  /* 0x00000004ff057819 */ /* 0x000fe40000011402 */
[----:B------:R-:W-:Y:S01]  /*0aa0*/  LOP3.LUT R7, R6, 0xfffffc00, RZ, 0xc0, !PT ;  /* 0xfffffc0006077812 */ /* 0x000fe200078ec0ff */
[----:B------:R-:W-:Y:S01]  /*0ab0*/  IMAD.IADD R4, R219, 0x1, -R4 ;  /* 0x00000001db047824 */ /* 0x000fe200078e0a04 */
[----:B------:R-:W-:Y:S02]  /*0ac0*/  LOP3.LUT R198, R3, 0xffffff80, RZ, 0xc0, !PT ;  /* 0xffffff8003c67812 */ /* 0x000fe400078ec0ff */
[----:B------:R-:W-:Y:S01]  /*0ad0*/  LEA.HI R2, R2, R5, RZ, 0x1 ;  /* 0x0000000502027211 */ /* 0x000fe200078f08ff */
[----:B------:R-:W-:Y:S01]  /*0ae0*/  IMAD R7, R4, 0x40, R7 ;  /* 0x0000004004077824 */ /* 0x000fe200078e0207 */
[----:B------:R-:W-:Y:S01]  /*0af0*/  LEA.HI R4, R0, R219, RZ, 0x2 ;  /* 0x000000db00047211 */ /* 0x000fe200078f10ff */
[----:B------:R-:W-:Y:S01]  /*0b00*/  IMAD.IADD R198, R219, 0x1, -R198 ;  /* 0x00000001dbc67824 */ /* 0x000fe200078e0ac6 */
[----:B------:R-:W-:-:S02]  /*0b10*/  LOP3.LUT R2, R2, 0x1ffffffe, RZ, 0xc0, !PT ;  /* 0x1ffffffe02027812 */ /* 0x000fc400078ec0ff */
[----:B------:R-:W-:Y:S02]  /*0b20*/  LOP3.LUT R4, R4, 0xfffffffc, RZ, 0xc0, !PT ;  /* 0xfffffffc04047812 */ /* 0x000fe400078ec0ff */
[----:B------:R-:W-:Y:S01]  /*0b30*/  SHF.R.S32.HI R9, RZ, 0x1f, R198 ;  /* 0x0000001fff097819 */ /* 0x000fe200000114c6 */
[----:B------:R-:W-:Y:S01]  /*0b40*/  IMAD.IADD R2, R5, 0x1, -R2 ;  /* 0x0000000105027824 */ /* 0x000fe200078e0a02 */
[----:B------:R-:W-:Y:S01]  /*0b50*/  LEA.HI R0, R0, R219, RZ, 0x3 ;  /* 0x000000db00007211 */ /* 0x000fe200078f18ff */
[----:B------:R-:W-:Y:S01]  /*0b60*/  IMAD.IADD R4, R219, 0x1, -R4 ;  /* 0x00000001db047824 */ /* 0x000fe200078e0a04 */
[----:B------:R-:W-:Y:S01]  /*0b70*/  LEA.HI R8, R9, R198, RZ, 0x2 ;  /* 0x000000c609087211 */ /* 0x000fe200078f10ff */
[----:B------:R-:W-:Y:S01]  /*0b80*/  IMAD R216, R2, 0x8, R7 ;  /* 0x0000000802d87824 */ /* 0x000fe200078e0207 */
[----:B------:R-:W-:Y:S02]  /*0b90*/  SHF.R.S32.HI R214, RZ, 0x7, R3 ;  /* 0x00000007ffd67819 */ /* 0x000fe40000011403 */
[----:B------:R-:W-:-:S02]  /*0ba0*/  LEA.HI R2, R4, R4, RZ, 0x1 ;  /* 0x0000000404027211 */ /* 0x000fc400078f08ff */
[--C-:B------:R-:W-:Y:S02]  /*0bb0*/  SHF.R.S32.HI R6, RZ, 0x2, R8.reuse ;  /* 0x00000002ff067819 */ /* 0x100fe40000011408 */
[----:B------:R-:W-:Y:S02]  /*0bc0*/  SHF.R.S32.HI R11, RZ, 0x1f, R8 ;  /* 0x0000001fff0b7819 */ /* 0x000fe40000011408 */
[----:B------:R-:W-:Y:S02]  /*0bd0*/  LOP3.LUT R5, R2, 0x1ffffffe, RZ, 0xc0, !PT ;  /* 0x1ffffffe02057812 */ /* 0x000fe400078ec0ff */
[----:B------:R-:W-:Y:S02]  /*0be0*/  LEA.HI R11, R11, R6, RZ, 0x3 ;  /* 0x000000060b0b7211 */ /* 0x000fe400078f18ff */
[----:B------:R-:W-:Y:S01]  /*0bf0*/  LOP3.LUT R2, R0, 0xfffffff8, RZ, 0xc0, !PT ;  /* 0xfffffff800027812 */ /* 0x000fe200078ec0ff */
[----:B------:R-:W-:Y:S01]  /*0c00*/  IMAD.IADD R4, R4, 0x1, -R5 ;  /* 0x0000000104047824 */ /* 0x000fe200078e0a05 */
[----:B------:R-:W-:-:S02]  /*0c10*/  LOP3.LUT R5, R8, 0x7ffffffc, RZ, 0xc0, !PT ;  /* 0x7ffffffc08057812 */ /* 0x000fc400078ec0ff */
        /* <DEDUP_REMOVED lines=13> */
[----:B------:R-:W-:-:S02]  /*0cf0*/  IMAD.IADD R3, R214, 0x1, -R3 ;  /* 0x00000001d6037824 */ /* 0x000fc400078e0a03 */
[----:B------:R-:W-:Y:S02]  /*0d00*/  VIADD R18, R2, 0x40 ;  /* 0x0000004002127836 */ /* 0x000fe40000000000 */
[C---:B------:R-:W-:Y:S02]  /*0d10*/  VIADD R196, R16.reuse, 0x8 ;  /* 0x0000000810c47836 */ /* 0x040fe40000000000 */
        /* <DEDUP_REMOVED lines=28> */
[----:B------:R-:W-:Y:S01]  /*0ee0*/  IMAD R215, R3, 0x40, R6 ;  /* 0x0000004003d77824 */ /* 0x000fe200078e0206 */
[----:B------:R-:W-:-:S02]  /*0ef0*/  SHF.R.S32.HI R200, RZ, 0x1f, R23 ;  /* 0x0000001fffc87819 */ /* 0x000fc40000011417 */
[----:B------:R-:W-:Y:S01]  /*0f00*/  SHF.R.S32.HI R199, RZ, 0x1f, R22 ;  /* 0x0000001fffc77819 */ /* 0x000fe20000011416 */
[----:B------:R-:W-:-:S07]  /*0f10*/  IMAD R17, R4, 0x8, R215 ;  /* 0x0000000804117824 */ /* 0x000fce00078e02d7 */
.L_x_2669:
[----:B0-2-4-:R-:W0:Y:S01]  /*0f20*/  LDC.64 R4, c[0x0][0xc88] ;  /* 0x00032200ff047b82 */ /* 0x015e220000000a00 */
[----:B------:R-:W-:Y:S01]  /*0f30*/  ULDC.64 UR8, c[0x0][0xa28] ;  /* 0x00028a0000087ab9 */ /* 0x000fe20000000a00 */
[----:B------:R-:W-:Y:S01]  /*0f40*/  ULDC.64 UR10, c[0x0][0xa18] ;  /* 0x00028600000a7ab9 */ /* 0x000fe20000000a00 */
[----:B------:R-:W-:Y:S01]  /*0f50*/  ULDC UR4, c[0x0][0x424] ;  /* 0x0001090000047ab9 */ /* 0x000fe20000000800 */
[----:B------:R-:W-:Y:S01]  /*0f60*/  ULDC UR7, c[0x0][0x2f0] ;  /* 0x0000bc0000077ab9 */ /* 0x000fe20000000800 */
[----:B0-----:R-:W-:-:S06]  /*0f70*/  IMAD.WIDE R4, R35, 0x4, R4 ;  /* 0x0000000423047825 */ /* 0x001fcc00078e0204 */
[----:B------:R-:W2:Y:S01]  /*0f80*/  LDG.E R4, desc[UR56][R4.64] ;  /* 0x0000003804047981 */ /* 0x000ea2000c1e1900 */
[----:B------:R-:W-:Y:S02]  /*0f90*/  UISETP.NE.U32.AND UP0, UPT, UR8, URZ, UPT ;  /* 0x0000003f0800728c */ /* 0x000fe4000bf05070 */
[----:B------:R-:W-:Y:S02]  /*0fa0*/  UISETP.NE.U32.AND UP1, UPT, UR10, URZ, UPT ;  /* 0x0000003f0a00728c */ /* 0x000fe4000bf25070 */
[----:B------:R-:W-:Y:S02]  /*0fb0*/  UISETP.NE.AND.EX UP0, UPT, UR9, URZ, UPT, UP0 ;  /* 0x0000003f0900728c */ /* 0x000fe4000bf05300 */
[----:B------:R-:W-:-:S04]  /*0fc0*/  UISETP.NE.AND.EX UP1, UPT, UR11, URZ, UPT, UP1 ;  /* 0x0000003f0b00728c */ /* 0x000fc8000bf25310 */
[----:B------:R-:W-:Y:S02]  /*0fd0*/  PLOP3.LUT P0, PT, PT, PT, UP0, 0x80, 0x0 ;  /* 0x000000000000781c */ /* 0x000fe40003f0f008 */
[----:B------:R-:W-:Y:S02]  /*0fe0*/  PLOP3.LUT P2, PT, PT, PT, UP1, 0x80, 0x0 ;  /* 0x000000000000781c */ /* 0x000fe40003f4f018 */
[----:B--2---:R-:W-:-:S13]  /*0ff0*/  R2UR UR42, R4 ;  /* 0x00000000042a72ca */ /* 0x004fda00000e0000 */
[----:B------:R-:W-:Y:S02]  /*1000*/  USHF.R.S32.HI UR36, URZ, 0x1f, UR42 ;  /* 0x0000001f3f247899 */ /* 0x000fe4000801142a */
[----:B------:R-:W-:-:S04]  /*1010*/  @UP0 ULEA UR8, UP2, UR42, UR8, 0x2 ;  /* 0x000000082a080291 */ /* 0x000fc8000f84103f */
[----:B------:R-:W-:Y:S02]  /*1020*/  @UP0 ULEA.HI.X UR9, UR42, UR9, UR36, 0x2, UP2 ;  /* 0x000000092a090291 */ /* 0x000fe400090f1424 */
[----:B------:R-:W-:Y:S01]  /*1030*/  @UP1 ULEA UR10, UP0, UR42, UR10, 0x2 ;  /* 0x0000000a2a0a1291 */ /* 0x000fe2000f80103f */
[----:B------:R-:W-:-:S03]  /*1040*/  IMAD.U32 R4, RZ, RZ, UR8 ;  /* 0x00000008ff047e24 */ /* 0x000fc6000f8e00ff */
[----:B------:R-:W-:Y:S01]  /*1050*/  @UP1 ULEA.HI.X UR11, UR42, UR11, UR36, 0x2, UP0 ;  /* 0x0000000b2a0b1291 */ /* 0x000fe200080f1424 */
[----:B------:R-:W-:Y:S01]  /*1060*/  IMAD.U32 R5, RZ, RZ, UR9 ;  /* 0x00000009ff057e24 */ /* 0x000fe2000f8e00ff */
[----:B------:R-:W-:Y:S01]  /*1070*/  ULDC.64 UR8, c[0x0][0x418] ;  /* 0x0001060000087ab9 */ /* 0x000fe20000000a00 */
[----:B------:R-:W-:-:S03]  /*1080*/  IMAD.U32 R6, RZ, RZ, UR10 ;  /* 0x0000000aff067e24 */ /* 0x000fc6000f8e00ff */
[----:B---3--:R-:W-:Y:S01]  /*1090*/  IMAD.U32 R7, RZ, RZ, UR11 ;  /* 0x0000000bff077e24 */ /* 0x008fe2000f8e00ff */
[----:B------:R-:W2:Y:S01]  /*10a0*/  @P0 LDG.E R4, desc[UR56][R4.64] ;  /* 0x0000003804040981 */ /* 0x000ea2000c1e1900 */
[----:B------:R-:W-:Y:S01]  /*10b0*/  UISETP.NE.U32.AND UP0, UPT, UR8, URZ, UPT ;  /* 0x0000003f0800728c */ /* 0x000fe2000bf05070 */
[----:B------:R-:W-:Y:S02]  /*10c0*/  ULDC.64 UR10, c[0x0][0xa20] ;  /* 0x00028800000a7ab9 */ /* 0x000fe40000000a00 */
[----:B------:R-:W3:Y:S01]  /*10d0*/  @P2 LDG.E R6, desc[UR56][R6.64] ;  /* 0x0000003806062981 */ /* 0x000ee2000c1e1900 */
[----:B------:R-:W-:Y:S01]  /*10e0*/  UISETP.NE.AND.EX UP0, UPT, UR9, URZ, UPT, UP0 ;  /* 0x0000003f0900728c */ /* 0x000fe2000bf05300 */
[----:B------:R-:W-:Y:S01]  /*10f0*/  ISETP.NE.U32.AND P1, PT, RZ, UR10, PT ;  /* 0x0000000aff007c0c */ /* 0x000fe2000bf25070 */
[----:B------:R-:W-:Y:S01]  /*1100*/  UMOV UR52, URZ ;  /* 0x0000003f00347c82 */ /* 0x000fe20008000000 */
[----:B------:R-:W-:Y:S02]  /*1110*/  ULOP3.LUT UR43, UR5, 0xffff, URZ, 0xc0, !UPT ;  /* 0x0000ffff052b7892 */ /* 0x000fe4000f8ec03f */
[----:B------:R-:W-:Y:S01]  /*1120*/  USEL UR4, UR4, 0x1, UP0 ;  /* 0x0000000104047887 */ /* 0x000fe20008000000 */
[----:B------:R-:W-:-:S03]  /*1130*/  ISETP.NE.AND.EX P1, PT, RZ, UR11, PT, P1 ;  /* 0x0000000bff007c0c */ /* 0x000fc6000bf25310 */
[----:B------:R-:W-:Y:S01]  /*1140*/  UIMAD UR4, UR4, UR7, URZ ;  /* 0x00000007040472a4 */ /* 0x000fe2000f8e023f */
[----:B--2---:R-:W-:Y:S02]  /*1150*/  @P0 R2UR UR52, R4 ;  /* 0x00000000043402ca */ /* 0x004fe400000e0000 */
[----:B---3--:R-:W-:Y:S01]  /*1160*/  @P2 R2UR UR53, R6 ;  /* 0x00000000063522ca */ /* 0x008fe200000e0000 */
[----:B-1---5:R-:W-:-:S14]  /*1170*/  @P2 BRA `(.L_x_2606) ;  /* 0x0000000000382947 */ /* 0x022fdc0003800000 */
        /* <DEDUP_REMOVED lines=14> */
.L_x_2606:
[----:B------:R-:W-:Y:S05]  /*1260*/  @!P1 BRA `(.L_x_2607) ;  /* 0x00000000001c9947 */ /* 0x000fea0003800000 */
[----:B------:R-:W-:-:S04]  /*1270*/  ULEA UR4, UP0, UR42, UR10, 0x2 ;  /* 0x0000000a2a047291 */ /* 0x000fc8000f80103f */
[----:B------:R-:W-:Y:S02]  /*1280*/  ULEA.HI.X UR7, UR42, UR11, UR36, 0x2, UP0 ;  /* 0x0000000b2a077291 */ /* 0x000fe400080f1424 */
[----:B------:R-:W-:-:S04]  /*1290*/  IMAD.U32 R4, RZ, RZ, UR4 ;  /* 0x00000004ff047e24 */ /* 0x000fc8000f8e00ff */
[----:B------:R-:W-:-:S05]  /*12a0*/  IMAD.U32 R5, RZ, RZ, UR7 ;  /* 0x00000007ff057e24 */ /* 0x000fca000f8e00ff */
[----:B------:R-:W2:Y:S02]  /*12b0*/  LDG.E R4, desc[UR56][R4.64] ;  /* 0x0000003804047981 */ /* 0x000ea4000c1e1900 */
[----:B--2---:R-:W-:Y:S01]  /*12c0*/  R2UR UR4, R4 ;  /* 0x00000000040472ca */ /* 0x004fe200000e0000 */
[----:B------:R-:W-:-:S14]  /*12d0*/  BRA `(.L_x_2608) ;  /* 0x0000000000347947 */ /* 0x000fdc0003800000 */
.L_x_2607:
        /* <DEDUP_REMOVED lines=13> */
.L_x_2608:
[----:B------:R-:W-:Y:S01]  /*13b0*/  ULDC UR7, c[0x0][0x448] ;  /* 0x0001120000077ab9 */ /* 0x000fe20000000800 */
[----:B------:R-:W-:Y:S02]  /*13c0*/  USHF.L.U32 UR37, UR6, 0x7, URZ ;  /* 0x0000000706257899 */ /* 0x000fe4000800063f */
[----:B------:R-:W-:Y:S02]  /*13d0*/  UISETP.NE.AND UP0, UPT, UR7, 0x1, UPT ;  /* 0x000000010700788c */ /* 0x000fe4000bf05270 */
[----:B------:R-:W-:Y:S02]  /*13e0*/  UIADD3 UR8, UR37, 0x7f, URZ ;  /* 0x0000007f25087890 */ /* 0x000fe4000fffe03f */
[----:B------:R-:W-:Y:S02]  /*13f0*/  UIADD3 UR52, -UR52, UR4, URZ ;  /* 0x0000000434347290 */ /* 0x000fe4000fffe13f */
[----:B------:R-:W-:Y:S02]  /*1400*/  UP2UR UR54, UPR, URZ, 0x1 ;  /* 0x000000013f367883 */ /* 0x000fe40008000000 */
[----:B------:R-:W-:-:S03]  /*1410*/  UIADD3 UR9, UR52, 0x80, -UR53 ;  /* 0x0000008034097890 */ /* 0x000fc6000fffe835 */
[----:B------:R-:W-:Y:S01]  /*1420*/  @UP0 ULDC UR6, c[0x0][0x44c] ;  /* 0x0001130000060ab9 */ /* 0x000fe20000000800 */
[----:B------:R-:W-:Y:S01]  /*1430*/  @UP0 ULDC UR4, c[0x0][0x450] ;  /* 0x0001140000040ab9 */ /* 0x000fe20000000800 */
[----:B------:R-:W-:-:S04]  /*1440*/  UIMAD.WIDE.U32 UR6, UR8, UR6, URZ ;  /* 0x00000006080672a5 */ /* 0x000fc8000f8e003f */
[----:B------:R-:W-:Y:S02]  /*1450*/  @UP0 USHF.R.U32.HI UR8, URZ, UR4, UR7 ;  /* 0x000000043f080299 */ /* 0x000fe40008011607 */
[----:B------:R-:W-:Y:S02]  /*1460*/  UIADD3 UR4, UR52, 0x7f, URZ ;  /* 0x0000007f34047890 */ /* 0x000fe4000fffe03f */
[----:B------:R-:W-:Y:S02]  /*1470*/  UIADD3 UR8, UR9, UR8, URZ ;  /* 0x0000000809087290 */ /* 0x000fe4000fffe03f */
[----:B------:R-:W-:Y:S02]  /*1480*/  USHF.R.S32.HI UR6, URZ, 0x1f, UR4 ;  /* 0x0000001f3f067899 */ /* 0x000fe40008011404 */
[----:B------:R-:W-:Y:S02]  /*1490*/  USHF.R.S32.HI UR7, URZ, 0x1f, UR8 ;  /* 0x0000001f3f077899 */ /* 0x000fe40008011408 */
[----:B------:R-:W-:-:S02]  /*14a0*/  ULEA.HI UR6, UR6, UR4, URZ, 0x7 ;  /* 0x0000000406067291 */ /* 0x000fc4000f8f383f */
[----:B------:R-:W-:Y:S02]  /*14b0*/  ULEA.HI UR7, UR7, UR8, URZ, 0x7 ;  /* 0x0000000807077291 */ /* 0x000fe4000f8f383f */
[----:B------:R-:W-:Y:S02]  /*14c0*/  USHF.R.S32.HI UR6, URZ, 0x7, UR6 ;  /* 0x000000073f067899 */ /* 0x000fe40008011406 */
[----:B------:R-:W-:Y:S02]  /*14d0*/  USHF.R.S32.HI UR7, URZ, 0x7, UR7 ;  /* 0x000000073f077899 */ /* 0x000fe40008011407 */
[----:B------:R-:W-:Y:S02]  /*14e0*/  ULOP3.LUT UR4, UR5, 0xff000000, URZ, 0xc0, !UPT ;  /* 0xff00000005047892 */ /* 0x000fe4000f8ec03f */
[----:B------:R-:W-:Y:S02]  /*14f0*/  UISETP.LT.AND UP0, UPT, UR6, UR7, UPT ;  /* 0x000000070600728c */ /* 0x000fe4000bf01270 */
[----:B------:R-:W-:-:S02]  /*1500*/  ULOP3.LUT UR5, UR5, 0xff0000, URZ, 0xc0, !UPT ;  /* 0x00ff000005057892 */ /* 0x000fc4000f8ec03f */
[----:B------:R-:W-:Y:S02]  /*1510*/  USEL UR9, UR6, UR7, UP0 ;  /* 0x0000000706097287 */ /* 0x000fe40008000000 */
[----:B------:R-:W-:Y:S02]  /*1520*/  USHF.R.U32.HI UR4, URZ, 0x8, UR4 ;  /* 0x000000083f047899 */ /* 0x000fe40008011604 */
[----:B------:R-:W-:Y:S02]  /*1530*/  UISETP.GE.AND UP0, UPT, UR9, 0x1, UPT ;  /* 0x000000010900788c */ /* 0x000fe4000bf06270 */
        /* <DEDUP_REMOVED lines=8> */
[----:B------:R-:W-:-:S03]  /*15c0*/  USEL UR10, UR46, UR4, UP0 ;  /* 0x000000042e0a7287 */ /* 0x000fc60008000000 */
[----:B------:R-:W-:Y:S01]  /*15d0*/  UMOV UR4, URZ ;  /* 0x0000003f00047c82 */ /* 0x000fe20008000000 */
[----:B------:R-:W-:Y:S02]  /*15e0*/  UIADD3 UR6, UR10, -0x1, UR9 ;  /* 0xffffffff0a067890 */ /* 0x000fe4000fffe009 */
[----:B------:R-:W-:-:S04]  /*15f0*/  IMAD.U32 R4, RZ, RZ, UR10 ;  /* 0x0000000aff047e24 */ /* 0x000fc8000f8e00ff */
[----:B------:R-:W-:Y:S01]  /*1600*/  IMAD.U32 R5, RZ, RZ, UR6 ;  /* 0x00000006ff057e24 */ /* 0x000fe2000f8e00ff */
[-C--:B------:R-:W-:Y:S01]  /*1610*/  IABS R0, R4.reuse ;  /* 0x0000000400007213 */ /* 0x080fe20000000000 */
[----:B------:R-:W-:Y:S01]  /*1620*/  ULOP3.LUT UR6, UR6, UR10, URZ, 0x3c, !UPT ;  /* 0x0000000a06067292 */ /* 0x000fe2000f8e3c3f */
[----:B------:R-:W-:Y:S02]  /*1630*/  IABS R6, R4 ;  /* 0x0000000400067213 */ /* 0x000fe40000000000 */
        /* <DEDUP_REMOVED lines=26> */
.L_x_2609:
[----:B------:R-:W-:Y:S01]  /*17e0*/  UIMAD UR39, UR38, UR4, URZ ;  /* 0x00000004262772a4 */ /* 0x000fe2000f8e023f */
[----:B------:R-:W-:Y:S01]  /*17f0*/  IMAD.U32 R0, RZ, RZ, UR9 ;  /* 0x00000009ff007e24 */ /* 0x000fe2000f8e00ff */
[----:B------:R-:W-:Y:S01]  /*1800*/  PLOP3.LUT P0, PT, PT, PT, PT, 0x80, 0x0 ;  /* 0x000000000000781c */ /* 0x000fe20003f0f070 */
[----:B------:R-:W-:Y:S01]  /*1810*/  IMAD.U32 R3, RZ, RZ, UR4 ;  /* 0x00000004ff037e24 */ /* 0x000fe2000f8e00ff */
[----:B------:R-:W-:Y:S02]  /*1820*/  CS2R R150, SRZ ;  /* 0x0000000000967805 */ /* 0x000fe4000001ff00 */
[----:B------:R-:W-:Y:S02]  /*1830*/  CS2R R148, SRZ ;  /* 0x0000000000947805 */ /* 0x000fe4000001ff00 */
[----:B------:R-:W-:Y:S02]  /*1840*/  CS2R R146, SRZ ;  /* 0x0000000000927805 */ /* 0x000fe4000001ff00 */
[----:B------:R-:W-:-:S02]  /*1850*/  CS2R R144, SRZ ;  /* 0x0000000000907805 */ /* 0x000fc4000001ff00 */
[----:B------:R-:W-:Y:S01]  /*1860*/  VIADDMNMX R3, R3, UR39, R0, PT ;  /* 0x0000002703037c46 */ /* 0x000fe2000b800100 */
[----:B------:R-:W-:Y:S01]  /*1870*/  IMAD.MOV.U32 R0, RZ, RZ, RZ ;  /* 0x000000ffff007224 */ /* 0x000fe200078e00ff */
[----:B------:R-:W-:Y:S02]  /*1880*/  CS2R R142, SRZ ;  /* 0x00000000008e7805 */ /* 0x000fe4000001ff00 */
[----:B------:R-:W-:Y:S02]  /*1890*/  CS2R R140, SRZ ;  /* 0x00000000008c7805 */ /* 0x000fe4000001ff00 */
[----:B------:R-:W-:Y:S01]  /*18a0*/  R2UR UR60, R3 ;  /* 0x00000000033c72ca */ /* 0x000fe200000e0000 */
[----:B------:R-:W-:Y:S01]  /*18b0*/  IMAD.MOV.U32 R3, RZ, RZ, RZ ;  /* 0x000000ffff037224 */ /* 0x000fe200078e00ff */
        /* <DEDUP_REMOVED lines=11> */
[----:B------:R-:W-:Y:S01]  /*1970*/  UISETP.GT.AND UP0, UPT, UR60, UR39, UPT ;  /* 0x000000273c00728c */ /* 0x000fe2000bf04270 */
[----:B------:R-:W-:Y:S02]  /*1980*/  CS2R R116, SRZ ;  /* 0x0000000000747805 */ /* 0x000fe4000001ff00 */
[----:B------:R-:W-:Y:S02]  /*1990*/  CS2R R114, SRZ ;  /* 0x0000000000727805 */ /* 0x000fe4000001ff00 */
[----:B------:R-:W-:-:S02]  /*19a0*/  CS2R R112, SRZ ;  /* 0x0000000000707805 */ /* 0x000fc4000001ff00 */
[----:B------:R-:W-:Y:S02]  /*19b0*/  CS2R R110, SRZ ;  /* 0x00000000006e7805 */ /* 0x000fe4000001ff00 */
[----:B------:R-:W-:Y:S02]  /*19c0*/  CS2R R108, SRZ ;  /* 0x00000000006c7805 */ /* 0x000fe4000001ff00 */
[----:B------:R-:W-:Y:S02]  /*19d0*/  PLOP3.LUT P1, PT, PT, PT, UP0, 0x80, 0x0 ;  /* 0x000000000000781c */ /* 0x000fe40003f2f008 */
        /* <DEDUP_REMOVED lines=42> */
.L_x_2611:
[----:B------:R-:W-:Y:S01]  /*1c80*/  ULEA.HI UR4, UR49, UR49, URZ, 0x1 ;  /* 0x0000003131047291 */ /* 0x000fe2000f8f083f */
[----:B------:R-:W-:-:S03]  /*1c90*/  IMAD.U32 R3, RZ, RZ, UR50 ;  /* 0x00000032ff037e24 */ /* 0x000fc6000f8e00ff */
[----:B------:R-:W-:Y:S02]  /*1ca0*/  ULOP3.LUT UR4, UR4, 0xfffffffe, URZ, 0xc0, !UPT ;  /* 0xfffffffe04047892 */ /* 0x000fe4000f8ec03f */
[----:B------:R-:W-:Y:S02]  /*1cb0*/  ISETP.NE.AND P0, PT, R3, 0x3, PT ;  /* 0x000000030300780c */ /* 0x000fe40003f05270 */
[----:B------:R-:W-:-:S06]  /*1cc0*/  UIADD3 UR4, UR49, -UR4, URZ ;  /* 0x8000000431047290 */ /* 0x000fcc000fffe03f */
[----:B------:R-:W-:-:S05]  /*1cd0*/  IMAD.U32 R0, RZ, RZ, UR4 ;  /* 0x00000004ff007e24 */ /* 0x000fca000f8e00ff */
[----:B------:R-:W-:-:S04]  /*1ce0*/  SHF.L.U32 R0, R0, 0x1f, RZ ;  /* 0x0000001f00007819 */ /* 0x000fc800000006ff */
[----:B------:R-:W0:Y:S02]  /*1cf0*/  SYNCS.PHASECHK.TRANS64.TRYWAIT P1, [UR41+0x28800], R0 ;  /* 0x02880000ff0075a7 */ /* 0x000e240008020169 */
[----:B0-----:R-:W-:Y:S05]  /*1d00*/  @!P1 BRA `(.L_x_2612) ;  /* 0x0000010800d09947 */ /* 0x001fea0003800000 */
.L_x_2758:
[----:B------:R-:W-:Y:S05]  /*1d10*/  @!P0 BRA `(.L_x_2613) ;  /* 0x0000000000048947 */ /* 0x000fea0003800000 */
[----:B------:R-:W-:Y:S01]  /*1d20*/  BPT.TRAP 0x1 ;  /* 0x000000040000795c */ /* 0x000fe20000300000 */
.L_x_2613:
[----:B0-----:R-:W-:Y:S02]  /*1d30*/  IMAD.U32 R0, RZ, RZ, UR47 ;  /* 0x0000002fff007e24 */ /* 0x001fe4000f8e00ff */
[----:B------:R-:W-:-:S03]  /*1d40*/  IMAD.U32 R3, RZ, RZ, UR48 ;  /* 0x00000030ff037e24 */ /* 0x000fc6000f8e00ff */
[----:B------:R-:W-:Y:S02]  /*1d50*/  LEA R0, R0, UR41, 0x3 ;  /* 0x0000002900007c11 */ /* 0x000fe4000f8e18ff */
[----:B------:R-:W-:-:S04]  /*1d60*/  SHF.L.U32 R3, R3, 0x1f, RZ ;  /* 0x0000001f03037819 */ /* 0x000fc800000006ff */
[----:B------:R0:W1:Y:S01]  /*1d70*/  SYNCS.PHASECHK.TRANS64.TRYWAIT P1, [R0+URZ+0x28830], R3 ;  /* 0x02883003000075a7 */ /* 0x000062000802017f */
[----:B------:R-:W-:Y:S05]  /*1d80*/  @!P0 BRA `(.L_x_2614) ;  /* 0x0000000000048947 */ /* 0x000fea0003800000 */
[----:B------:R-:W-:Y:S01]  /*1d90*/  BPT.TRAP 0x1 ;  /* 0x000000040000795c */ /* 0x000fe20000300000 */
.L_x_2614:
[----:B-1----:R-:W-:Y:S05]  /*1da0*/  @P1 BRA `(.L_x_2615) ;  /* 0x0000000000081947 */ /* 0x002fea0003800000 */
[----:B------:R-:W1:Y:S02]  /*1db0*/  SYNCS.PHASECHK.TRANS64.TRYWAIT P1, [R0+URZ+0x28830], R3 ;  /* 0x02883003000075a7 */ /* 0x000e64000802017f */
[----:B-1----:R-:W-:Y:S05]  /*1dc0*/  @!P1 BRA `(.L_x_2616) ;  /* 0x0000010800b89947 */ /* 0x002fea0003800000 */
.L_x_2615:
        /* <DEDUP_REMOVED lines=63> */
.L_x_2617:
[----:B------:R-:W-:Y:S01]  /*21c0*/  UISETP.NE.AND UP0, UPT, UR54, URZ, UPT ;  /* 0x0000003f3600728c */ /* 0x000fe2000bf05270 */
[----:B------:R-:W-:Y:S01]  /*21d0*/  VIADD R5, R17, UR37 ;  /* 0x0000002511057c36 */ /* 0x000fe20008000000 */
[----:B------:R-:W-:Y:S01]  /*21e0*/  ULDC UR55, c[0x0][0x988] ;  /* 0x0002620000377ab9 */ /* 0x000fe20000000800 */
[----:B------:R-:W-:Y:S01]  /*21f0*/  IMAD.U32 R8, RZ, RZ, UR53 ;  /* 0x00000035ff087e24 */ /* 0x000fe2000f8e00ff */
[----:B------:R-:W-:Y:S01]  /*2200*/  R2UR UR11, R0 ;  /* 0x00000000000b72ca */ /* 0x000fe200000e0000 */
[----:B------:R-:W-:Y:S01]  /*2210*/  UMOV UR10, UR37 ;  /* 0x00000025000a7c82 */ /* 0x000fe20008000000 */
[----:B------:R-:W-:Y:S02]  /*2220*/  PLOP3.LUT P1, PT, PT, PT, UP0, 0x80, 0x0 ;  /* 0x000000000000781c */ /* 0x000fe40003f2f008 */
[----:B------:R-:W-:Y:S02]  /*2230*/  CS2R R150, SRZ ;  /* 0x0000000000967805 */ /* 0x000fe4000001ff00 */
[----:B------:R-:W-:-:S02]  /*2240*/  PLOP3.LUT P2, PT, PT, PT, UP0, 0x80, 0x0 ;  /* 0x000000000000781c */ /* 0x000fc40003f4f008 */
[----:B------:R-:W-:Y:S02]  /*2250*/  CS2R R148, SRZ ;  /* 0x0000000000947805 */ /* 0x000fe4000001ff00 */
[----:B------:R-:W-:Y:S01]  /*2260*/  CS2R R146, SRZ ;  /* 0x0000000000927805 */ /* 0x000fe2000001ff00 */
[----:B------:R-:W-:Y:S01]  /*2270*/  @UP0 ULDC UR6, c[0x0][0x44c] ;  /* 0x0001130000060ab9 */ /* 0x000fe20000000800 */
[----:B------:R-:W-:Y:S01]  /*2280*/  @UP0 ULDC UR14, c[0x0][0x450] ;  /* 0x00011400000e0ab9 */ /* 0x000fe20000000800 */
[----:B------:R-:W-:Y:S02]  /*2290*/  CS2R R144, SRZ ;  /* 0x0000000000907805 */ /* 0x000fe4000001ff00 */
[----:B------:R-:W-:Y:S02]  /*22a0*/  CS2R R142, SRZ ;  /* 0x00000000008e7805 */ /* 0x000fe4000001ff00 */
[----:B------:R-:W-:Y:S02]  /*22b0*/  CS2R R140, SRZ ;  /* 0x00000000008c7805 */ /* 0x000fe4000001ff00 */
[----:B------:R-:W-:-:S02]  /*22c0*/  CS2R R138, SRZ ;  /* 0x00000000008a7805 */ /* 0x000fc4000001ff00 */
[----:B------:R-:W-:Y:S02]  /*22d0*/  CS2R R136, SRZ ;  /* 0x0000000000887805 */ /* 0x000fe4000001ff00 */
[----:B------:R-:W-:Y:S01]  /*22e0*/  CS2R R134, SRZ ;  /* 0x0000000000867805 */ /* 0x000fe2000001ff00 */
[----:B01----:R-:W-:Y:S01]  /*22f0*/  @P1 IMAD.HI.U32 R3, R5, UR6, RZ ;  /* 0x0000000605031c27 */ /* 0x003fe2000f8e00ff */
[----:B------:R-:W-:Y:S01]  /*2300*/  @UP0 ULDC UR6, c[0x0][0x450] ;  /* 0x0001140000060ab9 */ /* 0x000fe20000000800 */
[----:B------:R-:W-:Y:S02]  /*2310*/  CS2R R132, SRZ ;  /* 0x0000000000847805 */ /* 0x000fe4000001ff00 */
[----:B------:R-:W-:Y:S02]  /*2320*/  CS2R R130, SRZ ;  /* 0x0000000000827805 */ /* 0x000fe4000001ff00 */
[----:B------:R-:W-:Y:S02]  /*2330*/  CS2R R128, SRZ ;  /* 0x0000000000807805 */ /* 0x000fe4000001ff00 */
[----:B------:R-:W-:Y:S01]  /*2340*/  @P2 SHF.R.U32.HI R5, RZ, UR6, R3 ;  /* 0x00000006ff052c19 */ /* 0x000fe20008011603 */
[----:B------:R-:W-:Y:S01]  /*2350*/  UMOV UR6, 0xffffff80 ;  /* 0xffffff8000067882 */ /* 0x000fe20000000000 */
[----:B------:R-:W-:Y:S01]  /*2360*/  CS2R R126, SRZ ;  /* 0x00000000007e7805 */ /* 0x000fe2000001ff00 */
[----:B------:R-:W-:Y:S01]  /*2370*/  UIMAD UR6, UR60, UR6, 0x80 ;  /* 0x000000803c0674a4 */ /* 0x000fe2000f8e0206 */
[----:B------:R-:W-:Y:S01]  /*2380*/  CS2R R124, SRZ ;  /* 0x00000000007c7805 */ /* 0x000fe2000001ff00 */
[----:B------:R-:W0:Y:S01]  /*2390*/  SHFL.IDX PT, R4, R5, 0x1, 0x1c1f ;  /* 0x003c1f0005047f89 */ /* 0x000e2200000e0000 */
[----:B------:R-:W-:Y:S01]  /*23a0*/  UIADD3 UR60, UR60, -0x2, URZ ;  /* 0xfffffffe3c3c7890 */ /* 0x000fe2000fffe03f */
[----:B------:R-:W-:-:S02]  /*23b0*/  CS2R R122, SRZ ;  /* 0x00000000007a7805 */ /* 0x000fc4000001ff00 */
[----:B------:R-:W-:Y:S01]  /*23c0*/  CS2R R120, SRZ ;  /* 0x0000000000787805 */ /* 0x000fe2000001ff00 */
[----:B------:R-:W-:Y:S01]  /*23d0*/  IMAD.U32 R7, RZ, RZ, UR6 ;  /* 0x00000006ff077e24 */ /* 0x000fe2000f8e00ff */
[----:B------:R-:W1:Y:S01]  /*23e0*/  SHFL.IDX PT, R5, R5, RZ, 0x1c1f ;  /* 0x001c1fff05057589 */ /* 0x000e6200000e0000 */
[----:B------:R-:W-:Y:S01]  /*23f0*/  @UP0 ULDC UR6, c[0x0][0x44c] ;  /* 0x0001130000060ab9 */ /* 0x000fe20000000800 */
[----:B------:R-:W-:Y:S01]  /*2400*/  CS2R R118, SRZ ;  /* 0x0000000000767805 */ /* 0x000fe2000001ff00 */
[----:B------:R-:W-:Y:S01]  /*2410*/  UIMAD.WIDE.U32 UR6, UR37, UR6, URZ ;  /* 0x00000006250672a5 */ /* 0x000fe2000f8e003f */
[C-C-:B------:R-:W-:Y:S01]  /*2420*/  IADD3 R3, -R16.reuse, 0x1, R7.reuse ;  /* 0x0000000110037810 */ /* 0x140fe20007ffe107 */
[----:B------:R-:W-:Y:S01]  /*2430*/  UIADD3 UR6, UR11, 0x28840, URZ ;  /* 0x000288400b067890 */ /* 0x000fe2000fffe03f */
[----:B------:R-:W-:Y:S01]  /*2440*/  IADD3 R6, -R16, UR52, R7 ;  /* 0x0000003410067c10 */ /* 0x000fe2000fffe107 */
[----:B------:R-:W-:Y:S01]  /*2450*/  @UP0 USHF.R.U32.HI UR10, URZ, UR14, UR7 ;  /* 0x0000000e3f0a0299 */ /* 0x000fe20008011607 */
[----:B------:R-:W-:Y:S01]  /*2460*/  IADD3 R7, -R8, UR52, R3 ;  /* 0x0000003408077c10 */ /* 0x000fe2000fffe103 */
[----:B------:R-:W-:Y:S01]  /*2470*/  UPRMT UR6, UR40, 0x654, UR6 ;  /* 0x0000065428067896 */ /* 0x000fe20008000006 */
[----:B------:R-:W-:Y:S01]  /*2480*/  CS2R R116, SRZ ;  /* 0x0000000000747805 */ /* 0x000fe2000001ff00 */
[----:B------:R-:W-:Y:S01]  /*2490*/  UIADD3 UR7, UR10, UR52, -UR53 ;  /* 0x000000340a077290 */ /* 0x000fe2000fffe835 */
[----:B------:R-:W-:-:S02]  /*24a0*/  CS2R R114, SRZ ;  /* 0x0000000000727805 */ /* 0x000fc4000001ff00 */
[----:B------:R-:W-:Y:S02]  /*24b0*/  CS2R R112, SRZ ;  /* 0x0000000000707805 */ /* 0x000fe4000001ff00 */
[----:B------:R-:W-:Y:S01]  /*24c0*/  CS2R R110, SRZ ;  /* 0x00000000006e7805 */ /* 0x000fe2000001ff00 */
[----:B------:R-:W-:Y:S01]  /*24d0*/  USHF.R.S32.HI UR10, URZ, 0x1f, UR7 ;  /* 0x0000001f3f0a7899 */ /* 0x000fe20008011407 */
[----:B------:R-:W-:Y:S02]  /*24e0*/  CS2R R108, SRZ ;  /* 0x00000000006c7805 */ /* 0x000fe4000001ff00 */
[----:B------:R-:W-:Y:S01]  /*24f0*/  CS2R R106, SRZ ;  /* 0x00000000006a7805 */ /* 0x000fe2000001ff00 */
[----:B------:R-:W-:Y:S01]  /*2500*/  SYNCS.ARRIVE.TRANS64.RED.A1T0 RZ, [UR6], RZ ;  /* 0x000000ffffff79a7 */ /* 0x000fe20008100406 */
[----:B0-----:R-:W-:Y:S01]  /*2510*/  VIADDMNMX R4, R4, R7, R6, PT ;  /* 0x0000000704047246 */ /* 0x001fe20003800106 */
[----:B------:R-:W-:-:S03]  /*2520*/  ULEA.HI UR10, UR10, UR7, URZ, 0x7 ;  /* 0x000000070a0a7291 */ /* 0x000fc6000f8f383f */
[C---:B------:R-:W-:Y:S01]  /*2530*/  ISETP.GT.AND P1, PT, R4.reuse, RZ, PT ;  /* 0x000000ff0400720c */ /* 0x040fe20003f24270 */
[----:B------:R-:W-:Y:S01]  /*2540*/  USHF.R.S32.HI UR10, URZ, 0x7, UR10 ;  /* 0x000000073f0a7899 */ /* 0x000fe2000801140a */
[C---:B------:R-:W-:Y:S02]  /*2550*/  ISETP.GT.AND P2, PT, R4.reuse, 0x1, PT ;  /* 0x000000010400780c */ /* 0x040fe40003f44270 */
[----:B------:R-:W-:Y:S01]  /*2560*/  ISETP.GT.AND P3, PT, R4, 0x8, PT ;  /* 0x000000080400780c */ /* 0x000fe20003f64270 */
[----:B------:R-:W-:Y:S01]  /*2570*/  UISETP.LT.AND UP0, UPT, UR39, UR10, UPT ;  /* 0x0000000a2700728c */ /* 0x000fe2000bf01270 */
[----:B------:R-:W-:Y:S02]  /*2580*/  FSEL R8, R26, -INF , P1 ;  /* 0xff8000001a087808 */ /* 0x000fe40000800000 */
[----:B------:R-:W-:Y:S01]  /*2590*/  FSEL R10, R27, -INF , P2 ;  /* 0xff8000001b0a7808 */ /* 0x000fe20001000000 */
[----:B------:R-:W-:Y:S01]  /*25a0*/  USEL UR58, UR39, UR10, !UP0 ;  /* 0x0000000a273a7287 */ /* 0x000fe2000c000000 */
[----:B------:R-:W-:-:S02]  /*25b0*/  ISETP.GT.AND P1, PT, R4, 0x9, PT ;  /* 0x000000090400780c */ /* 0x000fc40003f24270 */
[----:B------:R-:W-:Y:S01]  /*25c0*/  FSEL R12, R30, -INF , P3 ;  /* 0xff8000001e0c7808 */ /* 0x000fe20001800000 */
[----:B------:R-:W-:Y:S01]  /*25d0*/  UISETP.GE.AND UP0, UPT, UR60, UR58, UPT ;  /* 0x0000003a3c00728c */ /* 0x000fe2000bf06270 */
        /* <DEDUP_REMOVED lines=87> */
[----:B-1----:R-:W-:Y:S02]  /*2b50*/  VIADDMNMX R11, R5, R7, R6, PT ;  /* 0x00000007050b7246 */ /* 0x002fe40003800106 */
[----:B------:R-:W-:-:S02]  /*2b60*/  FMNMX.FTZ R9, R87, R4, !PT ;  /* 0x0000000457097209 */ /* 0x000fc40007810000 */
[C---:B------:R-:W-:Y:S02]  /*2b70*/  ISETP.GT.AND P2, PT, R11.reuse, 0x1, PT ;  /* 0x000000010b00780c */ /* 0x040fe40003f44270 */
[----:B------:R-:W-:Y:S01]  /*2b80*/  ISETP.GT.AND P3, PT, R11, 0x8, PT ;  /* 0x000000080b00780c */ /* 0x000fe20003f64270 */
[----:B------:R-:W0:Y:S01]  /*2b90*/  SHFL.BFLY PT, R4, R9, 0x2, 0x1f ;  /* 0x0c401f0009047f89 */ /* 0x000e2200000e0000 */
[----:B------:R-:W-:Y:S02]  /*2ba0*/  FSEL R88, R25, -INF , P2 ;  /* 0xff80000019587808 */ /* 0x000fe40001000000 */
[----:B------:R-:W-:Y:S02]  /*2bb0*/  FSEL R28, R28, -INF , P3 ;  /* 0xff8000001c1c7808 */ /* 0x000fe40001800000 */
[----:B------:R-:W-:-:S04]  /*2bc0*/  ISETP.GT.AND P2, PT, R11, 0x10, PT ;  /* 0x000000100b00780c */ /* 0x000fc80003f44270 */
[----:B------:R-:W-:Y:S02]  /*2bd0*/  FSEL R32, R32, -INF , P2 ;  /* 0xff80000020207808 */ /* 0x000fe40001000000 */
[----:B------:R-:W-:Y:S02]  /*2be0*/  ISETP.GT.AND P2, PT, R11, 0x18, PT ;  /* 0x000000180b00780c */ /* 0x000fe40003f44270 */
[----:B0-----:R-:W-:Y:S02]  /*2bf0*/  FMNMX.FTZ R13, R9, R4, !PT ;  /* 0x00000004090d7209 */ /* 0x001fe40007810000 */
[----:B------:R-:W-:Y:S02]  /*2c00*/  FSEL R9, R36, -INF , P2 ;  /* 0xff80000024097808 */ /* 0x000fe40001000000 */
[----:B------:R-:W-:Y:S01]  /*2c10*/  ISETP.GT.AND P2, PT, R11, 0x20, PT ;  /* 0x000000200b00780c */ /* 0x000fe20003f44270 */
[----:B------:R-:W0:Y:S03]  /*2c20*/  SHFL.BFLY PT, R4, R13, 0x1, 0x1f ;  /* 0x0c201f000d047f89 */ /* 0x000e2600000e0000 */
[----:B------:R-:W-:-:S02]  /*2c30*/  FSEL R40, R40, -INF , P2 ;  /* 0xff80000028287808 */ /* 0x000fc40001000000 */
[----:B------:R-:W-:-:S04]  /*2c40*/  ISETP.GT.AND P2, PT, R11, 0x28, PT ;  /* 0x000000280b00780c */ /* 0x000fc80003f44270 */
[----:B------:R-:W-:Y:S02]  /*2c50*/  FSEL R44, R44, -INF , P2 ;  /* 0xff8000002c2c7808 */ /* 0x000fe40001000000 */
[----:B------:R-:W-:-:S04]  /*2c60*/  ISETP.GT.AND P2, PT, R11, 0x30, PT ;  /* 0x000000300b00780c */ /* 0x000fc80003f44270 */
[----:B------:R-:W-:Y:S02]  /*2c70*/  FSEL R48, R48, -INF , P2 ;  /* 0xff80000030307808 */ /* 0x000fe40001000000 */
[----:B------:R-:W-:-:S04]  /*2c80*/  ISETP.GT.AND P2, PT, R11, 0x38, PT ;  /* 0x000000380b00780c */ /* 0x000fc80003f44270 */
[----:B------:R-:W-:Y:S02]  /*2c90*/  FSEL R52, R52, -INF , P2 ;  /* 0xff80000034347808 */ /* 0x000fe40001000000 */
[----:B------:R-:W-:Y:S02]  /*2ca0*/  ISETP.GT.AND P2, PT, R11, 0x40, PT ;  /* 0x000000400b00780c */ /* 0x000fe40003f44270 */
[----:B0-----:R-:W-:Y:S02]  /*2cb0*/  FMNMX.FTZ R4, R13, R4, !PT ;  /* 0x000000040d047209 */ /* 0x001fe40007810000 */
[----:B------:R-:W-:Y:S02]  /*2cc0*/  FSEL R56, R56, -INF , P2 ;  /* 0xff80000038387808 */ /* 0x000fe40001000000 */
[C---:B------:R-:W-:Y:S01]  /*2cd0*/  FSETP.NEU.FTZ.AND P1, PT, R4.reuse, -INF , PT ;  /* 0xff8000000400780b */ /* 0x040fe20003f3d000 */
[----:B------:R-:W-:Y:S01]  /*2ce0*/  FMUL.FTZ R3, R4, UR55 ;  /* 0x0000003704037c20 */ /* 0x000fe20008410000 */
[----:B------:R-:W-:-:S04]  /*2cf0*/  ISETP.GT.AND P2, PT, R11, 0x48, PT ;  /* 0x000000480b00780c */ /* 0x000fc80003f44270 */
[----:B------:R-:W-:Y:S02]  /*2d00*/  FSEL R3, R3, RZ, P1 ;  /* 0x000000ff03037208 */ /* 0x000fe40000800000 */
[C---:B------:R-:W-:Y:S02]  /*2d10*/  ISETP.GT.AND P1, PT, R11.reuse, RZ, PT ;  /* 0x000000ff0b00720c */ /* 0x040fe40003f24270 */
[----:B------:R-:W-:Y:S01]  /*2d20*/  FSEL R60, R60, -INF , P2 ;  /* 0xff8000003c3c7808 */ /* 0x000fe20001000000 */
[--C-:B------:R-:W-:Y:S01]  /*2d30*/  FFMA.FTZ R181, R8, UR55, -R3.reuse ;  /* 0x0000003708b57c23 */ /* 0x100fe20008010803 */
[----:B------:R-:W-:Y:S01]  /*2d40*/  FSEL R7, R24, -INF , P1 ;  /* 0xff80000018077808 */ /* 0x000fe20000800000 */
[--C-:B------:R-:W-:Y:S01]  /*2d50*/  FFMA.FTZ R6, R10, UR55, -R3.reuse ;  /* 0x000000370a067c23 */ /* 0x100fe20008010803 */
[----:B------:R-:W-:Y:S01]  /*2d60*/  ISETP.GT.AND P1, PT, R11, 0x9, PT ;  /* 0x000000090b00780c */ /* 0x000fe20003f24270 */
[--C-:B------:R-:W-:Y:S01]  /*2d70*/  FFMA.FTZ R183, R12, UR55, -R3.reuse ;  /* 0x000000370cb77c23 */ /* 0x100fe20008010803 */
[----:B------:R-:W-:Y:S01]  /*2d80*/  FMNMX.FTZ R5, R7, R88, !PT ;  /* 0x0000005807057209 */ /* 0x000fe20007810000 */
[--C-:B------:R-:W-:Y:S01]  /*2d90*/  FFMA.FTZ R171, R54, UR55, -R3.reuse ;  /* 0x0000003736ab7c23 */ /* 0x100fe20008010803 */
[----:B------:R-:W-:Y:S01]  /*2da0*/  FSEL R29, R29, -INF , P1 ;  /* 0xff8000001d1d7808 */ /* 0x000fe20000800000 */
[----:B------:R-:W-:Y:S01]  /*2db0*/  MUFU.EX2 R181, R181 ;  /* 0x000000b500b57308 */ /* 0x000fe20000000800 */
[----:B------:R-:W-:Y:S01]  /*2dc0*/  FMNMX.FTZ R8, R28, R5, !PT ;  /* 0x000000051c087209 */ /* 0x000fe20007810000 */
[--C-:B------:R-:W-:Y:S01]  /*2dd0*/  FFMA.FTZ R177, R90, UR55, -R3.reuse ;  /* 0x000000375ab17c23 */ /* 0x100fe20008010803 */
[----:B------:R-:W-:Y:S01]  /*2de0*/  ISETP.GT.AND P1, PT, R11, 0x11, PT ;  /* 0x000000110b00780c */ /* 0x000fe20003f24270 */
[--C-:B------:R-:W-:Y:S01]  /*2df0*/  FFMA.FTZ R179, R94, UR55, -R3.reuse ;  /* 0x000000375eb37c23 */ /* 0x100fe20008010803 */
[----:B------:R-:W-:Y:S01]  /*2e00*/  FMNMX.FTZ R5, R29, R8, !PT ;  /* 0x000000081d057209 */ /* 0x000fe20007810000 */
[--C-:B------:R-:W-:Y:S01]  /*2e10*/  FFMA.FTZ R8, R14, UR55, -R3.reuse ;  /* 0x000000370e087c23 */ /* 0x100fe20008010803 */
[----:B------:R-:W-:Y:S01]  /*2e20*/  FSEL R33, R33, -INF , P1 ;  /* 0xff80000021217808 */ /* 0x000fe20000800000 */
[----:B------:R-:W0:Y:S01]  /*2e30*/  MUFU.EX2 R6, R6 ;  /* 0x0000000600067308 */ /* 0x000e220000000800 */
[----:B------:R-:W-:Y:S01]  /*2e40*/  FMNMX.FTZ R10, R32, R5, !PT ;  /* 0x00000005200a7209 */ /* 0x000fe20007810000 */
        /* <DEDUP_REMOVED lines=16> */
[----:B0-----:R-:W-:Y:S01]  /*2f50*/  FADD.FTZ R58, R181, R6 ;  /* 0x00000006b53a7221 */ /* 0x001fe20000010000 */
        /* <DEDUP_REMOVED lines=36> */
[----:B------:R-:W-:Y:S01]  /*31a0*/  ISETP.GT.AND P2, PT, R11, 0x50, PT ;  /* 0x000000500b00780c */ /* 0x000fe20003f44270 */
[----:B------:R-:W-:Y:S01]  /*31b0*/  MUFU.EX2 R173, R173 ;  /* 0x000000ad00ad7308 */ /* 0x000fe20000000800 */
[----:B------:R-:W-:Y:S01]  /*31c0*/  FSEL R61, R61, -INF , P1 ;  /* 0xff8000003d3d7808 */ /* 0x000fe20000800000 */
[--C-:B------:R-:W-:Y:S01]  /*31d0*/  FFMA.FTZ R159, R86, UR55, -R3.reuse ;  /* 0x00000037569f7c23 */ /* 0x100fe20008010803 */
[----:B------:R-:W-:Y:S01]  /*31e0*/  FMNMX.FTZ R24, R60, R5, !PT ;  /* 0x000000053c187209 */ /* 0x000fe20007810000 */
[----:B------:R-:W-:Y:S01]  /*31f0*/  FFMA.FTZ R87, R87, UR55, -R3 ;  /* 0x0000003757577c23 */ /* 0x000fe20008010803 */
[----:B------:R-:W-:-:S02]  /*3200*/  ISETP.GT.AND P1, PT, R11, 0x51, PT ;  /* 0x000000510b00780c */ /* 0x000fc40003f24270 */
[----:B------:R-:W-:Y:S02]  /*3210*/  CS2R R102, SRZ ;  /* 0x0000000000667805 */ /* 0x000fe4000001ff00 */
[----:B------:R-:W-:Y:S01]  /*3220*/  FSEL R64, R64, -INF , P2 ;  /* 0xff80000040407808 */ /* 0x000fe20001000000 */
[----:B------:R-:W-:Y:S01]  /*3230*/  MUFU.EX2 R14, R14 ;  /* 0x0000000e000e7308 */ /* 0x000fe20000000800 */
[----:B------:R-:W-:Y:S01]  /*3240*/  FMNMX.FTZ R5, R61, R24, !PT ;  /* 0x000000183d057209 */ /* 0x000fe20007810000 */
[----:B------:R-:W-:Y:S01]  /*3250*/  FFMA.FTZ R24, R104, UR55, -R3 ;  /* 0x0000003768187c23 */ /* 0x000fe20008010803 */
[----:B------:R-:W-:Y:S02]  /*3260*/  ISETP.GT.AND P2, PT, R11, 0x58, PT ;  /* 0x000000580b00780c */ /* 0x000fe40003f44270 */
[----:B------:R-:W-:Y:S02]  /*3270*/  CS2R R104, SRZ ;  /* 0x0000000000687805 */ /* 0x000fe4000001ff00 */
[----:B------:R-:W-:-:S02]  /*3280*/  FSEL R65, R65, -INF , P1 ;  /* 0xff80000041417808 */ /* 0x000fc40000800000 */
[----:B------:R-:W-:Y:S02]  /*3290*/  CS2R R100, SRZ ;  /* 0x0000000000647805 */ /* 0x000fe4000001ff00 */
[----:B------:R-:W-:Y:S01]  /*32a0*/  FMNMX.FTZ R36, R64, R5, !PT ;  /* 0x0000000540247209 */ /* 0x000fe20007810000 */
[----:B------:R-:W-:Y:S01]  /*32b0*/  MUFU.EX2 R175, R175 ;  /* 0x000000af00af7308 */ /* 0x000fe20000000800 */
[----:B------:R-:W-:Y:S02]  /*32c0*/  ISETP.GT.AND P1, PT, R11, 0x59, PT ;  /* 0x000000590b00780c */ /* 0x000fe40003f24270 */
[----:B------:R-:W-:Y:S02]  /*32d0*/  CS2R R98, SRZ ;  /* 0x0000000000627805 */ /* 0x000fe4000001ff00 */
[----:B------:R-:W-:Y:S02]  /*32e0*/  FSEL R68, R68, -INF , P2 ;  /* 0xff80000044447808 */ /* 0x000fe40001000000 */
[----:B------:R-:W-:-:S02]  /*32f0*/  CS2R R96, SRZ ;  /* 0x0000000000607805 */ /* 0x000fc4000001ff00 */
[----:B------:R-:W-:Y:S02]  /*3300*/  FMNMX.FTZ R5, R65, R36, !PT ;  /* 0x0000002441057209 */ /* 0x000fe40007810000 */
[----:B------:R-:W-:Y:S02]  /*3310*/  CS2R R94, SRZ ;  /* 0x00000000005e7805 */ /* 0x000fe4000001ff00 */
[----:B------:R-:W-:Y:S01]  /*3320*/  ISETP.GT.AND P2, PT, R11, 0x60, PT ;  /* 0x000000600b00780c */ /* 0x000fe20003f44270 */
[----:B------:R-:W-:Y:S01]  /*3330*/  MUFU.EX2 R24, R24 ;  /* 0x0000001800187308 */ /* 0x000fe20000000800 */
[----:B------:R-:W-:Y:S02]  /*3340*/  FSEL R69, R69, -INF , P1 ;  /* 0xff80000045457808 */ /* 0x000fe40000800000 */
[----:B------:R-:W-:Y:S02]  /*3350*/  CS2R R92, SRZ ;  /* 0x00000000005c7805 */ /* 0x000fe4000001ff00 */
[----:B------:R-:W-:-:S02]  /*3360*/  FMNMX.FTZ R36, R68, R5, !PT ;  /* 0x0000000544247209 */ /* 0x000fc40007810000 */
[----:B------:R-:W-:Y:S02]  /*3370*/  CS2R R90, SRZ ;  /* 0x00000000005a7805 */ /* 0x000fe4000001ff00 */
[----:B------:R-:W-:Y:S02]  /*3380*/  ISETP.GT.AND P1, PT, R11, 0x61, PT ;  /* 0x000000610b00780c */ /* 0x000fe40003f24270 */
[----:B------:R-:W-:Y:S01]  /*3390*/  FSEL R72, R72, -INF , P2 ;  /* 0xff80000048487808 */ /* 0x000fe20001000000 */
[----:B------:R-:W-:Y:S01]  /*33a0*/  MUFU.EX2 R169, R169 ;  /* 0x000000a900a97308 */ /* 0x000fe20000000800 */
[----:B------:R-:W-:Y:S01]  /*33b0*/  FMNMX.FTZ R5, R69, R36, !PT ;  /* 0x0000002445057209 */ /* 0x000fe20007810000 */
[----:B------:R-:W-:Y:S01]  /*33c0*/  FFMA.FTZ R36, R46, UR55, -R3 ;  /* 0x000000372e247c23 */ /* 0x000fe20008010803 */
[----:B------:R-:W-:Y:S02]  /*33d0*/  ISETP.GT.AND P2, PT, R11, 0x68, PT ;  /* 0x000000680b00780c */ /* 0x000fe40003f44270 */
[----:B------:R-:W-:-:S02]  /*33e0*/  FSEL R73, R73, -INF , P1 ;  /* 0xff80000049497808 */ /* 0x000fc40000800000 */
[----:B------:R-:W-:Y:S01]  /*33f0*/  FMNMX.FTZ R46, R72, R5, !PT ;  /* 0x00000005482e7209 */ /* 0x000fe20007810000 */
[----:B------:R-:W-:Y:S01]  /*3400*/  MUFU.EX2 R36, R36 ;  /* 0x0000002400247308 */ /* 0x000fe20000000800 */
[----:B------:R-:W-:Y:S02]  /*3410*/  ISETP.GT.AND P1, PT, R11, 0x69, PT ;  /* 0x000000690b00780c */ /* 0x000fe40003f24270 */
[----:B------:R-:W-:Y:S02]  /*3420*/  FSEL R76, R76, -INF , P2 ;  /* 0xff8000004c4c7808 */ /* 0x000fe40001000000 */
[----:B------:R-:W-:Y:S02]  /*3430*/  FMNMX.FTZ R5, R73, R46, !PT ;  /* 0x0000002e49057209 */ /* 0x000fe40007810000 */
[----:B------:R-:W-:Y:S01]  /*3440*/  ISETP.GT.AND P2, PT, R11, 0x70, PT ;  /* 0x000000700b00780c */ /* 0x000fe20003f44270 */
[----:B------:R-:W-:Y:S01]  /*3450*/  MUFU.EX2 R171, R171 ;  /* 0x000000ab00ab7308 */ /* 0x000fe20000000800 */
[----:B------:R-:W-:-:S02]  /*3460*/  FSEL R77, R77, -INF , P1 ;  /* 0xff8000004d4d7808 */ /* 0x000fc40000800000 */
[----:B------:R-:W-:Y:S02]  /*3470*/  FMNMX.FTZ R46, R76, R5, !PT ;  /* 0x000000054c2e7209 */ /* 0x000fe40007810000 */
[----:B------:R-:W-:Y:S02]  /*3480*/  ISETP.GT.AND P1, PT, R11, 0x71, PT ;  /* 0x000000710b00780c */ /* 0x000fe40003f24270 */
[----:B------:R-:W-:Y:S01]  /*3490*/  FSEL R80, R80, -INF , P2 ;  /* 0xff80000050507808 */ /* 0x000fe20001000000 */
[----:B------:R-:W-:Y:S01]  /*34a0*/  MUFU.EX2 R26, R26 ;  /* 0x0000001a001a7308 */ /* 0x000fe20000000800 */
[----:B------:R-:W-:Y:S02]  /*34b0*/  FMNMX.FTZ R5, R77, R46, !PT ;  /* 0x0000002e4d057209 */ /* 0x000fe40007810000 */
[----:B------:R-:W-:Y:S02]  /*34c0*/  ISETP.GT.AND P2, PT, R11, 0x78, PT ;  /* 0x000000780b00780c */ /* 0x000fe40003f44270 */
[----:B------:R-:W-:-:S02]  /*34d0*/  FSEL R81, R81, -INF , P1 ;  /* 0xff80000051517808 */ /* 0x000fc40000800000 */
[----:B------:R-:W-:Y:S01]  /*34e0*/  FMNMX.FTZ R46, R80, R5, !PT ;  /* 0x00000005502e7209 */ /* 0x000fe20007810000 */
[----:B------:R-:W-:Y:S01]  /*34f0*/  MUFU.EX2 R165, R165 ;  /* 0x000000a500a57308 */ /* 0x000fe20000000800 */
[----:B------:R-:W-:Y:S02]  /*3500*/  ISETP.GT.AND P1, PT, R11, 0x79, PT ;  /* 0x000000790b00780c */ /* 0x000fe40003f24270 */
[----:B------:R-:W-:Y:S02]  /*3510*/  FSEL R84, R84, -INF , P2 ;  /* 0xff80000054547808 */ /* 0x000fe40001000000 */
[----:B------:R-:W-:Y:S02]  /*3520*/  FMNMX.FTZ R5, R81, R46, !PT ;  /* 0x0000002e51057209 */ /* 0x000fe40007810000 */
[----:B------:R-:W-:Y:S01]  /*3530*/  FSEL R85, R85, -INF , P1 ;  /* 0xff80000055557808 */ /* 0x000fe20000800000 */
[----:B------:R-:W-:Y:S01]  /*3540*/  MUFU.EX2 R167, R167 ;  /* 0x000000a700a77308 */ /* 0x000fe20000000800 */
[----:B------:R-:W-:-:S02]  /*3550*/  FMNMX.FTZ R46, R84, R5, !PT ;  /* 0x00000005542e7209 */ /* 0x000fc40007810000 */
[----:B------:R-:W-:Y:S02]  /*3560*/  F2FP.BF16.F32.PACK_AB R181, R6, R181 ;  /* 0x000000b506b5723e */ /* 0x000fe400000010ff */
[----:B------:R-:W-:Y:S01]  /*3570*/  FMNMX.FTZ R5, R85, R46, !PT ;  /* 0x0000002e55057209 */ /* 0x000fe20007810000 */
[----:B------:R-:W-:Y:S02]  /*3580*/  FFMA.FTZ R46, R59, UR55, -R3 ;  /* 0x000000373b2e7c23 */ /* 0x000fe40008010803 */
[----:B------:R-:W-:Y:S02]  /*3590*/  MUFU.EX2 R50, R50 ;  /* 0x0000003200327308 */ /* 0x000fe40000000800 */
        /* <DEDUP_REMOVED lines=12> */
[----:B------:R-:W-:-:S06]  /*3660*/  FMUL.FTZ R11, R5, UR55 ;  /* 0x00000037050b7c20 */ /* 0x000fcc0008410000 */
[----:B------:R-:W-:Y:S01]  /*3670*/  MUFU.EX2 R155, R155 ;  /* 0x0000009b009b7308 */ /* 0x000fe20000000800 */
[----:B------:R-:W-:Y:S02]  /*3680*/  FSEL R54, R11, RZ, P1 ;  /* 0x000000ff0b367208 */ /* 0x000fe40000800000 */
[----:B------:R-:W-:-:S03]  /*3690*/  PLOP3.LUT P1, PT, PT, PT, UP0, 0x80, 0x0 ;  /* 0x000000000000781c */ /* 0x000fc60003f2f008 */
        /* <DEDUP_REMOVED lines=23> */
[--C-:B------:R-:W-:Y:S01]  /*3810*/  FFMA.FTZ R64, R64, UR55, -R54.reuse ;  /* 0x0000003740407c23 */ /* 0x100fe20008010836 */
[--C-:B------:R-:W-:Y:S01]  /*3820*/  FFMA.FTZ R65, R65, UR55, -R54.reuse ;  /* 0x0000003741417c23 */ /* 0x100fe20008010836 */
[--C-:B------:R-:W-:Y:S01]  /*3830*/  FFMA.FTZ R68, R68, UR55, -R54.reuse ;  /* 0x0000003744447c23 */ /* 0x100fe20008010836 */
[--C-:B------:R-:W-:Y:S01]  /*3840*/  FFMA.FTZ R69, R69, UR55, -R54.reuse ;  /* 0x0000003745457c23 */ /* 0x100fe20008010836 */
[--C-:B------:R-:W-:Y:S01]  /*3850*/  FFMA.FTZ R72, R72, UR55, -R54.reuse ;  /* 0x0000003748487c23 */ /* 0x100fe20008010836 */
[--C-:B------:R-:W-:Y:S01]  /*3860*/  FFMA.FTZ R73, R73, UR55, -R54.reuse ;  /* 0x0000003749497c23 */ /* 0x100fe20008010836 */
[----:B------:R-:W-:Y:S01]  /*3870*/  FFMA.FTZ R76, R76, UR55, -R54 ;  /* 0x000000374c4c7c23 */ /* 0x000fe20008010836 */
[----:B------:R-:W2:Y:S01]  /*3880*/  MUFU.EX2 R29, R29 ;  /* 0x0000001d001d7308 */ /* 0x000ea20000000800 */
[----:B0-----:R-:W-:Y:S01]  /*3890*/  FADD.FTZ R11, R7, R88 ;  /* 0x00000058070b7221 */ /* 0x001fe20000010000 */
[----:B------:R-:W-:Y:S01]  /*38a0*/  F2FP.BF16.F32.PACK_AB R180, R88, R7 ;  /* 0x0000000758b4723e */ /* 0x000fe200000010ff */
[--C-:B------:R-:W-:Y:S01]  /*38b0*/  FFMA.FTZ R77, R77, UR55, -R54.reuse ;  /* 0x000000374d4d7c23 */ /* 0x100fe20008010836 */
[--C-:B------:R-:W-:Y:S01]  /*38c0*/  FFMA.FTZ R80, R80, UR55, -R54.reuse ;  /* 0x0000003750507c23 */ /* 0x100fe20008010836 */
[--C-:B------:R-:W-:Y:S01]  /*38d0*/  FFMA.FTZ R81, R81, UR55, -R54.reuse ;  /* 0x0000003751517c23 */ /* 0x100fe20008010836 */
[--C-:B------:R-:W-:Y:S01]  /*38e0*/  FFMA.FTZ R84, R84, UR55, -R54.reuse ;  /* 0x0000003754547c23 */ /* 0x100fe20008010836 */
[----:B------:R-:W-:Y:S01]  /*38f0*/  FFMA.FTZ R54, R85, UR55, -R54 ;  /* 0x0000003755367c23 */ /* 0x000fe20008010836 */
[----:B------:R-:W0:Y:S01]  /*3900*/  MUFU.EX2 R32, R32 ;  /* 0x0000002000207308 */ /* 0x000e220000000800 */
[----:B-1----:R-:W-:Y:S01]  /*3910*/  FADD.FTZ R62, R28, R11 ;  /* 0x0000000b1c3e7221 */ /* 0x002fe20000010000 */
[----:B------:R-:W-:Y:S01]  /*3920*/  FADD.FTZ R11, R183, R58 ;  /* 0x0000003ab70b7221 */ /* 0x000fe20000010000 */
[----:B------:R-:W-:-:S02]  /*3930*/  F2FP.BF16.F32.PACK_AB R183, R8, R183 ;  /* 0x000000b708b7723e */ /* 0x000fc400000010ff */
[----:B------:R-:W-:Y:S01]  /*3940*/  CS2R R88, SRZ ;  /* 0x0000000000587805 */ /* 0x000fe2000001ff00 */
[----:B------:R-:W-:Y:S02]  /*3950*/  FADD.FTZ R58, R8, R11 ;  /* 0x0000000b083a7221 */ /* 0x000fe40000010000 */
[----:B------:R-:W1:Y:S01]  /*3960*/  MUFU.EX2 R33, R33 ;  /* 0x0000002100217308 */ /* 0x000e620000000800 */
[----:B--2---:R-:W-:Y:S01]  /*3970*/  FADD.FTZ R13, R29, R62 ;  /* 0x0000003e1d0d7221 */ /* 0x004fe20000010000 */
[----:B------:R-:W-:Y:S01]  /*3980*/  FADD.FTZ R11, R177, R58 ;  /* 0x0000003ab10b7221 */ /* 0x000fe20000010000 */
[C---:B------:R-:W-:Y:S02]  /*3990*/  F2FP.BF16.F32.PACK_AB R177, R10.reuse, R177 ;  /* 0x000000b10ab1723e */ /* 0x040fe400000010ff */
[----:B------:R-:W-:Y:S01]  /*39a0*/  F2FP.BF16.F32.PACK_AB R182, R29, R28 ;  /* 0x0000001c1db6723e */ /* 0x000fe200000010ff */
[----:B------:R-:W-:Y:S02]  /*39b0*/  FADD.FTZ R58, R10, R11 ;  /* 0x0000000b0a3a7221 */ /* 0x000fe40000010000 */
[----:B------:R-:W2:Y:S01]  /*39c0*/  MUFU.EX2 R9, R9 ;  /* 0x0000000900097308 */ /* 0x000ea20000000800 */
[----:B0-----:R-:W-:Y:S01]  /*39d0*/  FADD.FTZ R0, R32, R13 ;  /* 0x0000000d20007221 */ /* 0x001fe20000010000 */
[----:B------:R-:W-:Y:S01]  /*39e0*/  FADD.FTZ R11, R179, R58 ;  /* 0x0000003ab30b7221 */ /* 0x000fe20000010000 */
[----:B------:R-:W-:-:S05]  /*39f0*/  F2FP.BF16.F32.PACK_AB R179, R12, R179 ;  /* 0x000000b30cb3723e */ /* 0x000fca00000010ff */
[----:B------:R-:W0:Y:S01]  /*3a00*/  MUFU.EX2 R178, R37 ;  /* 0x0000002500b27308 */ /* 0x000e220000000800 */
[C---:B-1----:R-:W-:Y:S01]  /*3a10*/  FADD.FTZ R0, R33.reuse, R0 ;  /* 0x0000000021007221 */ /* 0x042fe20000010000 */
[----:B------:R-:W-:-:S06]  /*3a20*/  F2FP.BF16.F32.PACK_AB R176, R33, R32 ;  /* 0x0000002021b0723e */ /* 0x000fcc00000010ff */
[----:B------:R-:W1:Y:S01]  /*3a30*/  MUFU.EX2 R40, R40 ;  /* 0x0000002800287308 */ /* 0x000e620000000800 */
[----:B--2---:R-:W-:Y:S01]  /*3a40*/  FADD.FTZ R3, R9, R0 ;  /* 0x0000000009037221 */ /* 0x004fe20000010000 */
[----:B------:R-:W-:-:S06]  /*3a50*/  FADD.FTZ R0, R12, R11 ;  /* 0x0000000b0c007221 */ /* 0x000fcc0000010000 */
        /* <DEDUP_REMOVED lines=22> */
[----:B------:R-:W-:Y:S02]  /*3bc0*/  F2FP.BF16.F32.PACK_AB R174, R45, R44 ;  /* 0x0000002c2dae723e */ /* 0x000fe400000010ff */
[C---:B------:R-:W-:Y:S01]  /*3bd0*/  F2FP.BF16.F32.PACK_AB R171, R26.reuse, R171 ;  /* 0x000000ab1aab723e */ /* 0x040fe200000010ff */
[----:B------:R-:W-:Y:S02]  /*3be0*/  FADD.FTZ R0, R26, R3 ;  /* 0x000000031a007221 */ /* 0x000fe40000010000 */
[----:B------:R-:W1:Y:S01]  /*3bf0*/  MUFU.EX2 R52, R52 ;  /* 0x0000003400347308 */ /* 0x000e620000000800 */
[----:B--2---:R-:W-:Y:S01]  /*3c00*/  FADD.FTZ R58, R48, R11 ;  /* 0x0000000b303a7221 */ /* 0x004fe20000010000 */
[----:B------:R-:W-:Y:S01]  /*3c10*/  FADD.FTZ R3, R165, R0 ;  /* 0x00000000a5037221 */ /* 0x000fe20000010000 */
[----:B------:R-:W-:-:S03]  /*3c20*/  F2FP.BF16.F32.PACK_AB R165, R46, R165 ;  /* 0x000000a52ea5723e */ /* 0x000fc600000010ff */
[----:B------:R-:W-:Y:S02]  /*3c30*/  FADD.FTZ R0, R46, R3 ;  /* 0x000000032e007221 */ /* 0x000fe40000010000 */
[----:B------:R-:W2:Y:S01]  /*3c40*/  MUFU.EX2 R53, R53 ;  /* 0x0000003500357308 */ /* 0x000ea20000000800 */
[----:B0-----:R-:W-:Y:S01]  /*3c50*/  FADD.FTZ R11, R49, R58 ;  /* 0x0000003a310b7221 */ /* 0x001fe20000010000 */
[----:B------:R-:W-:Y:S01]  /*3c60*/  FADD.FTZ R3, R167, R0 ;  /* 0x00000000a7037221 */ /* 0x000fe20000010000 */
[----:B------:R-:W-:Y:S02]  /*3c70*/  F2FP.BF16.F32.PACK_AB R168, R49, R48 ;  /* 0x0000003031a8723e */ /* 0x000fe400000010ff */
[C---:B------:R-:W-:Y:S01]  /*3c80*/  F2FP.BF16.F32.PACK_AB R167, R50.reuse, R167 ;  /* 0x000000a732a7723e */ /* 0x040fe200000010ff */
[----:B------:R-:W-:Y:S02]  /*3c90*/  FADD.FTZ R0, R50, R3 ;  /* 0x0000000332007221 */ /* 0x000fe40000010000 */
        /* <DEDUP_REMOVED lines=8> */
[----:B------:R-:W-:Y:S02]  /*3d20*/  F2FP.BF16.F32.PACK_AB R170, R53, R52 ;  /* 0x0000003435aa723e */ /* 0x000fe400000010ff */
[C---:B------:R-:W-:Y:S01]  /*3d30*/  F2FP.BF16.F32.PACK_AB R163, R30.reuse, R163 ;  /* 0x000000a31ea3723e */ /* 0x040fe200000010ff */
[----:B------:R-:W-:Y:S02]  /*3d40*/  FADD.FTZ R0, R30, R3 ;  /* 0x000000031e007221 */ /* 0x000fe40000010000 */
        /* <DEDUP_REMOVED lines=28> */
[----:B------:R-:W-:-:S05]  /*3f10*/  F2FP.BF16.F32.PACK_AB R152, R73, R72 ;  /* 0x000000484998723e */ /* 0x000fca00000010ff */
        /* <DEDUP_REMOVED lines=23> */
[----:B------:R-:W-:Y:S02]  /*4090*/  F2FP.BF16.F32.PACK_AB R158, R3, R84 ;  /* 0x00000054039e723e */ /* 0x000fe400000010ff */
[C---:B--2---:R-:W-:Y:S01]  /*40a0*/  FADD.FTZ R3, R6.reuse, R7 ;  /* 0x0000000706037221 */ /* 0x044fe20000010000 */
[----:B------:R-:W-:Y:S01]  /*40b0*/  F2FP.BF16.F32.PACK_AB R159, R6, R159 ;  /* 0x0000009f069f723e */ /* 0x000fe200000010ff */
[----:B------:R-:W-:Y:S06]  /*40c0*/  @!P1 BRA `(.L_x_2618) ;  /* 0x0000002800889947 */ /* 0x000fec0003800000 */
[----:B------:R-:W-:Y:S01]  /*40d0*/  IMAD.MOV.U32 R7, RZ, RZ, R4 ;  /* 0x000000ffff077224 */ /* 0x000fe200078e0004 */
[----:B------:R-:W-:Y:S01]  /*40e0*/  UMOV UR61, UR48 ;  /* 0x00000030003d7c82 */ /* 0x000fe20008000000 */
[----:B------:R-:W-:Y:S01]  /*40f0*/  IMAD.MOV.U32 R6, RZ, RZ, R5 ;  /* 0x000000ffff067224 */ /* 0x000fe200078e0005 */
[----:B------:R-:W-:Y:S01]  /*4100*/  UMOV UR59, UR47 ;  /* 0x0000002f003b7c82 */ /* 0x000fe20008000000 */
[----:B------:R-:W-:Y:S01]  /*4110*/  IMAD.MOV.U32 R151, RZ, RZ, RZ ;  /* 0x000000ffff977224 */ /* 0x000fe200078e00ff */
[----:B------:R-:W-:-:S06]  /*4120*/  ULDC UR55, c[0x0][0x988] ;  /* 0x0002620000377ab9 */ /* 0x000fcc0000000800 */
.L_x_2629:
[----:B------:R-:W-:Y:S01]  /*4130*/  ISETP.NE.AND P2, PT, RZ, UR45, PT ;  /* 0x0000002dff007c0c */ /* 0x000fe2000bf45270 */
[----:B------:R-:W-:-:S04]  /*4140*/  UISETP.NE.AND UP0, UPT, UR59, 0x1, UPT ;  /* 0x000000013b00788c */ /* 0x000fc8000bf05270 */
[----:B------:R-:W-:-:S04]  /*4150*/  USEL UR48, URZ, 0x1, UP0 ;  /* 0x000000013f307887 */ /* 0x000fc80008000000 */
[----:B------:R-:W-:-:S04]  /*4160*/  ULOP3.LUT UR48, UR61, UR48, URZ, 0x3c, !UPT ;  /* 0x000000303d307292 */ /* 0x000fc8000f8e3c3f */
[----:B------:R-:W-:Y:S08]  /*4170*/  @P2 BRA `(.L_x_2619) ;  /* 0x0000000000382947 */ /* 0x000ff00003800000 */
[----:B------:R-:W-:Y:S05]  /*4180*/  @!P0 BRA `(.L_x_2620) ;  /* 0x0000000000048947 */ /* 0x000fea0003800000 */
[----:B------:R-:W-:Y:S01]  /*4190*/  BPT.TRAP 0x1 ;  /* 0x000000040000795c */ /* 0x000fe20000300000 */
.L_x_2620:
        /* <DEDUP_REMOVED lines=9> */
.L_x_2621:
[----:B-1----:R-:W-:Y:S05]  /*4230*/  @P1 BRA `(.L_x_2619) ;  /* 0x0000000000081947 */ /* 0x002fea0003800000 */
[----:B------:R-:W1:Y:S02]  /*4240*/  SYNCS.PHASECHK.TRANS64.TRYWAIT P1, [UR6+0x28830], R4 ;  /* 0x02883004ff0075a7 */ /* 0x000e640008020146 */
[----:B-1----:R-:W-:Y:S05]  /*4250*/  @!P1 BRA `(.L_x_2622) ;  /* 0x000000e400a89947 */ /* 0x002fea0003800000 */
.L_x_2619:
        /* <DEDUP_REMOVED lines=50> */
.L_x_2624:
[----:B------:R-:W-:Y:S01]  /*4580*/  ULEA UR6, UR59, UR41, 0x3 ;  /* 0x000000293b067291 */ /* 0x000fe2000f8e183f */
[----:B------:R-:W-:-:S05]  /*4590*/  IMAD.U32 R4, RZ, RZ, UR61 ;  /* 0x0000003dff047e24 */ /* 0x000fca000f8e00ff */
[----:B------:R-:W-:-:S04]  /*45a0*/  SHF.L.U32 R4, R4, 0x1f, RZ ;  /* 0x0000001f04047819 */ /* 0x000fc800000006ff */
[----:B------:R0:W1:Y:S01]  /*45b0*/  SYNCS.PHASECHK.TRANS64.TRYWAIT P1, [UR6+0x28850], R4 ;  /* 0x02885004ff0075a7 */ /* 0x0000620008020146 */
[----:B------:R-:W-:Y:S05]  /*45c0*/  @!P0 BRA `(.L_x_2625) ;  /* 0x0000000000048947 */ /* 0x000fea0003800000 */
[----:B------:R-:W-:Y:S01]  /*45d0*/  BPT.TRAP 0x1 ;  /* 0x000000040000795c */ /* 0x000fe20000300000 */
.L_x_2625:
[----:B-1----:R-:W-:Y:S05]  /*45e0*/  @P1 BRA `(.L_x_2623) ;  /* 0x0000000000081947 */ /* 0x002fea0003800000 */
[----:B------:R-:W1:Y:S02]  /*45f0*/  SYNCS.PHASECHK.TRANS64.TRYWAIT P1, [UR6+0x28850], R4 ;  /* 0x02885004ff0075a7 */ /* 0x000e640008020146 */
[----:B-1----:R-:W-:Y:S05]  /*4600*/  @!P1 BRA `(.L_x_2626) ;  /* 0x000000e000d49947 */ /* 0x002fea0003800000 */
.L_x_2623:
[----:B------:R-:W-:Y:S01]  /*4610*/  UIADD3 UR6, UR41, 0x400, URZ ;  /* 0x0000040029067890 */ /* 0x000fe2000fffe03f */
[----:B------:R-:W-:Y:S01]  /*4620*/  WARPGROUP.ARRIVE ;  /* 0x00000000000079c5 */ /* 0x000fe20000000000 */
[----:B------:R-:W-:-:S05]  /*4630*/  UMOV UR7, 0x40000040 ;  /* 0x4000004000077882 */ /* 0x000fca0000000000 */
[----:B-1----:R-:W1:Y:S01]  /*4640*/  S2R R5, SR_TID.X ;  /* 0x0000000000057919 */ /* 0x002e620000002100 */
        /* <DEDUP_REMOVED lines=8> */
[----:B-1----:R-:W-:-:S04]  /*46d0*/  SHF.R.U32.HI R5, RZ, 0x7, R5 ;  /* 0x00000007ff057819 */ /* 0x002fc80000011605 */
[----:B0-----:R-:W-:Y:S01]  /*46e0*/  IADD3 R4, -R5, 0xb, RZ ;  /* 0x0000000b05047810 */ /* 0x001fe20007ffe1ff */
        /* <DEDUP_REMOVED lines=37> */
.L_x_2627:
[----:B------:R-:W-:Y:S01]  /*4940*/  UISETP.NE.AND UP0, UPT, UR54, URZ, UPT ;  /* 0x0000003f3600728c */ /* 0x000fe2000bf05270 */
[----:B------:R-:W-:Y:S02]  /*4950*/  VIADD R10, R17, UR37 ;  /* 0x00000025110a7c36 */ /* 0x000fe40008000000 */
[----:B------:R-:W-:-:S03]  /*4960*/  IMAD.U32 R9, RZ, RZ, UR52 ;  /* 0x00000034ff097e24 */ /* 0x000fc6000f8e00ff */
        /* <DEDUP_REMOVED lines=9> */
[----:B------:R-:W-:Y:S01]  /*4a00*/  IADD3 R4, R9, UR6, -R16 ;  /* 0x0000000609047c10 */ /* 0x000fe2000fffe810 */
[----:B------:R-:W1:Y:S01]  /*4a10*/  SHFL.IDX PT, R173, R10, 0x1, 0x1c1f ;  /* 0x003c1f000aad7f89 */ /* 0x000e6200000e0000 */
[----:B------:R-:W-:-:S03]  /*4a20*/  ULEA UR6, UR47, UR41, 0x3 ;  /* 0x000000292f067291 */ /* 0x000fc6000f8e183f */
[----:B------:R-:W-:Y:S01]  /*4a30*/  VIADD R4, R4, -UR53 ;  /* 0x8000003504047c36 */ /* 0x000fe20008000000 */
[----:B------:R-:W-:-:S04]  /*4a40*/  UIADD3 UR6, UR6, 0x28840, URZ ;  /* 0x0002884006067890 */ /* 0x000fc8000fffe03f */
[----:B------:R-:W-:-:S09]  /*4a50*/  UPRMT UR6, UR40, 0x654, UR6 ;  /* 0x0000065428067896 */ /* 0x000fd20008000006 */
[----:B------:R-:W-:Y:S01]  /*4a60*/  SYNCS.ARRIVE.TRANS64.RED.A1T0 RZ, [UR6], RZ ;  /* 0x000000ffffff79a7 */ /* 0x000fe20008100406 */
[----:B0-----:R-:W-:-:S05]  /*4a70*/  IMAD.IADD R5, R4, 0x1, R5 ;  /* 0x0000000104057824 */ /* 0x001fca00078e0205 */
[C---:B------:R-:W-:Y:S01]  /*4a80*/  ISETP.GT.AND P1, PT, R5.reuse, RZ, PT ;  /* 0x000000ff0500720c */ /* 0x040fe20003f24270 */
[----:B-1----:R-:W-:Y:S01]  /*4a90*/  IMAD.IADD R4, R4, 0x1, R173 ;  /* 0x0000000104047824 */ /* 0x002fe200078e02ad */
        /* <DEDUP_REMOVED lines=94> */
[----:B------:R-:W-:-:S02]  /*5080*/  ISETP.GT.AND P2, PT, R4, RZ, PT ;  /* 0x000000ff0400720c */ /* 0x000fc40003f44270 */
[----:B------:R-:W-:Y:S02]  /*5090*/  FMNMX.FTZ R12, R85, R8, !PT ;  /* 0x00000008550c7209 */ /* 0x000fe40007810000 */
[----:B------:R-:W-:Y:S02]  /*50a0*/  ISETP.GT.AND P3, PT, R4, 0x1, PT ;  /* 0x000000010400780c */ /* 0x000fe40003f64270 */
[----:B------:R-:W-:Y:S01]  /*50b0*/  FSEL R26, R26, -INF , P2 ;  /* 0xff8000001a1a7808 */ /* 0x000fe20001000000 */
[----:B------:R-:W0:Y:S01]  /*50c0*/  SHFL.BFLY PT, R5, R12, 0x2, 0x1f ;  /* 0x0c401f000c057f89 */ /* 0x000e2200000e0000 */
[----:B------:R-:W-:Y:S02]  /*50d0*/  ISETP.GT.AND P2, PT, R4, 0x8, PT ;  /* 0x000000080400780c */ /* 0x000fe40003f44270 */
[----:B------:R-:W-:Y:S02]  /*50e0*/  FSEL R27, R27, -INF , P3 ;  /* 0xff8000001b1b7808 */ /* 0x000fe40001800000 */
[----:B------:R-:W-:-:S02]  /*50f0*/  FMNMX.FTZ R10, R26, R7, !PT ;  /* 0x000000071a0a7209 */ /* 0x000fc40007810000 */
[----:B------:R-:W-:Y:S02]  /*5100*/  ISETP.GT.AND P3, PT, R4, 0x9, PT ;  /* 0x000000090400780c */ /* 0x000fe40003f64270 */
        /* <DEDUP_REMOVED lines=24> */
[----:B------:R-:W-:Y:S02]  /*5290*/  FSEL R66, R66, -INF , P2 ;  /* 0xff80000042427808 */ /* 0x000fe40001000000 */
[----:B------:R-:W-:Y:S01]  /*52a0*/  ISETP.GT.AND P2, PT, R4, 0x58, PT ;  /* 0x000000580400780c */ /* 0x000fe20003f44270 */
[--C-:B------:R-:W-:Y:S01]  /*52b0*/  FFMA.FTZ R182, R169, UR55, -R8.reuse ;  /* 0x00000037a9b67c23 */ /* 0x100fe20008010808 */
[----:B------:R-:W-:Y:S01]  /*52c0*/  FMNMX.FTZ R169, R27, R10, !PT ;  /* 0x0000000a1ba97209 */ /* 0x000fe20007810000 */
[--C-:B------:R-:W-:Y:S01]  /*52d0*/  FFMA.FTZ R168, R45, UR55, -R8.reuse ;  /* 0x000000372da87c23 */ /* 0x100fe20008010808 */
[----:B------:R-:W-:Y:S01]  /*52e0*/  FSEL R10, R31, -INF , P3 ;  /* 0xff8000001f0a7808 */ /* 0x000fe20001800000 */
[--C-:B------:R-:W-:Y:S01]  /*52f0*/  FFMA.FTZ R31, R165, UR55, -R8.reuse ;  /* 0x00000037a51f7c23 */ /* 0x100fe20008010808 */
[----:B------:R-:W-:Y:S01]  /*5300*/  FMNMX.FTZ R169, R30, R169, !PT ;  /* 0x000000a91ea97209 */ /* 0x000fe20007810000 */
[--C-:B------:R-:W-:Y:S01]  /*5310*/  FFMA.FTZ R170, R41, UR55, -R8.reuse ;  /* 0x0000003729aa7c23 */ /* 0x100fe20008010808 */
        /* <DEDUP_REMOVED lines=41> */
[----:B------:R-:W-:Y:S01]  /*55b0*/  FFMA.FTZ R25, R85, UR55, -R8 ;  /* 0x0000003755197c23 */ /* 0x000fe20008010808 */
[----:B------:R-:W-:Y:S01]  /*55c0*/  FMNMX.FTZ R161, R20, R161, !PT ;  /* 0x000000a114a17209 */ /* 0x000fe20007810000 */
[----:B------:R-:W-:Y:S01]  /*55d0*/  MUFU.EX2 R9, R9 ;  /* 0x0000000900097308 */ /* 0x000fe20000000800 */
[----:B------:R-:W-:-:S02]  /*55e0*/  FSEL R55, R55, -INF , P3 ;  /* 0xff80000037377808 */ /* 0x000fc40001800000 */
[----:B------:R-:W-:Y:S02]  /*55f0*/  FMNMX.FTZ R24, R54, R161, !PT ;  /* 0x000000a136187209 */ /* 0x000fe40007810000 */
[----:B------:R-:W-:Y:S02]  /*5600*/  ISETP.GT.AND P3, PT, R4, 0x41, PT ;  /* 0x000000410400780c */ /* 0x000fe40003f64270 */
[----:B------:R-:W-:Y:S01]  /*5610*/  FMNMX.FTZ R51, R55, R24, !PT ;  /* 0x0000001837337209 */ /* 0x000fe20007810000 */
[----:B------:R-:W-:Y:S01]  /*5620*/  MUFU.EX2 R180, R180 ;  /* 0x000000b400b47308 */ /* 0x000fe20000000800 */
[----:B------:R-:W-:Y:S02]  /*5630*/  FSEL R59, R59, -INF , P3 ;  /* 0xff8000003b3b7808 */ /* 0x000fe40001800000 */
[----:B------:R-:W-:Y:S01]  /*5640*/  FMNMX.FTZ R24, R58, R51, !PT ;  /* 0x000000333a187209 */ /* 0x000fe20007810000 */
[----:B------:R-:W-:Y:S01]  /*5650*/  FFMA.FTZ R51, R153, UR55, -R8 ;  /* 0x0000003799337c23 */ /* 0x000fe20008010808 */
[----:B------:R-:W-:-:S02]  /*5660*/  ISETP.GT.AND P3, PT, R4, 0x49, PT ;  /* 0x000000490400780c */ /* 0x000fc40003f64270 */
[----:B------:R-:W-:Y:S01]  /*5670*/  FMNMX.FTZ R153, R59, R24, !PT ;  /* 0x000000183b997209 */ /* 0x000fe20007810000 */
[----:B------:R-:W-:Y:S01]  /*5680*/  MUFU.EX2 R182, R182 ;  /* 0x000000b600b67308 */ /* 0x000fe20000000800 */
[----:B------:R-:W-:Y:S02]  /*5690*/  FSEL R63, R63, -INF , P3 ;  /* 0xff8000003f3f7808 */ /* 0x000fe40001800000 */
[----:B------:R-:W-:Y:S02]  /*56a0*/  FMNMX.FTZ R24, R62, R153, !PT ;  /* 0x000000993e187209 */ /* 0x000fe40007810000 */
[----:B------:R-:W-:Y:S02]  /*56b0*/  ISETP.GT.AND P3, PT, R4, 0x51, PT ;  /* 0x000000510400780c */ /* 0x000fe40003f64270 */
[----:B------:R-:W-:Y:S01]  /*56c0*/  FMNMX.FTZ R45, R63, R24, !PT ;  /* 0x000000183f2d7209 */ /* 0x000fe20007810000 */
[----:B------:R-:W-:Y:S01]  /*56d0*/  MUFU.EX2 R11, R11 ;  /* 0x0000000b000b7308 */ /* 0x000fe20000000800 */
[----:B------:R-:W-:-:S02]  /*56e0*/  FSEL R67, R67, -INF , P3 ;  /* 0xff80000043437808 */ /* 0x000fc40001800000 */
[----:B------:R-:W-:Y:S01]  /*56f0*/  FMNMX.FTZ R24, R66, R45, !PT ;  /* 0x0000002d42187209 */ /* 0x000fe20007810000 */
[----:B------:R-:W-:Y:S01]  /*5700*/  FFMA.FTZ R45, R49, UR55, -R8 ;  /* 0x00000037312d7c23 */ /* 0x000fe20008010808 */
        /* <DEDUP_REMOVED lines=14> */
[----:B------:R-:W-:Y:S01]  /*57f0*/  FMNMX.FTZ R24, R74, R41, !PT ;  /* 0x000000294a187209 */ /* 0x000fe20007810000 */
[--C-:B------:R-:W-:Y:S01]  /*5800*/  FFMA.FTZ R41, R53, UR55, -R8.reuse ;  /* 0x0000003735297c23 */ /* 0x100fe20008010808 */
[----:B------:R-:W-:Y:S01]  /*5810*/  ISETP.GT.AND P3, PT, R4, 0x69, PT ;  /* 0x000000690400780c */ /* 0x000fe20003f64270 */
[----:B------:R-:W-:Y:S01]  /*5820*/  FFMA.FTZ R53, R61, UR55, -R8 ;  /* 0x000000373d357c23 */ /* 0x000fe20008010808 */
[----:B------:R-:W-:Y:S01]  /*5830*/  FSEL R78, R78, -INF , P2 ;  /* 0xff8000004e4e7808 */ /* 0x000fe20001000000 */
[----:B------:R-:W-:Y:S01]  /*5840*/  MUFU.EX2 R39, R39 ;  /* 0x0000002700277308 */ /* 0x000fe20000000800 */
[----:B------:R-:W-:Y:S02]  /*5850*/  FMNMX.FTZ R49, R75, R24, !PT ;  /* 0x000000184b317209 */ /* 0x000fe40007810000 */
[----:B------:R-:W-:Y:S02]  /*5860*/  ISETP.GT.AND P2, PT, R4, 0x70, PT ;  /* 0x000000700400780c */ /* 0x000fe40003f44270 */
[----:B------:R-:W-:-:S02]  /*5870*/  FSEL R79, R79, -INF , P3 ;  /* 0xff8000004f4f7808 */ /* 0x000fc40001800000 */
[----:B------:R-:W-:Y:S01]  /*5880*/  FMNMX.FTZ R24, R78, R49, !PT ;  /* 0x000000314e187209 */ /* 0x000fe20007810000 */
[----:B------:R-:W-:Y:S01]  /*5890*/  FFMA.FTZ R49, R65, UR55, -R8 ;  /* 0x0000003741317c23 */ /* 0x000fe20008010808 */
[----:B------:R-:W-:Y:S01]  /*58a0*/  ISETP.GT.AND P3, PT, R4, 0x71, PT ;  /* 0x000000710400780c */ /* 0x000fe20003f64270 */
[----:B------:R-:W-:Y:S01]  /*58b0*/  MUFU.EX2 R172, R172 ;  /* 0x000000ac00ac7308 */ /* 0x000fe20000000800 */
[----:B------:R-:W-:Y:S02]  /*58c0*/  FSEL R82, R82, -INF , P2 ;  /* 0xff80000052527808 */ /* 0x000fe40001000000 */
[----:B------:R-:W-:Y:S02]  /*58d0*/  FMNMX.FTZ R37, R79, R24, !PT ;  /* 0x000000184f257209 */ /* 0x000fe40007810000 */
[----:B------:R-:W-:Y:S02]  /*58e0*/  ISETP.GT.AND P2, PT, R4, 0x78, PT ;  /* 0x000000780400780c */ /* 0x000fe40003f44270 */
[----:B------:R-:W-:Y:S01]  /*58f0*/  FSEL R83, R83, -INF , P3 ;  /* 0xff80000053537808 */ /* 0x000fe20001800000 */
[----:B------:R-:W-:Y:S01]  /*5900*/  MUFU.EX2 R47, R47 ;  /* 0x0000002f002f7308 */ /* 0x000fe20000000800 */
[----:B------:R-:W-:-:S02]  /*5910*/  FMNMX.FTZ R24, R82, R37, !PT ;  /* 0x0000002552187209 */ /* 0x000fc40007810000 */
[----:B------:R-:W-:Y:S02]  /*5920*/  ISETP.GT.AND P3, PT, R4, 0x79, PT ;  /* 0x000000790400780c */ /* 0x000fe40003f64270 */
[----:B------:R-:W-:Y:S02]  /*5930*/  FSEL R86, R86, -INF , P2 ;  /* 0xff80000056567808 */ /* 0x000fe40001000000 */
[----:B------:R-:W-:Y:S01]  /*5940*/  FMNMX.FTZ R37, R83, R24, !PT ;  /* 0x0000001853257209 */ /* 0x000fe20007810000 */
[----:B------:R-:W-:Y:S01]  /*5950*/  MUFU.EX2 R174, R174 ;  /* 0x000000ae00ae7308 */ /* 0x000fe20000000800 */
[----:B------:R-:W-:Y:S02]  /*5960*/  FSEL R87, R87, -INF , P3 ;  /* 0xff80000057577808 */ /* 0x000fe40001800000 */
        /* <DEDUP_REMOVED lines=17> */
[C---:B------:R-:W-:Y:S02]  /*5a80*/  FMUL.FTZ R29, R4.reuse, UR55 ;  /* 0x00000037041d7c20 */ /* 0x040fe40008410000 */
[----:B------:R-:W-:Y:S01]  /*5a90*/  MUFU.EX2 R53, R53 ;  /* 0x0000003500357308 */ /* 0x000fe20000000800 */
[----:B------:R-:W-:Y:S02]  /*5aa0*/  FSEL R28, R4, RZ, P2 ;  /* 0x000000ff041c7208 */ /* 0x000fe40001000000 */
[----:B------:R-:W-:-:S03]  /*5ab0*/  FSEL R29, R29, RZ, P2 ;  /* 0x000000ff1d1d7208 */ /* 0x000fc60001000000 */
[----:B------:R-:W-:Y:S02]  /*5ac0*/  FADD.FTZ R28, -R28, R7 ;  /* 0x000000071c1c7221 */ /* 0x000fe40000010100 */
[--C-:B------:R-:W-:Y:S01]  /*5ad0*/  FFMA.FTZ R181, R27, UR55, -R29.reuse ;  /* 0x000000371bb57c23 */ /* 0x100fe2000801081d */
[----:B------:R-:W-:Y:S01]  /*5ae0*/  FSEL R27, R5, RZ, P1 ;  /* 0x000000ff051b7208 */ /* 0x000fe20000800000 */
[--C-:B------:R-:W-:Y:S01]  /*5af0*/  FFMA.FTZ R8, R26, UR55, -R29.reuse ;  /* 0x000000371a087c23 */ /* 0x100fe2000801081d */
[----:B------:R-:W-:Y:S01]  /*5b00*/  FMUL.FTZ R7, R28, UR55 ;  /* 0x000000371c077c20 */ /* 0x000fe20008410000 */
[--C-:B------:R-:W-:Y:S01]  /*5b10*/  FFMA.FTZ R183, R30, UR55, -R29.reuse ;  /* 0x000000371eb77c23 */ /* 0x100fe2000801081d */
[--C-:B------:R-:W-:Y:S01]  /*5b20*/  FFMA.FTZ R10, R10, UR55, -R29.reuse ;  /* 0x000000370a0a7c23 */ /* 0x100fe2000801081d */
[----:B------:R-:W-:Y:S01]  /*5b30*/  FADD.FTZ R27, -R27, R6 ;  /* 0x000000061b1b7221 */ /* 0x000fe20000010100 */
[----:B------:R-:W-:Y:S01]  /*5b40*/  MUFU.EX2 R181, R181 ;  /* 0x000000b500b57308 */ /* 0x000fe20000000800 */
        /* <DEDUP_REMOVED lines=25> */
[----:B------:R-:W-:-:S06]  /*5ce0*/  FFMA.FTZ R86, R86, UR55, -R29 ;  /* 0x0000003756567c23 */ /* 0x000fcc000801081d */
[----:B------:R-:W2:Y:S01]  /*5cf0*/  MUFU.EX2 R183, R183 ;  /* 0x000000b700b77308 */ /* 0x000ea20000000800 */
[----:B0-----:R-:W-:-:S04]  /*5d00*/  FFMA.FTZ R27, R6, R0, R9 ;  /* 0x00000000061b7223 */ /* 0x001fc80000010009 */
[----:B------:R-:W-:-:S03]  /*5d10*/  FADD.FTZ R27, R180, R27 ;  /* 0x0000001bb41b7221 */ /* 0x000fc60000010000 */
[----:B------:R-:W0:Y:S01]  /*5d20*/  MUFU.EX2 R10, R10 ;  /* 0x0000000a000a7308 */ /* 0x000e220000000800 */
[----:B-1----:R-:W-:Y:S01]  /*5d30*/  FFMA.FTZ R0, R7, R3, R8 ;  /* 0x0000000307007223 */ /* 0x002fe20000010008 */
        /* <DEDUP_REMOVED lines=19> */
[----:B------:R-:W-:-:S04]  /*5e70*/  FADD.FTZ R38, R174, R27 ;  /* 0x0000001bae267221 */ /* 0x000fc80000010000 */
[----:B------:R-:W-:Y:S02]  /*5e80*/  FADD.FTZ R27, R51, R38 ;  /* 0x00000026331b7221 */ /* 0x000fe40000010000 */
[----:B------:R-:W2:Y:S01]  /*5e90*/  MUFU.EX2 R173, R173 ;  /* 0x000000ad00ad7308 */ /* 0x000ea20000000800 */
[----:B0-----:R-:W-:Y:S01]  /*5ea0*/  FADD.FTZ R3, R179, R0 ;  /* 0x00000000b3037221 */ /* 0x001fe20000010000 */
[----:B------:R-:W-:-:S04]  /*5eb0*/  FADD.FTZ R38, R168, R27 ;  /* 0x0000001ba8267221 */ /* 0x000fc80000010000 */
[----:B------:R-:W-:Y:S01]  /*5ec0*/  FADD.FTZ R27, R45, R38 ;  /* 0x000000262d1b7221 */ /* 0x000fe20000010000 */
[----:B------:R-:W-:Y:S01]  /*5ed0*/  FFMA.FTZ R38, R75, UR55, -R29 ;  /* 0x000000374b267c23 */ /* 0x000fe2000801081d */
[----:B------:R-:W0:Y:S01]  /*5ee0*/  MUFU.EX2 R26, R26 ;  /* 0x0000001a001a7308 */ /* 0x000e220000000800 */
[----:B-1----:R-:W-:Y:S01]  /*5ef0*/  FADD.FTZ R0, R12, R3 ;  /* 0x000000030c007221 */ /* 0x002fe20000010000 */
[----:B------:R-:W-:-:S04]  /*5f00*/  FADD.FTZ R40, R170, R27 ;  /* 0x0000001baa287221 */ /* 0x000fc80000010000 */
        /* <DEDUP_REMOVED lines=80> */
.L_x_2628:
        /* <DEDUP_REMOVED lines=110> */
.L_x_2618:
[----:B------:R-:W-:-:S06]  /*6af0*/  UISETP.GE.AND UP0, UPT, UR60, UR39, UPT ;  /* 0x000000273c00728c */ /* 0x000fcc000bf06270 */
[----:B------:R-:W-:-:S13]  /*6b00*/  PLOP3.LUT P1, PT, PT, PT, UP0, 0x80, 0x0 ;  /* 0x000000000000781c */ /* 0x000fda0003f2f008 */
[----:B------:R-:W-:Y:S05]  /*6b10*/  @!P1 BRA `(.L_x_2630) ;  /* 0x0000002000189947 */ /* 0x000fea0003800000 */
[----:B------:R-:W-:Y:S01]  /*6b20*/  IMAD.MOV.U32 R7, RZ, RZ, R4 ;  /* 0x000000ffff077224 */ /* 0x000fe200078e0004 */
[----:B------:R-:W-:Y:S01]  /*6b30*/  UMOV UR54, UR48 ;  /* 0x0000003000367c82 */ /* 0x000fe20008000000 */
[----:B------:R-:W-:Y:S01]  /*6b40*/  IMAD.MOV.U32 R6, RZ, RZ, R5 ;  /* 0x000000ffff067224 */ /* 0x000fe200078e0005 */
[----:B------:R-:W-:Y:S01]  /*6b50*/  UMOV UR53, UR47 ;  /* 0x0000002f00357c82 */ /* 0x000fe20008000000 */
[----:B------:R-:W-:-:S05]  /*6b60*/  ULDC UR52, c[0x0][0x988] ;  /* 0x0002620000347ab9 */ /* 0x000fca0000000800 */
.L_x_2641:
        /* <DEDUP_REMOVED lines=9> */
.L_x_2632:
[----:B------:R-:W-:Y:S01]  /*6c00*/  ULEA UR6, UR47, UR41, 0x3 ;  /* 0x000000292f067291 */ /* 0x000fe2000f8e183f */
[----:B------:R-:W-:-:S05]  /*6c10*/  IMAD.U32 R4, RZ, RZ, UR48 ;  /* 0x00000030ff047e24 */ /* 0x000fca000f8e00ff */
[----:B------:R-:W-:-:S04]  /*6c20*/  SHF.L.U32 R4, R4, 0x1f, RZ ;  /* 0x0000001f04047819 */ /* 0x000fc800000006ff */
[----:B------:R0:W1:Y:S01]  /*6c30*/  SYNCS.PHASECHK.TRANS64.TRYWAIT P1, [UR6+0x28830], R4 ;  /* 0x02883004ff0075a7 */ /* 0x0000620008020146 */
[----:B------:R-:W-:Y:S05]  /*6c40*/  @!P0 BRA `(.L_x_2633) ;  /* 0x0000000000048947 */ /* 0x000fea0003800000 */
[----:B------:R-:W-:Y:S01]  /*6c50*/  BPT.TRAP 0x1 ;  /* 0x000000040000795c */ /* 0x000fe20000300000 */
.L_x_2633:
[----:B-1----:R-:W-:Y:S05]  /*6c60*/  @P1 BRA `(.L_x_2631) ;  /* 0x0000000000081947 */ /* 0x002fea0003800000 */
[----:B------:R-:W1:Y:S02]  /*6c70*/  SYNCS.PHASECHK.TRANS64.TRYWAIT P1, [UR6+0x28830], R4 ;  /* 0x02883004ff0075a7 */ /* 0x000e640008020146 */
[----:B-1----:R-:W-:Y:S05]  /*6c80*/  @!P1 BRA `(.L_x_2634) ;  /* 0x000000bc004c9947 */ /* 0x002fea0003800000 */
.L_x_2631:
[----:B-1----:R-:W1:Y:S01]  /*6c90*/  S2R R5, SR_TID.X ;  /* 0x0000000000057919 */ /* 0x002e620000002100 */
[----:B------:R-:W-:Y:S01]  /*6ca0*/  ULEA UR34, UR47, UR51, 0xb ;  /* 0x000000332f227291 */ /* 0x000fe2000f8e583f */
[----:B------:R-:W-:Y:S01]  /*6cb0*/  UMOV UR35, 0x40000040 ;  /* 0x4000004000237882 */ /* 0x000fe20000000000 */
[----:B------:R-:W-:Y:S02]  /*6cc0*/  UMOV UR7, 0x40000040 ;  /* 0x4000004000077882 */ /* 0x000fe40000000000 */
[----:B------:R-:W-:Y:S02]  /*6cd0*/  UIADD3 UR6, UR34, 0x2, URZ ;  /* 0x0000000222067890 */ /* 0x000fe4000fffe03f */
        /* <DEDUP_REMOVED lines=42> */
.L_x_2636:
[----:B------:R-:W-:Y:S01]  /*6f80*/  ULEA UR6, UR53, UR41, 0x3 ;  /* 0x0000002935067291 */ /* 0x000fe2000f8e183f */
[----:B------:R-:W-:-:S05]  /*6f90*/  IMAD.U32 R4, RZ, RZ, UR54 ;  /* 0x00000036ff047e24 */ /* 0x000fca000f8e00ff */
[----:B------:R-:W-:-:S04]  /*6fa0*/  SHF.L.U32 R4, R4, 0x1f, RZ ;  /* 0x0000001f04047819 */ /* 0x000fc800000006ff */
[----:B------:R0:W1:Y:S01]  /*6fb0*/  SYNCS.PHASECHK.TRANS64.TRYWAIT P1, [UR6+0x28850], R4 ;  /* 0x02885004ff0075a7 */ /* 0x0000620008020146 */
[----:B------:R-:W-:Y:S05]  /*6fc0*/  @!P0 BRA `(.L_x_2637) ;  /* 0x0000000000048947 */ /* 0x000fea0003800000 */
[----:B------:R-:W-:Y:S01]  /*6fd0*/  BPT.TRAP 0x1 ;  /* 0x000000040000795c */ /* 0x000fe20000300000 */
.L_x_2637:
[----:B-1----:R-:W-:Y:S05]  /*6fe0*/  @P1 BRA `(.L_x_2635) ;  /* 0x0000000000081947 */ /* 0x002fea0003800000 */
[----:B------:R-:W1:Y:S02]  /*6ff0*/  SYNCS.PHASECHK.TRANS64.TRYWAIT P1, [UR6+0x28850], R4 ;  /* 0x02885004ff0075a7 */ /* 0x000e640008020146 */
[----:B-1----:R-:W-:Y:S05]  /*7000*/  @!P1 BRA `(.L_x_2638) ;  /* 0x000000b800849947 */ /* 0x002fea0003800000 */
.L_x_2635:
        /* <DEDUP_REMOVED lines=51> */
.L_x_2639:
        /* <DEDUP_REMOVED lines=78> */
[----:B------:R-:W-:-:S03]  /*7820*/  FADD.FTZ R6, -R5, R6 ;  /* 0x0000000605067221 */ /* 0x000fc60000010100 */
[--C-:B------:R-:W-:Y:S01]  /*7830*/  FFMA.FTZ R153, R41, UR55, -R8.reuse ;  /* 0x0000003729997c23 */ /* 0x100fe20008010808 */
[--C-:B------:R-:W-:Y:S01]  /*7840*/  FFMA.FTZ R161, R25, UR55, -R8.reuse ;  /* 0x0000003719a17c23 */ /* 0x100fe20008010808 */
[--C-:B------:R-:W-:Y:S01]  /*7850*/  FFMA.FTZ R159, R29, UR55, -R8.reuse ;  /* 0x000000371d9f7c23 */ /* 0x100fe20008010808 */
[--C-:B------:R-:W-:Y:S01]  /*7860*/  FFMA.FTZ R157, R33, UR55, -R8.reuse ;  /* 0x00000037219d7c23 */ /* 0x100fe20008010808 */
[--C-:B------:R-:W-:Y:S01]  /*7870*/  FFMA.FTZ R155, R37, UR55, -R8.reuse ;  /* 0x00000037259b7c23 */ /* 0x100fe20008010808 */
[--C-:B------:R-:W-:Y:S01]  /*7880*/  FFMA.FTZ R41, R45, UR55, -R8.reuse ;  /* 0x000000372d297c23 */ /* 0x100fe20008010808 */
[----:B------:R-:W-:Y:S01]  /*7890*/  FMUL.FTZ R12, R6, UR55 ;  /* 0x00000037060c7c20 */ /* 0x000fe20008410000 */
        /* <DEDUP_REMOVED lines=25> */
[----:B------:R-:W-:Y:S01]  /*7a30*/  FFMA.FTZ R45, R85, UR55, -R8 ;  /* 0x00000037552d7c23 */ /* 0x000fe20008010808 */
[C---:B------:R-:W-:Y:S01]  /*7a40*/  FADD.FTZ R6, -R4.reuse, R7 ;  /* 0x0000000704067221 */ /* 0x040fe20000010100 */
[----:B------:R-:W-:Y:S01]  /*7a50*/  FMUL.FTZ R8, R4, UR55 ;  /* 0x0000003704087c20 */ /* 0x000fe20008410000 */
[----:B------:R0:W-:Y:S02]  /*7a60*/  MUFU.EX2 R7, R12 ;  /* 0x0000000c00077308 */ /* 0x0001e40000000800 */
[----:B------:R-:W-:Y:S01]  /*7a70*/  FMUL.FTZ R6, R6, UR55 ;  /* 0x0000003706067c20 */ /* 0x000fe20008410000 */
[--C-:B------:R-:W-:Y:S01]  /*7a80*/  FFMA.FTZ R181, R26, UR55, -R8.reuse ;  /* 0x000000371ab57c23 */ /* 0x100fe20008010808 */
[--C-:B------:R-:W-:Y:S01]  /*7a90*/  FFMA.FTZ R10, R27, UR55, -R8.reuse ;  /* 0x000000371b0a7c23 */ /* 0x100fe20008010808 */
[--C-:B------:R-:W-:Y:S01]  /*7aa0*/  FFMA.FTZ R183, R30, UR55, -R8.reuse ;  /* 0x000000371eb77c23 */ /* 0x100fe20008010808 */
[--C-:B------:R-:W-:Y:S01]  /*7ab0*/  FFMA.FTZ R177, R34, UR55, -R8.reuse ;  /* 0x0000003722b17c23 */ /* 0x100fe20008010808 */
[--C-:B------:R-:W-:Y:S01]  /*7ac0*/  FFMA.FTZ R14, R35, UR55, -R8.reuse ;  /* 0x00000037230e7c23 */ /* 0x100fe20008010808 */
[----:B------:R-:W1:Y:S01]  /*7ad0*/  MUFU.EX2 R180, R180 ;  /* 0x000000b400b47308 */ /* 0x000e620000000800 */
[--C-:B0-----:R-:W-:Y:S01]  /*7ae0*/  FFMA.FTZ R12, R31, UR55, -R8.reuse ;  /* 0x000000371f0c7c23 */ /* 0x101fe20008010808 */
        /* <DEDUP_REMOVED lines=13> */
[----:B------:R-:W-:Y:S01]  /*7bc0*/  FFMA.FTZ R167, R62, UR55, -R8 ;  /* 0x000000373ea77c23 */ /* 0x000fe20008010808 */
[----:B------:R-:W0:Y:S01]  /*7bd0*/  MUFU.EX2 R181, R181 ;  /* 0x000000b500b57308 */ /* 0x000e220000000800 */
[----:B-1----:R-:W-:Y:S01]  /*7be0*/  FFMA.FTZ R0, R7, R0, R180 ;  /* 0x0000000007007223 */ /* 0x002fe200000100b4 */
[--C-:B------:R-:W-:Y:S01]  /*7bf0*/  FFMA.FTZ R34, R63, UR55, -R8.reuse ;  /* 0x000000373f227c23 */ /* 0x100fe20008010808 */
[--C-:B------:R-:W-:Y:S01]  /*7c00*/  FFMA.FTZ R163, R70, UR55, -R8.reuse ;  /* 0x0000003746a37c23 */ /* 0x100fe20008010808 */
[----:B------:R-:W-:-:S04]  /*7c10*/  FFMA.FTZ R86, R86, UR55, -R8 ;  /* 0x0000003756567c23 */ /* 0x000fc80008010808 */
[----:B------:R-:W1:Y:S08]  /*7c20*/  MUFU.EX2 R161, R161 ;  /* 0x000000a100a17308 */ /* 0x000e700000000800 */
[----:B------:R-:W2:Y:S01]  /*7c30*/  MUFU.EX2 R10, R10 ;  /* 0x0000000a000a7308 */ /* 0x000ea20000000800 */
[----:B0-----:R-:W-:-:S07]  /*7c40*/  FFMA.FTZ R3, R6, R3, R181 ;  /* 0x0000000306037223 */ /* 0x001fce00000100b5 */
[----:B------:R-:W0:Y:S01]  /*7c50*/  MUFU.EX2 R182, R182 ;  /* 0x000000b600b67308 */ /* 0x000e220000000800 */
[----:B-1----:R-:W-:-:S07]  /*7c60*/  FADD.FTZ R27, R161, R0 ;  /* 0x00000000a11b7221 */ /* 0x002fce0000010000 */
[----:B------:R-:W1:Y:S01]  /*7c70*/  MUFU.EX2 R183, R183 ;  /* 0x000000b700b77308 */ /* 0x000e620000000800 */
[----:B--2---:R-:W-:-:S07]  /*7c80*/  FADD.FTZ R0, R10, R3 ;  /* 0x000000030a007221 */ /* 0x004fce0000010000 */
[----:B------:R-:W2:Y:S01]  /*7c90*/  MUFU.EX2 R159, R159 ;  /* 0x0000009f009f7308 */ /* 0x000ea20000000800 */
[----:B0-----:R-:W-:Y:S01]  /*7ca0*/  FADD.FTZ R36, R182, R27 ;  /* 0x0000001bb6247221 */ /* 0x001fe20000010000 */
[----:B------:R-:W-:-:S06]  /*7cb0*/  FFMA.FTZ R27, R66, UR55, -R8 ;  /* 0x00000037421b7c23 */ /* 0x000fcc0008010808 */
        /* <DEDUP_REMOVED lines=29> */
[----:B------:R-:W-:-:S06]  /*7e90*/  FFMA.FTZ R38, R71, UR55, -R8 ;  /* 0x0000003747267c23 */ /* 0x000fcc0008010808 */
[----:B------:R-:W2:Y:S01]  /*7ea0*/  MUFU.EX2 R175, R175 ;  /* 0x000000af00af7308 */ /* 0x000ea20000000800 */
[----:B0-----:R-:W-:-:S07]  /*7eb0*/  FADD.FTZ R0, R24, R3 ;  /* 0x0000000318007221 */ /* 0x001fce0000010000 */
[----:B------:R-:W0:Y:S01]  /*7ec0*/  MUFU.EX2 R41, R41 ;  /* 0x0000002900297308 */ /* 0x000e220000000800 */
[----:B-1----:R-:W-:Y:S01]  /*7ed0*/  FADD.FTZ R40, R174, R31 ;  /* 0x0000001fae287221 */ /* 0x002fe20000010000 */
[----:B------:R-:W-:-:S06]  /*7ee0*/  FFMA.FTZ R31, R74, UR55, -R8 ;  /* 0x000000374a1f7c23 */ /* 0x000fcc0008010808 */
        /* <DEDUP_REMOVED lines=48> */
[--C-:B------:R-:W-:Y:S01]  /*81f0*/  FFMA.FTZ R44, R83, UR55, -R8.reuse ;  /* 0x00000037532c7c23 */ /* 0x100fe20008010808 */
[----:B------:R-:W-:-:S05]  /*8200*/  FFMA.FTZ R8, R87, UR55, -R8 ;  /* 0x0000003757087c23 */ /* 0x000fca0008010808 */
        /* <DEDUP_REMOVED lines=38> */
[----:B-1----:R-:W-:-:S03]  /*8470*/  FADD.FTZ R0, R45, R0 ;  /* 0x000000002d007221 */ /* 0x002fc60000010000 */
[----:B--2---:R-:W-:Y:S01]  /*8480*/  FADD.FTZ R3, R8, R3 ;  /* 0x0000000308037221 */ /* 0x004fe20000010000 */
[----:B------:R-:W-:Y:S06]  /*8490*/  @!P0 BRA `(.L_x_2640) ;  /* 0x0000000000048947 */ /* 0x000fec0003800000 */
[----:B------:R-:W-:Y:S01]  /*84a0*/  BPT.TRAP 0x1 ;  /* 0x000000040000795c */ /* 0x000fe20000300000 */
.L_x_2640:
[----:B------:R-:W-:Y:S01]  /*84b0*/  UISETP.GT.AND UP0, UPT, UR60, UR39, UPT ;  /* 0x000000273c00728c */ /* 0x000fe2000bf04270 */
[----:B------:R-:W-:Y:S01]  /*84c0*/  F2FP.BF16.F32.PACK_AB R180, R161, R180 ;  /* 0x000000b4a1b4723e */ /* 0x000fe200000010ff */
[----:B------:R-:W-:Y:S01]  /*84d0*/  ULEA UR6, UR53, UR41, 0x3 ;  /* 0x0000002935067291 */ /* 0x000fe2000f8e183f */
[----:B------:R-:W-:Y:S01]  /*84e0*/  F2FP.BF16.F32.PACK_AB R182, R159, R182 ;  /* 0x000000b69fb6723e */ /* 0x000fe200000010ff */
[----:B------:R-:W-:Y:S01]  /*84f0*/  UIADD3 UR7, UR60, -0x1, URZ ;  /* 0xffffffff3c077890 */ /* 0x000fe2000fffe03f */
[----:B------:R-:W-:Y:S01]  /*8500*/  F2FP.BF16.F32.PACK_AB R176, R157, R176 ;  /* 0x000000b09db0723e */ /* 0x000fe200000010ff */
[----:B------:R-:W-:Y:S01]  /*8510*/  UIADD3 UR6, UR6, 0x28860, URZ ;  /* 0x0002886006067890 */ /* 0x000fe2000fffe03f */
[----:B------:R-:W-:Y:S01]  /*8520*/  PLOP3.LUT P1, PT, PT, PT, UP0, 0x80, 0x0 ;  /* 0x000000000000781c */ /* 0x000fe20003f2f008 */
[----:B------:R-:W-:Y:S01]  /*8530*/  UMOV UR54, UR48 ;  /* 0x0000003000367c82 */ /* 0x000fe20008000000 */
[----:B------:R-:W-:Y:S01]  /*8540*/  UMOV UR53, UR47 ;  /* 0x0000002f00357c82 */ /* 0x000fe20008000000 */
[----:B------:R-:W-:Y:S01]  /*8550*/  UPRMT UR6, UR40, 0x654, UR6 ;  /* 0x0000065428067896 */ /* 0x000fe20008000006 */
[----:B------:R-:W-:Y:S01]  /*8560*/  F2FP.BF16.F32.PACK_AB R178, R155, R178 ;  /* 0x000000b29bb2723e */ /* 0x000fe200000010ff */
[----:B------:R-:W-:Y:S01]  /*8570*/  UMOV UR60, UR7 ;  /* 0x00000007003c7c82 */ /* 0x000fe20008000000 */
[----:B------:R-:W-:Y:S01]  /*8580*/  F2FP.BF16.F32.PACK_AB R172, R153, R172 ;  /* 0x000000ac99ac723e */ /* 0x000fe200000010ff */
        /* <DEDUP_REMOVED lines=94> */
[----:B------:R-:W-:Y:S06]  /*8b70*/  @P1 BRA `(.L_x_2641) ;  /* 0xffffffdc00fc1947 */ /* 0x000fec000383ffff */
.L_x_2630:
[----:B------:R-:W-:Y:S06]  /*8b80*/  BAR.ARV 0x8, 0x180 ;  /* 0x0206000000007b1d */ /* 0x000fec0000002000 */
[----:B------:R-:W-:Y:S05]  /*8b90*/  @!P0 BRA `(.L_x_2642) ;  /* 0x0000000000048947 */ /* 0x000fea0003800000 */
[----:B------:R-:W-:Y:S01]  /*8ba0*/  BPT.TRAP 0x1 ;  /* 0x000000040000795c */ /* 0x000fe20000300000 */
.L_x_2642:
[----:B------:R-:W-:Y:S01]  /*8bb0*/  ULEA UR5, UR47, UR41, 0x3 ;  /* 0x000000292f057291 */ /* 0x000fe2000f8e183f */
[----:B------:R-:W-:-:S05]  /*8bc0*/  IMAD.U32 R6, RZ, RZ, UR48 ;  /* 0x00000030ff067e24 */ /* 0x000fca000f8e00ff */
[----:B------:R-:W-:-:S04]  /*8bd0*/  SHF.L.U32 R6, R6, 0x1f, RZ ;  /* 0x0000001f06067819 */ /* 0x000fc800000006ff */
[----:B------:R0:W1:Y:S01]  /*8be0*/  SYNCS.PHASECHK.TRANS64.TRYWAIT P1, [UR5+0x28850], R6 ;  /* 0x02885006ff0075a7 */ /* 0x0000620008020145 */
[----:B------:R-:W-:Y:S05]  /*8bf0*/  @!P0 BRA `(.L_x_2643) ;  /* 0x0000000000048947 */ /* 0x000fea0003800000 */
[----:B------:R-:W-:Y:S01]  /*8c00*/  BPT.TRAP 0x1 ;  /* 0x000000040000795c */ /* 0x000fe20000300000 */
.L_x_2643:
[----:B-1----:R-:W-:Y:S05]  /*8c10*/  @P1 BRA `(.L_x_2644) ;  /* 0x0000000000081947 */ /* 0x002fea0003800000 */
[----:B------:R-:W1:Y:S02]  /*8c20*/  SYNCS.PHASECHK.TRANS64.TRYWAIT P1, [UR5+0x28850], R6 ;  /* 0x02885006ff0075a7 */ /* 0x000e640008020145 */
[----:B-1----:R-:W-:Y:S05]  /*8c30*/  @!P1 BRA `(.L_x_2645) ;  /* 0x0000009c00909947 */ /* 0x002fea0003800000 */
.L_x_2644:
[----:B------:R-:W-:Y:S01]  /*8c40*/  UIADD3 UR41, UR41, 0x400, URZ ;  /* 0x0000040029297890 */ /* 0x000fe2000fffe03f */
[----:B------:R-:W-:Y:S01]  /*8c50*/  WARPGROUP.ARRIVE ;  /* 0x00000000000079c5 */ /* 0x000fe20000000000 */
[----:B------:R-:W-:Y:S01]  /*8c60*/  UMOV UR7, 0x40000040 ;  /* 0x4000004000077882 */ /* 0x000fe20000000000 */
[----:B-1----:R-:W1:Y:S01]  /*8c70*/  SHFL.BFLY PT, R7, R0, 0x2, 0x1f ;  /* 0x0c401f0000077f89 */ /* 0x002e6200000e0000 */
[----:B------:R-:W-:Y:S01]  /*8c80*/  USHF.R.U32.HI UR41, URZ, 0x4, UR41 ;  /* 0x000000043f297899 */ /* 0x000fe20008011629 */
[----:B------:R-:W-:Y:S02]  /*8c90*/  IMAD.MOV.U32 R10, RZ, RZ, RZ ;  /* 0x000000ffff0a7224 */ /* 0x000fe400078e00ff */
[----:B0-----:R-:W0:Y:S01]  /*8ca0*/  SHFL.BFLY PT, R6, R3, 0x2, 0x1f ;  /* 0x0c401f0003067f89 */ /* 0x001e2200000e0000 */
[----:B------:R-:W-:Y:S01]  /*8cb0*/  ULOP3.LUT UR41, UR41, 0x3fff, URZ, 0xc0, !UPT ;  /* 0x00003fff29297892 */ /* 0x000fe2000f8ec03f */
[----:B------:R-:W-:-:S03]  /*8cc0*/  IMAD.U32 R14, RZ, RZ, UR55 ;  /* 0x00000037ff0e7e24 */ /* 0x000fc6000f8e00ff */
[----:B------:R-:W-:-:S04]  /*8cd0*/  ULOP3.LUT UR4, UR41, 0x4000000, URZ, 0xfc, !UPT ;  /* 0x0400000029047892 */ /* 0x000fc8000f8efc3f */
[----:B------:R-:W-:-:S07]  /*8ce0*/  ULEA UR4, UR47, UR4, 0xb ;  /* 0x000000042f047291 */ /* 0x000fce000f8e583f */
[----:B------:R-:W-:Y:S02]  /*8cf0*/  UMOV UR6, UR4 ;  /* 0x0000000400067c82 */ /* 0x000fe40008000000 */
[----:B------:R-:W-:Y:S01]  /*8d00*/  HGMMA.64x128x16.F32.BF16 R88, R180, gdesc[UR4].tnspB, R88, gsb0 ;  /* 0x41e00004b4587df0 */ /* 0x000fe20008001858 */
[----:B------:R-:W-:Y:S01]  /*8d10*/  UIADD3 UR6, UR4, 0x80, URZ ;  /* 0x0000008004067890 */ /* 0x000fe2000fffe03f */
[----:B-1----:R-:W-:Y:S01]  /*8d20*/  FADD.FTZ R7, R7, R0 ;  /* 0x0000000007077221 */ /* 0x002fe20000010000 */
[----:B------:R-:W-:Y:S01]  /*8d30*/  UMOV UR7, 0x40000040 ;  /* 0x4000004000077882 */ /* 0x000fe20000000000 */
[----:B------:R-:W-:Y:S02]  /*8d40*/  IMAD.MOV.U32 R0, RZ, RZ, -0x800000 ;  /* 0xff800000ff007424 */ /* 0x000fe400078e00ff */
[----:B0-----:R-:W-:Y:S01]  /*8d50*/  FADD.FTZ R8, R6, R3 ;  /* 0x0000000306087221 */ /* 0x001fe20000010000 */
[----:B------:R-:W-:Y:S01]  /*8d60*/  IMAD.MOV.U32 R3, RZ, RZ, -0x800000 ;  /* 0xff800000ff037424 */ /* 0x000fe200078e00ff */
[----:B------:R-:W0:Y:S04]  /*8d70*/  SHFL.BFLY PT, R6, R7, 0x1, 0x1f ;  /* 0x0c201f0007067f89 */ /* 0x000e2800000e0000 */
[----:B------:R-:W1:Y:S01]  /*8d80*/  SHFL.BFLY PT, R9, R8, 0x1, 0x1f ;  /* 0x0c201f0008097f89 */ /* 0x000e6200000e0000 */
[----:B0-----:R-:W-:Y:S01]  /*8d90*/  FADD.FTZ R12, R7, R6 ;  /* 0x00000006070c7221 */ /* 0x001fe20000010000 */
[----:B------:R-:W-:-:S02]  /*8da0*/  IMAD.MOV.U32 R6, RZ, RZ, RZ ;  /* 0x000000ffff067224 */ /* 0x000fc400078e00ff */
[----:B------:R-:W-:Y:S02]  /*8db0*/  IMAD.U32 R7, RZ, RZ, UR55 ;  /* 0x00000037ff077e24 */ /* 0x000fe4000f8e00ff */
        /* <DEDUP_REMOVED lines=47> */
[----:B0-23--:R-:W-:Y:S05]  /*90b0*/  @!P0 BRA `(.L_x_2646) ;  /* 0x0000000000048947 */ /* 0x00dfea0003800000 */
[----:B------:R-:W-:Y:S01]  /*90c0*/  BPT.TRAP 0x1 ;  /* 0x000000040000795c */ /* 0x000fe20000300000 */
.L_x_2646:
        /* <DEDUP_REMOVED lines=14> */
[----:B------:R-:W-:Y:S01]  /*91b0*/  USEL UR4, URZ, 0x1, UP0 ;  /* 0x000000013f047887 */ /* 0x000fe20008000000 */
        /* <DEDUP_REMOVED lines=59> */
.L_x_2610:
[----:B------:R-:W0:Y:S01]  /*9570*/  S2R R5, SR_CgaCtaId ;  /* 0x0000000000057919 */ /* 0x000e220000008800 */
[----:B------:R-:W-:Y:S01]  /*9580*/  MOV R20, 0x400 ;  /* 0x0000040000147802 */ /* 0x000fe20000000f00 */
[----:B------:R-:W-:Y:S01]  /*9590*/  BSSY B0, `(.L_x_2647) ;  /* 0x00002e5000007945 */ /* 0x000fe20003800000 */
[----:B------:R-:W-:Y:S02]  /*95a0*/  BAR.SYNC.DEFER_BLOCKING 0x5, 0x180 ;  /* 0x0146000000007b1d */ /* 0x000fe40000010000 */
[----:B0-----:R-:W-:-:S05]  /*95b0*/  LEA R20, R5, R20, 0x18 ;  /* 0x0000001405147211 */ /* 0x001fca00078ec0ff */
[----:B------:R-:W0:Y:S02]  /*95c0*/  LDS.128 R32, [R20+0x288d0] ;  /* 0x0288d00014207984 */ /* 0x000e240000000c00 */
[----:B0-----:R-:W-:Y:S02]  /*95d0*/  R2UR UR6, R33 ;  /* 0x00000000210672ca */ /* 0x001fe400000e0000 */
[----:B------:R-:W-:Y:S01]  /*95e0*/  R2UR UR5, R34 ;  /* 0x00000000220572ca */ /* 0x000fe200000e0000 */
[----:B------:R-:W-:Y:S06]  /*95f0*/  BAR.ARV 0x4, 0x180 ;  /* 0x0106000000007b1d */ /* 0x000fec0000002000 */
[----:B------:R-:W-:Y:S08]  /*9600*/  @P0 BRA `(.L_x_2648) ;  /* 0x0000002000600947 */ /* 0x000ff00003800000 */
[----:B------:R-:W0:Y:S01]  /*9610*/  S2R R5, SR_SWINHI ;  /* 0x0000000000057919 */ /* 0x000e220000002f00 */
[----:B------:R-:W-:Y:S01]  /*9620*/  USHF.L.U32 UR4, UR42, 0x2, URZ ;  /* 0x000000022a047899 */ /* 0x000fe2000800063f */
[----:B------:R-:W-:Y:S01]  /*9630*/  ULDC.64 UR10, c[0x0][0xc00] ;  /* 0x00030000000a7ab9 */ /* 0x000fe20000000a00 */
[----:B------:R-:W-:Y:S02]  /*9640*/  USHF.L.U64.HI UR12, UR42, 0x2, UR36 ;  /* 0x000000022a0c7899 */ /* 0x000fe40008010224 */
[----:B------:R-:W-:-:S04]  /*9650*/  UIADD3 UR7, UP0, UR4, UR10, URZ ;  /* 0x0000000a04077290 */ /* 0x000fc8000ff1e03f */
[----:B------:R-:W-:Y:S01]  /*9660*/  UIADD3.X UR8, UR12, UR11, URZ, UP0, !UPT ;  /* 0x0000000b0c087290 */ /* 0x000fe200087fe43f */
        /* <DEDUP_REMOVED lines=15> */
[----:B------:R-:W-:Y:S01]  /*9760*/  BAR.SYNC.DEFER_BLOCKING 0x1, 0x100 ;  /* 0x0044000000007b1d */ /* 0x000fe20000010000 */
        /* <DEDUP_REMOVED lines=28> */
[----:B------:R-:W-:Y:S02]  /*9930*/  F2FP.BF16.F32.PACK_AB R7, R95, R94 ;  /* 0x0000005e5f07723e */ /* 0x000fe400000010ff */
[----:B------:R-:W-:Y:S02]  /*9940*/  MOV R38, R14 ;  /* 0x0000000e00267202 */ /* 0x000fe40000000f00 */
[----:B------:R-:W-:Y:S01]  /*9950*/  MOV R36, R12 ;  /* 0x0000000c00247202 */ /* 0x000fe20000000f00 */
[----:B------:R0:W-:Y:S01]  /*9960*/  STSM.16.M88.4 [R30], R4 ;  /* 0x000000041e007844 */ /* 0x0001e20000000200 */
[----:B------:R-:W-:-:S02]  /*9970*/  LOP3.LUT R10, R10, R41, RZ, 0x3c, !PT ;  /* 0x000000290a0a7212 */ /* 0x000fc400078e3cff */
[----:B------:R-:W-:Y:S02]  /*9980*/  LOP3.LUT R8, R21, R34, RZ, 0x3c, !PT ;  /* 0x0000002215087212 */ /* 0x000fe400078e3cff */
[----:B------:R-:W-:Y:S02]  /*9990*/  MOV R40, R28 ;  /* 0x0000001c00287202 */ /* 0x000fe40000000f00 */
[----:B------:R-:W-:Y:S02]  /*99a0*/  MOV R39, R26 ;  /* 0x0000001a00277202 */ /* 0x000fe40000000f00 */
[----:B------:R-:W-:Y:S02]  /*99b0*/  MOV R37, R24 ;  /* 0x0000001800257202 */ /* 0x000fe40000000f00 */
[----:B------:R-:W-:Y:S02]  /*99c0*/  F2FP.BF16.F32.PACK_AB R12, R97, R96 ;  /* 0x00000060610c723e */ /* 0x000fe400000010ff */
[----:B------:R-:W-:-:S02]  /*99d0*/  F2FP.BF16.F32.PACK_AB R13, R99, R98 ;  /* 0x00000062630d723e */ /* 0x000fc400000010ff */
[----:B------:R-:W-:Y:S02]  /*99e0*/  F2FP.BF16.F32.PACK_AB R14, R101, R100 ;  /* 0x00000064650e723e */ /* 0x000fe400000010ff */
[----:B------:R-:W-:Y:S02]  /*99f0*/  F2FP.BF16.F32.PACK_AB R15, R103, R102 ;  /* 0x00000066670f723e */ /* 0x000fe400000010ff */
[----:B------:R-:W-:Y:S02]  /*9a00*/  F2FP.BF16.F32.PACK_AB R24, R105, R104 ;  /* 0x000000686918723e */ /* 0x000fe400000010ff */
[----:B------:R-:W-:Y:S01]  /*9a10*/  F2FP.BF16.F32.PACK_AB R25, R107, R106 ;  /* 0x0000006a6b19723e */ /* 0x000fe200000010ff */
[----:B------:R-:W-:Y:S01]  /*9a20*/  STSM.16.M88.4 [R40], R12 ;  /* 0x0000000c28007844 */ /* 0x000fe20000000200 */
[----:B------:R-:W-:Y:S02]  /*9a30*/  F2FP.BF16.F32.PACK_AB R26, R109, R108 ;  /* 0x0000006c6d1a723e */ /* 0x000fe400000010ff */
[----:B------:R-:W-:-:S02]  /*9a40*/  F2FP.BF16.F32.PACK_AB R27, R111, R110 ;  /* 0x0000006e6f1b723e */ /* 0x000fc400000010ff */
[----:B------:R-:W-:Y:S02]  /*9a50*/  F2FP.BF16.F32.PACK_AB R28, R113, R112 ;  /* 0x00000070711c723e */ /* 0x000fe400000010ff */
[----:B------:R-:W-:Y:S01]  /*9a60*/  F2FP.BF16.F32.PACK_AB R29, R115, R114 ;  /* 0x00000072731d723e */ /* 0x000fe200000010ff */
[----:B------:R-:W-:Y:S01]  /*9a70*/  STSM.16.M88.4 [R39], R24 ;  /* 0x0000001827007844 */ /* 0x000fe20000000200 */
[----:B0-----:R-:W-:Y:S02]  /*9a80*/  F2FP.BF16.F32.PACK_AB R30, R117, R116 ;  /* 0x00000074751e723e */ /* 0x001fe400000010ff */
[----:B------:R-:W-:Y:S02]  /*9a90*/  F2FP.BF16.F32.PACK_AB R31, R119, R118 ;  /* 0x00000076771f723e */ /* 0x000fe400000010ff */
[----:B------:R-:W-:Y:S02]  /*9aa0*/  MOV R21, R10 ;  /* 0x0000000a00157202 */ /* 0x000fe40000000f00 */
[----:B------:R-:W-:Y:S01]  /*9ab0*/  MOV R34, R8 ;  /* 0x0000000800227202 */ /* 0x000fe20000000f00 */
[----:B------:R0:W-:Y:S01]  /*9ac0*/  STSM.16.M88.4 [R38], R28 ;  /* 0x0000001c26007844 */ /* 0x0001e20000000200 */
[----:B------:R-:W-:-:S02]  /*9ad0*/  F2FP.BF16.F32.PACK_AB R4, R121, R120 ;  /* 0x000000787904723e */ /* 0x000fc400000010ff */
[----:B------:R-:W-:Y:S02]  /*9ae0*/  F2FP.BF16.F32.PACK_AB R5, R123, R122 ;  /* 0x0000007a7b05723e */ /* 0x000fe400000010ff */
[----:B------:R-:W-:Y:S02]  /*9af0*/  F2FP.BF16.F32.PACK_AB R6, R125, R124 ;  /* 0x0000007c7d06723e */ /* 0x000fe400000010ff */
[----:B------:R-:W-:Y:S02]  /*9b00*/  F2FP.BF16.F32.PACK_AB R7, R127, R126 ;  /* 0x0000007e7f07723e */ /* 0x000fe400000010ff */
[----:B------:R-:W-:Y:S02]  /*9b10*/  F2FP.BF16.F32.PACK_AB R8, R129, R128 ;  /* 0x000000808108723e */ /* 0x000fe400000010ff */
[----:B------:R-:W-:Y:S01]  /*9b20*/  F2FP.BF16.F32.PACK_AB R9, R131, R130 ;  /* 0x000000828309723e */ /* 0x000fe200000010ff */
[----:B------:R-:W-:Y:S01]  /*9b30*/  STSM.16.M88.4 [R37], R4 ;  /* 0x0000000425007844 */ /* 0x000fe20000000200 */
[----:B------:R-:W-:-:S02]  /*9b40*/  F2FP.BF16.F32.PACK_AB R10, R133, R132 ;  /* 0x00000084850a723e */ /* 0x000fc400000010ff */
[----:B------:R-:W-:Y:S01]  /*9b50*/  F2FP.BF16.F32.PACK_AB R11, R135, R134 ;  /* 0x00000086870b723e */ /* 0x000fe200000010ff */
[----:B0-----:R-:W-:Y:S01]  /*9b60*/  IMAD.U32 R28, RZ, RZ, UR7 ;  /* 0x00000007ff1c7e24 */ /* 0x001fe2000f8e00ff */
[----:B------:R-:W-:Y:S01]  /*9b70*/  F2FP.BF16.F32.PACK_AB R12, R137, R136 ;  /* 0x00000088890c723e */ /* 0x000fe200000010ff */
[----:B------:R-:W-:Y:S01]  /*9b80*/  IMAD.U32 R29, RZ, RZ, UR8 ;  /* 0x00000008ff1d7e24 */ /* 0x000fe2000f8e00ff */
[----:B------:R-:W-:Y:S01]  /*9b90*/  F2FP.BF16.F32.PACK_AB R13, R139, R138 ;  /* 0x0000008a8b0d723e */ /* 0x000fe200000010ff */
[----:B------:R-:W-:Y:S01]  /*9ba0*/  STSM.16.M88.4 [R36], R8 ;  /* 0x0000000824007844 */ /* 0x000fe20000000200 */
[----:B------:R-:W-:Y:S01]  /*9bb0*/  F2FP.BF16.F32.PACK_AB R14, R141, R140 ;  /* 0x0000008c8d0e723e */ /* 0x000fe200000010ff */
[----:B------:R-:W-:Y:S01]  /*9bc0*/  ULDC.64 UR8, c[0x0][0xc08] ;  /* 0x0003020000087ab9 */ /* 0x000fe20000000a00 */
[----:B------:R-:W-:Y:S02]  /*9bd0*/  F2FP.BF16.F32.PACK_AB R15, R143, R142 ;  /* 0x0000008e8f0f723e */ /* 0x000fe400000010ff */
[----:B------:R-:W-:-:S02]  /*9be0*/  F2FP.BF16.F32.PACK_AB R24, R145, R144 ;  /* 0x000000909118723e */ /* 0x000fc400000010ff */
[----:B------:R-:W-:Y:S01]  /*9bf0*/  F2FP.BF16.F32.PACK_AB R25, R147, R146 ;  /* 0x000000929319723e */ /* 0x000fe200000010ff */
[----:B------:R-:W-:Y:S01]  /*9c00*/  STSM.16.M88.4 [R21], R12 ;  /* 0x0000000c15007844 */ /* 0x000fe20000000200 */
[----:B------:R-:W-:Y:S02]  /*9c10*/  F2FP.BF16.F32.PACK_AB R26, R149, R148 ;  /* 0x00000094951a723e */ /* 0x000fe400000010ff */
[----:B------:R-:W-:Y:S02]  /*9c20*/  F2FP.BF16.F32.PACK_AB R27, R151, R150 ;  /* 0x00000096971b723e */ /* 0x000fe400000010ff */
[----:B------:R-:W-:-:S03]  /*9c30*/  ISETP.NE.U32.AND P0, PT, RZ, UR10, PT ;  /* 0x0000000aff007c0c */ /* 0x000fc6000bf05070 */
[----:B------:R0:W-:Y:S01]  /*9c40*/  STSM.16.M88.4 [R34], R24 ;  /* 0x0000001822007844 */ /* 0x0001e20000000200 */
[----:B------:R-:W-:Y:S01]  /*9c50*/  BAR.SYNC.DEFER_BLOCKING 0x1, 0x100 ;  /* 0x0044000000007b1d */ /* 0x000fe20000010000 */
[----:B------:R-:W-:-:S07]  /*9c60*/  ISETP.NE.AND.EX P0, PT, RZ, UR11, PT, P0 ;  /* 0x0000000bff007c0c */ /* 0x000fce000bf05300 */
[----:B0-----:R-:W0:Y:S06]  /*9c70*/  LDC R34, c[0x0][0xbe8] ;  /* 0x0002fa00ff227b82 */ /* 0x001e2c0000000800 */
[----:B------:R-:W2:Y:S01]  /*9c80*/  @P0 LDG.E R30, desc[UR56][R28.64] ;  /* 0x000000381c1e0981 */ /* 0x000ea2000c1e1900 */
[----:B------:R-:W-:-:S04]  /*9c90*/  UISETP.NE.U32.AND UP0, UPT, UR8, URZ, UPT ;  /* 0x0000003f0800728c */ /* 0x000fc8000bf05070 */
[----:B------:R-:W-:-:S06]  /*9ca0*/  UISETP.NE.AND.EX UP0, UPT, UR9, URZ, UPT, UP0 ;  /* 0x0000003f0900728c */ /* 0x000fcc000bf05300 */
[----:B------:R-:W-:Y:S02]  /*9cb0*/  PLOP3.LUT P4, PT, PT, PT, UP0, 0x80, 0x0 ;  /* 0x000000000000781c */ /* 0x000fe40003f8f008 */
[----:B0-----:R-:W-:-:S03]  /*9cc0*/  ISETP.NE.AND P1, PT, R34, 0x1, PT ;  /* 0x000000012200780c */ /* 0x001fc60003f25270 */
[----:B------:R-:W-:-:S03]  /*9cd0*/  @UP0 UIADD3 UR8, UP1, UR4, UR8, URZ ;  /* 0x0000000804080290 */ /* 0x000fc6000ff3e03f */
[----:B------:R-:W-:Y:S01]  /*9ce0*/  ULDC UR4, c[0x0][0xa88] ;  /* 0x0002a20000047ab9 */ /* 0x000fe20000000800 */
[----:B------:R-:W-:Y:S01]  /*9cf0*/  @UP0 UIADD3.X UR9, UR12, UR9, URZ, UP1, !UPT ;  /* 0x000000090c090290 */ /* 0x000fe20008ffe43f */
[----:B------:R-:W-:Y:S01]  /*9d00*/  IMAD.U32 R21, RZ, RZ, UR4 ;  /* 0x00000004ff157e24 */ /* 0x000fe2000f8e00ff */
[----:B------:R-:W-:Y:S01]  /*9d10*/  UISETP.NE.AND UP0, UPT, UR46, URZ, UPT ;  /* 0x0000003f2e00728c */ /* 0x000fe2000bf05270 */
[----:B------:R-:W-:Y:S01]  /*9d20*/  IMAD.U32 R4, RZ, RZ, UR8 ;  /* 0x00000008ff047e24 */ /* 0x000fe2000f8e00ff */
[----:B------:R-:W-:Y:S02]  /*9d30*/  ULDC UR4, c[0x0][0xad4] ;  /* 0x0002b50000047ab9 */ /* 0x000fe40000000800 */
[----:B------:R-:W0:Y:S01]  /*9d40*/  @P1 LDC R6, c[0x0][0xbec] ;  /* 0x0002fb00ff061b82 */ /* 0x000e220000000800 */
[----:B------:R-:W-:Y:S01]  /*9d50*/  USEL UR4, UR46, UR4, UP0 ;  /* 0x000000042e047287 */ /* 0x000fe20008000000 */
[----:B------:R-:W-:Y:S01]  /*9d60*/  IMAD.U32 R5, RZ, RZ, UR9 ;  /* 0x00000009ff057e24 */ /* 0x000fe2000f8e00ff */
[----:B------:R-:W-:-:S02]  /*9d70*/  UMOV UR16, 0x9b8 ;  /* 0x000009b800107882 */ /* 0x000fc40000000000 */
[----:B------:R-:W-:-:S03]  /*9d80*/  UISETP.GT.AND UP1, UPT, UR4, 0x1, UPT ;  /* 0x000000010400788c */ /* 0x000fc6000bf24270 */
[----:B------:R-:W1:Y:S01]  /*9d90*/  @P1 LDC R9, c[0x0][0xbf0] ;  /* 0x0002fc00ff091b82 */ /* 0x000e620000000800 */
[----:B------:R-:W-:Y:S01]  /*9da0*/  USEL UR16, UR16, 0x978, UP1 ;  /* 0x0000097810107887 */ /* 0x000fe20008800000 */
[----:B------:R-:W-:Y:S01]  /*9db0*/  VIADD R11, R17, UR37 ;  /* 0x00000025110b7c36 */ /* 0x000fe20008000000 */
[----:B------:R-:W-:Y:S01]  /*9dc0*/  UISETP.NE.U32.AND UP0, UPT, UR10, URZ, UPT ;  /* 0x0000003f0a00728c */ /* 0x000fe2000bf05070 */
[----:B------:R0:W5:Y:S01]  /*9dd0*/  @P4 LDG.E R21, desc[UR56][R4.64] ;  /* 0x0000003804154981 */ /* 0x000162000c1e1900 */
[----:B------:R-:W-:Y:S01]  /*9de0*/  UMOV UR4, URZ ;  /* 0x0000003f00047c82 */ /* 0x000fe20008000000 */
[----:B------:R-:W-:Y:S01]  /*9df0*/  USEL UR7, UR38, URZ, UP1 ;  /* 0x0000003f26077287 */ /* 0x000fe20008800000 */
[----:B------:R-:W-:Y:S01]  /*9e00*/  IMAD.MOV.U32 R7, RZ, RZ, R11 ;  /* 0x000000ffff077224 */ /* 0x000fe200078e000b */
[----:B------:R-:W-:-:S04]  /*9e10*/  UISETP.NE.AND.EX UP0, UPT, UR11, URZ, UPT, UP0 ;  /* 0x0000003f0b00728c */ /* 0x000fc8000bf05300 */
[----:B------:R-:W-:Y:S01]  /*9e20*/  USEL UR42, UR42, URZ, !UP0 ;  /* 0x0000003f2a2a7287 */ /* 0x000fe2000c000000 */
[----:B------:R-:W-:Y:S01]  /*9e30*/  ULDC.64 UR10, c[0x0][UR16+0x220] ;  /* 0x00008800100a7abb */ /* 0x000fe20008000a00 */
[----:B------:R-:W-:Y:S01]  /*9e40*/  ULDC.64 UR8, c[0x0][UR16+0x218] ;  /* 0x0000860010087abb */ /* 0x000fe20008000a00 */
[----:B0-----:R-:W-:Y:S01]  /*9e50*/  @P1 IMAD.HI.U32 R4, R11, R6, RZ ;  /* 0x000000060b041227 */ /* 0x001fe200078e00ff */
[----:B------:R-:W-:Y:S01]  /*9e60*/  USEL UR36, UR36, URZ, !UP0 ;  /* 0x0000003f24247287 */ /* 0x000fe2000c000000 */
[----:B------:R-:W-:Y:S01]  /*9e70*/  ULDC.64 UR12, c[0x0][UR16+0x228] ;  /* 0x00008a00100c7abb */ /* 0x000fe20008000a00 */
[----:B------:R-:W-:Y:S02]  /*9e80*/  UIMAD UR11, UR11, UR42, URZ ;  /* 0x0000002a0b0b72a4 */ /* 0x000fe4000f8e023f */
[----:B------:R-:W-:Y:S02]  /*9e90*/  UIMAD.WIDE.U32 UR14, UR8, UR43, URZ ;  /* 0x0000002b080e72a5 */ /* 0x000fe4000f8e003f */
[----:B------:R-:W-:Y:S01]  /*9ea0*/  UIMAD UR17, UR9, UR43, URZ ;  /* 0x0000002b091172a4 */ /* 0x000fe2000f8e023f */
[----:B-1----:R-:W-:Y:S01]  /*9eb0*/  @P1 SHF.R.U32.HI R7, RZ, R9, R4 ;  /* 0x00000009ff071219 */ /* 0x002fe20000011604 */
[----:B------:R-:W-:-:S02]  /*9ec0*/  UIMAD.WIDE.U32 UR8, UR10, UR42, URZ ;  /* 0x0000002a0a0872a5 */ /* 0x000fc4000f8e003f */
[----:B------:R-:W-:Y:S02]  /*9ed0*/  UIMAD.WIDE.U32 UR18, UR12, UR7, URZ ;  /* 0x000000070c1272a5 */ /* 0x000fe4000f8e003f */
[----:B------:R-:W-:Y:S01]  /*9ee0*/  UIMAD UR7, UR13, UR7, URZ ;  /* 0x000000070d0772a4 */ /* 0x000fe2000f8e023f */
[--C-:B------:R-:W-:Y:S01]  /*9ef0*/  IMAD.MOV R9, RZ, RZ, -R7.reuse ;  /* 0x000000ffff097224 */ /* 0x100fe200078e0a07 */
[----:B------:R-:W-:Y:S02]  /*9f00*/  UIMAD UR11, UR10, UR36, UR11 ;  /* 0x000000240a0b72a4 */ /* 0x000fe4000f8e020b */
[----:B------:R-:W-:Y:S01]  /*9f10*/  UIADD3 UR17, UR15, UR17, URZ ;  /* 0x000000110f117290 */ /* 0x000fe2000fffe03f */
[----:B------:R-:W-:Y:S02]  /*9f20*/  IMAD.U32 R4, RZ, RZ, UR18 ;  /* 0x00000012ff047e24 */ /* 0x000fe4000f8e00ff */
[----:B------:R-:W-:Y:S01]  /*9f30*/  IMAD.U32 R5, RZ, RZ, UR19 ;  /* 0x00000013ff057e24 */ /* 0x000fe2000f8e00ff */
[----:B------:R-:W-:Y:S01]  /*9f40*/  SHF.R.S32.HI R5, RZ, 0x1f, R7 ;  /* 0x0000001fff057819 */ /* 0x000fe20000011407 */
[----:B------:R-:W-:-:S05]  /*9f50*/  IMAD R9, R34, R9, R11 ;  /* 0x0000000922097224 */ /* 0x000fca00078e020b */
[----:B------:R-:W-:Y:S02]  /*9f60*/  SHF.R.S32.HI R6, RZ, 0x1f, R9 ;  /* 0x0000001fff067819 */ /* 0x000fe40000011409 */
[----:B--2---:R-:W-:-:S13]  /*9f70*/  @P0 R2UR UR4, R30 ;  /* 0x000000001e0402ca */ /* 0x004fda00000e0000 */
        /* <DEDUP_REMOVED lines=23> */
.L_x_2649:
        /* <DEDUP_REMOVED lines=16> */
[----:B0-----:R-:W-:Y:S01]  /*a1f0*/  IMAD R3, R197, 0x40, R2 ;  /* 0x00000040c5037824 */ /* 0x001fe200078e0202 */
[----:B------:R-:W-:Y:S01]  /*a200*/  ULDC.64 UR10, c[0x0][0xaa0] ;  /* 0x0002a800000a7ab9 */ /* 0x000fe20000000a00 */
[----:B------:R-:W0:Y:S02]  /*a210*/  @P1 LDC R49, c[0x0][0xbf0] ;  /* 0x0002fc00ff311b82 */ /* 0x000e240000000800 */
[----:B------:R-:W-:-:S03]  /*a220*/  IMAD.WIDE R32, R3, 0x2, R32 ;  /* 0x0000000203207825 */ /* 0x000fc600078e0220 */
[C---:B------:R-:W-:Y:S02]  /*a230*/  IADD3 R9, P6, R32.reuse, 0x1000, RZ ;  /* 0x0000100020097810 */ /* 0x040fe40007fde0ff */
[C---:B------:R-:W-:Y:S02]  /*a240*/  IADD3 R13, P5, R32.reuse, 0x2000, RZ ;  /* 0x00002000200d7810 */ /* 0x040fe40007fbe0ff */
[----:B------:R-:W-:Y:S02]  /*a250*/  LOP3.LUT R8, R9, 0x380, RZ, 0xc0, !PT ;  /* 0x0000038009087812 */ /* 0x000fe400078ec0ff */
[C---:B------:R-:W-:Y:S02]  /*a260*/  IADD3 R25, P4, R32.reuse, 0x3000, RZ ;  /* 0x0000300020197810 */ /* 0x040fe40007f9e0ff */
[C---:B------:R-:W-:Y:S02]  /*a270*/  IADD3 R29, P3, R32.reuse, 0x4000, RZ ;  /* 0x00004000201d7810 */ /* 0x040fe40007f7e0ff */
[----:B------:R-:W-:-:S02]  /*a280*/  IADD3 R37, P2, R32, 0x5000, RZ ;  /* 0x0000500020257810 */ /* 0x000fc40007f5e0ff */
[C---:B------:R-:W-:Y:S02]  /*a290*/  IADD3 R41, P0, R32.reuse, 0x6000, RZ ;  /* 0x0000600020297810 */ /* 0x040fe40007f1e0ff */
[----:B------:R-:W-:Y:S02]  /*a2a0*/  LOP3.LUT R5, R32, 0x380, RZ, 0xc0, !PT ;  /* 0x0000038020057812 */ /* 0x000fe400078ec0ff */
[----:B------:R-:W-:Y:S02]  /*a2b0*/  SHF.R.U64 R8, R8, 0x3, RZ ;  /* 0x0000000308087819 */ /* 0x000fe400000012ff */
[----:B------:R-:W-:Y:S02]  /*a2c0*/  LOP3.LUT R12, R13, 0x380, RZ, 0xc0, !PT ;  /* 0x000003800d0c7812 */ /* 0x000fe400078ec0ff */
[----:B------:R-:W-:Y:S02]  /*a2d0*/  LOP3.LUT R24, R25, 0x380, RZ, 0xc0, !PT ;  /* 0x0000038019187812 */ /* 0x000fe400078ec0ff */
[----:B------:R-:W-:-:S02]  /*a2e0*/  LOP3.LUT R28, R29, 0x380, RZ, 0xc0, !PT ;  /* 0x000003801d1c7812 */ /* 0x000fc400078ec0ff */
[----:B------:R-:W-:Y:S02]  /*a2f0*/  LOP3.LUT R36, R37, 0x380, RZ, 0xc0, !PT ;  /* 0x0000038025247812 */ /* 0x000fe400078ec0ff */
[----:B------:R-:W-:Y:S02]  /*a300*/  LOP3.LUT R40, R41, 0x380, RZ, 0xc0, !PT ;  /* 0x0000038029287812 */ /* 0x000fe400078ec0ff */
[----:B------:R-:W-:Y:S02]  /*a310*/  SHF.R.U64 R5, R5, 0x3, RZ ;  /* 0x0000000305057819 */ /* 0x000fe400000012ff */
[----:B------:R-:W-:Y:S01]  /*a320*/  LOP3.LUT R8, R8, R9, RZ, 0x3c, !PT ;  /* 0x0000000908087212 */ /* 0x000fe200078e3cff */
[----:B------:R-:W-:Y:S01]  /*a330*/  IMAD.X R9, RZ, RZ, R33, P6 ;  /* 0x000000ffff097224 */ /* 0x000fe200030e0621 */
[----:B------:R-:W-:Y:S02]  /*a340*/  IADD3 R3, P6, R32, 0x7000, RZ ;  /* 0x0000700020037810 */ /* 0x000fe40007fde0ff */
[----:B------:R-:W-:-:S02]  /*a350*/  SHF.R.U64 R12, R12, 0x3, RZ ;  /* 0x000000030c0c7819 */ /* 0x000fc400000012ff */
[----:B------:R-:W-:Y:S01]  /*a360*/  SHF.R.U64 R24, R24, 0x3, RZ ;  /* 0x0000000318187819 */ /* 0x000fe200000012ff */
[--C-:B------:R-:W-:Y:S01]  /*a370*/  IMAD.X R45, RZ, RZ, R33.reuse, P6 ;  /* 0x000000ffff2d7224 */ /* 0x100fe200030e0621 */
[----:B------:R-:W-:Y:S01]  /*a380*/  SHF.R.U64 R28, R28, 0x3, RZ ;  /* 0x000000031c1c7819 */ /* 0x000fe200000012ff */
[----:B------:R-:W-:Y:S01]  /*a390*/  UIMAD UR7, UR12, UR10, URZ ;  /* 0x0000000a0c0772a4 */ /* 0x000fe2000f8e023f */
[----:B------:R-:W-:Y:S01]  /*a3a0*/  SHF.R.U64 R36, R36, 0x3, RZ ;  /* 0x0000000324247819 */ /* 0x000fe200000012ff */
[----:B------:R-:W-:Y:S01]  /*a3b0*/  UIMAD.WIDE.U32 UR8, UR4, UR10, URZ ;  /* 0x0000000a040872a5 */ /* 0x000fe2000f8e003f */
[----:B------:R-:W-:Y:S01]  /*a3c0*/  SHF.R.U64 R40, R40, 0x3, RZ ;  /* 0x0000000328287819 */ /* 0x000fe200000012ff */
[----:B------:R-:W5:Y:S01]  /*a3d0*/  LD.E.128 R8, desc[UR56][R8.64] ;  /* 0x0000003808087980 */ /* 0x000f62000c101d00 */
        /* <DEDUP_REMOVED lines=11> */
[----:B------:R1:W5:Y:S01]  /*a490*/  LD.E.128 R4, desc[UR56][R32.64] ;  /* 0x0000003820047980 */ /* 0x000362000c101d00 */
[----:B------:R-:W-:Y:S01]  /*a4a0*/  LOP3.LUT R0, R3, 0x380, RZ, 0xc0, !PT ;  /* 0x0000038003007812 */ /* 0x000fe200078ec0ff */
[----:B------:R-:W-:-:S02]  /*a4b0*/  UIMAD UR7, UR4, UR11, UR7 ;  /* 0x0000000b040772a4 */ /* 0x000fc4000f8e0207 */
[----:B------:R-:W5:Y:S01]  /*a4c0*/  LD.E.128 R12, desc[UR56][R12.64] ;  /* 0x000000380c0c7980 */ /* 0x000f62000c101d00 */
[----:B------:R-:W-:-:S03]  /*a4d0*/  SHF.R.U64 R0, R0, 0x3, RZ ;  /* 0x0000000300007819 */ /* 0x000fc600000012ff */
[----:B------:R-:W5:Y:S01]  /*a4e0*/  LD.E.128 R24, desc[UR56][R24.64] ;  /* 0x0000003818187980 */ /* 0x000f62000c101d00 */
[----:B-1----:R-:W1:Y:S01]  /*a4f0*/  @P1 LDC R33, c[0x0][0xbec] ;  /* 0x0002fb00ff211b82 */ /* 0x002e620000000800 */
[----:B------:R-:W-:Y:S01]  /*a500*/  UIADD3 UR9, UR9, UR7, URZ ;  /* 0x0000000709097290 */ /* 0x000fe2000fffe03f */
[----:B------:R-:W-:Y:S01]  /*a510*/  LOP3.LUT R44, R0, R3, RZ, 0x3c, !PT ;  /* 0x00000003002c7212 */ /* 0x000fe200078e3cff */
[----:B------:R-:W-:Y:S01]  /*a520*/  ULDC.64 UR10, c[0x0][0xae8] ;  /* 0x0002ba00000a7ab9 */ /* 0x000fe20000000a00 */
[----:B------:R-:W-:Y:S01]  /*a530*/  IMAD R0, R19, 0x20, R197 ;  /* 0x0000002013007824 */ /* 0x000fe200078e02c5 */
[----:B------:R-:W-:Y:S01]  /*a540*/  UIMAD.WIDE.U32 UR8, UR43, UR10, UR8 ;  /* 0x0000000a2b0872a5 */ /* 0x000fe2000f8e0008 */
[----:B------:R-:W5:Y:S01]  /*a550*/  LD.E.128 R28, desc[UR56][R28.64] ;  /* 0x000000381c1c7980 */ /* 0x000f62000c101d00 */
[----:B------:R-:W-:Y:S01]  /*a560*/  USHF.R.S32.HI UR4, URZ, 0x1f, UR42 ;  /* 0x0000001f3f047899 */ /* 0x000fe2000801142a */
[----:B------:R-:W-:Y:S01]  /*a570*/  VIADD R48, R0, UR37 ;  /* 0x0000002500307c36 */ /* 0x000fe20008000000 */
[----:B------:R-:W-:Y:S01]  /*a580*/  UIMAD UR9, UR43, UR11, UR9 ;  /* 0x0000000b2b0972a4 */ /* 0x000fe2000f8e0209 */
[----:B------:R-:W5:Y:S02]  /*a590*/  LD.E.128 R36, desc[UR56][R36.64] ;  /* 0x0000003824247980 */ /* 0x000f64000c101d00 */
[----:B------:R-:W-:-:S02]  /*a5a0*/  ULDC.64 UR10, c[0x0][0xaf0] ;  /* 0x0002bc00000a7ab9 */ /* 0x000fc40000000a00 */
[----:B------:R-:W-:Y:S01]  /*a5b0*/  UIMAD UR4, UR4, UR10, URZ ;  /* 0x0000000a040472a4 */ /* 0x000fe2000f8e023f */
[----:B------:R-:W-:Y:S01]  /*a5c0*/  IMAD.MOV.U32 R3, RZ, RZ, R48 ;  /* 0x000000ffff037224 */ /* 0x000fe200078e0030 */
[----:B------:R-:W5:Y:S02]  /*a5d0*/  LD.E.128 R40, desc[UR56][R40.64] ;  /* 0x0000003828287980 */ /* 0x000f64000c101d00 */
[----:B------:R-:W-:Y:S02]  /*a5e0*/  UIMAD UR4, UR42, UR11, UR4 ;  /* 0x0000000b2a0472a4 */ /* 0x000fe4000f8e0204 */
[----:B------:R-:W5:Y:S01]  /*a5f0*/  LD.E.128 R44, desc[UR56][R44.64] ;  /* 0x000000382c2c7980 */ /* 0x000f62000c101d00 */
[----:B-1----:R-:W-:Y:S01]  /*a600*/  @P1 IMAD.HI.U32 R0, R48, R33, RZ ;  /* 0x0000002130001227 */ /* 0x002fe200078e00ff */
[----:B------:R-:W-:Y:S01]  /*a610*/  UIMAD.WIDE.U32 UR42, UR42, UR10, UR8 ;  /* 0x0000000a2a2a72a5 */ /* 0x000fe2000f8e0008 */
[----:B------:R-:W-:Y:S01]  /*a620*/  @!PT LDS RZ, [RZ] ;  /* 0x00000000fffff984 */ /* 0x000fe20000000800 */
[----:B------:R-:W-:Y:S01]  /*a630*/  @!PT LDS RZ, [RZ] ;  /* 0x00000000fffff984 */ /* 0x000fe20000000800 */
[----:B------:R-:W-:Y:S01]  /*a640*/  @!PT LDS RZ, [RZ] ;  /* 0x00000000fffff984 */ /* 0x000fe20000000800 */
[----:B------:R-:W-:Y:S01]  /*a650*/  @!PT LDS RZ, [RZ] ;  /* 0x00000000fffff984 */ /* 0x000fe20000000800 */
[----:B------:R1:W-:Y:S06]  /*a660*/  MEMBAR.ALL.CTA ;  /* 0x0000000000007992 */ /* 0x0003ec0000008000 */
[----:B-1----:R-:W1:Y:S01]  /*a670*/  FENCE.VIEW.ASYNC.S ;  /* 0x00000000000073c6 */ /* 0x002e620000000000 */
[----:B------:R-:W-:Y:S01]  /*a680*/  ULDC.64 UR8, c[0x0][0xae0] ;  /* 0x0002b80000087ab9 */ /* 0x000fe20000000a00 */
[----:B0-----:R-:W-:Y:S01]  /*a690*/  @P1 SHF.R.U32.HI R3, RZ, R49, R0 ;  /* 0x00000031ff031219 */ /* 0x001fe20000011600 */
[----:B------:R-:W-:-:S03]  /*a6a0*/  UIADD3 UR4, UR43, UR4, URZ ;  /* 0x000000042b047290 */ /* 0x000fc6000fffe03f */
[--C-:B------:R-:W-:Y:S01]  /*a6b0*/  SHF.R.S32.HI R0, RZ, 0x1f, R3.reuse ;  /* 0x0000001fff007819 */ /* 0x100fe20000011403 */
[----:B------:R-:W-:Y:S02]  /*a6c0*/  IMAD.MOV R49, RZ, RZ, -R3 ;  /* 0x000000ffff317224 */ /* 0x000fe400078e0a03 */
[----:B------:R-:W-:Y:S02]  /*a6d0*/  IMAD.U32 R33, RZ, RZ, UR43 ;  /* 0x0000002bff217e24 */ /* 0x000fe4000f8e00ff */
[----:B------:R-:W-:Y:S02]  /*a6e0*/  IMAD R0, R0, UR8, RZ ;  /* 0x0000000800007c24 */ /* 0x000fe4000f8e02ff */
[----:B------:R-:W-:Y:S02]  /*a6f0*/  IMAD R49, R34, R49, R48 ;  /* 0x0000003122317224 */ /* 0x000fe400078e0230 */
[----:B------:R-:W-:Y:S02]  /*a700*/  IMAD.U32 R32, RZ, RZ, UR42 ;  /* 0x0000002aff207e24 */ /* 0x000fe4000f8e00ff */
[----:B------:R-:W-:-:S02]  /*a710*/  IMAD.U32 R33, RZ, RZ, UR4 ;  /* 0x00000004ff217e24 */ /* 0x000fc4000f8e00ff */
[C---:B------:R-:W-:Y:S01]  /*a720*/  IMAD R51, R3.reuse, UR9, R0 ;  /* 0x0000000903337c24 */ /* 0x040fe2000f8e0200 */
[----:B------:R-:W-:Y:S01]  /*a730*/  SHF.R.S32.HI R0, RZ, 0x1f, R49 ;  /* 0x0000001fff007819 */ /* 0x000fe20000011431 */
[----:B------:R-:W-:Y:S01]  /*a740*/  IMAD.WIDE.U32 R32, R3, UR8, R32 ;  /* 0x0000000803207c25 */ /* 0x000fe2000f8e0020 */
[----:B------:R-:W-:-:S03]  /*a750*/  ULDC.64 UR8, c[0x0][0xad8] ;  /* 0x0002b60000087ab9 */ /* 0x000fc60000000a00 */
[----:B------:R-:W-:Y:S02]  /*a760*/  IMAD.IADD R33, R33, 0x1, R51 ;  /* 0x0000000121217824 */ /* 0x000fe400078e0233 */
[----:B------:R-:W-:Y:S02]  /*a770*/  IMAD R34, R0, UR8, RZ ;  /* 0x0000000800227c24 */ /* 0x000fe4000f8e02ff */
[----:B------:R-:W-:Y:S02]  /*a780*/  VIADD R50, R197, UR37 ;  /* 0x00000025c5327c36 */ /* 0x000fe40008000000 */
[C---:B------:R-:W-:Y:S02]  /*a790*/  IMAD R3, R49.reuse, UR9, R34 ;  /* 0x0000000931037c24 */ /* 0x040fe4000f8e0222 */
[----:B------:R-:W-:Y:S01]  /*a7a0*/  IMAD.WIDE.U32 R32, R49, UR8, R32 ;  /* 0x0000000831207c25 */ /* 0x000fe2000f8e0020 */
[----:B------:R-:W-:Y:S01]  /*a7b0*/  ISETP.GE.AND P2, PT, R50, R21, PT ;  /* 0x000000153200720c */ /* 0x000fe20003f46270 */
[----:B------:R-:W-:-:S02]  /*a7c0*/  ULDC.64 UR8, c[0x0][0xa80] ;  /* 0x0002a00000087ab9 */ /* 0x000fc40000000a00 */
[----:B------:R-:W-:Y:S01]  /*a7d0*/  IMAD.IADD R3, R33, 0x1, R3 ;  /* 0x0000000121037824 */ /* 0x000fe200078e0203 */
[----:B------:R-:W-:Y:S01]  /*a7e0*/  LEA R34, P3, R32, UR8, 0x1 ;  /* 0x0000000820227c11 */ /* 0x000fe2000f8608ff */
[----:B------:R-:W-:Y:S02]  /*a7f0*/  VIADD R20, R20, 0x28820 ;  /* 0x0002882014147836 */ /* 0x000fe40000000000 */
[----:B------:R-:W-:Y:S01]  /*a800*/  VIADD R0, R50, 0x20 ;  /* 0x0000002032007836 */ /* 0x000fe20000000000 */
[----:B------:R-:W-:Y:S02]  /*a810*/  LEA.HI.X R3, R32, UR9, R3, 0x1, P3 ;  /* 0x0000000920037c11 */ /* 0x000fe400098f0c03 */
[----:B------:R-:W-:Y:S02]  /*a820*/  PRMT R20, RZ, 0x654, R20 ;  /* 0x00000654ff147816 */ /* 0x000fe40000000014 */
[-C--:B------:R-:W-:Y:S01]  /*a830*/  ISETP.GE.AND P0, PT, R0, R21.reuse, PT ;  /* 0x000000150000720c */ /* 0x080fe20003f06270 */
[----:B------:R-:W-:Y:S01]  /*a840*/  VIADD R0, R50, 0x40 ;  /* 0x0000004032007836 */ /* 0x000fe20000000000 */
[----:B-1----:R0:W-:Y:S01]  /*a850*/  SYNCS.ARRIVE.TRANS64.RED.A1T0 RZ, [R20+URZ], RZ ;  /* 0x000000ff14ff79a7 */ /* 0x0021e2000810043f */
[----:B------:R0:W1:Y:S01]  /*a860*/  SHFL.IDX PT, R33, R34, RZ, 0x181f ;  /* 0x00181fff22217589 */ /* 0x00006200000e0000 */
[----:B------:R-:W-:Y:S03]  /*a870*/  BSSY B1, `(.L_x_2651) ;  /* 0x000000d000017945 */ /* 0x000fe60003800000 */
[----:B------:R0:W2:Y:S01]  /*a880*/  SHFL.IDX PT, R49, R3, RZ, 0x181f ;  /* 0x00181fff03317589 */ /* 0x0000a200000e0000 */
[----:B------:R-:W-:Y:S01]  /*a890*/  ISETP.GE.AND P1, PT, R0, R21, PT ;  /* 0x000000150000720c */ /* 0x000fe20003f26270 */
[----:B------:R-:W-:-:S12]  /*a8a0*/  @P2 BRA `(.L_x_2652) ;  /* 0x0000000000242947 */ /* 0x000fd80003800000 */
[----:B------:R-:W-:Y:S02]  /*a8b0*/  ULDC UR4, c[0x0][0xac8] ;  /* 0x0002b20000047ab9 */ /* 0x000fe40000000800 */
[----:B------:R-:W-:Y:S02]  /*a8c0*/  ISETP.GE.AND P2, PT, R2, UR4, PT ;  /* 0x0000000402007c0c */ /* 0x000fe4000bf46270 */
[----:B------:R-:W-:-:S11]  /*a8d0*/  ISETP.GE.AND P3, PT, R18, UR4, PT ;  /* 0x0000000412007c0c */ /* 0x000fd6000bf66270 */
[-C--:B-1----:R-:W-:Y:S02]  /*a8e0*/  @!P2 LEA R32, P4, R2, R33.reuse, 0x1 ;  /* 0x000000210220a211 */ /* 0x082fe400078808ff */
[----:B------:R-:W-:Y:S02]  /*a8f0*/  @!P3 LEA R48, P5, R18, R33, 0x1 ;  /* 0x000000211230b211 */ /* 0x000fe400078a08ff */
[-C--:B--2---:R-:W-:Y:S02]  /*a900*/  @!P2 LEA.HI.X R33, R2, R49.reuse, R218, 0x1, P4 ;  /* 0x000000310221a211 */ /* 0x084fe400020f0cda */
[----:B------:R-:W-:-:S03]  /*a910*/  @!P3 LEA.HI.X R49, R18, R49, R217, 0x1, P5 ;  /* 0x000000311231b211 */ /* 0x000fc600028f0cd9 */
[----:B-----5:R3:W-:Y:S04]  /*a920*/  @!P2 ST.E.128 desc[UR56][R32.64], R4 ;  /* 0x000000042000a985 */ /* 0x0207e8000c101d38 */
[----:B------:R3:W-:Y:S02]  /*a930*/  @!P3 ST.E.128 desc[UR56][R48.64], R28 ;  /* 0x0000001c3000b985 */ /* 0x0007e4000c101d38 */
.L_x_2652:
[----:B------:R-:W-:Y:S05]  /*a940*/  BSYNC B1 ;  /* 0x0000000000017941 */ /* 0x000fea0003800000 */
.L_x_2651:
[----:B---3-5:R3:W4:Y:S01]  /*a950*/  SHFL.IDX PT, R7, R3, 0x1, 0x181f ;  /* 0x00381f0003077f89 */ /* 0x02872200000e0000 */
[----:B------:R-:W-:Y:S03]  /*a960*/  BSSY B1, `(.L_x_2653) ;  /* 0x000000c000017945 */ /* 0x000fe60003800000 */
[----:B------:R3:W0:Y:S01]  /*a970*/  SHFL.IDX PT, R5, R34, 0x1, 0x181f ;  /* 0x00381f0022057f89 */ /* 0x00062200000e0000 */
[----:B------:R-:W-:Y:S05]  /*a980*/  @P0 BRA `(.L_x_2654) ;  /* 0x0000000000240947 */ /* 0x000fea0003800000 */
[----:B------:R-:W-:Y:S02]  /*a990*/  ULDC UR4, c[0x0][0xac8] ;  /* 0x0002b20000047ab9 */ /* 0x000fe40000000800 */
[----:B------:R-:W-:Y:S02]  /*a9a0*/  ISETP.GE.AND P3, PT, R2, UR4, PT ;  /* 0x0000000402007c0c */ /* 0x000fe4000bf66270 */
[----:B------:R-:W-:-:S11]  /*a9b0*/  ISETP.GE.AND P4, PT, R18, UR4, PT ;  /* 0x0000000412007c0c */ /* 0x000fd6000bf86270 */
[-C--:B0-----:R-:W-:Y:S02]  /*a9c0*/  @!P3 LEA R4, P0, R2, R5.reuse, 0x1 ;  /* 0x000000050204b211 */ /* 0x081fe400078008ff */
[----:B------:R-:W-:Y:S02]  /*a9d0*/  @!P4 LEA R6, P2, R18, R5, 0x1 ;  /* 0x000000051206c211 */ /* 0x000fe400078408ff */
[-C--:B----4-:R-:W-:Y:S02]  /*a9e0*/  @!P3 LEA.HI.X R5, R2, R7.reuse, R218, 0x1, P0 ;  /* 0x000000070205b211 */ /* 0x090fe400000f0cda */
[----:B------:R-:W-:-:S03]  /*a9f0*/  @!P4 LEA.HI.X R7, R18, R7, R217, 0x1, P2 ;  /* 0x000000071207c211 */ /* 0x000fc600010f0cd9 */
[----:B------:R0:W-:Y:S04]  /*aa00*/  @!P3 ST.E.128 desc[UR56][R4.64], R8 ;  /* 0x000000080400b985 */ /* 0x0001e8000c101d38 */
[----:B------:R0:W-:Y:S02]  /*aa10*/  @!P4 ST.E.128 desc[UR56][R6.64], R36 ;  /* 0x000000240600c985 */ /* 0x0001e4000c101d38 */
.L_x_2654:
[----:B------:R-:W-:Y:S05]  /*aa20*/  BSYNC B1 ;  /* 0x0000000000017941 */ /* 0x000fea0003800000 */
.L_x_2653:
[----:B0---4-:R0:W4:Y:S01]  /*aa30*/  SHFL.IDX PT, R7, R3, 0x2, 0x181f ;  /* 0x00581f0003077f89 */ /* 0x01112200000e0000 */
        /* <DEDUP_REMOVED lines=12> */
.L_x_2656:
[----:B------:R-:W-:Y:S05]  /*ab00*/  BSYNC B1 ;  /* 0x0000000000017941 */ /* 0x000fea0003800000 */
.L_x_2655:
[----:B------:R-:W-:Y:S01]  /*ab10*/  VIADD R0, R50, 0x60 ;  /* 0x0000006032007836 */ /* 0x000fe20000000000 */
[----:B0--3--:R-:W0:Y:S04]  /*ab20*/  SHFL.IDX PT, R3, R3, 0x3, 0x181f ;  /* 0x00781f0003037f89 */ /* 0x009e2800000e0000 */
[----:B------:R-:W-:Y:S01]  /*ab30*/  ISETP.GE.AND P0, PT, R0, R21, PT ;  /* 0x000000150000720c */ /* 0x000fe20003f06270 */
[----:B----4-:R3:W4:-:S12]  /*ab40*/  SHFL.IDX PT, R7, R34, 0x3, 0x181f ;  /* 0x00781f0022077f89 */ /* 0x01071800000e0000 */
[----:B---3--:R-:W-:Y:S05]  /*ab50*/  @P0 BRA `(.L_x_2657) ;  /* 0x0000001800200947 */ /* 0x008fea0003800000 */
[----:B------:R-:W-:Y:S02]  /*ab60*/  ULDC UR4, c[0x0][0xac8] ;  /* 0x0002b20000047ab9 */ /* 0x000fe40000000800 */
[----:B------:R-:W-:-:S13]  /*ab70*/  ISETP.GE.AND P1, PT, R2, UR4, PT ;  /* 0x0000000402007c0c */ /* 0x000fda000bf26270 */
[----:B----4-:R-:W-:-:S04]  /*ab80*/  @!P1 LEA R4, P0, R2, R7, 0x1 ;  /* 0x0000000702049211 */ /* 0x010fc800078008ff */
        /* <DEDUP_REMOVED lines=8> */
.L_x_2650:
[----:B------:R-:W-:Y:S01]  /*ac10*/  ULDC.64 UR10, c[0x0][0xb08] ;  /* 0x0002c200000a7ab9 */ /* 0x000fe20000000a00 */
[----:B0-----:R-:W0:Y:S01]  /*ac20*/  @P1 LDC R0, c[0x0][0xbec] ;  /* 0x0002fb00ff001b82 */ /* 0x001e220000000800 */
[----:B------:R-:W-:Y:S01]  /*ac30*/  UIMAD UR7, UR12, UR10, URZ ;  /* 0x0000000a0c0772a4 */ /* 0x000fe2000f8e023f */
[----:B------:R-:W-:Y:S01]  /*ac40*/  IMAD.MOV.U32 R3, RZ, RZ, R11 ;  /* 0x000000ffff037224 */ /* 0x000fe200078e000b */
[----:B------:R-:W-:Y:S01]  /*ac50*/  UIMAD.WIDE.U32 UR8, UR4, UR10, URZ ;  /* 0x0000000a040872a5 */ /* 0x000fe2000f8e003f */
[----:B------:R-:W-:Y:S01]  /*ac60*/  VIADD R20, R20, 0x28820 ;  /* 0x0002882014147836 */ /* 0x000fe20000000000 */
[----:B------:R-:W-:Y:S01]  /*ac70*/  UIMAD UR7, UR4, UR11, UR7 ;  /* 0x0000000b040772a4 */ /* 0x000fe2000f8e0207 */
[----:B------:R-:W-:Y:S01]  /*ac80*/  BSSY B1, `(.L_x_2658) ;  /* 0x000006b000017945 */ /* 0x000fe20003800000 */
[----:B------:R-:W-:Y:S01]  /*ac90*/  USHF.R.S32.HI UR4, URZ, 0x1f, UR42 ;  /* 0x0000001f3f047899 */ /* 0x000fe2000801142a */
[----:B------:R-:W1:Y:S01]  /*aca0*/  @P1 LDC R5, c[0x0][0xbf0] ;  /* 0x0002fc00ff051b82 */ /* 0x000e620000000800 */
[----:B------:R-:W-:Y:S01]  /*acb0*/  UIADD3 UR9, UR9, UR7, URZ ;  /* 0x0000000709097290 */ /* 0x000fe2000fffe03f */
[----:B------:R-:W-:Y:S01]  /*acc0*/  PRMT R20, RZ, 0x654, R20 ;  /* 0x00000654ff147816 */ /* 0x000fe20000000014 */
[----:B------:R-:W-:-:S02]  /*acd0*/  ULDC.64 UR10, c[0x0][0xb38] ;  /* 0x0002ce00000a7ab9 */ /* 0x000fc40000000a00 */
[----:B------:R-:W-:Y:S01]  /*ace0*/  UIMAD.WIDE.U32 UR8, UR43, UR10, UR8 ;  /* 0x0000000a2b0872a5 */ /* 0x000fe2000f8e0008 */
[----:B------:R2:W-:Y:S03]  /*acf0*/  SYNCS.ARRIVE.TRANS64.RED.A1T0 RZ, [R20+URZ], RZ ;  /* 0x000000ff14ff79a7 */ /* 0x0005e6000810043f */
        /* <DEDUP_REMOVED lines=8> */
[----:B-1----:R-:W-:Y:S02]  /*ad80*/  @P1 SHF.R.U32.HI R3, RZ, R5, R0 ;  /* 0x00000005ff031219 */ /* 0x002fe40000011600 */
[----:B------:R-:W-:Y:S02]  /*ad90*/  UMOV UR8, UR42 ;  /* 0x0000002a00087c82 */ /* 0x000fe40008000000 */
[----:B------:R-:W-:Y:S01]  /*ada0*/  UIMAD.WIDE.U32 UR8, UR38, UR10, UR8 ;  /* 0x0000000a260872a5 */ /* 0x000fe2000f8e0008 */
[--C-:B------:R-:W-:Y:S01]  /*adb0*/  SHF.R.S32.HI R0, RZ, 0x1f, R3.reuse ;  /* 0x0000001fff007819 */ /* 0x100fe20000011403 */
[----:B------:R-:W-:Y:S02]  /*adc0*/  IMAD.MOV R7, RZ, RZ, -R3 ;  /* 0x000000ffff077224 */ /* 0x000fe400078e0a03 */
[----:B------:R-:W-:-:S02]  /*add0*/  UIMAD UR38, UR38, UR11, UR9 ;  /* 0x0000000b262672a4 */ /* 0x000fc4000f8e0209 */
[----:B------:R-:W-:Y:S01]  /*ade0*/  IMAD R7, R34, R7, R11 ;  /* 0x0000000722077224 */ /* 0x000fe200078e020b */
[----:B------:R-:W-:Y:S01]  /*adf0*/  ULDC.64 UR10, c[0x0][0xb30] ;  /* 0x0002cc00000a7ab9 */ /* 0x000fe20000000a00 */
[----:B------:R-:W-:Y:S02]  /*ae00*/  IMAD.U32 R5, RZ, RZ, UR9 ;  /* 0x00000009ff057e24 */ /* 0x000fe4000f8e00ff */
[----:B------:R-:W-:Y:S02]  /*ae10*/  IMAD R0, R0, UR10, RZ ;  /* 0x0000000a00007c24 */ /* 0x000fe4000f8e02ff */
        /* <DEDUP_REMOVED lines=11> */
[----:B------:R-:W-:Y:S01]  /*aed0*/  IMAD.IADD R3, R5, 0x1, R3 ;  /* 0x0000000105037824 */ /* 0x000fe200078e0203 */
[----:B------:R-:W-:-:S04]  /*aee0*/  LEA R0, P1, R4, UR8, 0x2 ;  /* 0x0000000804007c11 */ /* 0x000fc8000f8210ff */
[----:B------:R-:W-:Y:S01]  /*aef0*/  LEA.HI.X R3, R4, UR9, R3, 0x2, P1 ;  /* 0x0000000904037c11 */ /* 0x000fe200088f1403 */
[----:B------:R2:W0:Y:S04]  /*af00*/  SHFL.IDX PT, R6, R0, RZ, 0x1c1f ;  /* 0x001c1fff00067589 */ /* 0x00042800000e0000 */
[----:B------:R2:W1:Y:S01]  /*af10*/  SHFL.IDX PT, R7, R3, RZ, 0x1c1f ;  /* 0x001c1fff03077589 */ /* 0x00046200000e0000 */
[----:B------:R-:W-:Y:S05]  /*af20*/  @P2 BRA `(.L_x_2659) ;  /* 0x0000000400002947 */ /* 0x000fea0003800000 */
[----:B------:R-:W-:Y:S02]  /*af30*/  ULDC UR4, c[0x0][0xac8] ;  /* 0x0002b20000047ab9 */ /* 0x000fe40000000800 */
[----:B------:R-:W-:Y:S02]  /*af40*/  ISETP.GE.AND P3, PT, R196, UR4, PT ;  /* 0x00000004c4007c0c */ /* 0x000fe4000bf66270 */
[----:B------:R-:W-:Y:S02]  /*af50*/  ISETP.GE.AND P1, PT, R16, UR4, PT ;  /* 0x0000000410007c0c */ /* 0x000fe4000bf26270 */
[----:B------:R-:W-:Y:S02]  /*af60*/  ISETP.GE.AND P4, PT, R195, UR4, PT ;  /* 0x00000004c3007c0c */ /* 0x000fe4000bf86270 */
[----:B------:R-:W-:-:S07]  /*af70*/  ISETP.GE.AND P2, PT, R194, UR4, PT ;  /* 0x00000004c2007c0c */ /* 0x000fce000bf46270 */
[-C--:B0-----:R-:W-:Y:S02]  /*af80*/  @!P3 LEA R8, P5, R196, R6.reuse, 0x2 ;  /* 0x00000006c408b211 */ /* 0x081fe400078a10ff */
[----:B-1----:R-:W-:Y:S02]  /*af90*/  @!P1 IMAD.WIDE R4, R16, 0x4, R6 ;  /* 0x0000000410049825 */ /* 0x002fe400078e0206 */
        /* <DEDUP_REMOVED lines=19> */
[----:B-1----:R-:W-:-:S03]  /*b0d0*/  @!P5 LEA R8, P1, R191, R6, 0x2 ;  /* 0x00000006bf08d211 */ /* 0x002fc600078210ff */
        /* <DEDUP_REMOVED lines=37> */
.L_x_2659:
[----:B------:R-:W-:Y:S05]  /*b330*/  BSYNC B1 ;  /* 0x0000000000017941 */ /* 0x000fea0003800000 */
.L_x_2658:
[----:B-1-3--:R1:W3:Y:S04]  /*b340*/  SHFL.IDX PT, R7, R3, 0x1, 0x1c1f ;  /* 0x003c1f0003077f89 */ /* 0x00a2e800000e0000 */
        /* <DEDUP_REMOVED lines=9> */
[CC--:B------:R-:W-:Y:S02]  /*b3e0*/  @!P0 LEA R10, P6, R195.reuse, R6.reuse, 0x2 ;  /* 0x00000006c30a8211 */ /* 0x0c0fe400078c10ff */
        /* <DEDUP_REMOVED lines=14> */
[----:B--2---:R-:W-:-:S03]  /*b4d0*/  @!P5 LEA R20, P6, R192, R6, 0x2 ;  /* 0x00000006c014d211 */ /* 0x004fc600078c10ff */
        /* <DEDUP_REMOVED lines=13> */
[----:B--2---:R-:W-:Y:S01]  /*b5b0*/  @!P3 LEA R12, P5, R188, R6, 0x2 ;  /* 0x00000006bc0cb211 */ /* 0x004fe200078a10ff */
[----:B------:R0:W-:Y:S01]  /*b5c0*/  @!P1 ST.E.64 desc[UR56][R8.64], R118 ;  /* 0x0000007608009985 */ /* 0x0001e2000c101b38 */
[----:B------:R-:W-:Y:S02]  /*b5d0*/  ISETP.GE.AND P1, PT, R185, UR4, PT ;  /* 0x00000004b9007c0c */ /* 0x000fe4000bf26270 */
[----:B------:R-:W-:Y:S01]  /*b5e0*/  ISETP.GE.AND P0, PT, R184, UR4, PT ;  /* 0x00000004b8007c0c */ /* 0x000fe2000bf06270 */
[----:B------:R2:W-:Y:S01]  /*b5f0*/  @!P2 ST.E.64 desc[UR56][R10.64], R122 ;  /* 0x0000007a0a00a985 */ /* 0x0005e2000c101b38 */
[----:B------:R-:W-:-:S02]  /*b600*/  ISETP.GE.AND P2, PT, R186, UR4, PT ;  /* 0x00000004ba007c0c */ /* 0x000fc4000bf46270 */
[-C--:B------:R-:W-:Y:S02]  /*b610*/  @!P3 LEA.HI.X R13, R188, R7.reuse, R205, 0x2, P5 ;  /* 0x00000007bc0db211 */ /* 0x080fe400028f14cd */
[----:B------:R-:W-:Y:S02]  /*b620*/  ISETP.GE.AND P5, PT, R23, UR4, PT ;  /* 0x0000000417007c0c */ /* 0x000fe4000bfa6270 */
[CC--:B----4-:R-:W-:Y:S01]  /*b630*/  @!P4 LEA R14, P6, R187.reuse, R6.reuse, 0x2 ;  /* 0x00000006bb0ec211 */ /* 0x0d0fe200078c10ff */
[----:B------:R4:W-:Y:S03]  /*b640*/  @!P3 ST.E.64 desc[UR56][R12.64], R126 ;  /* 0x0000007e0c00b985 */ /* 0x0009e6000c101b38 */
[----:B------:R-:W-:Y:S02]  /*b650*/  @!P4 LEA.HI.X R15, R187, R7, R204, 0x2, P6 ;  /* 0x00000007bb0fc211 */ /* 0x000fe400030f14cc */
[----:B0-----:R-:W-:-:S02]  /*b660*/  @!P1 LEA R8, P6, R185, R6, 0x2 ;  /* 0x00000006b9089211 */ /* 0x001fc400078c10ff */
[-C--:B------:R-:W-:Y:S01]  /*b670*/  @!P2 LEA R4, P3, R186, R6.reuse, 0x2 ;  /* 0x00000006ba04a211 */ /* 0x080fe200078610ff */
[----:B------:R4:W-:Y:S01]  /*b680*/  @!P4 ST.E.64 desc[UR56][R14.64], R130 ;  /* 0x000000820e00c985 */ /* 0x0009e2000c101b38 */
[-C--:B--2---:R-:W-:Y:S02]  /*b690*/  @!P0 LEA R10, P4, R184, R6.reuse, 0x2 ;  /* 0x00000006b80a8211 */ /* 0x084fe400078810ff */
        /* <DEDUP_REMOVED lines=15> */
.L_x_2648:
        /* <DEDUP_REMOVED lines=9> */
[----:B------:R-:W-:-:S03]  /*b820*/  UISETP.NE.U32.AND UP1, UPT, UR8, URZ, UPT ;  /* 0x0000003f0800728c */ /* 0x000fc6000bf25070 */
[----:B------:R-:W2:Y:S01]  /*b830*/  @P1 LDG.E R3, desc[UR56][R4.64] ;  /* 0x0000003804031981 */ /* 0x000ea2000c1e1900 */
[----:B------:R-:W-:Y:S01]  /*b840*/  UISETP.NE.AND.EX UP1, UPT, UR9, URZ, UPT, UP1 ;  /* 0x0000003f0900728c */ /* 0x000fe2000bf25310 */
[----:B------:R-:W-:Y:S02]  /*b850*/  ULDC UR4, c[0x0][0xa88] ;  /* 0x0002a20000047ab9 */ /* 0x000fe40000000800 */
[----:B------:R-:W-:-:S03]  /*b860*/  IMAD.U32 R0, RZ, RZ, UR4 ;  /* 0x00000004ff007e24 */ /* 0x000fc6000f8e00ff */
[----:B------:R-:W-:-:S05]  /*b870*/  PLOP3.LUT P2, PT, PT, PT, UP1, 0x80, 0x0 ;  /* 0x000000000000781c */ /* 0x000fca0003f4f018 */
[----:B------:R-:W-:Y:S02]  /*b880*/  @UP1 ULDC.64 UR8, c[0x0][0xc08] ;  /* 0x0003020000081ab9 */ /* 0x000fe40000000a00 */
[----:B------:R-:W-:-:S06]  /*b890*/  @UP1 UIMAD.WIDE UR8, UR42, 0x4, UR8 ;  /* 0x000000042a0818a5 */ /* 0x000fcc000f8e0208 */
[----:B------:R-:W-:Y:S02]  /*b8a0*/  IMAD.U32 R6, RZ, RZ, UR8 ;  /* 0x00000008ff067e24 */ /* 0x000fe4000f8e00ff */
[----:B------:R-:W-:-:S05]  /*b8b0*/  IMAD.U32 R7, RZ, RZ, UR9 ;  /* 0x00000009ff077e24 */ /* 0x000fca000f8e00ff */
[----:B------:R0:W5:Y:S01]  /*b8c0*/  @P2 LDG.E R0, desc[UR56][R6.64] ;  /* 0x0000003806002981 */ /* 0x000162000c1e1900 */
[----:B------:R-:W-:Y:S01]  /*b8d0*/  UMOV UR4, URZ ;  /* 0x0000003f00047c82 */ /* 0x000fe20008000000 */
[----:B------:R-:W-:Y:S01]  /*b8e0*/  UISETP.NE.AND UP1, UPT, UR46, URZ, UPT ;  /* 0x0000003f2e00728c */ /* 0x000fe2000bf25270 */
[----:B------:R-:W-:-:S10]  /*b8f0*/  ISETP.GT.AND P0, PT, R219, 0x7f, PT ;  /* 0x0000007fdb00780c */ /* 0x000fd40003f04270 */
[----:B------:R-:W-:Y:S01]  /*b900*/  @!UP1 ULDC UR46, c[0x0][0xad4] ;  /* 0x0002b500002e9ab9 */ /* 0x000fe20000000800 */
[----:B--2---:R-:W-:-:S13]  /*b910*/  @P1 R2UR UR4, R3 ;  /* 0x00000000030412ca */ /* 0x004fda00000e0000 */
[----:B------:R-:W-:Y:S01]  /*b920*/  USHF.R.S32.HI UR18, URZ, 0x1f, UR4 ;  /* 0x0000001f3f127899 */ /* 0x000fe20008011404 */
[----:B0-----:R-:W-:Y:S11]  /*b930*/  @P2 BRA `(.L_x_2660) ;  /* 0x0000000000102947 */ /* 0x001ff60003800000 */
[----:B------:R-:W-:Y:S05]  /*b940*/  @!P1 BRA `(.L_x_2660) ;  /* 0x00000000000c9947 */ /* 0x000fea0003800000 */
[----:B------:R-:W2:Y:S04]  /*b950*/  LDG.E R3, desc[UR56][R4.64] ;  /* 0x0000003804037981 */ /* 0x000ea8000c1e1900 */
[----:B-----5:R-:W2:Y:S02]  /*b960*/  LDG.E R0, desc[UR56][R4.64+0x4] ;  /* 0x0000043804007981 */ /* 0x020ea4000c1e1900 */
[----:B--2---:R-:W-:-:S07]  /*b970*/  IMAD.IADD R0, R0, 0x1, -R3 ;  /* 0x0000000100007824 */ /* 0x004fce00078e0a03 */
.L_x_2660:
[----:B------:R-:W-:Y:S01]  /*b980*/  USEL UR42, UR42, URZ, !UP0 ;  /* 0x0000003f2a2a7287 */ /* 0x000fe2000c000000 */
[----:B------:R-:W-:Y:S01]  /*b990*/  BSSY B1, `(.L_x_2661) ;  /* 0x0000038000017945 */ /* 0x000fe20003800000 */
[----:B------:R-:W-:-:S03]  /*b9a0*/  USEL UR36, UR36, URZ, !UP0 ;  /* 0x0000003f24247287 */ /* 0x000fc6000c000000 */
[----:B------:R-:W-:Y:S09]  /*b9b0*/  @P0 BRA `(.L_x_2662) ;  /* 0x0000000000d40947 */ /* 0x000ff20003800000 */
        /* <DEDUP_REMOVED lines=9> */
[----:B------:R-:W-:-:S03]  /*ba50*/  UMOV UR16, 0x9b8 ;  /* 0x000009b800107882 */ /* 0x000fc60000000000 */
[----:B------:R-:W-:Y:S02]  /*ba60*/  USEL UR16, UR16, 0x978, UP0 ;  /* 0x0000097810107887 */ /* 0x000fe40008000000 */
[----:B------:R-:W-:-:S06]  /*ba70*/  USEL UR7, UR38, URZ, UP0 ;  /* 0x0000003f26077287 */ /* 0x000fcc0008000000 */
[----:B------:R-:W0:Y:S04]  /*ba80*/  @P0 LDC R3, c[0x0][0xbec] ;  /* 0x0002fb00ff030b82 */ /* 0x000e280000000800 */
[----:B------:R-:W-:Y:S01]  /*ba90*/  ULDC.64 UR10, c[0x0][UR16+0x220] ;  /* 0x00008800100a7abb */ /* 0x000fe20008000a00 */
[----:B------:R-:W-:Y:S01]  /*baa0*/  ULDC.64 UR8, c[0x0][UR16+0x218] ;  /* 0x0000860010087abb */ /* 0x000fe20008000a00 */
[----:B------:R-:W-:Y:S01]  /*bab0*/  ULDC.64 UR12, c[0x0][UR16+0x228] ;  /* 0x00008a00100c7abb */ /* 0x000fe20008000a00 */
[----:B------:R-:W-:Y:S01]  /*bac0*/  UIMAD UR11, UR11, UR42, URZ ;  /* 0x0000002a0b0b72a4 */ /* 0x000fe2000f8e023f */
[----:B------:R-:W1:Y:S01]  /*bad0*/  @P0 LDC R5, c[0x0][0xbf0] ;  /* 0x0002fc00ff050b82 */ /* 0x000e620000000800 */
[----:B------:R-:W-:Y:S02]  /*bae0*/  UIMAD.WIDE.U32 UR14, UR8, UR43, URZ ;  /* 0x0000002b080e72a5 */ /* 0x000fe4000f8e003f */
        /* <DEDUP_REMOVED lines=10> */
[----:B------:R-:W-:Y:S02]  /*bb90*/  IMAD.MOV.U32 R3, RZ, RZ, R6 ;  /* 0x000000ffff037224 */ /* 0x000fe400078e0006 */
[----:B------:R-:W-:Y:S01]  /*bba0*/  IMAD.U32 R8, RZ, RZ, UR8 ;  /* 0x00000008ff087e24 */ /* 0x000fe2000f8e00ff */
[----:B------:R-:W-:Y:S01]  /*bbb0*/  UIADD3.X UR7, UR7, UR17, UR18, UP1, UP2 ;  /* 0x0000001107077290 */ /* 0x000fe20008fe4412 */
[----:B-1----:R-:W-:Y:S01]  /*bbc0*/  @P0 SHF.R.U32.HI R3, RZ, R5, R4 ;  /* 0x00000005ff030219 */ /* 0x002fe20000011604 */
[----:B------:R-:W-:Y:S01]  /*bbd0*/  IMAD.U32 R4, RZ, RZ, UR20 ;  /* 0x00000014ff047e24 */ /* 0x000fe2000f8e00ff */
[----:B------:R-:W-:Y:S01]  /*bbe0*/  ULDC.64 UR8, c[0x0][UR16+0x210] ;  /* 0x0000840010087abb */ /* 0x000fe20008000a00 */
[----:B------:R-:W-:Y:S01]  /*bbf0*/  IMAD.U32 R5, RZ, RZ, UR21 ;  /* 0x00000015ff057e24 */ /* 0x000fe2000f8e00ff */
[--C-:B------:R-:W-:Y:S01]  /*bc00*/  SHF.R.S32.HI R5, RZ, 0x1f, R3.reuse ;  /* 0x0000001fff057819 */ /* 0x100fe20000011403 */
[----:B------:R-:W-:Y:S01]  /*bc10*/  IMAD.MOV R7, RZ, RZ, -R3 ;  /* 0x000000ffff077224 */ /* 0x000fe200078e0a03 */
[----:B------:R-:W-:Y:S01]  /*bc20*/  IADD3 R4, P0, P1, R3, UR14, R4 ;  /* 0x0000000e03047c10 */ /* 0x000fe2000f91e004 */
[----:B------:R-:W-:Y:S01]  /*bc30*/  ULDC.64 UR10, c[0x0][0xba8] ;  /* 0x0002ea00000a7ab9 */ /* 0x000fe20000000a00 */
[----:B------:R-:W-:Y:S01]  /*bc40*/  @!UP0 ULDC UR10, c[0x0][0xb50] ;  /* 0x0002d400000a8ab9 */ /* 0x000fe20000000800 */
[----:B------:R-:W-:Y:S01]  /*bc50*/  IMAD R7, R9, R7, R6 ;  /* 0x0000000709077224 */ /* 0x000fe200078e0206 */
[----:B------:R-:W-:Y:S01]  /*bc60*/  IADD3.X R5, R5, UR7, R8, P0, P1 ;  /* 0x0000000705057c10 */ /* 0x000fe200087e2408 */
[----:B------:R-:W-:-:S02]  /*bc70*/  @!UP0 ULDC UR11, c[0x0][0xb54] ;  /* 0x0002d500000b8ab9 */ /* 0x000fc40000000800 */
[C---:B------:R-:W-:Y:S01]  /*bc80*/  IMAD R6, R7.reuse, UR9, RZ ;  /* 0x0000000907067c24 */ /* 0x040fe2000f8e02ff */
[----:B------:R-:W-:Y:S01]  /*bc90*/  SHF.R.S32.HI R3, RZ, 0x1f, R7 ;  /* 0x0000001fff037819 */ /* 0x000fe20000011407 */
[----:B------:R-:W-:-:S04]  /*bca0*/  IMAD.WIDE.U32 R4, R7, UR8, R4 ;  /* 0x0000000807047c25 */ /* 0x000fc8000f8e0004 */
[----:B------:R-:W-:Y:S01]  /*bcb0*/  IMAD R3, R3, UR8, R6 ;  /* 0x0000000803037c24 */ /* 0x000fe2000f8e0206 */
[----:B------:R-:W-:-:S03]  /*bcc0*/  LEA R6, P0, R4, UR10, 0x2 ;  /* 0x0000000a04067c11 */ /* 0x000fc6000f8010ff */
[----:B------:R-:W-:-:S05]  /*bcd0*/  IMAD.IADD R3, R5, 0x1, R3 ;  /* 0x0000000105037824 */ /* 0x000fca00078e0203 */
[----:B------:R-:W-:Y:S01]  /*bce0*/  LEA.HI.X R7, R4, UR11, R3, 0x2, P0 ;  /* 0x0000000b04077c11 */ /* 0x000fe200080f1403 */
[----:B------:R-:W-:-:S05]  /*bcf0*/  IMAD.MOV.U32 R3, RZ, RZ, -0x800000 ;  /* 0xff800000ff037424 */ /* 0x000fca00078e00ff */
[----:B------:R0:W-:Y:S02]  /*bd00*/  STG.E desc[UR56][R6.64], R3 ;  /* 0x0000000306007986 */ /* 0x0001e4000c101938 */
.L_x_2662:
[----:B------:R-:W-:Y:S05]  /*bd10*/  BSYNC B1 ;  /* 0x0000000000017941 */ /* 0x000fea0003800000 */
.L_x_2661:
[----:B------:R-:W-:-:S06]  /*bd20*/  UISETP.GT.AND UP0, UPT, UR46, 0x1, UPT ;  /* 0x000000012e00788c */ /* 0x000fcc000bf04270 */
[----:B------:R-:W-:-:S13]  /*bd30*/  PLOP3.LUT P0, PT, PT, PT, UP0, 0x80, 0x0 ;  /* 0x000000000000781c */ /* 0x000fda0003f0f008 */
[----:B------:R-:W-:Y:S05]  /*bd40*/  @P0 BRA `(.L_x_2657) ;  /* 0x0000000400a40947 */ /* 0x000fea0003800000 */
[----:B------:R-:W1:Y:S01]  /*bd50*/  LDC R11, c[0x0][0xbe8] ;  /* 0x0002fa00ff0b7b82 */ /* 0x000e620000000800 */
[----:B------:R-:W-:Y:S01]  /*bd60*/  ULDC.64 UR10, c[0x0][0xaa0] ;  /* 0x0002a800000a7ab9 */ /* 0x000fe20000000a00 */
[----:B0-----:R-:W-:Y:S01]  /*bd70*/  IMAD R3, R19, 0x20, R197 ;  /* 0x0000002013037824 */ /* 0x001fe200078e02c5 */
[----:B------:R-:W-:Y:S01]  /*bd80*/  UIMAD UR7, UR18, UR10, URZ ;  /* 0x0000000a120772a4 */ /* 0x000fe2000f8e023f */
[----:B------:R-:W-:Y:S01]  /*bd90*/  BSSY B1, `(.L_x_2663) ;  /* 0x000003a000017945 */ /* 0x000fe20003800000 */
[----:B------:R-:W-:Y:S01]  /*bda0*/  UIMAD.WIDE.U32 UR8, UR4, UR10, URZ ;  /* 0x0000000a040872a5 */ /* 0x000fe2000f8e003f */
[----:B------:R-:W-:Y:S01]  /*bdb0*/  VIADD R8, R3, UR37 ;  /* 0x0000002503087c36 */ /* 0x000fe20008000000 */
[----:B------:R-:W-:-:S03]  /*bdc0*/  UIMAD UR7, UR4, UR11, UR7 ;  /* 0x0000000b040772a4 */ /* 0x000fc6000f8e0207 */
[----:B------:R-:W-:Y:S01]  /*bdd0*/  ULDC.64 UR10, c[0x0][0xae8] ;  /* 0x0002ba00000a7ab9 */ /* 0x000fe20000000a00 */
[----:B------:R-:W-:Y:S01]  /*bde0*/  UIADD3 UR9, UR9, UR7, URZ ;  /* 0x0000000709097290 */ /* 0x000fe2000fffe03f */
[----:B------:R-:W-:-:S03]  /*bdf0*/  IMAD.MOV.U32 R3, RZ, RZ, R8 ;  /* 0x000000ffff037224 */ /* 0x000fc600078e0008 */
        /* <DEDUP_REMOVED lines=18> */
[----:B------:R-:W-:Y:S02]  /*bf20*/  IMAD.U32 R4, RZ, RZ, UR42 ;  /* 0x0000002aff047e24 */ /* 0x000fe4000f8e00ff */
[----:B------:R-:W-:Y:S02]  /*bf30*/  IMAD R7, R11, R7, R8 ;  /* 0x000000070b077224 */ /* 0x000fe400078e0208 */
[C---:B------:R-:W-:Y:S02]  /*bf40*/  IMAD R9, R3.reuse, UR9, R6 ;  /* 0x0000000903097c24 */ /* 0x040fe4000f8e0206 */
[----:B------:R-:W-:Y:S01]  /*bf50*/  IMAD.WIDE.U32 R4, R3, UR8, R4 ;  /* 0x0000000803047c25 */ /* 0x000fe2000f8e0004 */
[----:B------:R-:W-:Y:S01]  /*bf60*/  SHF.R.S32.HI R3, RZ, 0x1f, R7 ;  /* 0x0000001fff037819 */ /* 0x000fe20000011407 */
[----:B------:R-:W-:-:S02]  /*bf70*/  ULDC.64 UR8, c[0x0][0xad8] ;  /* 0x0002b60000087ab9 */ /* 0x000fc40000000a00 */
        /* <DEDUP_REMOVED lines=8> */
[----:B------:R-:W-:Y:S01]  /*c000*/  IMAD.IADD R3, R5, 0x1, R3 ;  /* 0x0000000105037824 */ /* 0x000fe200078e0203 */
[----:B------:R-:W-:Y:S01]  /*c010*/  LEA R6, P3, R4, UR8, 0x1 ;  /* 0x0000000804067c11 */ /* 0x000fe2000f8608ff */
[----:B------:R-:W-:-:S03]  /*c020*/  VIADD R0, R8, 0x20 ;  /* 0x0000002008007836 */ /* 0x000fc60000000000 */
[----:B------:R-:W-:Y:S01]  /*c030*/  LEA.HI.X R3, R4, UR9, R3, 0x1, P3 ;  /* 0x0000000904037c11 */ /* 0x000fe200098f0c03 */
[----:B------:R0:W1:Y:S01]  /*c040*/  SHFL.IDX PT, R7, R6, RZ, 0x181f ;  /* 0x00181fff06077589 */ /* 0x00006200000e0000 */
[-C--:B------:R-:W-:Y:S01]  /*c050*/  ISETP.GE.AND P1, PT, R0, R11.reuse, PT ;  /* 0x0000000b0000720c */ /* 0x080fe20003f26270 */
[----:B------:R-:W-:Y:S02]  /*c060*/  VIADD R0, R8, 0x40 ;  /* 0x0000004008007836 */ /* 0x000fe40000000000 */
[----:B------:R0:W2:Y:S03]  /*c070*/  SHFL.IDX PT, R5, R3, RZ, 0x181f ;  /* 0x00181fff03057589 */ /* 0x0000a600000e0000 */
        /* <DEDUP_REMOVED lines=11> */
.L_x_2664:
[----:B------:R-:W-:Y:S05]  /*c130*/  BSYNC B1 ;  /* 0x0000000000017941 */ /* 0x000fea0003800000 */
.L_x_2663:
[----:B--23--:R2:W3:Y:S01]  /*c140*/  SHFL.IDX PT, R5, R3, 0x1, 0x181f ;  /* 0x00381f0003057f89 */ /* 0x00c4e200000e0000 */
[----:B------:R-:W-:Y:S03]  /*c150*/  BSSY B1, `(.L_x_2665) ;  /* 0x000000c000017945 */ /* 0x000fe60003800000 */
[----:B-1----:R2:W1:Y:S01]  /*c160*/  SHFL.IDX PT, R7, R6, 0x1, 0x181f ;  /* 0x00381f0006077f89 */ /* 0x00246200000e0000 */
[----:B------:R-:W-:Y:S05]  /*c170*/  @P1 BRA `(.L_x_2666) ;  /* 0x0000000000241947 */ /* 0x000fea0003800000 */
[----:B------:R-:W-:Y:S02]  /*c180*/  ULDC UR4, c[0x0][0xac8] ;  /* 0x0002b20000047ab9 */ /* 0x000fe40000000800 */
[----:B------:R-:W-:Y:S02]  /*c190*/  ISETP.GE.AND P3, PT, R2, UR4, PT ;  /* 0x0000000402007c0c */ /* 0x000fe4000bf66270 */
[----:B------:R-:W-:-:S11]  /*c1a0*/  ISETP.GE.AND P4, PT, R18, UR4, PT ;  /* 0x0000000412007c0c */ /* 0x000fd6000bf86270 */
[-C--:B-1----:R-:W-:Y:S02]  /*c1b0*/  @!P3 LEA R12, P1, R2, R7.reuse, 0x1 ;  /* 0x00000007020cb211 */ /* 0x082fe400078208ff */
[----:B------:R-:W-:Y:S02]  /*c1c0*/  @!P4 LEA R4, P2, R18, R7, 0x1 ;  /* 0x000000071204c211 */ /* 0x000fe400078408ff */
[-C--:B---3--:R-:W-:Y:S02]  /*c1d0*/  @!P3 LEA.HI.X R13, R2, R5.reuse, R218, 0x1, P1 ;  /* 0x00000005020db211 */ /* 0x088fe400008f0cda */
[----:B------:R-:W-:-:S03]  /*c1e0*/  @!P4 LEA.HI.X R5, R18, R5, R217, 0x1, P2 ;  /* 0x000000051205c211 */ /* 0x000fc600010f0cd9 */
[----:B------:R4:W-:Y:S04]  /*c1f0*/  @!P3 ST.E.128 desc[UR56][R12.64], RZ ;  /* 0x000000ff0c00b985 */ /* 0x0009e8000c101d38 */
[----:B------:R4:W-:Y:S02]  /*c200*/  @!P4 ST.E.128 desc[UR56][R4.64], RZ ;  /* 0x000000ff0400c985 */ /* 0x0009e4000c101d38 */
.L_x_2666:
[----:B------:R-:W-:Y:S05]  /*c210*/  BSYNC B1 ;  /* 0x0000000000017941 */ /* 0x000fea0003800000 */
.L_x_2665:
[----:B---34-:R3:W4:Y:S01]  /*c220*/  SHFL.IDX PT, R5, R3, 0x2, 0x181f ;  /* 0x00581f0003057f89 */ /* 0x01872200000e0000 */
        /* <DEDUP_REMOVED lines=12> */
.L_x_2668:
[----:B------:R-:W-:Y:S05]  /*c2f0*/  BSYNC B1 ;  /* 0x0000000000017941 */ /* 0x000fea0003800000 */
.L_x_2667:
[----:B------:R-:W-:Y:S01]  /*c300*/  VIADD R0, R8, 0x60 ;  /* 0x0000006008007836 */ /* 0x000fe20000000000 */
[----:B0-23--:R-:W0:Y:S04]  /*c310*/  SHFL.IDX PT, R3, R3, 0x3, 0x181f ;  /* 0x00781f0003037f89 */ /* 0x00de2800000e0000 */
[----:B------:R-:W-:Y:S01]  /*c320*/  ISETP.GE.AND P0, PT, R0, R11, PT ;  /* 0x0000000b0000720c */ /* 0x000fe20003f06270 */
[----:B-1--4-:R1:W2:-:S12]  /*c330*/  SHFL.IDX PT, R5, R6, 0x3, 0x181f ;  /* 0x00781f0006057f89 */ /* 0x01229800000e0000 */
        /* <DEDUP_REMOVED lines=10> */
.L_x_2657:
[----:B------:R-:W-:Y:S05]  /*c3e0*/  BSYNC B0 ;  /* 0x0000000000007941 */ /* 0x000fea0003800000 */
.L_x_2647:
[----:B------:R-:W-:Y:S02]  /*c3f0*/  ULDC UR4, c[0x0][0xc3c] ;  /* 0x00030f0000047ab9 */ /* 0x000fe40000000800 */
[----:B------:R-:W-:-:S13]  /*c400*/  ISETP.GE.AND P0, PT, R35, UR4, PT ;  /* 0x0000000423007c0c */ /* 0x000fda000bf06270 */
[----:B------:R-:W-:Y:S05]  /*c410*/  @!P0 BRA `(.L_x_2669) ;  /* 0xffffff4800c08947 */ /* 0x000fea000383ffff */
[----:B------:R-:W-:Y:S05]  /*c420*/  EXIT ;  /* 0x000000000000794d */ /* 0x000fea0003800000 */
.L_x_2604:
[----:B------:R-:W-:-:S08]  /*c430*/  NOP ;  /* 0x0000000000007918 */ /* 0x000fd00000000000 */
[----:B------:R-:W0:-:S00]  /*c440*/  USETMAXREG.DEALLOC.CTAPOOL 0x28 ;  /* 0x00000028000079c8 */ /* 0x000e0000080e0500 */
[----:B0-----:R-:W-:Y:S02]  /*c450*/  LOP3.LUT R0, R0, 0x3, RZ, 0xc0, !PT ;  /* 0x0000000300007812 */ /* 0x001fe400078ec0ff */
[----:B------:R-:W-:-:S04]  /*c460*/  LOP3.LUT R27, R27, 0xffffffbf, RZ, 0xc0, !PT ;  /* 0xffffffbf1b1b7812 */ /* 0x000fc800078ec0ff */
[----:B------:R-:W0:Y:S02]  /*c470*/  SHFL.IDX PT, R0, R0, RZ, 0x1f ;  /* 0x00001fff00007589 */ /* 0x000e2400000e0000 */
[----:B0-----:R-:W-:Y:S01]  /*c480*/  ISETP.NE.AND P0, PT, R0, RZ, PT ;  /* 0x000000ff0000720c */ /* 0x001fe20003f05270 */
[----:B------:R-:W-:-:S12]  /*c490*/  IMAD.MOV.U32 R0, RZ, RZ, RZ ;  /* 0x000000ffff007224 */ /* 0x000fd800078e00ff */
        /* <DEDUP_REMOVED lines=9> */
.L_x_2670:
        /* <DEDUP_REMOVED lines=44> */
.L_x_2674:
        /* <DEDUP_REMOVED lines=35> */
.L_x_2672:
        /* <DEDUP_REMOVED lines=13> */
.L_x_2675:
        /* <DEDUP_REMOVED lines=62> */
.L_x_2676:
        /* <DEDUP_REMOVED lines=61> */
.L_x_2677:
[----:B------:R-:W-:-:S05]  /*d2a0*/  LOP3.LUT R17, RZ, R2, RZ, 0x33, !PT ;  /* 0x00000002ff117212 */ /* 0x000fca00078e33ff */
[----:B------:R-:W-:Y:S01]  /*d2b0*/  IMAD.IADD R17, R0, 0x1, R17 ;  /* 0x0000000100117824 */ /* 0x000fe200078e0211 */
[----:B------:R-:W-:Y:S06]  /*d2c0*/  BRA `(.L_x_2678) ;  /* 0x0000000000147947 */ /* 0x000fec0003800000 */
.L_x_2673:
[----:B------:R-:W-:Y:S01]  /*d2d0*/  ULDC UR4, c[0x0][0xc3c] ;  /* 0x00030f0000047ab9 */ /* 0x000fe20000000800 */
[----:B------:R-:W-:Y:S02]  /*d2e0*/  IMAD.MOV.U32 R17, RZ, RZ, RZ ;  /* 0x000000ffff117224 */ /* 0x000fe400078e00ff */
[----:B------:R-:W-:Y:S02]  /*d2f0*/  IMAD.U32 R16, RZ, RZ, UR6 ;  /* 0x00000006ff107e24 */ /* 0x000fe4000f8e00ff */
[----:B------:R-:W-:Y:S02]  /*d300*/  IMAD.MOV.U32 R18, RZ, RZ, RZ ;  /* 0x000000ffff127224 */ /* 0x000fe400078e00ff */
[----:B------:R-:W-:-:S07]  /*d310*/  IMAD.U32 R19, RZ, RZ, UR4 ;  /* 0x00000004ff137e24 */ /* 0x000fce000f8e00ff */
.L_x_2678:
[----:B------:R-:W-:-:S13]  /*d320*/  ISETP.NE.AND P0, PT, R7, RZ, PT ;  /* 0x000000ff0700720c */ /* 0x000fda0003f05270 */
[----:B------:R-:W0:Y:S01]  /*d330*/  @!P0 S2R R3, SR_CgaCtaId ;  /* 0x0000000000038919 */ /* 0x000e220000008800 */
[----:B------:R-:W-:-:S04]  /*d340*/  @!P0 MOV R0, 0x400 ;  /* 0x0000040000008802 */ /* 0x000fc80000000f00 */
[----:B0-----:R-:W-:-:S05]  /*d350*/  @!P0 LEA R0, R3, R0, 0x18 ;  /* 0x0000000003008211 */ /* 0x001fca00078ec0ff */
[----:B------:R0:W-:Y:S01]  /*d360*/  @!P0 STS.128 [R0+0x288d0], R16 ;  /* 0x0288d01000008388 */ /* 0x0001e20000000c00 */
[----:B------:R-:W-:Y:S06]  /*d370*/  BAR.ARV 0x5, 0x180 ;  /* 0x0146000000007b1d */ /* 0x000fec0000002000 */
.L_x_2671:
[----:B------:R2:W-:Y:S01]  /*d380*/  STL [R1+0x1c], RZ ;  /* 0x00001cff01007387 */ /* 0x0005e20000100800 */
[----:B------:R-:W-:Y:S01]  /*d390*/  ULDC UR4, c[0x0][0xc3c] ;  /* 0x00030f0000047ab9 */ /* 0x000fe20000000800 */
[----:B------:R-:W-:Y:S01]  /*d3a0*/  IMAD.MOV.U32 R28, RZ, RZ, 0x1 ;  /* 0x00000001ff1c7424 */ /* 0x000fe200078e00ff */
[----:B-1----:R-:W-:Y:S01]  /*d3b0*/  ISETP.GE.AND P0, PT, R19, UR4, PT ;  /* 0x0000000413007c0c */ /* 0x002fe2000bf06270 */
[----:B------:R-:W-:-:S12]  /*d3c0*/  IMAD.MOV.U32 R25, RZ, RZ, RZ ;  /* 0x000000ffff197224 */ /* 0x000fd800078e00ff */
[----:B--2---:R-:W-:Y:S05]  /*d3d0*/  @P0 BRA `(.L_x_2679) ;  /* 0x0000005000340947 */ /* 0x004fea0003800000 */
[----:B------:R-:W1:Y:S01]  /*d3e0*/  S2R R4, SR_TID.X ;  /* 0x0000000000047919 */ /* 0x000e620000002100 */
[----:B------:R-:W2:Y:S01]  /*d3f0*/  S2UR UR5, SR_CgaCtaId ;  /* 0x00000000000579c3 */ /* 0x000ea20000008800 */
[----:B------:R-:W-:Y:S01]  /*d400*/  UMOV UR4, 0x400 ;  /* 0x0000040000047882 */ /* 0x000fe20000000000 */
[----:B------:R-:W-:Y:S01]  /*d410*/  BSSY B8, `(.L_x_2679) ;  /* 0x0000509000087945 */ /* 0x000fe20003800000 */
[----:B------:R3:W-:Y:S01]  /*d420*/  STL [R1+0x1c], RZ ;  /* 0x00001cff01007387 */ /* 0x0007e20000100800 */
[----:B------:R-:W-:Y:S01]  /*d430*/  IMAD.MOV.U32 R28, RZ, RZ, 0x1 ;  /* 0x00000001ff1c7424 */ /* 0x000fe200078e00ff */
[----:B------:R-:W-:Y:S01]  /*d440*/  ULOP3.LUT UR36, UR44, 0x2, URZ, 0xfc, !UPT ;  /* 0x000000022c247892 */ /* 0x000fe2000f8efc3f */
[----:B------:R-:W-:Y:S01]  /*d450*/  IMAD.MOV.U32 R25, RZ, RZ, RZ ;  /* 0x000000ffff197224 */ /* 0x000fe200078e00ff */
[----:B------:R-:W-:Y:S01]  /*d460*/  ULDC UR37, c[0x0][0xc] ;  /* 0x0000030000257ab9 */ /* 0x000fe20000000800 */
[----:B--2---:R-:W-:-:S06]  /*d470*/  ULEA UR4, UR5, UR4, 0x18 ;  /* 0x0000000405047291 */ /* 0x004fcc000f8ec03f */
[----:B------:R-:W-:Y:S01]  /*d480*/  IMAD.U32 R22, RZ, RZ, UR4 ;  /* 0x00000004ff167e24 */ /* 0x000fe2000f8e00ff */
[C---:B-1----:R-:W-:Y:S01]  /*d490*/  LOP3.LUT R3, R4.reuse, 0x7f, RZ, 0xc0, !PT ;  /* 0x0000007f04037812 */ /* 0x042fe200078ec0ff */
[C---:B------:R-:W-:Y:S02]  /*d4a0*/  IMAD.SHL.U32 R30, R4.reuse, 0x8, RZ ;  /* 0x00000008041e7824 */ /* 0x040fe400078e00ff */
[----:B------:R-:W-:-:S03]  /*d4b0*/  IMAD.SHL.U32 R2, R4, 0x10, RZ ;  /* 0x0000001004027824 */ /* 0x000fc600078e00ff */
[----:B0-----:R-:W-:Y:S02]  /*d4c0*/  LOP3.LUT R0, R30, 0x1f8, RZ, 0xc0, !PT ;  /* 0x000001f81e007812 */ /* 0x001fe400078ec0ff */
[----:B------:R-:W-:Y:S02]  /*d4d0*/  LOP3.LUT R2, R2, 0x70, RZ, 0xc0, !PT ;  /* 0x0000007002027812 */ /* 0x000fe400078ec0ff */
[----:B------:R-:W-:Y:S02]  /*d4e0*/  LOP3.LUT R33, R0, 0x38, R4, 0x78, !PT ;  /* 0x0000003800217812 */ /* 0x000fe400078e7804 */
[----:B------:R-:W-:Y:S02]  /*d4f0*/  SHF.R.U32.HI R0, RZ, 0x3, R3 ;  /* 0x00000003ff007819 */ /* 0x000fe40000011603 */
[----:B------:R-:W-:Y:S02]  /*d500*/  LOP3.LUT R33, R33, 0x200, R30, 0xf8, !PT ;  /* 0x0000020021217812 */ /* 0x000fe400078ef81e */
[----:B------:R-:W-:-:S02]  /*d510*/  LOP3.LUT R2, R0, R2, RZ, 0xfc, !PT ;  /* 0x0000000200027212 */ /* 0x000fc400078efcff */
[----:B------:R-:W-:Y:S01]  /*d520*/  LOP3.LUT R30, R30, 0x38, RZ, 0xc0, !PT ;  /* 0x000000381e1e7812 */ /* 0x000fe200078ec0ff */
[----:B------:R-:W-:-:S03]  /*d530*/  IMAD R0, R33, 0x2, R22 ;  /* 0x0000000221007824 */ /* 0x000fc600078e0216 */
[----:B------:R-:W-:Y:S02]  /*d540*/  LOP3.LUT R29, R30, 0x40, RZ, 0xfc, !PT ;  /* 0x000000401e1d7812 */ /* 0x000fe400078efcff */
[----:B------:R3:W-:Y:S05]  /*d550*/  STL [R1], R0 ;  /* 0x0000000001007387 */ /* 0x0007ea0000100800 */
.L_x_2744:
[----:B0-----:R-:W0:Y:S02]  /*d560*/  LDC.64 R2, c[0x0][0xc88] ;  /* 0x00032200ff027b82 */ /* 0x001e240000000a00 */
[----:B0-----:R-:W-:-:S05]  /*d570*/  IMAD.WIDE R2, R19, 0x4, R2 ;  /* 0x0000000413027825 */ /* 0x001fca00078e0202 */
[----:B------:R-:W3:Y:S01]  /*d580*/  LDG.E R31, desc[UR56][R2.64] ;  /* 0x00000038021f7981 */ /* 0x000ee2000c1e1900 */
[----:B------:R-:W-:Y:S05]  /*d590*/  YIELD ;  /* 0x0000000000007946 */ /* 0x000fea0003800000 */
[----:B------:R-:W-:Y:S01]  /*d5a0*/  ULDC.64 UR4, c[0x0][0xa28] ;  /* 0x00028a0000047ab9 */ /* 0x000fe20000000a00 */
[----:B------:R-:W-:Y:S01]  /*d5b0*/  IMAD.MOV.U32 R36, RZ, RZ, RZ ;  /* 0x000000ffff247224 */ /* 0x000fe200078e00ff */
[----:B------:R-:W-:Y:S01]  /*d5c0*/  ISETP.NE.U32.AND P0, PT, RZ, UR4, PT ;  /* 0x00000004ff007c0c */ /* 0x000fe2000bf05070 */
[----:B------:R-:W-:-:S03]  /*d5d0*/  ULDC.64 UR6, c[0x0][0xa18] ;  /* 0x0002860000067ab9 */ /* 0x000fc60000000a00 */
[----:B------:R-:W-:Y:S02]  /*d5e0*/  ISETP.NE.AND.EX P0, PT, RZ, UR5, PT, P0 ;  /* 0x00000005ff007c0c */ /* 0x000fe4000bf05300 */
[----:B---3--:R-:W-:-:S11]  /*d5f0*/  SHF.R.S32.HI R0, RZ, 0x1f, R31 ;  /* 0x0000001fff007819 */ /* 0x008fd6000001141f */
        /* <DEDUP_REMOVED lines=39> */
.L_x_2680:
[----:B------:R-:W-:Y:S01]  /*d870*/  ULDC.64 UR4, c[0x0][0xa20] ;  /* 0x0002880000047ab9 */ /* 0x000fe20000000a00 */
[----:B------:R-:W-:Y:S01]  /*d880*/  IMAD.MOV.U32 R32, RZ, RZ, R31 ;  /* 0x000000ffff207224 */ /* 0x000fe200078e001f */
[----:B------:R-:W-:-:S04]  /*d890*/  ISETP.NE.U32.AND P0, PT, RZ, UR4, PT ;  /* 0x00000004ff007c0c */ /* 0x000fc8000bf05070 */
[----:B------:R-:W-:-:S13]  /*d8a0*/  ISETP.NE.AND.EX P0, PT, RZ, UR5, PT, P0 ;  /* 0x00000005ff007c0c */ /* 0x000fda000bf05300 */
[----:B------:R-:W-:Y:S05]  /*d8b0*/  @!P0 BRA `(.L_x_2681) ;  /* 0x0000000000108947 */ /* 0x000fea0003800000 */
[----:B------:R-:W-:-:S04]  /*d8c0*/  IADD3 R2, P0, R23, UR4, RZ ;  /* 0x0000000417027c10 */ /* 0x000fc8000ff1e0ff */
[----:B------:R-:W-:-:S05]  /*d8d0*/  IADD3.X R3, R24, UR5, RZ, P0, !PT ;  /* 0x0000000518037c10 */ /* 0x000fca00087fe4ff */
[----:B------:R3:W5:Y:S01]  /*d8e0*/  LDG.E R7, desc[UR56][R2.64] ;  /* 0x0000003802077981 */ /* 0x000762000c1e1900 */
[----:B------:R-:W-:Y:S05]  /*d8f0*/  BRA `(.L_x_2682) ;  /* 0x0000000000247947 */ /* 0x000fea0003800000 */
.L_x_2681:
        /* <DEDUP_REMOVED lines=9> */
.L_x_2682:
[----:B------:R-:W4:Y:S01]  /*d990*/  LDL R4, [R1+0x8] ;  /* 0x0000080001047983 */ /* 0x000f220000100800 */
[----:B012---:R-:W0:Y:S01]  /*d9a0*/  LDC R0, c[0x0][0x448] ;  /* 0x00011200ff007b82 */ /* 0x007e220000000800 */
[----:B-----5:R-:W-:Y:S01]  /*d9b0*/  IMAD.IADD R34, R7, 0x1, -R36 ;  /* 0x0000000107227824 */ /* 0x020fe200078e0a24 */
[----:B------:R-:W-:Y:S01]  /*d9c0*/  LOP3.LUT R27, R27, 0xffffffdf, RZ, 0xc0, !PT ;  /* 0xffffffdf1b1b7812 */ /* 0x000fe200078ec0ff */
[----:B------:R-:W-:Y:S01]  /*d9d0*/  BSSY B0, `(.L_x_2683) ;  /* 0x0000037000007945 */ /* 0x000fe20003800000 */
[----:B0-----:R-:W-:Y:S01]  /*d9e0*/  ISETP.NE.AND P0, PT, R0, 0x1, PT ;  /* 0x000000010000780c */ /* 0x001fe20003f05270 */
[----:B------:R-:W-:-:S04]  /*d9f0*/  IMAD.SHL.U32 R0, R17, 0x80, RZ ;  /* 0x0000008011007824 */ /* 0x000fc800078e00ff */
[----:B------:R-:W-:-:S08]  /*da00*/  VIADD R0, R0, 0x7f ;  /* 0x0000007f00007836 */ /* 0x000fd00000000000 */
[----:B---3--:R-:W0:Y:S01]  /*da10*/  @P0 LDC R3, c[0x0][0x44c] ;  /* 0x00011300ff030b82 */ /* 0x008e220000000800 */
[----:B------:R-:W-:-:S07]  /*da20*/  @P0 LOP3.LUT R27, R27, 0x20, RZ, 0xfc, !PT ;  /* 0x000000201b1b0812 */ /* 0x000fce00078efcff */
[----:B------:R-:W1:Y:S01]  /*da30*/  @P0 LDC R5, c[0x0][0x450] ;  /* 0x00011400ff050b82 */ /* 0x000e620000000800 */
[----:B0-----:R-:W-:-:S05]  /*da40*/  @P0 IMAD.HI.U32 R2, R0, R3, RZ ;  /* 0x0000000300020227 */ /* 0x001fca00078e00ff */
[----:B-1----:R-:W-:Y:S02]  /*da50*/  @P0 SHF.R.U32.HI R0, RZ, R5, R2 ;  /* 0x00000005ff000219 */ /* 0x002fe40000011602 */
[----:B----4-:R-:W-:-:S05]  /*da60*/  IADD3 R3, R34, 0x80, -R4 ;  /* 0x0000008022037810 */ /* 0x010fca0007ffe804 */
[----:B------:R-:W-:Y:S02]  /*da70*/  IMAD.IADD R2, R3, 0x1, R0 ;  /* 0x0000000103027824 */ /* 0x000fe400078e0200 */
[----:B------:R-:W-:-:S03]  /*da80*/  VIADD R0, R34, 0x7f ;  /* 0x0000007f22007836 */ /* 0x000fc60000000000 */
[----:B------:R-:W-:Y:S02]  /*da90*/  SHF.R.S32.HI R5, RZ, 0x1f, R2 ;  /* 0x0000001fff057819 */ /* 0x000fe40000011402 */
[----:B------:R-:W-:Y:S02]  /*daa0*/  SHF.R.S32.HI R3, RZ, 0x1f, R0 ;  /* 0x0000001fff037819 */ /* 0x000fe40000011400 */
[----:B------:R-:W-:Y:S02]  /*dab0*/  LEA.HI R5, R5, R2, RZ, 0x7 ;  /* 0x0000000205057211 */ /* 0x000fe400078f38ff */
[----:B------:R-:W-:Y:S02]  /*dac0*/  LEA.HI R3, R3, R0, RZ, 0x7 ;  /* 0x0000000003037211 */ /* 0x000fe400078f38ff */
[----:B------:R-:W-:Y:S02]  /*dad0*/  SHF.R.S32.HI R5, RZ, 0x7, R5 ;  /* 0x00000007ff057819 */ /* 0x000fe40000011405 */
[----:B------:R-:W-:-:S02]  /*dae0*/  SHF.R.S32.HI R0, RZ, 0x7, R3 ;  /* 0x00000007ff007819 */ /* 0x000fc40000011403 */
[----:B------:R-:W-:Y:S02]  /*daf0*/  LOP3.LUT R2, R18, 0xff000000, RZ, 0xc0, !PT ;  /* 0xff00000012027812 */ /* 0x000fe400078ec0ff */
[----:B------:R-:W-:Y:S02]  /*db00*/  VIMNMX R0, R0, R5, PT ;  /* 0x0000000500007248 */ /* 0x000fe40003fe0100 */
[----:B------:R-:W-:Y:S02]  /*db10*/  SHF.R.U32.HI R2, RZ, 0x8, R2 ;  /* 0x00000008ff027819 */ /* 0x000fe40000011602 */
[----:B------:R-:W-:Y:S02]  /*db20*/  ISETP.GE.AND P0, PT, R0, 0x1, PT ;  /* 0x000000010000780c */ /* 0x000fe40003f06270 */
[----:B------:R-:W-:-:S04]  /*db30*/  LOP3.LUT R3, R18, 0xff0000, RZ, 0xc0, !PT ;  /* 0x00ff000012037812 */ /* 0x000fc800078ec0ff */
[----:B------:R-:W-:Y:S01]  /*db40*/  LEA.HI R3, R3, R2, RZ, 0x10 ;  /* 0x0000000203037211 */ /* 0x000fe200078f80ff */
[----:B------:R-:W-:-:S03]  /*db50*/  IMAD.MOV.U32 R2, RZ, RZ, RZ ;  /* 0x000000ffff027224 */ /* 0x000fc600078e00ff */
[----:B------:R-:W-:-:S03]  /*db60*/  LOP3.LUT R35, R3, 0xff, RZ, 0xc0, !PT ;  /* 0x000000ff03237812 */ /* 0x000fc600078ec0ff */
[----:B------:R-:W-:Y:S05]  /*db70*/  @!P0 BRA `(.L_x_2684) ;  /* 0x0000000000708947 */ /* 0x000fea0003800000 */
        /* <DEDUP_REMOVED lines=28> */
.L_x_2684:
[----:B------:R-:W-:Y:S05]  /*dd40*/  BSYNC B0 ;  /* 0x0000000000007941 */ /* 0x000fea0003800000 */
.L_x_2683:
        /* <DEDUP_REMOVED lines=23> */
.L_x_2686:
        /* <DEDUP_REMOVED lines=20> */
.L_x_2689:
[----:B------:R-:W-:Y:S05]  /*e000*/  BSYNC B6 ;  /* 0x0000000000067941 */ /* 0x000fea0003800000 */
.L_x_2688:
        /* <DEDUP_REMOVED lines=20> */
.L_x_2692:
        /* <DEDUP_REMOVED lines=15> */
.L_x_2691:
[----:B------:R-:W-:Y:S05]  /*e240*/  BSYNC B6 ;  /* 0x0000000000067941 */ /* 0x000fea0003800000 */
.L_x_2690:
[----:B------:R-:W2:Y:S01]  /*e250*/  LDL R26, [R1+0x18] ;  /* 0x00001800011a7983 */ /* 0x000ea20000100800 */
[----:B------:R-:W-:Y:S01]  /*e260*/  ULDC.64 UR4, c[0x0][0x9f8] ;  /* 0x00027e0000047ab9 */ /* 0x000fe20000000a00 */
[----:B------:R-:W0:Y:S01]  /*e270*/  LDC R10, c[0x0][0x430] ;  /* 0x00010c00ff0a7b82 */ /* 0x000e220000000800 */
[----:B------:R-:W-:-:S04]  /*e280*/  ISETP.NE.U32.AND P0, PT, RZ, UR4, PT ;  /* 0x00000004ff007c0c */ /* 0x000fc8000bf05070 */
[----:B------:R-:W-:-:S13]  /*e290*/  ISETP.NE.AND.EX P0, PT, RZ, UR5, PT, P0 ;  /* 0x00000005ff007c0c */ /* 0x000fda000bf05300 */
[----:B------:R-:W-:Y:S01]  /*e2a0*/  @P0 IADD3 R2, P1, R23, UR4, RZ ;  /* 0x0000000417020c10 */ /* 0x000fe2000ff3e0ff */
[----:B------:R-:W1:Y:S01]  /*e2b0*/  S2R R21, SR_TID.X ;  /* 0x0000000000157919 */ /* 0x000e620000002100 */
[----:B------:R-:W3:Y:S02]  /*e2c0*/  S2R R20, SR_TID.X ;  /* 0x0000000000147919 */ /* 0x000ee40000002100 */
[----:B------:R-:W-:Y:S01]  /*e2d0*/  @P0 IADD3.X R3, R24, UR5, RZ, P1, !PT ;  /* 0x0000000518030c10 */ /* 0x000fe20008ffe4ff */
[----:B------:R-:W-:-:S04]  /*e2e0*/  ULDC UR4, c[0x0][0x2f4] ;  /* 0x0000bd0000047ab9 */ /* 0x000fc80000000800 */
[----:B------:R4:W4:Y:S01]  /*e2f0*/  @P0 LDG.E R32, desc[UR56][R2.64] ;  /* 0x0000003802200981 */ /* 0x000922000c1e1900 */
[----:B0-----:R-:W-:Y:S02]  /*e300*/  ISETP.NE.AND P2, PT, R10, 0x1, PT ;  /* 0x000000010a00780c */ /* 0x001fe40003f45270 */
[----:B------:R-:W-:-:S11]  /*e310*/  LOP3.LUT R27, R27, 0xfffffff7, RZ, 0xc0, !PT ;  /* 0xfffffff71b1b7812 */ /* 0x000fd600078ec0ff */
[----:B------:R-:W0:Y:S01]  /*e320*/  @P2 LDC R7, c[0x0][0x434] ;  /* 0x00010d00ff072b82 */ /* 0x000e220000000800 */
[----:B------:R-:W-:Y:S01]  /*e330*/  @P2 LOP3.LUT R27, R27, 0x8, RZ, 0xfc, !PT ;  /* 0x000000081b1b2812 */ /* 0x000fe200078efcff */
[----:B-1----:R-:W-:-:S06]  /*e340*/  IMAD.SHL.U32 R21, R21, 0x10, RZ ;  /* 0x0000001015157824 */ /* 0x002fcc00078e00ff */
[----:B------:R-:W1:Y:S01]  /*e350*/  @P2 LDC R5, c[0x0][0x438] ;  /* 0x00010e00ff052b82 */ /* 0x000e620000000800 */
[----:B---3--:R-:W-:Y:S02]  /*e360*/  LOP3.LUT R20, R20, 0x7f, RZ, 0xc0, !PT ;  /* 0x0000007f14147812 */ /* 0x008fe400078ec0ff */
        /* <DEDUP_REMOVED lines=12> */
[----:B----4-:R-:W0:Y:S02]  /*e430*/  @!P0 LDC.64 R2, c[0x0][0x428] ;  /* 0x00010a00ff028b82 */ /* 0x010e240000000a00 */
[----:B------:R-:W-:Y:S01]  /*e440*/  IMAD.MOV R5, RZ, RZ, -R4 ;  /* 0x000000ffff057224 */ /* 0x000fe200078e0a04 */
[----:B------:R-:W-:-:S03]  /*e450*/  SHF.R.S32.HI R37, RZ, 0x1f, R32 ;  /* 0x0000001fff257819 */ /* 0x000fc60000011420 */
[----:B------:R-:W-:Y:S01]  /*e460*/  IMAD R0, R10, R5, R0 ;  /* 0x000000050a007224 */ /* 0x000fe200078e0200 */
[--C-:B------:R-:W-:Y:S01]  /*e470*/  @!P0 SHF.R.S32.HI R5, RZ, 0x1f, R4.reuse ;  /* 0x0000001fff058819 */ /* 0x100fe20000011404 */
[-C--:B0-----:R-:W-:Y:S02]  /*e480*/  @!P0 IMAD R6, R37, R2.reuse, RZ ;  /* 0x0000000225068224 */ /* 0x081fe400078e02ff */
[----:B------:R-:W-:-:S04]  /*e490*/  @!P0 IMAD.WIDE.U32 R4, R32, R2, R4 ;  /* 0x0000000220048225 */ /* 0x000fc800078e0004 */
[----:B------:R-:W-:Y:S02]  /*e4a0*/  @!P0 IMAD R6, R32, R3, R6 ;  /* 0x0000000320068224 */ /* 0x000fe400078e0206 */
[----:B------:R-:W0:Y:S01]  /*e4b0*/  @!P0 LDC.64 R2, c[0x0][0x418] ;  /* 0x00010600ff028b82 */ /* 0x000e220000000a00 */
[----:B------:R-:W-:Y:S02]  /*e4c0*/  IMAD.U32 R7, RZ, RZ, UR36 ;  /* 0x00000024ff077e24 */ /* 0x000fe4000f8e00ff */
[----:B------:R-:W-:-:S03]  /*e4d0*/  @!P0 IMAD.IADD R6, R5, 0x1, R6 ;  /* 0x0000000105068824 */ /* 0x000fc600078e0206 */
        /* <DEDUP_REMOVED lines=13> */
.L_x_2761:
[----:B------:R-:W-:Y:S01]  /*e5b0*/  LOP3.LUT R24, R18, 0xffff, RZ, 0xc0, !PT ;  /* 0x0000ffff12187812 */ /* 0x000fe200078ec0ff */
[----:B------:R-:W-:Y:S06]  /*e5c0*/  @!P2 BRA `(.L_x_2694) ;  /* 0x000000000004a947 */ /* 0x000fec0003800000 */
[----:B------:R-:W-:Y:S01]  /*e5d0*/  BPT.TRAP 0x1 ;  /* 0x000000040000795c */ /* 0x000fe20000300000 */
.L_x_2694:
        /* <DEDUP_REMOVED lines=23> */
.L_x_2762:
[----:B------:R-:W-:Y:S05]  /*e750*/  BSYNC B0 ;  /* 0x0000000000007941 */ /* 0x000fea0003800000 */
.L_x_2695:
        /* <DEDUP_REMOVED lines=105> */
.L_x_2780:
        /* <DEDUP_REMOVED lines=11> */
.L_x_2698:
        /* <DEDUP_REMOVED lines=11> */
.L_x_2699:
[----:B0-----:R0:W5:Y:S01]  /*ef50*/  LDL.LU R4, [R1+0xc] ;  /* 0x00000c0001047983 */ /* 0x0011620000300800 */
[----:B------:R0:W-:Y:S03]  /*ef60*/  SYNCS.ARRIVE.TRANS64.A1T0 RZ, [R7+URZ+0x28830], RZ ;  /* 0x028830ff07ff79a7 */ /* 0x0001e6000810003f */
[----:B-1----:R0:W5:Y:S02]  /*ef70*/  LDL.LU R3, [R1+0x4] ;  /* 0x0000040001037983 */ /* 0x0021640000300800 */
[----:B------:R-:W-:Y:S05]  /*ef80*/  WARPSYNC.ALL ;  /* 0x0000000000007948 */ /* 0x000fea0003800000 */
[----:B------:R-:W-:Y:S01]  /*ef90*/  ULDC.64 UR4, c[0x0][0x298] ;  /* 0x0000a60000047ab9 */ /* 0x000fe20000000a00 */
[----:B------:R-:W-:Y:S01]  /*efa0*/  BAR.SYNC.DEFER_BLOCKING 0x8, 0x180 ;  /* 0x0206000000007b1d */ /* 0x000fe20000010000 */
[----:B------:R-:W-:Y:S01]  /*efb0*/  LOP3.LUT P0, RZ, R27, 0x10, RZ, 0xc0, !PT ;  /* 0x000000101bff7812 */ /* 0x000fe2000780c0ff */
[----:B------:R-:W-:-:S03]  /*efc0*/  VIADD R2, R22, 0x10400 ;  /* 0x0001040016027836 */ /* 0x000fc60000000000 */
[----:B------:R-:W-:Y:S01]  /*efd0*/  SEL R31, R31, RZ, !P0 ;  /* 0x000000ff1f1f7207 */ /* 0x000fe20004000000 */
[----:B------:R-:W-:Y:S01]  /*efe0*/  BSSY B6, `(.L_x_2700) ;  /* 0x000001c000067945 */ /* 0x000fe20003800000 */
[----:B-----5:R-:W-:Y:S02]  /*eff0*/  SEL R4, R4, RZ, !P0 ;  /* 0x000000ff04047207 */ /* 0x020fe40004000000 */
[----:B------:R-:W-:Y:S02]  /*f000*/  LOP3.LUT P0, RZ, R2, 0x3ff, RZ, 0xc0, !PT ;  /* 0x000003ff02ff7812 */ /* 0x000fe4000780c0ff */
[----:B------:R-:W-:Y:S01]  /*f010*/  SHF.R.S32.HI R0, RZ, 0x1f, R3 ;  /* 0x0000001fff007819 */ /* 0x000fe20000011403 */
[----:B------:R1:W-:Y:S04]  /*f020*/  STL [R1+0xc], R4 ;  /* 0x00000c0401007387 */ /* 0x0003e80000100800 */
[----:B------:R-:W-:-:S04]  /*f030*/  IMAD R0, R0, UR4, RZ ;  /* 0x0000000400007c24 */ /* 0x000fc8000f8e02ff */
[C---:B------:R-:W-:Y:S02]  /*f040*/  IMAD R0, R3.reuse, UR5, R0 ;  /* 0x0000000503007c24 */ /* 0x040fe4000f8e0200 */
[----:B------:R-:W-:-:S04]  /*f050*/  IMAD.WIDE.U32 R2, R3, UR4, RZ ;  /* 0x0000000403027c25 */ /* 0x000fc8000f8e00ff */
[----:B------:R-:W-:Y:S01]  /*f060*/  IMAD.IADD R0, R3, 0x1, R0 ;  /* 0x0000000103007824 */ /* 0x000fe200078e0200 */
[----:B------:R1:W-:Y:S04]  /*f070*/  STL.64 [R1+0x10], R2 ;  /* 0x0000100201007387 */ /* 0x0003e80000100a00 */
[----:B------:R1:W-:Y:S01]  /*f080*/  STL [R1+0x4], R0 ;  /* 0x0000040001007387 */ /* 0x0003e20000100800 */
[----:B------:R-:W-:Y:S05]  /*f090*/  @!P0 BRA `(.L_x_2701) ;  /* 0x0000000000408947 */ /* 0x000fea0003800000 */
[----:B-1----:R-:W-:Y:S01]  /*f0a0*/  MOV R2, 0x0 ;  /* 0x0000000000027802 */ /* 0x002fe20000000f00 */
[----:B------:R-:W-:Y:S01]  /*f0b0*/  ULDC.64 UR4, c[0x4][0x80] ;  /* 0x0100200000047ab9 */ /* 0x000fe20000000a00 */
[----:B------:R-:W-:Y:S01]  /*f0c0*/  ULDC.64 UR6, c[0x4][0x88] ;  /* 0x0100220000067ab9 */ /* 0x000fe20000000a00 */
[----:B------:R-:W-:Y:S01]  /*f0d0*/  ULDC.64 UR8, c[0x4][0x20] ;  /* 0x0100080000087ab9 */ /* 0x000fe20000000a00 */
[----:B------:R-:W-:Y:S02]  /*f0e0*/  IMAD.U32 R4, RZ, RZ, UR4 ;  /* 0x00000004ff047e24 */ /* 0x000fe4000f8e00ff */
[----:B------:R-:W1:Y:S01]  /*f0f0*/  LDC.64 R2, c[0x4][R2] ;  /* 0x0100000002027b82 */ /* 0x000e620000000a00 */
[----:B------:R-:W-:Y:S02]  /*f100*/  IMAD.U32 R5, RZ, RZ, UR5 ;  /* 0x00000005ff057e24 */ /* 0x000fe4000f8e00ff */
[----:B------:R-:W-:Y:S02]  /*f110*/  IMAD.U32 R6, RZ, RZ, UR6 ;  /* 0x00000006ff067e24 */ /* 0x000fe4000f8e00ff */
[----:B0-----:R-:W-:-:S02]  /*f120*/  IMAD.U32 R7, RZ, RZ, UR7 ;  /* 0x00000007ff077e24 */ /* 0x001fc4000f8e00ff */
[----:B------:R-:W-:Y:S02]  /*f130*/  IMAD.U32 R10, RZ, RZ, UR8 ;  /* 0x00000008ff0a7e24 */ /* 0x000fe4000f8e00ff */
[----:B------:R-:W-:Y:S02]  /*f140*/  IMAD.U32 R11, RZ, RZ, UR9 ;  /* 0x00000009ff0b7e24 */ /* 0x000fe4000f8e00ff */
[----:B------:R-:W-:Y:S02]  /*f150*/  IMAD.MOV.U32 R8, RZ, RZ, 0x70 ;  /* 0x00000070ff087424 */ /* 0x000fe400078e00ff */
[----:B------:R-:W-:Y:S02]  /*f160*/  IMAD.MOV.U32 R12, RZ, RZ, 0x1 ;  /* 0x00000001ff0c7424 */ /* 0x000fe400078e00ff */
[----:B------:R-:W-:-:S07]  /*f170*/  IMAD.MOV.U32 R13, RZ, RZ, RZ ;  /* 0x000000ffff0d7224 */ /* 0x000fce00078e00ff */
[----:B------:R-:W-:-:S07]  /*f180*/  LEPC R20, `(.L_x_2701) ;  /* 0x000000001014794e */ /* 0x000fce0000000000 */
[----:B-1----:R-:W-:Y:S05]  /*f190*/  CALL.ABS.NOINC R2 ;  /* 0x0000000002007343 */ /* 0x002fea0003c00000 */
.L_x_2701:
[----:B------:R-:W-:Y:S05]  /*f1a0*/  BSYNC B6 ;  /* 0x0000000000067941 */ /* 0x000fea0003800000 */
.L_x_2700:
[----:B------:R-:W2:Y:S01]  /*f1b0*/  LDL.LU R21, [R1+0xc] ;  /* 0x00000c0001157983 */ /* 0x000ea20000300800 */
[----:B-1----:R-:W1:Y:S01]  /*f1c0*/  LDC R4, c[0x0][0x448] ;  /* 0x00011200ff047b82 */ /* 0x002e620000000800 */
[----:B------:R-:W-:Y:S01]  /*f1d0*/  ULDC.64 UR6, c[0x0][0x2e0] ;  /* 0x0000b80000067ab9 */ /* 0x000fe20000000a00 */
[----:B------:R-:W-:Y:S01]  /*f1e0*/  ULDC.64 UR4, c[0x0][0x2d8] ;  /* 0x0000b60000047ab9 */ /* 0x000fe20000000a00 */
[----:B------:R-:W3:Y:S04]  /*f1f0*/  LDL.LU R20, [R1+0x4] ;  /* 0x0000040001147983 */ /* 0x000ee80000300800 */
[----:B------:R-:W3:Y:S04]  /*f200*/  LDL.LU.64 R2, [R1+0x10] ;  /* 0x0000100001027983 */ /* 0x000ee80000300a00 */
[----:B------:R4:W5:Y:S04]  /*f210*/  LDL R10, [R1+0x8] ;  /* 0x00000800010a7983 */ /* 0x0009680000100800 */
[----:B------:R4:W5:Y:S01]  /*f220*/  LDL R8, [R1] ;  /* 0x0000000001087983 */ /* 0x0009620000100800 */
[----:B-1----:R-:W-:-:S13]  /*f230*/  ISETP.NE.AND P6, PT, R4, 0x1, PT ;  /* 0x000000010400780c */ /* 0x002fda0003fc5270 */
[----:B------:R-:W1:Y:S08]  /*f240*/  @P6 LDC R5, c[0x0][0x44c] ;  /* 0x00011300ff056b82 */ /* 0x000e700000000800 */
[----:B------:R-:W0:Y:S01]  /*f250*/  @P6 LDC R4, c[0x0][0x450] ;  /* 0x00011400ff046b82 */ /* 0x000e220000000800 */
[----:B--2---:R-:W-:Y:S02]  /*f260*/  IMAD R0, R21, UR6, RZ ;  /* 0x0000000615007c24 */ /* 0x004fe4000f8e02ff */
[----:B------:R-:W2:Y:S02]  /*f270*/  S2R R21, SR_TID.X ;  /* 0x0000000000157919 */ /* 0x000ea40000002100 */
[----:B------:R-:W-:-:S02]  /*f280*/  IMAD R0, R31, UR7, R0 ;  /* 0x000000071f007c24 */ /* 0x000fc4000f8e0200 */
[----:B---3--:R-:W-:Y:S02]  /*f290*/  IMAD.MOV.U32 R3, RZ, RZ, R20 ;  /* 0x000000ffff037224 */ /* 0x008fe400078e0014 */
[----:B------:R-:W3:Y:S01]  /*f2a0*/  S2R R20, SR_TID.X ;  /* 0x0000000000147919 */ /* 0x000ee20000002100 */
[----:B------:R-:W-:-:S04]  /*f2b0*/  IMAD.WIDE.U32 R2, R24, UR4, R2 ;  /* 0x0000000418027c25 */ /* 0x000fc8000f8e0002 */
[----:B------:R-:W-:Y:S01]  /*f2c0*/  IMAD R3, R24, UR5, R3 ;  /* 0x0000000518037c24 */ /* 0x000fe2000f8e0203 */
[----:B------:R-:W-:Y:S01]  /*f2d0*/  ULDC.64 UR4, c[0x0][0x2d0] ;  /* 0x0000b40000047ab9 */ /* 0x000fe20000000a00 */
[----:B------:R-:W-:-:S04]  /*f2e0*/  IMAD.WIDE.U32 R2, R31, UR6, R2 ;  /* 0x000000061f027c25 */ /* 0x000fc8000f8e0002 */
[----:B------:R-:W-:Y:S02]  /*f2f0*/  IMAD.IADD R3, R3, 0x1, R0 ;  /* 0x0000000103037824 */ /* 0x000fe400078e0200 */
[----:B--2---:R-:W-:-:S05]  /*f300*/  IMAD.SHL.U32 R21, R21, 0x10, RZ ;  /* 0x0000001015157824 */ /* 0x004fca00078e00ff */
[----:B------:R-:W-:Y:S02]  /*f310*/  LOP3.LUT R21, R21, 0x70, RZ, 0xc0, !PT ;  /* 0x0000007015157812 */ /* 0x000fe400078ec0ff */
[----:B---3--:R-:W-:-:S04]  /*f320*/  LOP3.LUT R20, R20, 0x7f, RZ, 0xc0, !PT ;  /* 0x0000007f14147812 */ /* 0x008fc800078ec0ff */
[----:B------:R-:W-:-:S04]  /*f330*/  SHF.R.U32.HI R20, RZ, 0x3, R20 ;  /* 0x00000003ff147819 */ /* 0x000fc80000011614 */
[----:B------:R-:W-:-:S05]  /*f340*/  LOP3.LUT R20, R20, R21, RZ, 0xfc, !PT ;  /* 0x0000001514147212 */ /* 0x000fca00078efcff */
[----:B------:R-:W-:-:S04]  /*f350*/  IMAD R0, R17, 0x80, R20 ;  /* 0x0000008011007824 */ /* 0x000fc800078e0214 */
[----:B-1----:R-:W-:-:S04]  /*f360*/  @P6 IMAD.HI.U32 R5, R0, R5, RZ ;  /* 0x0000000500056227 */ /* 0x002fc800078e00ff */
[----:B------:R-:W-:Y:S01]  /*f370*/  IMAD.MOV.U32 R6, RZ, RZ, R0 ;  /* 0x000000ffff067224 */ /* 0x000fe200078e0000 */
[----:B0-----:R-:W-:Y:S02]  /*f380*/  @P6 SHF.R.U32.HI R6, RZ, R4, R5 ;  /* 0x00000004ff066219 */ /* 0x001fe40000011605 */
[----:B------:R-:W0:Y:S03]  /*f390*/  LDC R5, c[0x0][0x448] ;  /* 0x00011200ff057b82 */ /* 0x000e260000000800 */
[----:B------:R-:W-:Y:S01]  /*f3a0*/  IMAD.MOV R4, RZ, RZ, -R6 ;  /* 0x000000ffff047224 */ /* 0x000fe200078e0a06 */
[----:B------:R-:W1:Y:S01]  /*f3b0*/  S2R R20, SR_TID.X ;  /* 0x0000000000147919 */ /* 0x000e620000002100 */
[----:B------:R-:W-:-:S04]  /*f3c0*/  IMAD.WIDE.U32 R2, R6, UR4, R2 ;  /* 0x0000000406027c25 */ /* 0x000fc8000f8e0002 */
[----:B0-----:R-:W-:Y:S01]  /*f3d0*/  IMAD R0, R5, R4, R0 ;  /* 0x0000000405007224 */ /* 0x001fe200078e0200 */
[----:B------:R-:W-:-:S05]  /*f3e0*/  SHF.R.S32.HI R4, RZ, 0x1f, R6 ;  /* 0x0000001fff047819 */ /* 0x000fca0000011406 */
        /* <DEDUP_REMOVED lines=16> */
[----:B-1----:R-:W-:-:S04]  /*f4f0*/  LOP3.LUT R20, R20, 0x7f, RZ, 0xc0, !PT ;  /* 0x0000007f14147812 */ /* 0x002fc800078ec0ff */
[----:B------:R-:W-:Y:S01]  /*f500*/  SHF.R.U32.HI R9, RZ, 0x3, R20 ;  /* 0x00000003ff097819 */ /* 0x000fe20000011614 */
[----:B----4-:R-:W-:Y:S06]  /*f510*/  BRA.DIV UR4, `(.L_x_2702) ;  /* 0x0000004204847947 */ /* 0x010fec000b800000 */
[----:B------:R-:W0:Y:S01]  /*f520*/  SHFL.IDX PT, R14, R0, RZ, 0x181f ;  /* 0x00181fff000e7589 */ /* 0x000e2200000e0000 */
[----:B-----5:R-:W-:Y:S02]  /*f530*/  IMAD R5, R10, R5, RZ ;  /* 0x000000050a057224 */ /* 0x020fe400078e02ff */
[----:B------:R-:W-:Y:S01]  /*f540*/  IMAD R17, R17, 0x80, R9 ;  /* 0x0000008011117824 */ /* 0x000fe200078e0209 */
        /* <DEDUP_REMOVED lines=69> */
.L_x_2797:
        /* <DEDUP_REMOVED lines=11> */
.L_x_2704:
[----:B------:R-:W-:Y:S05]  /*fa50*/  BSYNC B0 ;  /* 0x0000000000007941 */ /* 0x000fea0003800000 */
.L_x_2703:
[----:B------:R-:W-:Y:S01]  /*fa60*/  NOP ;  /* 0x0000000000007918 */ /* 0x000fe20000000000 */
[----:B------:R-:W-:-:S13]  /*fa70*/  PLOP3.LUT P0, PT, PT, PT, PT, 0x80, 0x0 ;  /* 0x000000000000781c */ /* 0x000fda0003f0f070 */
.L_x_2705:
        /* <DEDUP_REMOVED lines=21> */
.L_x_2798:
[----:B------:R-:W-:Y:S05]  /*fbd0*/  BSYNC B0 ;  /* 0x0000000000007941 */ /* 0x000fea0003800000 */
.L_x_2706:
        /* <DEDUP_REMOVED lines=8> */
.L_x_2722:
[----:B0-----:R-:W0:Y:S01]  /*fc60*/  S2R R3, SR_TID.X ;  /* 0x0000000000037919 */ /* 0x001e220000002100 */
[----:B------:R-:W1:Y:S01]  /*fc70*/  LDC R4, c[0x0][0x430] ;  /* 0x00010c00ff047b82 */ /* 0x000e620000000800 */
[----:B------:R-:W-:Y:S05]  /*fc80*/  YIELD ;  /* 0x0000000000007946 */ /* 0x000fea0003800000 */
[----:B------:R-:W-:Y:S01]  /*fc90*/  ULDC.64 UR4, c[0x0][0x428] ;  /* 0x00010a0000047ab9 */ /* 0x000fe20000000a00 */
[----:B------:R-:W-:Y:S01]  /*fca0*/  VIADD R25, R10, 0x1 ;  /* 0x000000010a197836 */ /* 0x000fe20000000000 */
[----:B-1----:R-:W-:Y:S02]  /*fcb0*/  ISETP.NE.AND P0, PT, R4, 0x1, PT ;  /* 0x000000010400780c */ /* 0x002fe40003f05270 */
[C---:B0-----:R-:W-:Y:S01]  /*fcc0*/  LOP3.LUT R0, R3.reuse, 0x7f, RZ, 0xc0, !PT ;  /* 0x0000007f03007812 */ /* 0x041fe200078ec0ff */
[----:B------:R-:W-:-:S03]  /*fcd0*/  IMAD.SHL.U32 R4, R3, 0x10, RZ ;  /* 0x0000001003047824 */ /* 0x000fc600078e00ff */
[----:B------:R-:W-:-:S07]  /*fce0*/  SHF.R.U32.HI R5, RZ, 0x3, R0 ;  /* 0x00000003ff057819 */ /* 0x000fce0000011600 */
[----:B------:R-:W0:Y:S01]  /*fcf0*/  @P0 LDC R0, c[0x0][0x434] ;  /* 0x00010d00ff000b82 */ /* 0x000e220000000800 */
[----:B------:R-:W-:Y:S01]  /*fd00*/  LOP3.LUT R4, R4, 0x70, RZ, 0xc0, !PT ;  /* 0x0000007004047812 */ /* 0x000fe200078ec0ff */
[----:B------:R-:W-:Y:S02]  /*fd10*/  IMAD R7, R6, 0x80, R5 ;  /* 0x0000008006077824 */ /* 0x000fe400078e0205 */
[----:B------:R-:W-:-:S04]  /*fd20*/  IMAD R5, R37, UR4, RZ ;  /* 0x0000000425057c24 */ /* 0x000fc8000f8e02ff */
[----:B------:R-:W1:Y:S01]  /*fd30*/  @P0 LDC R3, c[0x0][0x438] ;  /* 0x00010e00ff030b82 */ /* 0x000e620000000800 */
[----:B------:R-:W-:Y:S01]  /*fd40*/  IADD3 R7, R4, R7, R36 ;  /* 0x0000000704077210 */ /* 0x000fe20007ffe024 */
[----:B------:R-:W-:-:S04]  /*fd50*/  IMAD R5, R32, UR5, R5 ;  /* 0x0000000520057c24 */ /* 0x000fc8000f8e0205 */
[----:B------:R-:W-:Y:S02]  /*fd60*/  IMAD.MOV.U32 R8, RZ, RZ, R7 ;  /* 0x000000ffff087224 */ /* 0x000fe400078e0007 */
[----:B0-----:R-:W-:-:S05]  /*fd70*/  @P0 IMAD.HI.U32 R0, R7, R0, RZ ;  /* 0x0000000007000227 */ /* 0x001fca00078e00ff */
[----:B-1----:R-:W-:-:S04]  /*fd80*/  @P0 SHF.R.U32.HI R8, RZ, R3, R0 ;  /* 0x00000003ff080219 */ /* 0x002fc80000011600 */
[--C-:B------:R-:W-:Y:S01]  /*fd90*/  SHF.R.S32.HI R3, RZ, 0x1f, R8.reuse ;  /* 0x0000001fff037819 */ /* 0x100fe20000011408 */
[----:B------:R-:W-:-:S04]  /*fda0*/  IMAD.MOV.U32 R2, RZ, RZ, R8 ;  /* 0x000000ffff027224 */ /* 0x000fc800078e0008 */
[----:B------:R-:W-:Y:S01]  /*fdb0*/  IMAD.WIDE.U32 R2, R32, UR4, R2 ;  /* 0x0000000420027c25 */ /* 0x000fe2000f8e0002 */
[----:B------:R-:W-:-:S03]  /*fdc0*/  ULDC.64 UR4, c[0x0][0x418] ;  /* 0x0001060000047ab9 */ /* 0x000fc60000000a00 */
[----:B------:R-:W-:Y:S01]  /*fdd0*/  IMAD.IADD R3, R5, 0x1, R3 ;  /* 0x0000000105037824 */ /* 0x000fe200078e0203 */
[C---:B------:R-:W-:Y:S01]  /*fde0*/  LEA R4, P0, R2.reuse, UR4, 0x2 ;  /* 0x0000000402047c11 */ /* 0x040fe2000f8010ff */
[----:B------:R-:W-:Y:S01]  /*fdf0*/  IMAD.U32 R9, RZ, RZ, UR36 ;  /* 0x00000024ff097e24 */ /* 0x000fe2000f8e00ff */
[----:B------:R-:W-:Y:S02]  /*fe00*/  ULDC UR4, c[0x0][0x430] ;  /* 0x00010c0000047ab9 */ /* 0x000fe40000000800 */
[----:B------:R-:W-:Y:S02]  /*fe10*/  LEA.HI.X R5, R2, UR5, R3, 0x2, P0 ;  /* 0x0000000502057c11 */ /* 0x000fe400080f1403 */
[----:B------:R-:W-:Y:S01]  /*fe20*/  ISETP.NE.AND P3, PT, R9, 0x3, PT ;  /* 0x000000030900780c */ /* 0x000fe20003f65270 */
[----:B------:R-:W-:Y:S01]  /*fe30*/  IMAD.MOV R2, RZ, RZ, -R8 ;  /* 0x000000ffff027224 */ /* 0x000fe200078e0a08 */
[C---:B------:R-:W-:Y:S01]  /*fe40*/  ISETP.NE.AND P0, PT, R25.reuse, 0x2, PT ;  /* 0x000000021900780c */ /* 0x040fe20003f05270 */
[----:B------:R0:W3:Y:S03]  /*fe50*/  LDG.E R0, desc[UR56][R4.64] ;  /* 0x0000003804007981 */ /* 0x0000e6000c1e1900 */
[----:B------:R-:W-:Y:S01]  /*fe60*/  SEL R28, RZ, 0x1, P0 ;  /* 0x00000001ff1c7807 */ /* 0x000fe20000000000 */
[----:B------:R-:W-:Y:S01]  /*fe70*/  IMAD.MOV.U32 R26, RZ, RZ, R6 ;  /* 0x000000ffff1a7224 */ /* 0x000fe200078e0006 */
[----:B------:R-:W-:-:S02]  /*fe80*/  SEL R25, R25, RZ, P0 ;  /* 0x000000ff19197207 */ /* 0x000fc40000000000 */
[----:B------:R-:W-:Y:S01]  /*fe90*/  LOP3.LUT R28, R17, R28, RZ, 0x3c, !PT ;  /* 0x0000001c111c7212 */ /* 0x000fe200078e3cff */
[----:B0-----:R-:W-:Y:S01]  /*fea0*/  IMAD R4, R2, UR4, R7 ;  /* 0x0000000402047c24 */ /* 0x001fe2000f8e0207 */
[----:B---3--:R-:W-:Y:S01]  /*feb0*/  SHF.R.S32.HI R21, RZ, 0x1f, R0 ;  /* 0x0000001fff157819 */ /* 0x008fe20000011400 */
[----:B------:R-:W-:Y:S06]  /*fec0*/  @!P3 BRA `(.L_x_2710) ;  /* 0x000000000004b947 */ /* 0x000fec0003800000 */
[----:B------:R-:W-:Y:S01]  /*fed0*/  BPT.TRAP 0x1 ;  /* 0x000000040000795c */ /* 0x000fe20000300000 */
.L_x_2710:
[----:B------:R-:W-:Y:S01]  /*fee0*/  IMAD R6, R25, 0x8, R22 ;  /* 0x0000000819067824 */ /* 0x000fe200078e0216 */
[----:B------:R-:W-:Y:S01]  /*fef0*/  SHF.L.U32 R3, R28, 0x1f, RZ ;  /* 0x0000001f1c037819 */ /* 0x000fe200000006ff */
[----:B------:R-:W-:Y:S03]  /*ff00*/  BSSY B1, `(.L_x_2711) ;  /* 0x0000003000017945 */ /* 0x000fe60003800000 */
[----:B------:R-:W0:Y:S02]  /*ff10*/  SYNCS.PHASECHK.TRANS64.TRYWAIT P0, [R6+URZ+0x28840], R3 ;  /* 0x02884003060075a7 */ /* 0x000e24000800017f */
[----:B0-----:R-:W-:Y:S05]  /*ff20*/  @!P0 BRA `(.L_x_2712) ;  /* 0x0000004000948947 */ /* 0x001fea0003800000 */
.L_x_2799:
[----:B------:R-:W-:Y:S05]  /*ff30*/  BSYNC B1 ;  /* 0x0000000000017941 */ /* 0x000fea0003800000 */
.L_x_2711:
        /* <DEDUP_REMOVED lines=69> */
.L_x_2817:
        /* <DEDUP_REMOVED lines=9> */
.L_x_2714:
        /* <DEDUP_REMOVED lines=11> */
.L_x_2715:
[----:B------:R1:W-:Y:S01]  /*104d0*/  SYNCS.ARRIVE.TRANS64.A1T0 RZ, [R6+URZ+0x28830], RZ ;  /* 0x028830ff06ff79a7 */ /* 0x0003e2000810003f */
[----:B------:R-:W-:Y:S05]  /*104e0*/  @!P4 BRA `(.L_x_2716) ;  /* 0x000000000004c947 */ /* 0x000fea0003800000 */
[----:B------:R-:W-:Y:S01]  /*104f0*/  BPT.TRAP 0x1 ;  /* 0x000000040000795c */ /* 0x000fe20000300000 */
.L_x_2716:
[----:B------:R-:W-:Y:S01]  /*10500*/  SHF.L.U32 R2, R17, 0x1f, RZ ;  /* 0x0000001f11027819 */ /* 0x000fe200000006ff */
[----:B-1----:R-:W-:Y:S01]  /*10510*/  IMAD R6, R10, 0x8, R22 ;  /* 0x000000080a067824 */ /* 0x002fe200078e0216 */
[----:B------:R-:W-:Y:S01]  /*10520*/  BSSY B1, `(.L_x_2717) ;  /* 0x0000004000017945 */ /* 0x000fe20003800000 */
[----:B0-----:R-:W-:Y:S02]  /*10530*/  IMAD R8, R31, -0x80, R34 ;  /* 0xffffff801f087824 */ /* 0x001fe400078e0222 */
[----:B------:R-:W0:Y:S02]  /*10540*/  SYNCS.PHASECHK.TRANS64.TRYWAIT P0, [R6+URZ+0x28860], R2 ;  /* 0x02886002060075a7 */ /* 0x000e24000800017f */
[----:B0-----:R-:W-:Y:S05]  /*10550*/  @!P0 BRA `(.L_x_2718) ;  /* 0x0000004400688947 */ /* 0x001fea0003800000 */
.L_x_2818:
[----:B------:R-:W-:Y:S05]  /*10560*/  BSYNC B1 ;  /* 0x0000000000017941 */ /* 0x000fea0003800000 */
.L_x_2717:
[----:B------:R-:W1:Y:S01]  /*10570*/  S2R R3, SR_TID.X ;  /* 0x0000000000037919 */ /* 0x000e620000002100 */
[----:B------:R-:W-:Y:S01]  /*10580*/  UMOV UR4, 0xffffffff ;  /* 0xffffffff00047882 */ /* 0x000fe20000000000 */
[----:B------:R-:W-:Y:S01]  /*10590*/  IMAD R7, R10, 0x4000, R33 ;  /* 0x000040000a077824 */ /* 0x000fe200078e0221 */
[----:B-1----:R-:W-:-:S04]  /*105a0*/  LOP3.LUT R3, R3, 0x7f, RZ, 0xc0, !PT ;  /* 0x0000007f03037812 */ /* 0x002fc800078ec0ff */
[----:B------:R-:W-:-:S05]  /*105b0*/  SHF.R.U32.HI R3, RZ, 0x3, R3 ;  /* 0x00000003ff037819 */ /* 0x000fca0000011603 */
[----:B------:R-:W-:Y:S01]  /*105c0*/  IMAD.IADD R8, R8, 0x1, -R3 ;  /* 0x0000000108087824 */ /* 0x000fe200078e0a03 */
[----:B------:R-:W-:Y:S06]  /*105d0*/  BRA.DIV UR4, `(.L_x_2719) ;  /* 0x00000046045c7947 */ /* 0x000fec000b800000 */
[----:B0-----:R-:W0:Y:S01]  /*105e0*/  SHFL.IDX PT, R2, R18, RZ, 0x181f ;  /* 0x00181fff12027589 */ /* 0x001e2200000e0000 */
        /* <DEDUP_REMOVED lines=58> */
.L_x_2836:
        /* <DEDUP_REMOVED lines=27> */
.L_x_2720:
        /* <DEDUP_REMOVED lines=11> */
.L_x_2721:
[C---:B------:R-:W-:Y:S01]  /*10bf0*/  ISETP.GT.AND P0, PT, R26.reuse, R35, PT ;  /* 0x000000231a00720c */ /* 0x040fe20003f04270 */
[----:B------:R0:W-:Y:S01]  /*10c00*/  SYNCS.ARRIVE.TRANS64.A1T0 RZ, [R6+URZ+0x28850], RZ ;  /* 0x028850ff06ff79a7 */ /* 0x0001e2000810003f */
[----:B------:R-:W-:Y:S02]  /*10c10*/  IMAD.MOV.U32 R17, RZ, RZ, R28 ;  /* 0x000000ffff117224 */ /* 0x000fe400078e001c */
[----:B------:R-:W-:Y:S02]  /*10c20*/  IMAD.MOV.U32 R10, RZ, RZ, R25 ;  /* 0x000000ffff0a7224 */ /* 0x000fe400078e0019 */
[----:B------:R-:W-:Y:S02]  /*10c30*/  IMAD.MOV.U32 R31, RZ, RZ, R26 ;  /* 0x000000ffff1f7224 */ /* 0x000fe400078e001a */
[----:B0-----:R-:W-:-:S05]  /*10c40*/  VIADD R6, R26, 0xffffffff ;  /* 0xffffffff1a067836 */ /* 0x001fca0000000000 */
[----:B------:R-:W-:Y:S05]  /*10c50*/  @P0 BRA `(.L_x_2722) ;  /* 0xfffffff000000947 */ /* 0x000fea000383ffff */
.L_x_2709:
[----:B------:R-:W-:Y:S05]  /*10c60*/  BSYNC B0 ;  /* 0x0000000000007941 */ /* 0x000fea0003800000 */
.L_x_2708:
        /* <DEDUP_REMOVED lines=17> */
.L_x_2724:
[----:B------:R-:W-:Y:S05]  /*10d80*/  BSYNC B0 ;  /* 0x0000000000007941 */ /* 0x000fea0003800000 */
.L_x_2723:
[----:B------:R-:W-:-:S05]  /*10d90*/  IMAD.U32 R0, RZ, RZ, UR36 ;  /* 0x00000024ff007e24 */ /* 0x000fca000f8e00ff */
[----:B------:R-:W-:-:S13]  /*10da0*/  ISETP.NE.AND P0, PT, R0, 0x3, PT ;  /* 0x000000030000780c */ /* 0x000fda0003f05270 */
[----:B------:R-:W-:Y:S05]  /*10db0*/  @!P0 BRA `(.L_x_2725) ;  /* 0x0000000000048947 */ /* 0x000fea0003800000 */
[----:B------:R-:W-:Y:S01]  /*10dc0*/  BPT.TRAP 0x1 ;  /* 0x000000040000795c */ /* 0x000fe20000300000 */
.L_x_2725:
[----:B------:R-:W-:Y:S01]  /*10dd0*/  IMAD R0, R25, 0x8, R22 ;  /* 0x0000000819007824 */ /* 0x000fe200078e0216 */
[----:B0-----:R-:W-:Y:S01]  /*10de0*/  SHF.L.U32 R3, R28, 0x1f, RZ ;  /* 0x0000001f1c037819 */ /* 0x001fe200000006ff */
[----:B------:R-:W-:Y:S01]  /*10df0*/  BSSY B0, `(.L_x_2726) ;  /* 0x0000004000007945 */ /* 0x000fe20003800000 */
[----:B------:R-:W-:Y:S02]  /*10e00*/  IMAD R6, R26, -0x80, R34 ;  /* 0xffffff801a067824 */ /* 0x000fe400078e0222 */
[----:B------:R-:W0:Y:S02]  /*10e10*/  SYNCS.PHASECHK.TRANS64.TRYWAIT P0, [R0+URZ+0x28860], R3 ;  /* 0x02886003000075a7 */ /* 0x000e24000800017f */
[----:B0-----:R-:W-:Y:S05]  /*10e20*/  @!P0 BRA `(.L_x_2727) ;  /* 0x0000004400d08947 */ /* 0x001fea0003800000 */
.L_x_2837:
[----:B------:R-:W-:Y:S05]  /*10e30*/  BSYNC B0 ;  /* 0x0000000000007941 */ /* 0x000fea0003800000 */
.L_x_2726:
        /* <DEDUP_REMOVED lines=70> */
.L_x_2855:
        /* <DEDUP_REMOVED lines=11> */
.L_x_2729:
        /* <DEDUP_REMOVED lines=11> */
.L_x_2730:
[----:B------:R0:W-:Y:S01]  /*11400*/  SYNCS.ARRIVE.TRANS64.A1T0 RZ, [R0+URZ+0x28850], RZ ;  /* 0x028850ff00ff79a7 */ /* 0x0001e2000810003f */
[----:B------:R-:W-:-:S05]  /*11410*/  VIADD R25, R25, 0x1 ;  /* 0x0000000119197836 */ /* 0x000fca0000000000 */
[----:B------:R-:W-:-:S04]  /*11420*/  ISETP.NE.AND P0, PT, R25, 0x2, PT ;  /* 0x000000021900780c */ /* 0x000fc80003f05270 */
[----:B------:R-:W-:Y:S02]  /*11430*/  SEL R3, RZ, 0x1, P0 ;  /* 0x00000001ff037807 */ /* 0x000fe40000000000 */
[----:B------:R-:W-:Y:S02]  /*11440*/  SEL R25, R25, RZ, P0 ;  /* 0x000000ff19197207 */ /* 0x000fe40000000000 */
[----:B0-----:R-:W-:-:S07]  /*11450*/  LOP3.LUT R28, R28, R3, RZ, 0x3c, !PT ;  /* 0x000000031c1c7212 */ /* 0x001fce00078e3cff */
.L_x_2687:
[----:B------:R-:W-:Y:S05]  /*11460*/  BSYNC B7 ;  /* 0x0000000000077941 */ /* 0x000fea0003800000 */
.L_x_2685:
        /* <DEDUP_REMOVED lines=11> */
.L_x_2731:
        /* <DEDUP_REMOVED lines=43> */
.L_x_2865:
[----:B------:R-:W-:Y:S02]  /*117d0*/  ULDC UR4, c[0x0][0xc38] ;  /* 0x00030e0000047ab9 */ /* 0x000fe40000000800 */
[----:B------:R-:W-:-:S04]  /*117e0*/  IMAD.U32 R4, RZ, RZ, UR4 ;  /* 0x00000004ff047e24 */ /* 0x000fc8000f8e00ff */
[----:B-1----:R-:W-:-:S04]  /*117f0*/  IMAD R14, R14, R4, RZ ;  /* 0x000000040e0e7224 */ /* 0x002fc800078e02ff */
[----:B------:R-:W-:-:S05]  /*11800*/  IMAD.IADD R9, R6, 0x1, R14 ;  /* 0x0000000106097824 */ /* 0x000fca00078e020e */
[----:B------:R-:W-:-:S13]  /*11810*/  ISETP.GT.AND P6, PT, R9, R0, PT ;  /* 0x000000000900720c */ /* 0x000fda0003fc4270 */
[----:B------:R-:W-:Y:S05]  /*11820*/  @P6 BRA `(.L_x_2734) ;  /* 0x0000000000a46947 */ /* 0x000fea0003800000 */
.L_x_2737:
        /* <DEDUP_REMOVED lines=35> */
.L_x_2873:
[----:B------:R-:W-:Y:S02]  /*11a60*/  ULDC UR4, c[0x0][0xc38] ;  /* 0x00030e0000047ab9 */ /* 0x000fe40000000800 */
[----:B------:R-:W-:-:S04]  /*11a70*/  IMAD.U32 R4, RZ, RZ, UR4 ;  /* 0x00000004ff047e24 */ /* 0x000fc8000f8e00ff */
[----:B-1----:R-:W-:-:S04]  /*11a80*/  IMAD R14, R14, R4, RZ ;  /* 0x000000040e0e7224 */ /* 0x002fc800078e02ff */
[----:B------:R-:W-:-:S05]  /*11a90*/  IMAD.IADD R9, R14, 0x1, R9 ;  /* 0x000000010e097824 */ /* 0x000fca00078e0209 */
[----:B------:R-:W-:-:S13]  /*11aa0*/  ISETP.GT.AND P6, PT, R9, R0, PT ;  /* 0x000000000900720c */ /* 0x000fda0003fc4270 */
[----:B------:R-:W-:Y:S05]  /*11ab0*/  @!P6 BRA `(.L_x_2737) ;  /* 0xfffffffc005ce947 */ /* 0x000fea000383ffff */
.L_x_2734:
        /* <DEDUP_REMOVED lines=10> */
.L_x_2878:
[----:B------:R-:W-:-:S13]  /*11b60*/  ISETP.NE.AND P0, PT, R3, RZ, PT ;  /* 0x000000ff0300720c */ /* 0x000fda0003f05270 */
[----:B------:R-:W-:Y:S05]  /*11b70*/  @!P0 BRA `(.L_x_2739) ;  /* 0x0000000000108947 */ /* 0x000fea0003800000 */
[----:B------:R-:W-:Y:S01]  /*11b80*/  UMOV UR4, 0xffffffff ;  /* 0xffffffff00047882 */ /* 0x000fe20000000000 */
[----:B-1----:R-:W-:Y:S02]  /*11b90*/  VIADD R12, R12, 0xffffffff ;  /* 0xffffffff0c0c7836 */ /* 0x002fe40000000000 */
[----:B------:R-:W-:Y:S05]  /*11ba0*/  BRA.DIV UR4, `(.L_x_2740) ;  /* 0x0000004e04507947 */ /* 0x000fea000b800000 */
[----:B------:R4:W1:Y:S02]  /*11bb0*/  SHFL.IDX PT, R7, R2, R12, 0x1f ;  /* 0x00001f0c02077589 */ /* 0x00086400000e0000 */
.L_x_2739:
        /* <DEDUP_REMOVED lines=59> */
.L_x_2741:
        /* <DEDUP_REMOVED lines=37> */
[----:B0-----:R-:W-:-:S06]  /*121c0*/  VIADD R3, R8, 0xffffffe ;  /* 0x0ffffffe08037836 */ /* 0x001fcc0000000000 */
[----:B------:R-:W0:Y:S02]  /*121d0*/  F2I.FTZ.U32.TRUNC.NTZ R3, R3 ;  /* 0x0000000300037305 */ /* 0x000e24000021f000 */
[----:B0-----:R-:W-:-:S04]  /*121e0*/  IMAD.MOV R0, RZ, RZ, -R3 ;  /* 0x000000ffff007224 */ /* 0x001fc800078e0a03 */
[----:B------:R-:W-:Y:S01]  /*121f0*/  IMAD R5, R0, R7, RZ ;  /* 0x0000000700057224 */ /* 0x000fe200078e02ff */
[----:B------:R-:W-:-:S03]  /*12200*/  IABS R0, R4 ;  /* 0x0000000400007213 */ /* 0x000fc60000000000 */
[----:B------:R-:W-:Y:S01]  /*12210*/  IMAD.HI.U32 R2, R3, R5, R2 ;  /* 0x0000000503027227 */ /* 0x000fe200078e0002 */
[----:B------:R-:W-:Y:S02]  /*12220*/  IABS R5, R9 ;  /* 0x0000000900057213 */ /* 0x000fe40000000000 */
[----:B------:R-:W-:Y:S01]  /*12230*/  IADD3 R3, R6, 0x1000000, R9 ;  /* 0x0100000006037810 */ /* 0x000fe20007ffe009 */
        /* <DEDUP_REMOVED lines=12> */
[----:B------:R-:W-:Y:S01]  /*12300*/  @!P1 LOP3.LUT R2, RZ, R4, RZ, 0x33, !PT ;  /* 0x00000004ff029212 */ /* 0x000fe200078e33ff */
[----:B------:R-:W-:-:S04]  /*12310*/  IMAD.MOV R4, RZ, RZ, -R4 ;  /* 0x000000ffff047224 */ /* 0x000fc800078e0a04 */
[----:B------:R-:W-:-:S07]  /*12320*/  IMAD R18, R2, R4, R3 ;  /* 0x0000000402127224 */ /* 0x000fce00078e0203 */
.L_x_2742:
[----:B------:R-:W-:-:S05]  /*12330*/  LOP3.LUT R2, RZ, R2, RZ, 0x33, !PT ;  /* 0x00000002ff027212 */ /* 0x000fca00078e33ff */
[----:B------:R-:W-:Y:S01]  /*12340*/  IMAD.IADD R17, R17, 0x1, R2 ;  /* 0x0000000111117824 */ /* 0x000fe200078e0202 */
[----:B------:R-:W-:Y:S06]  /*12350*/  BRA `(.L_x_2743) ;  /* 0x00000000001c7947 */ /* 0x000fec0003800000 */
.L_x_2735:
[----:B------:R-:W-:Y:S01]  /*12360*/  UMOV UR4, URZ ;  /* 0x0000003f00047c82 */ /* 0x000fe20008000000 */
[----:B------:R-:W-:Y:S01]  /*12370*/  UMOV UR5, URZ ;  /* 0x0000003f00057c82 */ /* 0x000fe20008000000 */
[----:B------:R-:W-:Y:S01]  /*12380*/  ULDC UR6, c[0x0][0xc3c] ;  /* 0x00030f0000067ab9 */ /* 0x000fe20000000800 */
[----:B------:R-:W-:Y:S02]  /*12390*/  IMAD.MOV.U32 R16, RZ, RZ, R0 ;  /* 0x000000ffff107224 */ /* 0x000fe400078e0000 */
[----:B------:R-:W-:Y:S02]  /*123a0*/  IMAD.U32 R17, RZ, RZ, UR4 ;  /* 0x00000004ff117e24 */ /* 0x000fe4000f8e00ff */
[----:B------:R-:W-:Y:S02]  /*123b0*/  IMAD.U32 R18, RZ, RZ, UR5 ;  /* 0x00000005ff127e24 */ /* 0x000fe4000f8e00ff */
[----:B------:R-:W-:-:S07]  /*123c0*/  IMAD.U32 R19, RZ, RZ, UR6 ;  /* 0x00000006ff137e24 */ /* 0x000fce000f8e00ff */
.L_x_2743:
        /* <DEDUP_REMOVED lines=10> */
.L_x_2732:
[----:B------:R-:W-:Y:S02]  /*12470*/  ULDC UR4, c[0x0][0xc3c] ;  /* 0x00030f0000047ab9 */ /* 0x000fe40000000800 */
[----:B-1----:R-:W-:-:S13]  /*12480*/  ISETP.GE.AND P0, PT, R19, UR4, PT ;  /* 0x0000000413007c0c */ /* 0x002fda000bf06270 */
[----:B------:R-:W-:Y:S05]  /*12490*/  @!P0 BRA `(.L_x_2744) ;  /* 0xffffffb000308947 */ /* 0x000fea000383ffff */
[----:B------:R-:W-:Y:S05]  /*124a0*/  BSYNC B8 ;  /* 0x0000000000087941 */ /* 0x000fea0003800000 */
.L_x_2679:
        /* <DEDUP_REMOVED lines=12> */
.L_x_2881:
[----:B------:R-:W-:Y:S05]  /*12570*/  BSYNC B0 ;  /* 0x0000000000007941 */ /* 0x000fea0003800000 */
.L_x_2745:
[----:B------:R-:W-:-:S03]  /*12580*/  UMOV UR4, 0xffffffff ;  /* 0xffffffff00047882 */ /* 0x000fc60000000000 */
[----:B------:R-:W-:Y:S05]  /*12590*/  BRA.DIV UR4, `(.L_x_2747) ;  /* 0x0000004604107947 */ /* 0x000fea000b800000 */
[----:B0-----:R-:W0:Y:S02]  /*125a0*/  S2R R0, SR_TID.X ;  /* 0x0000000000007919 */ /* 0x001e240000002100 */
[----:B0-----:R-:W-:-:S04]  /*125b0*/  SHF.R.U32.HI R0, RZ, 0x5, R0 ;  /* 0x00000005ff007819 */ /* 0x001fc80000011600 */
[----:B------:R-:W-:-:S05]  /*125c0*/  LOP3.LUT R0, R0, 0x3, RZ, 0xc0, !PT ;  /* 0x0000000300007812 */ /* 0x000fca00078ec0ff */
[----:B------:R0:W1:Y:S02]  /*125d0*/  SHFL.IDX PT, R14, R0, RZ, 0x1f ;  /* 0x00001fff000e7589 */ /* 0x00006400000e0000 */
.L_x_2884:
[----:B-1----:R-:W-:Y:S01]  /*125e0*/  ISETP.NE.AND P0, PT, R14, RZ, PT ;  /* 0x000000ff0e00720c */ /* 0x002fe20003f05270 */
[----:B------:R-:W-:-:S12]  /*125f0*/  BSSY B0, `(.L_x_2748) ;  /* 0x0000024000007945 */ /* 0x000fd80003800000 */
[----:B------:R-:W-:Y:S05]  /*12600*/  @P0 BRA `(.L_x_2749) ;  /* 0x0000000000880947 */ /* 0x000fea0003800000 */
[----:B------:R-:W-:-:S03]  /*12610*/  UMOV UR4, 0xffffffff ;  /* 0xffffffff00047882 */ /* 0x000fc60000000000 */
[----:B------:R-:W-:Y:S05]  /*12620*/  BRA.DIV UR4, `(.L_x_2750) ;  /* 0x0000004604207947 */ /* 0x000fea000b800000 */
[----:B------:R-:W-:-:S13]  /*12630*/  ELECT P6, URZ, PT ;  /* 0x00000000003f782f */ /* 0x000fda00038c0000 */
.L_x_2887:
[----:B------:R-:W-:Y:S05]  /*12640*/  @!P6 BRA `(.L_x_2749) ;  /* 0x000000000078e947 */ /* 0x000fea0003800000 */
[----:B------:R-:W-:-:S06]  /*12650*/  ULOP3.LUT UR4, UR44, 0x2, URZ, 0xfc, !UPT ;  /* 0x000000022c047892 */ /* 0x000fcc000f8efc3f */
[----:B0-----:R-:W-:-:S05]  /*12660*/  IMAD.U32 R0, RZ, RZ, UR4 ;  /* 0x00000004ff007e24 */ /* 0x001fca000f8e00ff */
[----:B------:R-:W-:-:S13]  /*12670*/  ISETP.NE.AND P0, PT, R0, 0x3, PT ;  /* 0x000000030000780c */ /* 0x000fda0003f05270 */
[----:B------:R-:W-:Y:S05]  /*12680*/  @!P0 BRA `(.L_x_2751) ;  /* 0x0000000000048947 */ /* 0x000fea0003800000 */
[----:B------:R-:W-:Y:S01]  /*12690*/  BPT.TRAP 0x1 ;  /* 0x000000040000795c */ /* 0x000fe20000300000 */
.L_x_2751:
[C---:B------:R-:W-:Y:S01]  /*126a0*/  IMAD R5, R25.reuse, 0x8, R4 ;  /* 0x0000000819057824 */ /* 0x040fe200078e0204 */
[----:B------:R-:W-:Y:S01]  /*126b0*/  SHF.L.U32 R0, R28, 0x1f, RZ ;  /* 0x0000001f1c007819 */ /* 0x000fe200000006ff */
[----:B------:R-:W-:-:S03]  /*126c0*/  VIADD R25, R25, 0x1 ;  /* 0x0000000119197836 */ /* 0x000fc60000000000 */
[----:B------:R-:W0:Y:S02]  /*126d0*/  SYNCS.PHASECHK.TRANS64.TRYWAIT P1, [R5+URZ+0x28840], R0 ;  /* 0x02884000050075a7 */ /* 0x000e24000802017f */
[----:B------:R-:W-:-:S04]  /*126e0*/  ISETP.NE.AND P2, PT, R25, 0x2, PT ;  /* 0x000000021900780c */ /* 0x000fc80003f45270 */
[----:B------:R-:W-:Y:S01]  /*126f0*/  SEL R3, RZ, 0x1, P2 ;  /* 0x00000001ff037807 */ /* 0x000fe20001000000 */
[----:B0-----:R-:W-:Y:S08]  /*12700*/  @!P1 BRA `(.L_x_2752) ;  /* 0x0000004400089947 */ /* 0x001ff00003800000 */
.L_x_2888:
[----:B------:R-:W-:Y:S02]  /*12710*/  SEL R25, R25, RZ, P2 ;  /* 0x000000ff19197207 */ /* 0x000fe40001000000 */
[----:B------:R-:W-:Y:S01]  /*12720*/  LOP3.LUT R2, R28, R3, RZ, 0x3c, !PT ;  /* 0x000000031c027212 */ /* 0x000fe200078e3cff */
[----:B------:R-:W-:Y:S06]  /*12730*/  @!P0 BRA `(.L_x_2753) ;  /* 0x0000000000048947 */ /* 0x000fec0003800000 */
[----:B------:R-:W-:Y:S01]  /*12740*/  BPT.TRAP 0x1 ;  /* 0x000000040000795c */ /* 0x000fe20000300000 */
.L_x_2753:
[----:B------:R-:W-:Y:S01]  /*12750*/  IMAD R25, R25, 0x8, R4 ;  /* 0x0000000819197824 */ /* 0x000fe200078e0204 */
[----:B------:R-:W-:-:S04]  /*12760*/  SHF.L.U32 R2, R2, 0x1f, RZ ;  /* 0x0000001f02027819 */ /* 0x000fc800000006ff */
[----:B------:R-:W1:Y:S02]  /*12770*/  SYNCS.PHASECHK.TRANS64.TRYWAIT P1, [R25+URZ+0x28840], R2 ;  /* 0x02884002190075a7 */ /* 0x000e64000802017f */
[----:B-1----:R-:W-:Y:S05]  /*12780*/  @!P1 BRA `(.L_x_2754) ;  /* 0x0000004000fc9947 */ /* 0x002fea0003800000 */
.L_x_2889:
[----:B------:R-:W-:Y:S05]  /*12790*/  @!P0 BRA `(.L_x_2755) ;  /* 0x0000000000048947 */ /* 0x000fea0003800000 */
[----:B------:R-:W-:Y:S01]  /*127a0*/  BPT.TRAP 0x1 ;  /* 0x000000040000795c */ /* 0x000fe20000300000 */
.L_x_2755:
[----:B------:R-:W3:Y:S02]  /*127b0*/  SYNCS.PHASECHK.TRANS64.TRYWAIT P1, [R5+URZ+0x28860], R0 ;  /* 0x02886000050075a7 */ /* 0x000ee4000802017f */
[----:B---3--:R-:W-:Y:S05]  /*127c0*/  @!P1 BRA `(.L_x_2756) ;  /* 0x0000004400009947 */ /* 0x008fea0003800000 */
.L_x_2890:
[----:B------:R-:W-:Y:S05]  /*127d0*/  @!P0 BRA `(.L_x_2757) ;  /* 0x0000000000048947 */ /* 0x000fea0003800000 */
[----:B------:R-:W-:Y:S01]  /*127e0*/  BPT.TRAP 0x1 ;  /* 0x000000040000795c */ /* 0x000fe20000300000 */
.L_x_2757:
[----:B----4-:R4:W0:Y:S02]  /*127f0*/  SYNCS.PHASECHK.TRANS64.TRYWAIT P0, [R25+URZ+0x28860], R2 ;  /* 0x02886002190075a7 */ /* 0x010824000800017f */
[----:B0-----:R-:W-:Y:S05]  /*12800*/  @!P0 NANOSLEEP.SYNCS 0x989680 ;  /* 0x009896800000895d */ /* 0x001fea0003900000 */
[----:B------:R-:W0:Y:S02]  /*12810*/  @!P0 SYNCS.PHASECHK.TRANS64 P0, [R25+URZ+0x28860], R2 ;  /* 0x02886002190085a7 */ /* 0x000e24000800007f */
[----:B0-----:R-:W-:Y:S05]  /*12820*/  @!P0 BRA `(.L_x_2757) ;  /* 0xfffffffc00f08947 */ /* 0x001fea000383ffff */
.L_x_2749:
[----:B------:R-:W-:Y:S05]  /*12830*/  BSYNC B0 ;  /* 0x0000000000007941 */ /* 0x000fea0003800000 */
.L_x_2748:
[----:B------:R-:W-:Y:S05]  /*12840*/  EXIT ;  /* 0x000000000000794d */ /* 0x000fea0003800000 */
.L_x_2612:
[----:B0-----:R-:W-:-:S04]  /*12850*/  IMAD.U32 R3, RZ, RZ, UR41 ;  /* 0x00000029ff037e24 */ /* 0x001fc8000f8e00ff */
[----:B------:R0:W1:Y:S03]  /*12860*/  SYNCS.PHASECHK.TRANS64.TRYWAIT P1, [R3+URZ+0x28800], R0 ;  /* 0x02880000030075a7 */ /* 0x000066000802017f */
[----:B-1----:R-:W-:Y:S05]  /*12870*/  @!P1 NANOSLEEP.SYNCS 0x989680 ;  /* 0x009896800000995d */ /* 0x002fea0003900000 */
[----:B------:R-:W1:Y:S02]  /*12880*/  @!P1 SYNCS.PHASECHK.TRANS64 P1, [R3+URZ+0x28800], R0 ;  /* 0x02880000030095a7 */ /* 0x000e64000802007f */
[----:B-1----:R-:W-:Y:S05]  /*12890*/  @!P1 BRA `(.L_x_2612) ;  /* 0xfffffffc00ec9947 */ /* 0x002fea000383ffff */
[----:B------:R-:W-:Y:S05]  /*128a0*/  BRA `(.L_x_2758) ;  /* 0xfffffef400187947 */ /* 0x000fea000383ffff */
.L_x_2616:
[----:B-1----:R1:W2:Y:S02]  /*128b0*/  SYNCS.PHASECHK.TRANS64.TRYWAIT P1, [R0+URZ+0x28830], R3 ;  /* 0x02883003000075a7 */ /* 0x0022a4000802017f */
[----:B--2---:R-:W-:Y:S05]  /*128c0*/  @!P1 NANOSLEEP.SYNCS 0x989680 ;  /* 0x009896800000995d */ /* 0x004fea0003900000 */
[----:B------:R-:W2:Y:S02]  /*128d0*/  @!P1 SYNCS.PHASECHK.TRANS64 P1, [R0+URZ+0x28830], R3 ;  /* 0x02883003000095a7 */ /* 0x000ea4000802007f */
[----:B--2---:R-:W-:Y:S05]  /*128e0*/  @!P1 BRA `(.L_x_2616) ;  /* 0xfffffffc00f09947 */ /* 0x004fea000383ffff */
[----:B------:R-:W-:Y:S05]  /*128f0*/  BRA `(.L_x_2615) ;  /* 0xfffffef400347947 */ /* 0x000fea000383ffff */
.L_x_2622:
[----:B-1----:R-:W-:-:S04]  /*12900*/  IMAD.U32 R5, RZ, RZ, UR6 ;  /* 0x00000006ff057e24 */ /* 0x002fc8000f8e00ff */
[----:B------:R1:W2:Y:S03]  /*12910*/  SYNCS.PHASECHK.TRANS64.TRYWAIT P1, [R5+URZ+0x28830], R4 ;  /* 0x02883004050075a7 */ /* 0x0002a6000802017f */
[----:B--2---:R-:W-:Y:S05]  /*12920*/  @!P1 NANOSLEEP.SYNCS 0x989680 ;  /* 0x009896800000995d */ /* 0x004fea0003900000 */
[----:B------:R-:W2:Y:S02]  /*12930*/  @!P1 SYNCS.PHASECHK.TRANS64 P1, [R5+URZ+0x28830], R4 ;  /* 0x02883004050095a7 */ /* 0x000ea4000802007f */
[----:B--2---:R-:W-:Y:S05]  /*12940*/  @!P1 BRA `(.L_x_2622) ;  /* 0xfffffffc00ec9947 */ /* 0x004fea000383ffff */
[----:B------:R-:W-:Y:S05]  /*12950*/  BRA `(.L_x_2619) ;  /* 0xffffff1800407947 */ /* 0x000fea000383ffff */
.L_x_2626:
[----:B-1----:R-:W-:-:S04]  /*12960*/  IMAD.U32 R5, RZ, RZ, UR6 ;  /* 0x00000006ff057e24 */ /* 0x002fc8000f8e00ff */
[----:B------:R1:W2:Y:S03]  /*12970*/  SYNCS.PHASECHK.TRANS64.TRYWAIT P1, [R5+URZ+0x28850], R4 ;  /* 0x02885004050075a7 */ /* 0x0002a6000802017f */
[----:B--2---:R-:W-:Y:S05]  /*12980*/  @!P1 NANOSLEEP.SYNCS 0x989680 ;  /* 0x009896800000995d */ /* 0x004fea0003900000 */
[----:B------:R-:W2:Y:S02]  /*12990*/  @!P1 SYNCS.PHASECHK.TRANS64 P1, [R5+URZ+0x28850], R4 ;  /* 0x02885004050095a7 */ /* 0x000ea4000802007f */
[----:B--2---:R-:W-:Y:S05]  /*129a0*/  @!P1 BRA `(.L_x_2626) ;  /* 0xfffffffc00ec9947 */ /* 0x004fea000383ffff */
[----:B------:R-:W-:Y:S05]  /*129b0*/  BRA `(.L_x_2623) ;  /* 0xffffff1c00147947 */ /* 0x000fea000383ffff */
.L_x_2634:
[----:B-1----:R-:W-:-:S04]  /*129c0*/  IMAD.U32 R5, RZ, RZ, UR6 ;  /* 0x00000006ff057e24 */ /* 0x002fc8000f8e00ff */
[----:B------:R1:W2:Y:S03]  /*129d0*/  SYNCS.PHASECHK.TRANS64.TRYWAIT P1, [R5+URZ+0x28830], R4 ;  /* 0x02883004050075a7 */ /* 0x0002a6000802017f */
[----:B--2---:R-:W-:Y:S05]  /*129e0*/  @!P1 NANOSLEEP.SYNCS 0x989680 ;  /* 0x009896800000995d */ /* 0x004fea0003900000 */
[----:B------:R-:W2:Y:S02]  /*129f0*/  @!P1 SYNCS.PHASECHK.TRANS64 P1, [R5+URZ+0x28830], R4 ;  /* 0x02883004050095a7 */ /* 0x000ea4000802007f */
[----:B--2---:R-:W-:Y:S05]  /*12a00*/  @!P1 BRA `(.L_x_2634) ;  /* 0xfffffffc00ec9947 */ /* 0x004fea000383ffff */
[----:B------:R-:W-:Y:S05]  /*12a10*/  BRA `(.L_x_2631) ;  /* 0xffffff40009c7947 */ /* 0x000fea000383ffff */
.L_x_2638:
[----:B-1----:R-:W-:-:S04]  /*12a20*/  IMAD.U32 R5, RZ, RZ, UR6 ;  /* 0x00000006ff057e24 */ /* 0x002fc8000f8e00ff */
[----:B------:R1:W2:Y:S03]  /*12a30*/  SYNCS.PHASECHK.TRANS64.TRYWAIT P1, [R5+URZ+0x28850], R4 ;  /* 0x02885004050075a7 */ /* 0x0002a6000802017f */
[----:B--2---:R-:W-:Y:S05]  /*12a40*/  @!P1 NANOSLEEP.SYNCS 0x989680 ;  /* 0x009896800000995d */ /* 0x004fea0003900000 */
[----:B------:R-:W2:Y:S02]  /*12a50*/  @!P1 SYNCS.PHASECHK.TRANS64 P1, [R5+URZ+0x28850], R4 ;  /* 0x02885004050095a7 */ /* 0x000ea4000802007f */
[----:B--2---:R-:W-:Y:S05]  /*12a60*/  @!P1 BRA `(.L_x_2638) ;  /* 0xfffffffc00ec9947 */ /* 0x004fea000383ffff */
[----:B------:R-:W-:Y:S05]  /*12a70*/  BRA `(.L_x_2635) ;  /* 0xffffff4400647947 */ /* 0x000fea000383ffff */
.L_x_2645:
[----:B-1----:R-:W-:-:S04]  /*12a80*/  IMAD.U32 R7, RZ, RZ, UR5 ;  /* 0x00000005ff077e24 */ /* 0x002fc8000f8e00ff */
[----:B------:R1:W2:Y:S03]  /*12a90*/  SYNCS.PHASECHK.TRANS64.TRYWAIT P1, [R7+URZ+0x28850], R6 ;  /* 0x02885006070075a7 */ /* 0x0002a6000802017f */
[----:B--2---:R-:W-:Y:S05]  /*12aa0*/  @!P1 NANOSLEEP.SYNCS 0x989680 ;  /* 0x009896800000995d */ /* 0x004fea0003900000 */
[----:B------:R-:W2:Y:S02]  /*12ab0*/  @!P1 SYNCS.PHASECHK.TRANS64 P1, [R7+URZ+0x28850], R6 ;  /* 0x02885006070095a7 */ /* 0x000ea4000802007f */
[----:B--2---:R-:W-:Y:S05]  /*12ac0*/  @!P1 BRA `(.L_x_2645) ;  /* 0xfffffffc00ec9947 */ /* 0x004fea000383ffff */
[----:B------:R-:W-:Y:S05]  /*12ad0*/  BRA `(.L_x_2644) ;  /* 0xffffff6000587947 */ /* 0x000fea000383ffff */
.L_x_2693:
        /* <DEDUP_REMOVED lines=11> */
.L_x_2760:
[----:B------:R-:W-:Y:S05]  /*12b90*/  BSYNC B0 ;  /* 0x0000000000007941 */ /* 0x000fea0003800000 */
.L_x_2759:
[----:B------:R-:W-:Y:S05]  /*12ba0*/  BRA `(.L_x_2761) ;  /* 0xffffffb800807947 */ /* 0x000fea000383ffff */
.L_x_2696:
[----:B0-----:R0:W1:Y:S02]  /*12bb0*/  SYNCS.PHASECHK.TRANS64.TRYWAIT P0, [R7+URZ+0x28840], R2 ;  /* 0x02884002070075a7 */ /* 0x001064000800017f */
[----:B-1----:R-:W-:Y:S05]  /*12bc0*/  @!P0 NANOSLEEP.SYNCS 0x989680 ;  /* 0x009896800000895d */ /* 0x002fea0003900000 */
[----:B------:R-:W1:Y:S02]  /*12bd0*/  @!P0 SYNCS.PHASECHK.TRANS64 P0, [R7+URZ+0x28840], R2 ;  /* 0x02884002070085a7 */ /* 0x000e64000800007f */
[----:B-1----:R-:W-:Y:S05]  /*12be0*/  @!P0 BRA `(.L_x_2696) ;  /* 0xfffffffc00f08947 */ /* 0x002fea000383ffff */
[----:B------:R-:W-:Y:S05]  /*12bf0*/  BRA `(.L_x_2762) ;  /* 0xffffffb800d47947 */ /* 0x000fea000383ffff */
.L_x_2697:
        /* <DEDUP_REMOVED lines=8> */
.L_x_2764:
[----:B------:R-:W-:Y:S05]  /*12c80*/  BSYNC B0 ;  /* 0x0000000000007941 */ /* 0x000fea0003800000 */
.L_x_2763:
        /* <DEDUP_REMOVED lines=9> */
.L_x_2765:
[----:B------:R-:W-:Y:S02]  /*12d20*/  IMAD.MOV.U32 R13, RZ, RZ, R0 ;  /* 0x000000ffff0d7224 */ /* 0x000fe400078e0000 */
[----:B------:R-:W-:Y:S02]  /*12d30*/  IMAD.MOV.U32 R12, RZ, RZ, 0x1 ;  /* 0x00000001ff0c7424 */ /* 0x000fe400078e00ff */
[----:B------:R-:W-:-:S07]  /*12d40*/  IMAD.MOV.U32 R3, RZ, RZ, R14 ;  /* 0x000000ffff037224 */ /* 0x000fce00078e000e */
[----:B------:R-:W-:Y:S05]  /*12d50*/  WARPSYNC.COLLECTIVE R15, `(.L_x_2766) ;  /* 0x000000000f087348 */ /* 0x000fea0003c00000 */
[----:B------:R0:W1:Y:S02]  /*12d60*/  SHFL.IDX P6, R14, R13, R12, R11 ;  /* 0x0000000c0d0e7389 */ /* 0x00006400000c000b */
[----:B01----:R-:W-:Y:S01]  /*12d70*/  ENDCOLLECTIVE ;  /* 0x000000000000791b */ /* 0x003fe20003800000 */
.L_x_2766:
        /* <DEDUP_REMOVED lines=16> */
.L_x_2767:
[----:B------:R-:W-:Y:S02]  /*12e80*/  @P1 IMAD R8, R5, 0x2, R22 ;  /* 0x0000000205081824 */ /* 0x000fe400078e0216 */
[----:B------:R-:W-:Y:S02]  /*12e90*/  IMAD.MOV.U32 R13, RZ, RZ, R0 ;  /* 0x000000ffff0d7224 */ /* 0x000fe400078e0000 */
[----:B------:R-:W-:Y:S02]  /*12ea0*/  IMAD.MOV.U32 R12, RZ, RZ, 0x2 ;  /* 0x00000002ff0c7424 */ /* 0x000fe400078e00ff */
[----:B------:R-:W-:-:S07]  /*12eb0*/  IMAD.MOV.U32 R3, RZ, RZ, R14 ;  /* 0x000000ffff037224 */ /* 0x000fce00078e000e */
[----:B------:R-:W-:Y:S05]  /*12ec0*/  WARPSYNC.COLLECTIVE R15, `(.L_x_2768) ;  /* 0x000000000f087348 */ /* 0x000fea0003c00000 */
[----:B------:R0:W1:Y:S02]  /*12ed0*/  SHFL.IDX P6, R14, R13, R12, R11 ;  /* 0x0000000c0d0e7389 */ /* 0x00006400000c000b */
[----:B01----:R-:W-:Y:S01]  /*12ee0*/  ENDCOLLECTIVE ;  /* 0x000000000000791b */ /* 0x003fe20003800000 */
.L_x_2768:
        /* <DEDUP_REMOVED lines=16> */
.L_x_2769:
[----:B------:R-:W-:Y:S02]  /*12ff0*/  @P1 IMAD R8, R5, 0x2, R22 ;  /* 0x0000000205081824 */ /* 0x000fe400078e0216 */
[----:B------:R-:W-:Y:S02]  /*13000*/  IMAD.MOV.U32 R13, RZ, RZ, R0 ;  /* 0x000000ffff0d7224 */ /* 0x000fe400078e0000 */
[----:B------:R-:W-:Y:S02]  /*13010*/  IMAD.MOV.U32 R12, RZ, RZ, 0x3 ;  /* 0x00000003ff0c7424 */ /* 0x000fe400078e00ff */
[----:B------:R-:W-:-:S07]  /*13020*/  IMAD.MOV.U32 R3, RZ, RZ, R14 ;  /* 0x000000ffff037224 */ /* 0x000fce00078e000e */
[----:B------:R-:W-:Y:S05]  /*13030*/  WARPSYNC.COLLECTIVE R15, `(.L_x_2770) ;  /* 0x000000000f087348 */ /* 0x000fea0003c00000 */
[----:B------:R0:W1:Y:S02]  /*13040*/  SHFL.IDX P6, R14, R13, R12, R11 ;  /* 0x0000000c0d0e7389 */ /* 0x00006400000c000b */
[----:B01----:R-:W-:Y:S01]  /*13050*/  ENDCOLLECTIVE ;  /* 0x000000000000791b */ /* 0x003fe20003800000 */
.L_x_2770:
        /* <DEDUP_REMOVED lines=16> */
.L_x_2771:
[----:B------:R-:W-:Y:S02]  /*13160*/  @P1 IMAD R8, R5, 0x2, R22 ;  /* 0x0000000205081824 */ /* 0x000fe400078e0216 */
[----:B------:R-:W-:Y:S02]  /*13170*/  IMAD.MOV.U32 R13, RZ, RZ, R0 ;  /* 0x000000ffff0d7224 */ /* 0x000fe400078e0000 */
[----:B------:R-:W-:Y:S02]  /*13180*/  IMAD.MOV.U32 R12, RZ, RZ, 0x4 ;  /* 0x00000004ff0c7424 */ /* 0x000fe400078e00ff */
[----:B------:R-:W-:-:S07]  /*13190*/  IMAD.MOV.U32 R3, RZ, RZ, R14 ;  /* 0x000000ffff037224 */ /* 0x000fce00078e000e */
[----:B------:R-:W-:Y:S05]  /*131a0*/  WARPSYNC.COLLECTIVE R15, `(.L_x_2772) ;  /* 0x000000000f087348 */ /* 0x000fea0003c00000 */
[----:B------:R0:W1:Y:S02]  /*131b0*/  SHFL.IDX P6, R14, R13, R12, R11 ;  /* 0x0000000c0d0e7389 */ /* 0x00006400000c000b */
[----:B01----:R-:W-:Y:S01]  /*131c0*/  ENDCOLLECTIVE ;  /* 0x000000000000791b */ /* 0x003fe20003800000 */
.L_x_2772:
        /* <DEDUP_REMOVED lines=16> */
.L_x_2773:
[----:B------:R-:W-:Y:S02]  /*132d0*/  @P1 IMAD R8, R5, 0x2, R22 ;  /* 0x0000000205081824 */ /* 0x000fe400078e0216 */
[----:B------:R-:W-:Y:S02]  /*132e0*/  IMAD.MOV.U32 R13, RZ, RZ, R0 ;  /* 0x000000ffff0d7224 */ /* 0x000fe400078e0000 */
[----:B------:R-:W-:Y:S02]  /*132f0*/  IMAD.MOV.U32 R12, RZ, RZ, 0x5 ;  /* 0x00000005ff0c7424 */ /* 0x000fe400078e00ff */
[----:B------:R-:W-:-:S07]  /*13300*/  IMAD.MOV.U32 R3, RZ, RZ, R14 ;  /* 0x000000ffff037224 */ /* 0x000fce00078e000e */
[----:B------:R-:W-:Y:S05]  /*13310*/  WARPSYNC.COLLECTIVE R15, `(.L_x_2774) ;  /* 0x000000000f087348 */ /* 0x000fea0003c00000 */
[----:B------:R0:W1:Y:S02]  /*13320*/  SHFL.IDX P6, R14, R13, R12, R11 ;  /* 0x0000000c0d0e7389 */ /* 0x00006400000c000b */
[----:B01----:R-:W-:Y:S01]  /*13330*/  ENDCOLLECTIVE ;  /* 0x000000000000791b */ /* 0x003fe20003800000 */
.L_x_2774:
        /* <DEDUP_REMOVED lines=16> */
.L_x_2775:
[----:B------:R-:W-:Y:S02]  /*13440*/  @P1 IMAD R8, R5, 0x2, R22 ;  /* 0x0000000205081824 */ /* 0x000fe400078e0216 */
[----:B------:R-:W-:Y:S02]  /*13450*/  IMAD.MOV.U32 R13, RZ, RZ, R0 ;  /* 0x000000ffff0d7224 */ /* 0x000fe400078e0000 */
[----:B------:R-:W-:Y:S02]  /*13460*/  IMAD.MOV.U32 R12, RZ, RZ, 0x6 ;  /* 0x00000006ff0c7424 */ /* 0x000fe400078e00ff */
[----:B------:R-:W-:-:S07]  /*13470*/  IMAD.MOV.U32 R3, RZ, RZ, R14 ;  /* 0x000000ffff037224 */ /* 0x000fce00078e000e */
[----:B------:R-:W-:Y:S05]  /*13480*/  WARPSYNC.COLLECTIVE R15, `(.L_x_2776) ;  /* 0x000000000f087348 */ /* 0x000fea0003c00000 */
[----:B------:R0:W1:Y:S02]  /*13490*/  SHFL.IDX P6, R14, R13, R12, R11 ;  /* 0x0000000c0d0e7389 */ /* 0x00006400000c000b */
[----:B01----:R-:W-:Y:S01]  /*134a0*/  ENDCOLLECTIVE ;  /* 0x000000000000791b */ /* 0x003fe20003800000 */
.L_x_2776:
        /* <DEDUP_REMOVED lines=16> */
.L_x_2777:
[----:B------:R-:W-:Y:S02]  /*135b0*/  @P1 IMAD R8, R5, 0x2, R22 ;  /* 0x0000000205081824 */ /* 0x000fe400078e0216 */
[----:B------:R-:W-:Y:S02]  /*135c0*/  IMAD.MOV.U32 R13, RZ, RZ, R0 ;  /* 0x000000ffff0d7224 */ /* 0x000fe400078e0000 */
[----:B------:R-:W-:Y:S02]  /*135d0*/  IMAD.MOV.U32 R12, RZ, RZ, 0x7 ;  /* 0x00000007ff0c7424 */ /* 0x000fe400078e00ff */
[----:B------:R-:W-:-:S07]  /*135e0*/  IMAD.MOV.U32 R3, RZ, RZ, R14 ;  /* 0x000000ffff037224 */ /* 0x000fce00078e000e */
[----:B------:R-:W-:Y:S05]  /*135f0*/  WARPSYNC.COLLECTIVE R15, `(.L_x_2778) ;  /* 0x000000000f087348 */ /* 0x000fea0003c00000 */
[----:B------:R0:W1:Y:S02]  /*13600*/  SHFL.IDX P6, R14, R13, R12, R11 ;  /* 0x0000000c0d0e7389 */ /* 0x00006400000c000b */
[----:B01----:R-:W-:Y:S01]  /*13610*/  ENDCOLLECTIVE ;  /* 0x000000000000791b */ /* 0x003fe20003800000 */
.L_x_2778:
        /* <DEDUP_REMOVED lines=10> */
.L_x_2779:
[----:B------:R-:W-:Y:S01]  /*136c0*/  @!PT LDS RZ, [RZ] ;  /* 0x00000000fffff984 */ /* 0x000fe20000000800 */
[----:B------:R-:W-:Y:S01]  /*136d0*/  @!PT LDS RZ, [RZ] ;  /* 0x00000000fffff984 */ /* 0x000fe20000000800 */
[----:B------:R-:W-:Y:S01]  /*136e0*/  @!PT LDS RZ, [RZ] ;  /* 0x00000000fffff984 */ /* 0x000fe20000000800 */
[----:B------:R-:W-:Y:S04]  /*136f0*/  @P1 LDGSTS.E.BYPASS.LTC128B.128 [R8+0x1b400], desc[UR56][R2.64], !P3 ;  /* 0x1b40000002081fae */ /* 0x000fe8000d901d78 */
[----:B------:R0:W-:Y:S02]  /*13700*/  @P1 LDGSTS.E.BYPASS.LTC128B.128 [R8+0x1f400], desc[UR56][R2.64+0x80], !P2 ;  /* 0x1f40008002081fae */ /* 0x0001e4000d101d78 */
[----:B0-----:R-:W-:Y:S01]  /*13710*/  IMAD.MOV.U32 R2, RZ, RZ, R14 ;  /* 0x000000ffff027224 */ /* 0x001fe200078e000e */
[----:B------:R-:W-:Y:S06]  /*13720*/  BRA `(.L_x_2780) ;  /* 0xffffffb400b07947 */ /* 0x000fec000383ffff */
.L_x_2702:
[----:B------:R-:W-:Y:S02]  /*13730*/  IMAD.MOV.U32 R13, RZ, RZ, R4 ;  /* 0x000000ffff0d7224 */ /* 0x000fe400078e0004 */
[----:B------:R-:W-:Y:S02]  /*13740*/  IMAD.MOV.U32 R12, RZ, RZ, RZ ;  /* 0x000000ffff0c7224 */ /* 0x000fe400078e00ff */
[----:B------:R-:W-:Y:S02]  /*13750*/  IMAD.MOV.U32 R11, RZ, RZ, 0x181f ;  /* 0x0000181fff0b7424 */ /* 0x000fe400078e00ff */
[----:B------:R-:W-:Y:S02]  /*13760*/  IMAD.MOV.U32 R15, RZ, RZ, -0x1 ;  /* 0xffffffffff0f7424 */ /* 0x000fe400078e00ff */
[----:B-----5:R-:W-:Y:S02]  /*13770*/  IMAD R5, R10, R5, RZ ;  /* 0x000000050a057224 */ /* 0x020fe400078e02ff */
[----:B------:R-:W-:-:S07]  /*13780*/  IMAD R17, R17, 0x80, R9 ;  /* 0x0000008011117824 */ /* 0x000fce00078e0209 */
[----:B------:R-:W-:Y:S05]  /*13790*/  WARPSYNC.COLLECTIVE R15, `(.L_x_2781) ;  /* 0x000000000f087348 */ /* 0x000fea0003c00000 */
[----:B------:R0:W1:Y:S02]  /*137a0*/  SHFL.IDX P6, R14, R13, R12, R11 ;  /* 0x0000000c0d0e7389 */ /* 0x00006400000c000b */
[----:B01----:R-:W-:Y:S01]  /*137b0*/  ENDCOLLECTIVE ;  /* 0x000000000000791b */ /* 0x003fe20003800000 */
.L_x_2781:
[C---:B------:R-:W-:Y:S01]  /*137c0*/  VIADD R6, R17.reuse, 0x10 ;  /* 0x0000001011067836 */ /* 0x040fe20000000000 */
[----:B------:R-:W-:Y:S01]  /*137d0*/  ISETP.GE.AND P2, PT, R17, R5, PT ;  /* 0x000000051100720c */ /* 0x000fe20003f46270 */
[----:B------:R-:W-:Y:S02]  /*137e0*/  IMAD.MOV.U32 R13, RZ, RZ, R0 ;  /* 0x000000ffff0d7224 */ /* 0x000fe400078e0000 */
[----:B------:R-:W-:-:S10]  /*137f0*/  IMAD.MOV.U32 R2, RZ, RZ, R14 ;  /* 0x000000ffff027224 */ /* 0x000fd400078e000e */
[----:B------:R-:W-:Y:S05]  /*13800*/  WARPSYNC.COLLECTIVE R15, `(.L_x_2782) ;  /* 0x000000000f087348 */ /* 0x000fea0003c00000 */
[----:B------:R0:W1:Y:S02]  /*13810*/  SHFL.IDX P6, R14, R13, R12, R11 ;  /* 0x0000000c0d0e7389 */ /* 0x00006400000c000b */
[----:B01----:R-:W-:Y:S01]  /*13820*/  ENDCOLLECTIVE ;  /* 0x000000000000791b */ /* 0x003fe20003800000 */
.L_x_2782:
        /* <DEDUP_REMOVED lines=8> */
.L_x_2783:
        /* <DEDUP_REMOVED lines=12> */
.L_x_2784:
        /* <DEDUP_REMOVED lines=8> */
.L_x_2785:
        /* <DEDUP_REMOVED lines=13> */
.L_x_2786:
        /* <DEDUP_REMOVED lines=8> */
.L_x_2787:
        /* <DEDUP_REMOVED lines=13> */
.L_x_2788:
        /* <DEDUP_REMOVED lines=8> */
.L_x_2789:
        /* <DEDUP_REMOVED lines=13> */
.L_x_2790:
        /* <DEDUP_REMOVED lines=8> */
.L_x_2791:
        /* <DEDUP_REMOVED lines=13> */
.L_x_2792:
        /* <DEDUP_REMOVED lines=8> */
.L_x_2793:
        /* <DEDUP_REMOVED lines=12> */
.L_x_2794:
        /* <DEDUP_REMOVED lines=8> */
.L_x_2795:
        /* <DEDUP_REMOVED lines=11> */
.L_x_2796:
[----:B------:R-:W-:Y:S05]  /*14120*/  BRA `(.L_x_2797) ;  /* 0xffffffb8001c7947 */ /* 0x000fea000383ffff */
.L_x_2707:
[----:B0-----:R0:W1:Y:S02]  /*14130*/  SYNCS.PHASECHK.TRANS64.TRYWAIT P1, [R22+URZ+0x28820], R3 ;  /* 0x02882003160075a7 */ /* 0x001064000802017f */
[----:B-1----:R-:W-:Y:S05]  /*14140*/  @!P1 NANOSLEEP.SYNCS 0x989680 ;  /* 0x009896800000995d */ /* 0x002fea0003900000 */
[----:B------:R-:W1:Y:S02]  /*14150*/  @!P1 SYNCS.PHASECHK.TRANS64 P1, [R22+URZ+0x28820], R3 ;  /* 0x02882003160095a7 */ /* 0x000e64000802007f */
[----:B-1----:R-:W-:Y:S05]  /*14160*/  @!P1 BRA `(.L_x_2707) ;  /* 0xfffffffc00f09947 */ /* 0x002fea000383ffff */
[----:B------:R-:W-:Y:S05]  /*14170*/  BRA `(.L_x_2798) ;  /* 0xffffffb800947947 */ /* 0x000fea000383ffff */
.L_x_2712:
[----:B0-----:R0:W1:Y:S02]  /*14180*/  SYNCS.PHASECHK.TRANS64.TRYWAIT P0, [R6+URZ+0x28840], R3 ;  /* 0x02884003060075a7 */ /* 0x001064000800017f */
[----:B-1----:R-:W-:Y:S05]  /*14190*/  @!P0 NANOSLEEP.SYNCS 0x989680 ;  /* 0x009896800000895d */ /* 0x002fea0003900000 */
[----:B------:R-:W1:Y:S02]  /*141a0*/  @!P0 SYNCS.PHASECHK.TRANS64 P0, [R6+URZ+0x28840], R3 ;  /* 0x02884003060085a7 */ /* 0x000e64000800007f */
[----:B-1----:R-:W-:Y:S05]  /*141b0*/  @!P0 BRA `(.L_x_2712) ;  /* 0xfffffffc00f08947 */ /* 0x002fea000383ffff */
[----:B------:R-:W-:Y:S05]  /*141c0*/  BRA `(.L_x_2799) ;  /* 0xffffffbc00587947 */ /* 0x000fea000383ffff */
.L_x_2713:
        /* <DEDUP_REMOVED lines=8> */
.L_x_2801:
[----:B------:R-:W-:Y:S05]  /*14250*/  BSYNC B1 ;  /* 0x0000000000017941 */ /* 0x000fea0003800000 */
.L_x_2800:
        /* <DEDUP_REMOVED lines=9> */
.L_x_2802:
[----:B------:R-:W-:Y:S02]  /*142f0*/  IMAD R7, R7, 0x2, R22 ;  /* 0x0000000207077824 */ /* 0x000fe400078e0216 */
[----:B------:R-:W-:Y:S02]  /*14300*/  IMAD.MOV.U32 R13, RZ, RZ, R9 ;  /* 0x000000ffff0d7224 */ /* 0x000fe400078e0009 */
[----:B------:R-:W-:Y:S02]  /*14310*/  IMAD.MOV.U32 R12, RZ, RZ, 0x1 ;  /* 0x00000001ff0c7424 */ /* 0x000fe400078e00ff */
[----:B------:R-:W-:-:S07]  /*14320*/  IMAD.MOV.U32 R2, RZ, RZ, R14 ;  /* 0x000000ffff027224 */ /* 0x000fce00078e000e */
[----:B------:R-:W-:Y:S05]  /*14330*/  WARPSYNC.COLLECTIVE R15, `(.L_x_2803) ;  /* 0x000000000f087348 */ /* 0x000fea0003c00000 */
[----:B------:R0:W1:Y:S02]  /*14340*/  SHFL.IDX P6, R14, R13, R12, R11 ;  /* 0x0000000c0d0e7389 */ /* 0x00006400000c000b */
[----:B01----:R-:W-:Y:S01]  /*14350*/  ENDCOLLECTIVE ;  /* 0x000000000000791b */ /* 0x003fe20003800000 */
.L_x_2803:
        /* <DEDUP_REMOVED lines=12> */
.L_x_2804:
[----:B------:R-:W-:Y:S02]  /*14420*/  IMAD.MOV.U32 R13, RZ, RZ, R9 ;  /* 0x000000ffff0d7224 */ /* 0x000fe400078e0009 */
[----:B------:R-:W-:Y:S02]  /*14430*/  IMAD.MOV.U32 R12, RZ, RZ, 0x2 ;  /* 0x00000002ff0c7424 */ /* 0x000fe400078e00ff */
[----:B------:R-:W-:-:S07]  /*14440*/  IMAD.MOV.U32 R2, RZ, RZ, R14 ;  /* 0x000000ffff027224 */ /* 0x000fce00078e000e */
[----:B------:R-:W-:Y:S05]  /*14450*/  WARPSYNC.COLLECTIVE R15, `(.L_x_2805) ;  /* 0x000000000f087348 */ /* 0x000fea0003c00000 */
[----:B------:R0:W1:Y:S02]  /*14460*/  SHFL.IDX P6, R14, R13, R12, R11 ;  /* 0x0000000c0d0e7389 */ /* 0x00006400000c000b */
[----:B01----:R-:W-:Y:S01]  /*14470*/  ENDCOLLECTIVE ;  /* 0x000000000000791b */ /* 0x003fe20003800000 */
.L_x_2805:
        /* <DEDUP_REMOVED lines=12> */
.L_x_2806:
[----:B------:R-:W-:Y:S02]  /*14540*/  IMAD.MOV.U32 R13, RZ, RZ, R9 ;  /* 0x000000ffff0d7224 */ /* 0x000fe400078e0009 */
[----:B------:R-:W-:Y:S02]  /*14550*/  IMAD.MOV.U32 R12, RZ, RZ, 0x3 ;  /* 0x00000003ff0c7424 */ /* 0x000fe400078e00ff */
[----:B------:R-:W-:-:S07]  /*14560*/  IMAD.MOV.U32 R2, RZ, RZ, R14 ;  /* 0x000000ffff027224 */ /* 0x000fce00078e000e */
[----:B------:R-:W-:Y:S05]  /*14570*/  WARPSYNC.COLLECTIVE R15, `(.L_x_2807) ;  /* 0x000000000f087348 */ /* 0x000fea0003c00000 */
[----:B------:R0:W1:Y:S02]  /*14580*/  SHFL.IDX P6, R14, R13, R12, R11 ;  /* 0x0000000c0d0e7389 */ /* 0x00006400000c000b */
[----:B01----:R-:W-:Y:S01]  /*14590*/  ENDCOLLECTIVE ;  /* 0x000000000000791b */ /* 0x003fe20003800000 */
.L_x_2807:
        /* <DEDUP_REMOVED lines=12> */
.L_x_2808:
[----:B------:R-:W-:Y:S02]  /*14660*/  IMAD.MOV.U32 R13, RZ, RZ, R9 ;  /* 0x000000ffff0d7224 */ /* 0x000fe400078e0009 */
[----:B------:R-:W-:Y:S02]  /*14670*/  IMAD.MOV.U32 R12, RZ, RZ, 0x4 ;  /* 0x00000004ff0c7424 */ /* 0x000fe400078e00ff */
[----:B------:R-:W-:-:S07]  /*14680*/  IMAD.MOV.U32 R2, RZ, RZ, R14 ;  /* 0x000000ffff027224 */ /* 0x000fce00078e000e */
[----:B------:R-:W-:Y:S05]  /*14690*/  WARPSYNC.COLLECTIVE R15, `(.L_x_2809) ;  /* 0x000000000f087348 */ /* 0x000fea0003c00000 */
[----:B------:R0:W1:Y:S02]  /*146a0*/  SHFL.IDX P6, R14, R13, R12, R11 ;  /* 0x0000000c0d0e7389 */ /* 0x00006400000c000b */
[----:B01----:R-:W-:Y:S01]  /*146b0*/  ENDCOLLECTIVE ;  /* 0x000000000000791b */ /* 0x003fe20003800000 */
.L_x_2809:
        /* <DEDUP_REMOVED lines=12> */
.L_x_2810:
[----:B------:R-:W-:Y:S02]  /*14780*/  IMAD.MOV.U32 R13, RZ, RZ, R9 ;  /* 0x000000ffff0d7224 */ /* 0x000fe400078e0009 */
[----:B------:R-:W-:Y:S02]  /*14790*/  IMAD.MOV.U32 R12, RZ, RZ, 0x5 ;  /* 0x00000005ff0c7424 */ /* 0x000fe400078e00ff */
[----:B------:R-:W-:-:S07]  /*147a0*/  IMAD.MOV.U32 R2, RZ, RZ, R14 ;  /* 0x000000ffff027224 */ /* 0x000fce00078e000e */
[----:B------:R-:W-:Y:S05]  /*147b0*/  WARPSYNC.COLLECTIVE R15, `(.L_x_2811) ;  /* 0x000000000f087348 */ /* 0x000fea0003c00000 */
[----:B------:R0:W1:Y:S02]  /*147c0*/  SHFL.IDX P6, R14, R13, R12, R11 ;  /* 0x0000000c0d0e7389 */ /* 0x00006400000c000b */
[----:B01----:R-:W-:Y:S01]  /*147d0*/  ENDCOLLECTIVE ;  /* 0x000000000000791b */ /* 0x003fe20003800000 */
.L_x_2811:
        /* <DEDUP_REMOVED lines=12> */
.L_x_2812:
[----:B------:R-:W-:Y:S02]  /*148a0*/  IMAD.MOV.U32 R13, RZ, RZ, R9 ;  /* 0x000000ffff0d7224 */ /* 0x000fe400078e0009 */
[----:B------:R-:W-:Y:S02]  /*148b0*/  IMAD.MOV.U32 R12, RZ, RZ, 0x6 ;  /* 0x00000006ff0c7424 */ /* 0x000fe400078e00ff */
[----:B------:R-:W-:-:S07]  /*148c0*/  IMAD.MOV.U32 R2, RZ, RZ, R14 ;  /* 0x000000ffff027224 */ /* 0x000fce00078e000e */
[----:B------:R-:W-:Y:S05]  /*148d0*/  WARPSYNC.COLLECTIVE R15, `(.L_x_2813) ;  /* 0x000000000f087348 */ /* 0x000fea0003c00000 */
[----:B------:R0:W1:Y:S02]  /*148e0*/  SHFL.IDX P6, R14, R13, R12, R11 ;  /* 0x0000000c0d0e7389 */ /* 0x00006400000c000b */
[----:B01----:R-:W-:Y:S01]  /*148f0*/  ENDCOLLECTIVE ;  /* 0x000000000000791b */ /* 0x003fe20003800000 */
.L_x_2813:
        /* <DEDUP_REMOVED lines=12> */
.L_x_2814:
[----:B------:R-:W-:Y:S02]  /*149c0*/  IMAD.MOV.U32 R13, RZ, RZ, R9 ;  /* 0x000000ffff0d7224 */ /* 0x000fe400078e0009 */
[----:B------:R-:W-:Y:S02]  /*149d0*/  IMAD.MOV.U32 R12, RZ, RZ, 0x7 ;  /* 0x00000007ff0c7424 */ /* 0x000fe400078e00ff */
[----:B------:R-:W-:-:S07]  /*149e0*/  IMAD.MOV.U32 R2, RZ, RZ, R14 ;  /* 0x000000ffff027224 */ /* 0x000fce00078e000e */
[----:B------:R-:W-:Y:S05]  /*149f0*/  WARPSYNC.COLLECTIVE R15, `(.L_x_2815) ;  /* 0x000000000f087348 */ /* 0x000fea0003c00000 */
[----:B------:R0:W1:Y:S02]  /*14a00*/  SHFL.IDX P6, R14, R13, R12, R11 ;  /* 0x0000000c0d0e7389 */ /* 0x00006400000c000b */
[----:B01----:R-:W-:Y:S01]  /*14a10*/  ENDCOLLECTIVE ;  /* 0x000000000000791b */ /* 0x003fe20003800000 */
.L_x_2815:
        /* <DEDUP_REMOVED lines=12> */
.L_x_2816:
[----:B------:R-:W-:Y:S01]  /*14ae0*/  IMAD.MOV.U32 R2, RZ, RZ, R14 ;  /* 0x000000ffff027224 */ /* 0x000fe200078e000e */
[----:B------:R-:W-:Y:S06]  /*14af0*/  BRA `(.L_x_2817) ;  /* 0xffffffb800247947 */ /* 0x000fec000383ffff */
.L_x_2718:
[----:B0-----:R0:W1:Y:S02]  /*14b00*/  SYNCS.PHASECHK.TRANS64.TRYWAIT P0, [R6+URZ+0x28860], R2 ;  /* 0x02886002060075a7 */ /* 0x001064000800017f */
[----:B-1----:R-:W-:Y:S05]  /*14b10*/  @!P0 NANOSLEEP.SYNCS 0x989680 ;  /* 0x009896800000895d */ /* 0x002fea0003900000 */
[----:B------:R-:W1:Y:S02]  /*14b20*/  @!P0 SYNCS.PHASECHK.TRANS64 P0, [R6+URZ+0x28860], R2 ;  /* 0x02886002060085a7 */ /* 0x000e64000800007f */
[----:B-1----:R-:W-:Y:S05]  /*14b30*/  @!P0 BRA `(.L_x_2718) ;  /* 0xfffffffc00f08947 */ /* 0x002fea000383ffff */
[----:B------:R-:W-:Y:S05]  /*14b40*/  BRA `(.L_x_2818) ;  /* 0xffffffb800847947 */ /* 0x000fea000383ffff */
.L_x_2719:
        /* <DEDUP_REMOVED lines=8> */
.L_x_2820:
[----:B------:R-:W-:Y:S05]  /*14bd0*/  BSYNC B1 ;  /* 0x0000000000017941 */ /* 0x000fea0003800000 */
.L_x_2819:
        /* <DEDUP_REMOVED lines=9> */
.L_x_2821:
[----:B------:R-:W-:Y:S02]  /*14c70*/  IMAD.MOV.U32 R13, RZ, RZ, R23 ;  /* 0x000000ffff0d7224 */ /* 0x000fe400078e0017 */
[----:B------:R-:W-:Y:S02]  /*14c80*/  IMAD.MOV.U32 R12, RZ, RZ, 0x1 ;  /* 0x00000001ff0c7424 */ /* 0x000fe400078e00ff */
[----:B------:R-:W-:-:S07]  /*14c90*/  IMAD.MOV.U32 R2, RZ, RZ, R14 ;  /* 0x000000ffff027224 */ /* 0x000fce00078e000e */
[----:B------:R-:W-:Y:S05]  /*14ca0*/  WARPSYNC.COLLECTIVE R15, `(.L_x_2822) ;  /* 0x000000000f087348 */ /* 0x000fea0003c00000 */
[----:B------:R0:W1:Y:S02]  /*14cb0*/  SHFL.IDX P6, R14, R13, R12, R11 ;  /* 0x0000000c0d0e7389 */ /* 0x00006400000c000b */
[----:B01----:R-:W-:Y:S01]  /*14cc0*/  ENDCOLLECTIVE ;  /* 0x000000000000791b */ /* 0x003fe20003800000 */
.L_x_2822:
        /* <DEDUP_REMOVED lines=14> */
.L_x_2823:
[----:B------:R-:W-:Y:S02]  /*14db0*/  IMAD.MOV.U32 R13, RZ, RZ, R23 ;  /* 0x000000ffff0d7224 */ /* 0x000fe400078e0017 */
[----:B------:R-:W-:Y:S02]  /*14dc0*/  IMAD.MOV.U32 R12, RZ, RZ, 0x2 ;  /* 0x00000002ff0c7424 */ /* 0x000fe400078e00ff */
[----:B------:R-:W-:-:S07]  /*14dd0*/  IMAD.MOV.U32 R2, RZ, RZ, R14 ;  /* 0x000000ffff027224 */ /* 0x000fce00078e000e */
[----:B------:R-:W-:Y:S05]  /*14de0*/  WARPSYNC.COLLECTIVE R15, `(.L_x_2824) ;  /* 0x000000000f087348 */ /* 0x000fea0003c00000 */
[----:B------:R0:W1:Y:S02]  /*14df0*/  SHFL.IDX P6, R14, R13, R12, R11 ;  /* 0x0000000c0d0e7389 */ /* 0x00006400000c000b */
[----:B01----:R-:W-:Y:S01]  /*14e00*/  ENDCOLLECTIVE ;  /* 0x000000000000791b */ /* 0x003fe20003800000 */
.L_x_2824:
        /* <DEDUP_REMOVED lines=14> */
.L_x_2825:
[----:B------:R-:W-:Y:S02]  /*14ef0*/  IMAD.MOV.U32 R13, RZ, RZ, R23 ;  /* 0x000000ffff0d7224 */ /* 0x000fe400078e0017 */
[----:B------:R-:W-:Y:S02]  /*14f00*/  IMAD.MOV.U32 R12, RZ, RZ, 0x3 ;  /* 0x00000003ff0c7424 */ /* 0x000fe400078e00ff */
[----:B------:R-:W-:-:S07]  /*14f10*/  IMAD.MOV.U32 R2, RZ, RZ, R14 ;  /* 0x000000ffff027224 */ /* 0x000fce00078e000e */
[----:B------:R-:W-:Y:S05]  /*14f20*/  WARPSYNC.COLLECTIVE R15, `(.L_x_2826) ;  /* 0x000000000f087348 */ /* 0x000fea0003c00000 */
[----:B------:R0:W1:Y:S02]  /*14f30*/  SHFL.IDX P6, R14, R13, R12, R11 ;  /* 0x0000000c0d0e7389 */ /* 0x00006400000c000b */
[----:B01----:R-:W-:Y:S01]  /*14f40*/  ENDCOLLECTIVE ;  /* 0x000000000000791b */ /* 0x003fe20003800000 */
.L_x_2826:
        /* <DEDUP_REMOVED lines=14> */
.L_x_2827:
[----:B------:R-:W-:Y:S02]  /*15030*/  IMAD.MOV.U32 R13, RZ, RZ, R23 ;  /* 0x000000ffff0d7224 */ /* 0x000fe400078e0017 */
[----:B------:R-:W-:Y:S02]  /*15040*/  IMAD.MOV.U32 R12, RZ, RZ, 0x4 ;  /* 0x00000004ff0c7424 */ /* 0x000fe400078e00ff */
[----:B------:R-:W-:-:S07]  /*15050*/  IMAD.MOV.U32 R2, RZ, RZ, R14 ;  /* 0x000000ffff027224 */ /* 0x000fce00078e000e */
[----:B------:R-:W-:Y:S05]  /*15060*/  WARPSYNC.COLLECTIVE R15, `(.L_x_2828) ;  /* 0x000000000f087348 */ /* 0x000fea0003c00000 */
[----:B------:R0:W1:Y:S02]  /*15070*/  SHFL.IDX P6, R14, R13, R12, R11 ;  /* 0x0000000c0d0e7389 */ /* 0x00006400000c000b */
[----:B01----:R-:W-:Y:S01]  /*15080*/  ENDCOLLECTIVE ;  /* 0x000000000000791b */ /* 0x003fe20003800000 */
.L_x_2828:
        /* <DEDUP_REMOVED lines=14> */
.L_x_2829:
[----:B------:R-:W-:Y:S02]  /*15170*/  IMAD.MOV.U32 R13, RZ, RZ, R23 ;  /* 0x000000ffff0d7224 */ /* 0x000fe400078e0017 */
[----:B------:R-:W-:Y:S02]  /*15180*/  IMAD.MOV.U32 R12, RZ, RZ, 0x5 ;  /* 0x00000005ff0c7424 */ /* 0x000fe400078e00ff */
[----:B------:R-:W-:-:S07]  /*15190*/  IMAD.MOV.U32 R2, RZ, RZ, R14 ;  /* 0x000000ffff027224 */ /* 0x000fce00078e000e */
[----:B------:R-:W-:Y:S05]  /*151a0*/  WARPSYNC.COLLECTIVE R15, `(.L_x_2830) ;  /* 0x000000000f087348 */ /* 0x000fea0003c00000 */
[----:B------:R0:W1:Y:S02]  /*151b0*/  SHFL.IDX P6, R14, R13, R12, R11 ;  /* 0x0000000c0d0e7389 */ /* 0x00006400000c000b */
[----:B01----:R-:W-:Y:S01]  /*151c0*/  ENDCOLLECTIVE ;  /* 0x000000000000791b */ /* 0x003fe20003800000 */
.L_x_2830:
        /* <DEDUP_REMOVED lines=14> */
.L_x_2831:
[----:B------:R-:W-:Y:S02]  /*152b0*/  IMAD.MOV.U32 R13, RZ, RZ, R23 ;  /* 0x000000ffff0d7224 */ /* 0x000fe400078e0017 */
[----:B------:R-:W-:Y:S02]  /*152c0*/  IMAD.MOV.U32 R12, RZ, RZ, 0x6 ;  /* 0x00000006ff0c7424 */ /* 0x000fe400078e00ff */
[----:B------:R-:W-:-:S07]  /*152d0*/  IMAD.MOV.U32 R2, RZ, RZ, R14 ;  /* 0x000000ffff027224 */ /* 0x000fce00078e000e */
[----:B------:R-:W-:Y:S05]  /*152e0*/  WARPSYNC.COLLECTIVE R15, `(.L_x_2832) ;  /* 0x000000000f087348 */ /* 0x000fea0003c00000 */
[----:B------:R0:W1:Y:S02]  /*152f0*/  SHFL.IDX P6, R14, R13, R12, R11 ;  /* 0x0000000c0d0e7389 */ /* 0x00006400000c000b */
[----:B01----:R-:W-:Y:S01]  /*15300*/  ENDCOLLECTIVE ;  /* 0x000000000000791b */ /* 0x003fe20003800000 */
.L_x_2832:
        /* <DEDUP_REMOVED lines=14> */
.L_x_2833:
[----:B------:R-:W-:Y:S02]  /*153f0*/  IMAD.MOV.U32 R13, RZ, RZ, R23 ;  /* 0x000000ffff0d7224 */ /* 0x000fe400078e0017 */
[----:B------:R-:W-:Y:S02]  /*15400*/  IMAD.MOV.U32 R12, RZ, RZ, 0x7 ;  /* 0x00000007ff0c7424 */ /* 0x000fe400078e00ff */
[----:B------:R-:W-:-:S07]  /*15410*/  IMAD.MOV.U32 R2, RZ, RZ, R14 ;  /* 0x000000ffff027224 */ /* 0x000fce00078e000e */
[----:B------:R-:W-:Y:S05]  /*15420*/  WARPSYNC.COLLECTIVE R15, `(.L_x_2834) ;  /* 0x000000000f087348 */ /* 0x000fea0003c00000 */
[----:B------:R0:W1:Y:S02]  /*15430*/  SHFL.IDX P6, R14, R13, R12, R11 ;  /* 0x0000000c0d0e7389 */ /* 0x00006400000c000b */
[----:B01----:R-:W-:Y:S01]  /*15440*/  ENDCOLLECTIVE ;  /* 0x000000000000791b */ /* 0x003fe20003800000 */
.L_x_2834:
        /* <DEDUP_REMOVED lines=13> */
.L_x_2835:
[----:B------:R-:W-:Y:S01]  /*15520*/  @!PT LDS RZ, [RZ] ;  /* 0x00000000fffff984 */ /* 0x000fe20000000800 */
[----:B------:R-:W-:Y:S01]  /*15530*/  @!PT LDS RZ, [RZ] ;  /* 0x00000000fffff984 */ /* 0x000fe20000000800 */
[----:B------:R-:W-:Y:S01]  /*15540*/  @!PT LDS RZ, [RZ] ;  /* 0x00000000fffff984 */ /* 0x000fe20000000800 */
[----:B------:R1:W-:Y:S01]  /*15550*/  LDGSTS.E.BYPASS.LTC128B.128 [R7+0x7400], desc[UR56][R2.64+0x80], !P0 ;  /* 0x0740008002077fae */ /* 0x0003e2000c101d78 */
[----:B------:R-:W-:Y:S05]  /*15560*/  BRA `(.L_x_2836) ;  /* 0xffffffb400087947 */ /* 0x000fea000383ffff */
.L_x_2727:
[----:B0-----:R0:W1:Y:S02]  /*15570*/  SYNCS.PHASECHK.TRANS64.TRYWAIT P0, [R0+URZ+0x28860], R3 ;  /* 0x02886003000075a7 */ /* 0x001064000800017f */
[----:B-1----:R-:W-:Y:S05]  /*15580*/  @!P0 NANOSLEEP.SYNCS 0x989680 ;  /* 0x009896800000895d */ /* 0x002fea0003900000 */
[----:B------:R-:W1:Y:S02]  /*15590*/  @!P0 SYNCS.PHASECHK.TRANS64 P0, [R0+URZ+0x28860], R3 ;  /* 0x02886003000085a7 */ /* 0x000e64000800007f */
[----:B-1----:R-:W-:Y:S05]  /*155a0*/  @!P0 BRA `(.L_x_2727) ;  /* 0xfffffffc00f08947 */ /* 0x002fea000383ffff */
[----:B------:R-:W-:Y:S05]  /*155b0*/  BRA `(.L_x_2837) ;  /* 0xffffffb8001c7947 */ /* 0x000fea000383ffff */
.L_x_2728:
        /* <DEDUP_REMOVED lines=8> */
.L_x_2839:
[----:B------:R-:W-:Y:S05]  /*15640*/  BSYNC B0 ;  /* 0x0000000000007941 */ /* 0x000fea0003800000 */
.L_x_2838:
        /* <DEDUP_REMOVED lines=9> */
.L_x_2840:
        /* <DEDUP_REMOVED lines=12> */
.L_x_2841:
        /* <DEDUP_REMOVED lines=13> */
.L_x_2842:
[----:B------:R-:W-:Y:S02]  /*15870*/  IMAD.MOV.U32 R13, RZ, RZ, R23 ;  /* 0x000000ffff0d7224 */ /* 0x000fe400078e0017 */
[----:B------:R-:W-:Y:S02]  /*15880*/  IMAD.MOV.U32 R12, RZ, RZ, 0x2 ;  /* 0x00000002ff0c7424 */ /* 0x000fe400078e00ff */
[----:B------:R-:W-:-:S07]  /*15890*/  IMAD.MOV.U32 R10, RZ, RZ, R14 ;  /* 0x000000ffff0a7224 */ /* 0x000fce00078e000e */
[----:B------:R-:W-:Y:S05]  /*158a0*/  WARPSYNC.COLLECTIVE R15, `(.L_x_2843) ;  /* 0x000000000f087348 */ /* 0x000fea0003c00000 */
[----:B------:R0:W1:Y:S02]  /*158b0*/  SHFL.IDX P6, R14, R13, R12, R11 ;  /* 0x0000000c0d0e7389 */ /* 0x00006400000c000b */
[----:B01----:R-:W-:Y:S01]  /*158c0*/  ENDCOLLECTIVE ;  /* 0x000000000000791b */ /* 0x003fe20003800000 */
.L_x_2843:
        /* <DEDUP_REMOVED lines=14> */
.L_x_2844:
[----:B------:R-:W-:Y:S02]  /*159b0*/  IMAD.MOV.U32 R13, RZ, RZ, R23 ;  /* 0x000000ffff0d7224 */ /* 0x000fe400078e0017 */
[----:B------:R-:W-:Y:S01]  /*159c0*/  IMAD.MOV.U32 R12, RZ, RZ, 0x3 ;  /* 0x00000003ff0c7424 */ /* 0x000fe200078e00ff */
[----:B------:R-:W-:-:S13]  /*159d0*/  IADD3 R2, P2, R14, R5, RZ ;  /* 0x000000050e027210 */ /* 0x000fda0007f5e0ff */
[----:B------:R-:W-:Y:S05]  /*159e0*/  WARPSYNC.COLLECTIVE R15, `(.L_x_2845) ;  /* 0x000000000f087348 */ /* 0x000fea0003c00000 */
[----:B------:R0:W1:Y:S02]  /*159f0*/  SHFL.IDX P6, R14, R13, R12, R11 ;  /* 0x0000000c0d0e7389 */ /* 0x00006400000c000b */
[----:B01----:R-:W-:Y:S01]  /*15a00*/  ENDCOLLECTIVE ;  /* 0x000000000000791b */ /* 0x003fe20003800000 */
.L_x_2845:
        /* <DEDUP_REMOVED lines=13> */
.L_x_2846:
[----:B------:R-:W-:Y:S02]  /*15ae0*/  IMAD.MOV.U32 R13, RZ, RZ, R23 ;  /* 0x000000ffff0d7224 */ /* 0x000fe400078e0017 */
[----:B------:R-:W-:Y:S01]  /*15af0*/  IMAD.MOV.U32 R12, RZ, RZ, 0x4 ;  /* 0x00000004ff0c7424 */ /* 0x000fe200078e00ff */
[----:B------:R-:W-:-:S13]  /*15b00*/  IADD3 R2, P2, R14, R5, RZ ;  /* 0x000000050e027210 */ /* 0x000fda0007f5e0ff */
[----:B------:R-:W-:Y:S05]  /*15b10*/  WARPSYNC.COLLECTIVE R15, `(.L_x_2847) ;  /* 0x000000000f087348 */ /* 0x000fea0003c00000 */
[----:B------:R0:W1:Y:S02]  /*15b20*/  SHFL.IDX P6, R14, R13, R12, R11 ;  /* 0x0000000c0d0e7389 */ /* 0x00006400000c000b */
[----:B01----:R-:W-:Y:S01]  /*15b30*/  ENDCOLLECTIVE ;  /* 0x000000000000791b */ /* 0x003fe20003800000 */
.L_x_2847:
        /* <DEDUP_REMOVED lines=13> */
.L_x_2848:
[----:B------:R-:W-:Y:S02]  /*15c10*/  IMAD.MOV.U32 R13, RZ, RZ, R23 ;  /* 0x000000ffff0d7224 */ /* 0x000fe400078e0017 */
[----:B------:R-:W-:Y:S02]  /*15c20*/  IMAD.MOV.U32 R12, RZ, RZ, 0x5 ;  /* 0x00000005ff0c7424 */ /* 0x000fe400078e00ff */
[----:B------:R-:W-:-:S07]  /*15c30*/  IMAD.MOV.U32 R10, RZ, RZ, R14 ;  /* 0x000000ffff0a7224 */ /* 0x000fce00078e000e */
[----:B------:R-:W-:Y:S05]  /*15c40*/  WARPSYNC.COLLECTIVE R15, `(.L_x_2849) ;  /* 0x000000000f087348 */ /* 0x000fea0003c00000 */
[----:B------:R0:W1:Y:S02]  /*15c50*/  SHFL.IDX P6, R14, R13, R12, R11 ;  /* 0x0000000c0d0e7389 */ /* 0x00006400000c000b */
[----:B01----:R-:W-:Y:S01]  /*15c60*/  ENDCOLLECTIVE ;  /* 0x000000000000791b */ /* 0x003fe20003800000 */
.L_x_2849:
        /* <DEDUP_REMOVED lines=14> */
.L_x_2850:
[----:B------:R-:W-:Y:S02]  /*15d50*/  IMAD.MOV.U32 R13, RZ, RZ, R23 ;  /* 0x000000ffff0d7224 */ /* 0x000fe400078e0017 */
[----:B------:R-:W-:Y:S01]  /*15d60*/  IMAD.MOV.U32 R12, RZ, RZ, 0x6 ;  /* 0x00000006ff0c7424 */ /* 0x000fe200078e00ff */
[----:B------:R-:W-:-:S13]  /*15d70*/  IADD3 R2, P2, R14, R5, RZ ;  /* 0x000000050e027210 */ /* 0x000fda0007f5e0ff */
[----:B------:R-:W-:Y:S05]  /*15d80*/  WARPSYNC.COLLECTIVE R15, `(.L_x_2851) ;  /* 0x000000000f087348 */ /* 0x000fea0003c00000 */
[----:B------:R0:W1:Y:S02]  /*15d90*/  SHFL.IDX P6, R14, R13, R12, R11 ;  /* 0x0000000c0d0e7389 */ /* 0x00006400000c000b */
[----:B01----:R-:W-:Y:S01]  /*15da0*/  ENDCOLLECTIVE ;  /* 0x000000000000791b */ /* 0x003fe20003800000 */
.L_x_2851:
        /* <DEDUP_REMOVED lines=13> */
.L_x_2852:
[----:B------:R-:W-:Y:S02]  /*15e80*/  IMAD.MOV.U32 R13, RZ, RZ, R23 ;  /* 0x000000ffff0d7224 */ /* 0x000fe400078e0017 */
[----:B------:R-:W-:Y:S02]  /*15e90*/  IMAD.MOV.U32 R12, RZ, RZ, 0x7 ;  /* 0x00000007ff0c7424 */ /* 0x000fe400078e00ff */
[----:B------:R-:W-:-:S07]  /*15ea0*/  IMAD.MOV.U32 R10, RZ, RZ, R14 ;  /* 0x000000ffff0a7224 */ /* 0x000fce00078e000e */
[----:B------:R-:W-:Y:S05]  /*15eb0*/  WARPSYNC.COLLECTIVE R15, `(.L_x_2853) ;  /* 0x000000000f087348 */ /* 0x000fea0003c00000 */
[----:B------:R0:W1:Y:S02]  /*15ec0*/  SHFL.IDX P6, R14, R13, R12, R11 ;  /* 0x0000000c0d0e7389 */ /* 0x00006400000c000b */
[----:B01----:R-:W-:Y:S01]  /*15ed0*/  ENDCOLLECTIVE ;  /* 0x000000000000791b */ /* 0x003fe20003800000 */
.L_x_2853:
        /* <DEDUP_REMOVED lines=12> */
.L_x_2854:
[----:B------:R-:W-:Y:S05]  /*15fa0*/  BRA `(.L_x_2855) ;  /* 0xffffffb000bc7947 */ /* 0x000fea000383ffff */
.L_x_2733:
        /* <DEDUP_REMOVED lines=8> */
.L_x_2857:
[----:B------:R-:W-:Y:S05]  /*16030*/  BSYNC B0 ;  /* 0x0000000000007941 */ /* 0x000fea0003800000 */
.L_x_2856:
        /* <DEDUP_REMOVED lines=9> */
.L_x_2858:
        /* <DEDUP_REMOVED lines=23> */
.L_x_2859:
[----:B------:R-:W-:Y:S01]  /*16240*/  IMAD.MOV.U32 R12, RZ, RZ, 0x2 ;  /* 0x00000002ff0c7424 */ /* 0x000fe200078e00ff */
[----:B------:R-:W-:-:S05]  /*16250*/  SEL R14, R14, RZ, P1 ;  /* 0x000000ff0e0e7207 */ /* 0x000fca0000800000 */
[----:B------:R-:W-:-:S04]  /*16260*/  IMAD.IADD R7, R13, 0x1, R14 ;  /* 0x000000010d077824 */ /* 0x000fc800078e020e */
[----:B------:R-:W-:-:S07]  /*16270*/  IMAD.MOV.U32 R13, RZ, RZ, R7 ;  /* 0x000000ffff0d7224 */ /* 0x000fce00078e0007 */
[----:B------:R-:W-:Y:S05]  /*16280*/  WARPSYNC.COLLECTIVE R15, `(.L_x_2860) ;  /* 0x000000000f087348 */ /* 0x000fea0003c00000 */
[----:B------:R0:W1:Y:S02]  /*16290*/  SHFL.UP P6, R14, R13, R12, R11 ;  /* 0x0400000c0d0e7389 */ /* 0x00006400000c000b */
[----:B01----:R-:W-:Y:S01]  /*162a0*/  ENDCOLLECTIVE ;  /* 0x000000000000791b */ /* 0x003fe20003800000 */
.L_x_2860:
        /* <DEDUP_REMOVED lines=8> */
.L_x_2861:
[----:B------:R-:W-:Y:S01]  /*16330*/  IMAD.MOV.U32 R12, RZ, RZ, 0x8 ;  /* 0x00000008ff0c7424 */ /* 0x000fe200078e00ff */
[----:B------:R-:W-:-:S05]  /*16340*/  SEL R3, R14, RZ, P3 ;  /* 0x000000ff0e037207 */ /* 0x000fca0001800000 */
[----:B------:R-:W-:-:S04]  /*16350*/  IMAD.IADD R3, R2, 0x1, R3 ;  /* 0x0000000102037824 */ /* 0x000fc800078e0203 */
[----:B------:R-:W-:-:S07]  /*16360*/  IMAD.MOV.U32 R13, RZ, RZ, R3 ;  /* 0x000000ffff0d7224 */ /* 0x000fce00078e0003 */
[----:B------:R-:W-:Y:S05]  /*16370*/  WARPSYNC.COLLECTIVE R15, `(.L_x_2862) ;  /* 0x000000000f087348 */ /* 0x000fea0003c00000 */
[----:B------:R0:W1:Y:S02]  /*16380*/  SHFL.UP P6, R14, R13, R12, R11 ;  /* 0x0400000c0d0e7389 */ /* 0x00006400000c000b */
[----:B01----:R-:W-:Y:S01]  /*16390*/  ENDCOLLECTIVE ;  /* 0x000000000000791b */ /* 0x003fe20003800000 */
.L_x_2862:
[----:B------:R-:W-:Y:S01]  /*163a0*/  IMAD.MOV.U32 R12, RZ, RZ, 0x10 ;  /* 0x00000010ff0c7424 */ /* 0x000fe200078e00ff */
[----:B------:R-:W-:-:S05]  /*163b0*/  SEL R4, R14, RZ, P4 ;  /* 0x000000ff0e047207 */ /* 0x000fca0002000000 */
[----:B------:R-:W-:-:S04]  /*163c0*/  IMAD.IADD R4, R3, 0x1, R4 ;  /* 0x0000000103047824 */ /* 0x000fc800078e0204 */
[----:B------:R-:W-:-:S07]  /*163d0*/  IMAD.MOV.U32 R13, RZ, RZ, R4 ;  /* 0x000000ffff0d7224 */ /* 0x000fce00078e0004 */
[----:B------:R-:W-:Y:S05]  /*163e0*/  WARPSYNC.COLLECTIVE R15, `(.L_x_2863) ;  /* 0x000000000f087348 */ /* 0x000fea0003c00000 */
[----:B------:R0:W1:Y:S02]  /*163f0*/  SHFL.UP P6, R14, R13, R12, R11 ;  /* 0x0400000c0d0e7389 */ /* 0x00006400000c000b */
[----:B01----:R-:W-:Y:S01]  /*16400*/  ENDCOLLECTIVE ;  /* 0x000000000000791b */ /* 0x003fe20003800000 */
.L_x_2863:
        /* <DEDUP_REMOVED lines=8> */
.L_x_2864:
[----:B------:R-:W-:Y:S05]  /*16490*/  BRA `(.L_x_2865) ;  /* 0xffffffb000cc7947 */ /* 0x000fea000383ffff */
.L_x_2736:
[----:B------:R-:W-:Y:S01]  /*164a0*/  BSSY B0, `(.L_x_2866) ;  /* 0x0000007000007945 */ /* 0x000fe20003800000 */
[----:B------:R-:W-:Y:S02]  /*164b0*/  IMAD.MOV.U32 R12, RZ, RZ, 0x1 ;  /* 0x00000001ff0c7424 */ /* 0x000fe400078e00ff */
[----:B------:R-:W-:Y:S02]  /*164c0*/  IMAD.MOV.U32 R11, RZ, RZ, RZ ;  /* 0x000000ffff0b7224 */ /* 0x000fe400078e00ff */
[----:B------:R-:W-:-:S07]  /*164d0*/  IMAD.MOV.U32 R15, RZ, RZ, -0x1 ;  /* 0xffffffffff0f7424 */ /* 0x000fce00078e00ff */
[----:B------:R-:W-:Y:S05]  /*164e0*/  WARPSYNC.COLLECTIVE R15, `(.L_x_2867) ;  /* 0x000000000f087348 */ /* 0x000fea0003c00000 */
[----:B------:R0:W1:Y:S02]  /*164f0*/  SHFL.UP P6, R14, R13, R12, R11 ;  /* 0x0400000c0d0e7389 */ /* 0x00006400000c000b */
[----:B01----:R-:W-:Y:S01]  /*16500*/  ENDCOLLECTIVE ;  /* 0x000000000000791b */ /* 0x003fe20003800000 */
.L_x_2867:
[----:B------:R-:W-:Y:S05]  /*16510*/  BSYNC B0 ;  /* 0x0000000000007941 */ /* 0x000fea0003800000 */
.L_x_2866:
        /* <DEDUP_REMOVED lines=8> */
.L_x_2868:
[----:B------:R-:W-:Y:S01]  /*165a0*/  IMAD.MOV.U32 R12, RZ, RZ, 0x4 ;  /* 0x00000004ff0c7424 */ /* 0x000fe200078e00ff */
[----:B------:R-:W-:-:S05]  /*165b0*/  SEL R2, R14, RZ, P2 ;  /* 0x000000ff0e027207 */ /* 0x000fca0001000000 */
[----:B------:R-:W-:-:S04]  /*165c0*/  IMAD.IADD R2, R13, 0x1, R2 ;  /* 0x000000010d027824 */ /* 0x000fc800078e0202 */
[----:B------:R-:W-:-:S07]  /*165d0*/  IMAD.MOV.U32 R13, RZ, RZ, R2 ;  /* 0x000000ffff0d7224 */ /* 0x000fce00078e0002 */
[----:B------:R-:W-:Y:S05]  /*165e0*/  WARPSYNC.COLLECTIVE R15, `(.L_x_2869) ;  /* 0x000000000f087348 */ /* 0x000fea0003c00000 */
[----:B------:R0:W1:Y:S02]  /*165f0*/  SHFL.UP P6, R14, R13, R12, R11 ;  /* 0x0400000c0d0e7389 */ /* 0x00006400000c000b */
[----:B01----:R-:W-:Y:S01]  /*16600*/  ENDCOLLECTIVE ;  /* 0x000000000000791b */ /* 0x003fe20003800000 */
.L_x_2869:
[----:B------:R-:W-:Y:S01]  /*16610*/  IMAD.MOV.U32 R12, RZ, RZ, 0x8 ;  /* 0x00000008ff0c7424 */ /* 0x000fe200078e00ff */
[----:B------:R-:W-:-:S05]  /*16620*/  SEL R3, R14, RZ, P3 ;  /* 0x000000ff0e037207 */ /* 0x000fca0001800000 */
[----:B------:R-:W-:-:S04]  /*16630*/  IMAD.IADD R3, R2, 0x1, R3 ;  /* 0x0000000102037824 */ /* 0x000fc800078e0203 */
[----:B------:R-:W-:-:S07]  /*16640*/  IMAD.MOV.U32 R13, RZ, RZ, R3 ;  /* 0x000000ffff0d7224 */ /* 0x000fce00078e0003 */
[----:B------:R-:W-:Y:S05]  /*16650*/  WARPSYNC.COLLECTIVE R15, `(.L_x_2870) ;  /* 0x000000000f087348 */ /* 0x000fea0003c00000 */
[----:B------:R0:W1:Y:S02]  /*16660*/  SHFL.UP P6, R14, R13, R12, R11 ;  /* 0x0400000c0d0e7389 */ /* 0x00006400000c000b */
[----:B01----:R-:W-:Y:S01]  /*16670*/  ENDCOLLECTIVE ;  /* 0x000000000000791b */ /* 0x003fe20003800000 */
.L_x_2870:
[----:B------:R-:W-:Y:S01]  /*16680*/  IMAD.MOV.U32 R12, RZ, RZ, 0x10 ;  /* 0x00000010ff0c7424 */ /* 0x000fe200078e00ff */
[----:B------:R-:W-:-:S05]  /*16690*/  SEL R4, R14, RZ, P4 ;  /* 0x000000ff0e047207 */ /* 0x000fca0002000000 */
[----:B------:R-:W-:-:S04]  /*166a0*/  IMAD.IADD R4, R3, 0x1, R4 ;  /* 0x0000000103047824 */ /* 0x000fc800078e0204 */
[----:B------:R-:W-:-:S07]  /*166b0*/  IMAD.MOV.U32 R13, RZ, RZ, R4 ;  /* 0x000000ffff0d7224 */ /* 0x000fce00078e0004 */
[----:B------:R-:W-:Y:S05]  /*166c0*/  WARPSYNC.COLLECTIVE R15, `(.L_x_2871) ;  /* 0x000000000f087348 */ /* 0x000fea0003c00000 */
[----:B------:R0:W1:Y:S02]  /*166d0*/  SHFL.UP P6, R14, R13, R12, R11 ;  /* 0x0400000c0d0e7389 */ /* 0x00006400000c000b */
[----:B01----:R-:W-:Y:S01]  /*166e0*/  ENDCOLLECTIVE ;  /* 0x000000000000791b */ /* 0x003fe20003800000 */
.L_x_2871:
        /* <DEDUP_REMOVED lines=8> */
.L_x_2872:
[----:B------:R-:W-:Y:S05]  /*16770*/  BRA `(.L_x_2873) ;  /* 0xffffffb000b87947 */ /* 0x000fea000383ffff */
.L_x_2738:
[----:B------:R-:W-:Y:S01]  /*16780*/  BSSY B0, `(.L_x_2874) ;  /* 0x0000006000007945 */ /* 0x000fe20003800000 */
[----:B------:R-:W-:Y:S01]  /*16790*/  PLOP3.LUT P6, PT, P6, PT, PT, 0x8, 0x0 ;  /* 0x000000000000781c */ /* 0x000fe200037ce170 */
[----:B------:R-:W-:-:S12]  /*167a0*/  IMAD.MOV.U32 R15, RZ, RZ, -0x1 ;  /* 0xffffffffff0f7424 */ /* 0x000fd800078e00ff */
[----:B0-----:R-:W-:Y:S05]  /*167b0*/  WARPSYNC.COLLECTIVE R15, `(.L_x_2875) ;  /* 0x000000000f087348 */ /* 0x001fea0003c00000 */
[----:B------:R-:W-:Y:S01]  /*167c0*/  VOTE.ANY R14, PT, P6 ;  /* 0x00000000000e7806 */ /* 0x000fe200030e0100 */
[----:B0-----:R-:W-:Y:S06]  /*167d0*/  ENDCOLLECTIVE ;  /* 0x000000000000791b */ /* 0x001fec0003800000 */
.L_x_2875:
[----:B------:R-:W-:Y:S05]  /*167e0*/  BSYNC B0 ;  /* 0x0000000000007941 */ /* 0x000fea0003800000 */
.L_x_2874:
        /* <DEDUP_REMOVED lines=8> */
.L_x_2876:
[----:B------:R-:W-:Y:S02]  /*16870*/  IMAD.IADD R19, R12, 0x1, R19 ;  /* 0x000000010c137824 */ /* 0x000fe400078e0213 */
[----:B------:R-:W-:Y:S02]  /*16880*/  IMAD.MOV.U32 R13, RZ, RZ, R8 ;  /* 0x000000ffff0d7224 */ /* 0x000fe400078e0008 */
[----:B------:R-:W-:-:S07]  /*16890*/  IMAD.MOV.U32 R17, RZ, RZ, R14 ;  /* 0x000000ffff117224 */ /* 0x000fce00078e000e */
[----:B------:R-:W-:Y:S05]  /*168a0*/  WARPSYNC.COLLECTIVE R15, `(.L_x_2877) ;  /* 0x000000000f087348 */ /* 0x000fea0003c00000 */
[----:B------:R0:W1:Y:S02]  /*168b0*/  SHFL.IDX P6, R14, R13, R12, R11 ;  /* 0x0000000c0d0e7389 */ /* 0x00006400000c000b */
[----:B01----:R-:W-:Y:S01]  /*168c0*/  ENDCOLLECTIVE ;  /* 0x000000000000791b */ /* 0x003fe20003800000 */
.L_x_2877:
[----:B------:R-:W-:Y:S01]  /*168d0*/  IMAD.MOV.U32 R8, RZ, RZ, R14 ;  /* 0x000000ffff087224 */ /* 0x000fe200078e000e */
[----:B------:R-:W-:Y:S06]  /*168e0*/  BRA `(.L_x_2878) ;  /* 0xffffffb0009c7947 */ /* 0x000fec000383ffff */
.L_x_2740:
[----:B------:R-:W-:Y:S01]  /*168f0*/  BSSY B0, `(.L_x_2879) ;  /* 0x0000007000007945 */ /* 0x000fe20003800000 */
[----:B------:R-:W-:Y:S02]  /*16900*/  IMAD.MOV.U32 R13, RZ, RZ, R2 ;  /* 0x000000ffff0d7224 */ /* 0x000fe400078e0002 */
[----:B------:R-:W-:Y:S02]  /*16910*/  IMAD.MOV.U32 R11, RZ, RZ, 0x1f ;  /* 0x0000001fff0b7424 */ /* 0x000fe400078e00ff */
[----:B------:R-:W-:-:S07]  /*16920*/  IMAD.MOV.U32 R15, RZ, RZ, -0x1 ;  /* 0xffffffffff0f7424 */ /* 0x000fce00078e00ff */
[----:B0-23--:R-:W-:Y:S05]  /*16930*/  WARPSYNC.COLLECTIVE R15, `(.L_x_2880) ;  /* 0x000000000f087348 */ /* 0x00dfea0003c00000 */
[----:B------:R1:W4:Y:S02]  /*16940*/  SHFL.IDX P6, R14, R13, R12, R11 ;  /* 0x0000000c0d0e7389 */ /* 0x00032400000c000b */
[----:B01234-:R-:W-:Y:S01]  /*16950*/  ENDCOLLECTIVE ;  /* 0x000000000000791b */ /* 0x01ffe20003800000 */
.L_x_2880:
[----:B------:R-:W-:Y:S05]  /*16960*/  BSYNC B0 ;  /* 0x0000000000007941 */ /* 0x000fea0003800000 */
.L_x_2879:
[----:B------:R-:W-:Y:S01]  /*16970*/  IMAD.MOV.U32 R7, RZ, RZ, R14 ;  /* 0x000000ffff077224 */ /* 0x000fe200078e000e */
[----:B------:R-:W-:Y:S06]  /*16980*/  BRA `(.L_x_2739) ;  /* 0xffffffb0008c7947 */ /* 0x000fec000383ffff */
.L_x_2746:
[----:B0-----:R0:W1:Y:S02]  /*16990*/  SYNCS.PHASECHK.TRANS64.TRYWAIT P0, [R4+URZ+0x28820], R0 ;  /* 0x02882000040075a7 */ /* 0x001064000800017f */
[----:B-1----:R-:W-:Y:S05]  /*169a0*/  @!P0 NANOSLEEP.SYNCS 0x989680 ;  /* 0x009896800000895d */ /* 0x002fea0003900000 */
[----:B------:R-:W1:Y:S02]  /*169b0*/  @!P0 SYNCS.PHASECHK.TRANS64 P0, [R4+URZ+0x28820], R0 ;  /* 0x02882000040085a7 */ /* 0x000e64000800007f */
[----:B-1----:R-:W-:Y:S05]  /*169c0*/  @!P0 BRA `(.L_x_2746) ;  /* 0xfffffffc00f08947 */ /* 0x002fea000383ffff */
[----:B------:R-:W-:Y:S05]  /*169d0*/  BRA `(.L_x_2881) ;  /* 0xffffffb800e47947 */ /* 0x000fea000383ffff */
.L_x_2747:
        /* <DEDUP_REMOVED lines=11> */
.L_x_2883:
[----:B------:R-:W-:Y:S05]  /*16a90*/  BSYNC B0 ;  /* 0x0000000000007941 */ /* 0x000fea0003800000 */
.L_x_2882:
[----:B------:R-:W-:Y:S05]  /*16aa0*/  BRA `(.L_x_2884) ;  /* 0xffffffb800cc7947 */ /* 0x000fea000383ffff */
.L_x_2750:
[----:B------:R-:W-:Y:S01]  /*16ab0*/  BSSY B1, `(.L_x_2885) ;  /* 0x0000006000017945 */ /* 0x000fe20003800000 */
[----:B------:R-:W-:-:S07]  /*16ac0*/  IMAD.MOV.U32 R15, RZ, RZ, -0x1 ;  /* 0xffffffffff0f7424 */ /* 0x000fce00078e00ff */
[----:B0-2---:R-:W-:Y:S05]  /*16ad0*/  WARPSYNC.COLLECTIVE R15, `(.L_x_2886) ;  /* 0x000000000f0c7348 */ /* 0x005fea0003c00000 */
[----:B------:R-:W-:Y:S02]  /*16ae0*/  ELECT P6, UR62, PT ;  /* 0x00000000003e782f */ /* 0x000fe400038c0000 */
[----:B------:R-:W-:Y:S01]  /*16af0*/  MOV R14, UR62 ;  /* 0x0000003e000e7c02 */ /* 0x000fe20008000f00 */
[----:B0-2---:R-:W-:Y:S10]  /*16b00*/  ENDCOLLECTIVE ;  /* 0x000000000000791b */ /* 0x005ff40003800000 */
.L_x_2886:
[----:B------:R-:W-:Y:S05]  /*16b10*/  BSYNC B1 ;  /* 0x0000000000017941 */ /* 0x000fea0003800000 */
.L_x_2885:
[----:B------:R-:W-:Y:S05]  /*16b20*/  BRA `(.L_x_2887) ;  /* 0xffffffb800c47947 */ /* 0x000fea000383ffff */
.L_x_2752:
[----:B0-----:R0:W1:Y:S02]  /*16b30*/  SYNCS.PHASECHK.TRANS64.TRYWAIT P1, [R5+URZ+0x28840], R0 ;  /* 0x02884000050075a7 */ /* 0x001064000802017f */
[----:B-1----:R-:W-:Y:S05]  /*16b40*/  @!P1 NANOSLEEP.SYNCS 0x989680 ;  /* 0x009896800000995d */ /* 0x002fea0003900000 */
[----:B------:R-:W1:Y:S02]  /*16b50*/  @!P1 SYNCS.PHASECHK.TRANS64 P1, [R5+URZ+0x28840], R0 ;  /* 0x02884000050095a7 */ /* 0x000e64000802007f */
[----:B-1----:R-:W-:Y:S05]  /*16b60*/  @!P1 BRA `(.L_x_2752) ;  /* 0xfffffffc00f09947 */ /* 0x002fea000383ffff */
[----:B------:R-:W-:Y:S05]  /*16b70*/  BRA `(.L_x_2888) ;  /* 0xffffffb800e47947 */ /* 0x000fea000383ffff */
.L_x_2754:
[----:B-1----:R1:W3:Y:S02]  /*16b80*/  SYNCS.PHASECHK.TRANS64.TRYWAIT P1, [R25+URZ+0x28840], R2 ;  /* 0x02884002190075a7 */ /* 0x0022e4000802017f */
[----:B---3--:R-:W-:Y:S05]  /*16b90*/  @!P1 NANOSLEEP.SYNCS 0x989680 ;  /* 0x009896800000995d */ /* 0x008fea0003900000 */
[----:B------:R-:W3:Y:S02]  /*16ba0*/  @!P1 SYNCS.PHASECHK.TRANS64 P1, [R25+URZ+0x28840], R2 ;  /* 0x02884002190095a7 */ /* 0x000ee4000802007f */
[----:B---3--:R-:W-:Y:S05]  /*16bb0*/  @!P1 BRA `(.L_x_2754) ;  /* 0xfffffffc00f09947 */ /* 0x008fea000383ffff */
[----:B------:R-:W-:Y:S05]  /*16bc0*/  BRA `(.L_x_2889) ;  /* 0xffffffb800f07947 */ /* 0x000fea000383ffff */
.L_x_2756:
[----:B---3--:R3:W4:Y:S02]  /*16bd0*/  SYNCS.PHASECHK.TRANS64.TRYWAIT P1, [R5+URZ+0x28860], R0 ;  /* 0x02886000050075a7 */ /* 0x008724000802017f */
[----:B----4-:R-:W-:Y:S05]  /*16be0*/  @!P1 NANOSLEEP.SYNCS 0x989680 ;  /* 0x009896800000995d */ /* 0x010fea0003900000 */
[----:B------:R-:W4:Y:S02]  /*16bf0*/  @!P1 SYNCS.PHASECHK.TRANS64 P1, [R5+URZ+0x28860], R0 ;  /* 0x02886000050095a7 */ /* 0x000f24000802007f */
[----:B----4-:R-:W-:Y:S05]  /*16c00*/  @!P1 BRA `(.L_x_2756) ;  /* 0xfffffffc00f09947 */ /* 0x010fea000383ffff */
[----:B------:R-:W-:Y:S05]  /*16c10*/  BRA `(.L_x_2890) ;  /* 0xffffffb800ec7947 */ /* 0x000fea000383ffff */
.L_x_2891:
        /* <DEDUP_REMOVED lines=14> */
.L_x_3549:


//--------------------- .text._ZN7cutlass13device_kernelIN5flash11enable_sm90INS1_16FlashAttnFwdSm90INS1_25CollectiveMainloopFwdSm90ILi2EN4cute5tupleIJNS5_1CILi1EEES8_S8_EEENS6_IJNS7_ILi128EEESA_SA_EEELi128ENS_10bfloat16_tEfNS_4arch4Sm90ELb1ELb0ELb0ELb1ELb1ELb1ELb0ELb1ELb1ELb1ELb1ELb0EEENS1_21CollectiveEpilogueFwdISB_S9_SC_SE_Li256ELb1ELb1ELb1ELb0EEENS1_36VarlenDynamicPersistentTileSchedulerILi128ELi128ELi256ELi128ELb1ELb1ELb1ELb1ELb1ELb1EEEEEEEEEvNT_6ParamsE --------------------------
	.section	.text._ZN7cutlass13device_kernelIN5flash11enable_sm90INS1_16FlashAttnFwdSm90INS1_25CollectiveMainloopFwdSm90ILi2EN4cute5tupleIJNS5_1CILi1EEES8_S8_EEENS6_IJNS7_ILi128EEESA_SA_EEELi128ENS_10bfloat16_tEfNS_4arch4Sm90ELb1ELb0ELb0ELb1ELb1ELb1ELb0ELb1ELb1ELb1ELb1ELb0EEENS1_21CollectiveEpilogueFwdISB_S9_SC_SE_Li256ELb1ELb1ELb1ELb0EEENS1_36VarlenDynamicPersistentTileSchedulerILi128ELi128ELi256ELi128ELb1ELb1ELb1ELb1ELb1ELb1EEEEEEEEEvNT_6ParamsE,"ax",@progbits
	.align	128
.text._ZN7cutlass13device_kernelIN5flash11enable_sm90INS1_16FlashAttnFwdSm90INS1_25CollectiveMainloopFwdSm90ILi2EN4cute5tupleIJNS5_1CILi1EEES8_S8_EEENS6_IJNS7_ILi128EEESA_SA_EEELi128ENS_10bfloat16_tEfNS_4arch4Sm90ELb1ELb0ELb0ELb1ELb1ELb1ELb0ELb1ELb1ELb1ELb1ELb0EEENS1_21CollectiveEpilogueFwdISB_S9_SC_SE_Li256ELb1ELb1ELb1ELb0EEENS1_36VarlenDynamicPersistentTileSchedulerILi128ELi128ELi256ELi128ELb1ELb1ELb1ELb1ELb1ELb1EEEEEEEEEvNT_6ParamsE:
        .type           _ZN7cutlass13device_kernelIN5flash11enable_sm90INS1_16FlashAttnFwdSm90INS1_25CollectiveMainloopFwdSm90ILi2EN4cute5tupleIJNS5_1CILi1EEES8_S8_EEENS6_IJNS7_ILi128EEESA_SA_EEELi128ENS_10bfloat16_tEfNS_4arch4Sm90ELb1ELb0ELb0ELb1ELb1ELb1ELb0ELb1ELb1ELb1ELb1ELb0EEENS1_21CollectiveEpilogueFwdISB_S9_SC_SE_Li256ELb1ELb1ELb1ELb0EEENS1_36VarlenDynamicPersistentTileSchedulerILi128ELi128ELi256ELi128ELb1ELb1ELb1ELb1ELb1ELb1EEEEEEEEEvNT_6ParamsE,@function
        .size           _ZN7cutlass13device_kernelIN5flash11enable_sm90INS1_16FlashAttnFwdSm90INS1_25CollectiveMainloopFwdSm90ILi2EN4cute5tupleIJNS5_1CILi1EEES8_S8_EEENS6_IJNS7_ILi128EEESA_SA_EEELi128ENS_10bfloat16_tEfNS_4arch4Sm90ELb1ELb0ELb0ELb1ELb1ELb1ELb0ELb1ELb1ELb1ELb1ELb0EEENS1_21CollectiveEpilogueFwdISB_S9_SC_SE_Li256ELb1ELb1ELb1ELb0EEENS1_36VarlenDynamicPersistentTileSchedulerILi128ELi128ELi256ELi128ELb1ELb1ELb1ELb1ELb1ELb1EEEEEEEEEvNT_6ParamsE,(.L_x_3550 - _ZN7cutlass13device_kernelIN5flash11enable_sm90INS1_16FlashAttnFwdSm90INS1_25CollectiveMainloopFwdSm90ILi2EN4cute5tupleIJNS5_1CILi1EEES8_S8_EEENS6_IJNS7_ILi128EEESA_SA_EEELi128ENS_10bfloat16_tEfNS_4arch4Sm90ELb1ELb0ELb0ELb1ELb1ELb1ELb0ELb1ELb1ELb1ELb1ELb0EEENS1_21CollectiveEpilogueFwdISB_S9_SC_SE_Li256ELb1ELb1ELb1ELb0EEENS1_36VarlenDynamicPersistentTileSchedulerILi128ELi128ELi256ELi128ELb1ELb1ELb1ELb1ELb1ELb1EEEEEEEEEvNT_6ParamsE)
        .other          _ZN7cutlass13device_kernelIN5flash11enable_sm90INS1_16FlashAttnFwdSm90INS1_25CollectiveMainloopFwdSm90ILi2EN4cute5tupleIJNS5_1CILi1EEES8_S8_EEENS6_IJNS7_ILi128EEESA_SA_EEELi128ENS_10bfloat16_tEfNS_4arch4Sm90ELb1ELb0ELb0ELb1ELb1ELb1ELb0ELb1ELb1ELb1ELb1ELb0EEENS1_21CollectiveEpilogueFwdISB_S9_SC_SE_Li256ELb1ELb1ELb1ELb0EEENS1_36VarlenDynamicPersistentTileSchedulerILi128ELi128ELi256ELi128ELb1ELb1ELb1ELb1ELb1ELb1EEEEEEEEEvNT_6ParamsE,@"STO_CUDA_ENTRY STV_DEFAULT"
_ZN7cutlass13device_kernelIN5flash11enable_sm90INS1_16FlashAttnFwdSm90INS1_25CollectiveMainloopFwdSm90ILi2EN4cute5tupleIJNS5_1CILi1EEES8_S8_EEENS6_IJNS7_ILi128EEESA_SA_EEELi128ENS_10bfloat16_tEfNS_4arch4Sm90ELb1ELb0ELb0ELb1ELb1ELb1ELb0ELb1ELb1ELb1ELb1ELb0EEENS1_21CollectiveEpilogueFwdISB_S9_SC_SE_Li256ELb1ELb1ELb1ELb0EEENS1_36VarlenDynamicPersistentTileSchedulerILi128ELi128ELi256ELi128ELb1ELb1ELb1ELb1ELb1ELb1EEEEEEEEEvNT_6ParamsE:
        /* <DEDUP_REMOVED lines=18> */
.L_x_2893:
[----:B------:R-:W-:Y:S05]  /*0120*/  BSYNC B0 ;  /* 0x0000000000007941 */ /* 0x000fea0003800000 */
.L_x_2892:
        /* <DEDUP_REMOVED lines=41> */
.L_x_2894:
        /* <DEDUP_REMOVED lines=22> */
.L_x_2895:
        /* <DEDUP_REMOVED lines=18> */
.L_x_2896:
        /* <DEDUP_REMOVED lines=22> */
.L_x_2897:
        /* <DEDUP_REMOVED lines=22> */
.L_x_2898:
        /* <DEDUP_REMOVED lines=8> */
.L_x_2901:
        /* <DEDUP_REMOVED lines=19> */
[----:B------:R-:W-:Y:S01]  /*0ab0*/  R2UR UR40, R18 ;  /* 0x00000000122872ca */ /* 0x000fe200000e0000 */
[----:B------:R-:W-:Y:S01]  /*0ac0*/  IMAD.MOV.U32 R19, RZ, RZ, RZ ;  /* 0x000000ffff137224 */ /* 0x000fe200078e00ff */
[----:B------:R-:W-:Y:S01]  /*0ad0*/  ULOP3.LUT UR41, UR36, 0x1, URZ, 0xfc, !UPT ;  /* 0x0000000124297892 */ /* 0x000fe2000f8efc3f */
[----:B------:R-:W-:Y:S01]  /*0ae0*/  IMAD.MOV.U32 R190, RZ, RZ, RZ ;  /* 0x000000ffffbe7224 */ /* 0x000fe200078e00ff */
[----:B------:R-:W-:Y:S01]  /*0af0*/  SHF.R.S32.HI R0, RZ, 0x1f, R12 ;  /* 0x0000001fff007819 */ /* 0x000fe2000001140c */
[----:B------:R-:W-:Y:S01]  /*0b00*/  IMAD.MOV.U32 R189, RZ, RZ, RZ ;  /* 0x000000ffffbd7224 */ /* 0x000fe200078e00ff */
[----:B------:R-:W-:Y:S01]  /*0b10*/  UMOV UR39, URZ ;  /* 0x0000003f00277c82 */ /* 0x000fe20008000000 */
[----:B------:R-:W-:Y:S01]  /*0b20*/  IMAD.MOV.U32 R186, RZ, RZ, RZ ;  /* 0x000000ffffba7224 */ /* 0x000fe200078e00ff */
[CC--:B------:R-:W-:Y:S02]  /*0b30*/  LEA.HI R2, R0.reuse, R12.reuse, RZ, 0x7 ;  /* 0x0000000c00027211 */ /* 0x0c0fe400078f38ff */
[----:B------:R-:W-:-:S02]  /*0b40*/  LEA.HI R4, R0, R12, RZ, 0x5 ;  /* 0x0000000c00047211 */ /* 0x000fc400078f28ff */
[----:B------:R-:W-:Y:S01]  /*0b50*/  LOP3.LUT R220, R2, 0xffffff80, RZ, 0xc0, !PT ;  /* 0xffffff8002dc7812 */ /* 0x000fe200078ec0ff */
[----:B------:R-:W-:Y:S01]  /*0b60*/  UIADD3 UR40, UR40, 0x10400, URZ ;  /* 0x0001040028287890 */ /* 0x000fe2000fffe03f */
[-C--:B------:R-:W-:Y:S01]  /*0b70*/  LEA.HI R3, R0, R12.reuse, RZ, 0x4 ;  /* 0x0000000c00037211 */ /* 0x080fe200078f20ff */
[----:B------:R-:W-:Y:S01]  /*0b80*/  IMAD.SHL.U32 R5, R4, 0x20, RZ ;  /* 0x0000002004057824 */ /* 0x000fe200078e00ff */
[----:B------:R-:W-:Y:S01]  /*0b90*/  LEA.HI R11, R0, R12, RZ, 0x2 ;  /* 0x0000000c000b7211 */ /* 0x000fe200078f10ff */
[C---:B------:R-:W-:Y:S01]  /*0ba0*/  IMAD.IADD R220, R12.reuse, 0x1, -R220 ;  /* 0x000000010cdc7824 */ /* 0x040fe200078e0adc */
[----:B------:R-:W-:Y:S02]  /*0bb0*/  LOP3.LUT R4, R3, 0x3fffff0, RZ, 0xc0, !PT ;  /* 0x03fffff003047812 */ /* 0x000fe400078ec0ff */
[----:B------:R-:W-:Y:S02]  /*0bc0*/  LOP3.LUT R5, R5, 0xfffffc00, RZ, 0xc0, !PT ;  /* 0xfffffc0005057812 */ /* 0x000fe400078ec0ff */
[----:B------:R-:W-:Y:S01]  /*0bd0*/  SHF.R.S32.HI R7, RZ, 0x1f, R220 ;  /* 0x0000001fff077819 */ /* 0x000fe200000114dc */
[----:B------:R-:W-:Y:S01]  /*0be0*/  IMAD.IADD R4, R12, 0x1, -R4 ;  /* 0x000000010c047824 */ /* 0x000fe200078e0a04 */
[----:B------:R-:W-:-:S02]  /*0bf0*/  LOP3.LUT R11, R11, 0xfffffffc, RZ, 0xc0, !PT ;  /* 0xfffffffc0b0b7812 */ /* 0x000fc400078ec0ff */
[CC--:B------:R-:W-:Y:S02]  /*0c00*/  LEA.HI R8, R7.reuse, R220.reuse, RZ, 0x2 ;  /* 0x000000dc07087211 */ /* 0x0c0fe400078f10ff */
[----:B------:R-:W-:Y:S01]  /*0c10*/  SHF.R.S32.HI R16, RZ, 0x7, R2 ;  /* 0x00000007ff107819 */ /* 0x000fe20000011402 */
[----:B------:R-:W-:Y:S01]  /*0c20*/  IMAD.IADD R11, R12, 0x1, -R11 ;  /* 0x000000010c0b7824 */ /* 0x000fe200078e0a0b */
[--C-:B------:R-:W-:Y:S02]  /*0c30*/  SHF.R.S32.HI R9, RZ, 0x2, R8.reuse ;  /* 0x00000002ff097819 */ /* 0x100fe40000011408 */
[----:B------:R-:W-:Y:S02]  /*0c40*/  SHF.R.S32.HI R6, RZ, 0x1f, R8 ;  /* 0x0000001fff067819 */ /* 0x000fe40000011408 */
[----:B------:R-:W-:Y:S02]  /*0c50*/  LEA.HI R7, R7, R220, RZ, 0x5 ;  /* 0x000000dc07077211 */ /* 0x000fe400078f28ff */
[----:B------:R-:W-:-:S02]  /*0c60*/  LEA.HI R6, R6, R9, RZ, 0x3 ;  /* 0x0000000906067211 */ /* 0x000fc400078f18ff */
[----:B------:R-:W-:Y:S02]  /*0c70*/  LEA.HI R2, R2, R16, RZ, 0x1 ;  /* 0x0000001002027211 */ /* 0x000fe400078f08ff */
[----:B------:R-:W-:Y:S01]  /*0c80*/  LOP3.LUT R10, R6, 0xfffffff8, RZ, 0xc0, !PT ;  /* 0xfffffff8060a7812 */ /* 0x000fe200078ec0ff */
[----:B------:R-:W-:Y:S01]  /*0c90*/  IMAD R6, R4, 0x40, R5 ;  /* 0x0000004004067824 */ /* 0x000fe200078e0205 */
[----:B------:R-:W-:Y:S02]  /*0ca0*/  SHF.R.S32.HI R4, RZ, 0x4, R3 ;  /* 0x00000004ff047819 */ /* 0x000fe40000011403 */
[----:B------:R-:W-:Y:S01]  /*0cb0*/  SHF.R.S32.HI R7, RZ, 0x5, R7 ;  /* 0x00000005ff077819 */ /* 0x000fe20000011407 */
[----:B------:R-:W-:Y:S01]  /*0cc0*/  IMAD.IADD R10, R9, 0x1, -R10 ;  /* 0x00000001090a7824 */ /* 0x000fe200078e0a0a */
[----:B------:R-:W-:Y:S02]  /*0cd0*/  LEA.HI R3, R3, R4, RZ, 0x1 ;  /* 0x0000000403037211 */ /* 0x000fe400078f08ff */
[----:B------:R-:W-:Y:S01]  /*0ce0*/  LOP3.LUT R2, R2, 0x3fffffe, RZ, 0xc0, !PT ;  /* 0x03fffffe02027812 */ /* 0x000fe200078ec0ff */
[----:B------:R-:W-:Y:S01]  /*0cf0*/  IMAD R7, R7, 0x10, R10 ;  /* 0x0000001007077824 */ /* 0x000fe200078e020a */
[----:B------:R-:W-:-:S02]  /*0d00*/  LOP3.LUT R3, R3, 0x1ffffffe, RZ, 0xc0, !PT ;  /* 0x1ffffffe03037812 */ /* 0x000fc400078ec0ff */
[-C--:B------:R-:W-:Y:S01]  /*0d10*/  LEA.HI R187, R0, R12.reuse, RZ, 0x3 ;  /* 0x0000000c00bb7211 */ /* 0x080fe200078f18ff */
[----:B------:R-:W-:Y:S01]  /*0d20*/  IMAD.IADD R2, R16, 0x1, -R2 ;  /* 0x0000000110027824 */ /* 0x000fe200078e0a02 */
[----:B------:R-:W-:Y:S01]  /*0d30*/  LEA.HI R5, R11, R11, RZ, 0x1 ;  /* 0x0000000b0b057211 */ /* 0x000fe200078f08ff */
[----:B------:R-:W-:Y:S01]  /*0d40*/  IMAD.IADD R3, R4, 0x1, -R3 ;  /* 0x0000000104037824 */ /* 0x000fe200078e0a03 */
[----:B------:R-:W-:Y:S01]  /*0d50*/  LOP3.LUT R207, R187, 0xfffffff8, RZ, 0xc0, !PT ;  /* 0xfffffff8bbcf7812 */ /* 0x000fe200078ec0ff */
[----:B------:R-:W-:Y:S01]  /*0d60*/  IMAD R20, R2, 0x40, R7 ;  /* 0x0000004002147824 */ /* 0x000fe200078e0207 */
[----:B------:R-:W-:Y:S01]  /*0d70*/  LOP3.LUT R4, R5, 0x1ffffffe, RZ, 0xc0, !PT ;  /* 0x1ffffffe05047812 */ /* 0x000fe200078ec0ff */
[----:B------:R-:W-:Y:S01]  /*0d80*/  IMAD R3, R3, 0x8, R6 ;  /* 0x0000000803037824 */ /* 0x000fe200078e0206 */
[----:B------:R-:W-:Y:S01]  /*0d90*/  LEA.HI R0, R0, R12, RZ, 0x6 ;  /* 0x0000000c00007211 */ /* 0x000fe200078f30ff */
[----:B------:R-:W-:Y:S01]  /*0da0*/  IMAD.IADD R207, R12, 0x1, -R207 ;  /* 0x000000010ccf7824 */ /* 0x000fe200078e0acf */
[----:B------:R-:W-:Y:S01]  /*0db0*/  SHF.R.S32.HI R187, RZ, 0x3, R187 ;  /* 0x00000003ffbb7819 */ /* 0x000fe200000114bb */
[----:B------:R-:W-:Y:S01]  /*0dc0*/  IMAD.IADD R4, R11, 0x1, -R4 ;  /* 0x000000010b047824 */ /* 0x000fe200078e0a04 */
[----:B------:R0:W-:Y:S01]  /*0dd0*/  STL [R1+0x18], R3 ;  /* 0x0000180301007387 */ /* 0x0001e20000100800 */
[----:B------:R-:W-:-:S02]  /*0de0*/  IMAD.SHL.U32 R0, R0, 0x8, RZ ;  /* 0x0000000800007824 */ /* 0x000fc400078e00ff */
[C---:B------:R-:W-:Y:S01]  /*0df0*/  IMAD.SHL.U32 R2, R187.reuse, 0x40, RZ ;  /* 0x00000040bb027824 */ /* 0x040fe200078e00ff */
[----:B------:R1:W-:Y:S01]  /*0e00*/  STL [R1+0x14], R20 ;  /* 0x0000141401007387 */ /* 0x0003e20000100800 */
[C---:B------:R-:W-:Y:S01]  /*0e10*/  VIADD R12, R187.reuse, 0x20 ;  /* 0x00000020bb0c7836 */ /* 0x040fe20000000000 */
[----:B------:R-:W-:Y:S01]  /*0e20*/  LOP3.LUT R205, R0, 0xfffffe00, RZ, 0xc0, !PT ;  /* 0xfffffe0000cd7812 */ /* 0x000fe200078ec0ff */
[C---:B------:R-:W-:Y:S02]  /*0e30*/  VIADD R11, R187.reuse, 0x60 ;  /* 0x00000060bb0b7836 */ /* 0x040fe40000000000 */
[----:B------:R-:W-:Y:S01]  /*0e40*/  VIADD R9, R187, 0x40 ;  /* 0x00000040bb097836 */ /* 0x000fe20000000000 */
[----:B0-----:R-:W-:Y:S01]  /*0e50*/  LOP3.LUT R3, R2, 0x1c0, RZ, 0xc0, !PT ;  /* 0x000001c002037812 */ /* 0x001fe200078ec0ff */
[----:B------:R-:W-:Y:S01]  /*0e60*/  IMAD.SHL.U32 R16, R207, 0x8, RZ ;  /* 0x00000008cf107824 */ /* 0x000fe200078e00ff */
[----:B------:R-:W-:Y:S01]  /*0e70*/  SHF.R.S32.HI R0, RZ, 0x1f, R12 ;  /* 0x0000001fff007819 */ /* 0x000fe2000001140c */
[----:B------:R-:W-:Y:S01]  /*0e80*/  IMAD.SHL.U32 R198, R12, 0x40, RZ ;  /* 0x000000400cc67824 */ /* 0x000fe200078e00ff */
[----:B------:R-:W-:Y:S01]  /*0e90*/  SHF.R.S32.HI R10, RZ, 0x1f, R11 ;  /* 0x0000001fff0a7819 */ /* 0x000fe2000001140b */
[----:B------:R-:W-:Y:S01]  /*0ea0*/  IMAD.SHL.U32 R197, R9, 0x40, RZ ;  /* 0x0000004009c57824 */ /* 0x000fe200078e00ff */
[----:B------:R-:W-:Y:S01]  /*0eb0*/  SHF.R.S32.HI R2, RZ, 0x1f, R9 ;  /* 0x0000001fff027819 */ /* 0x000fe20000011409 */
[----:B------:R-:W-:Y:S01]  /*0ec0*/  IMAD.SHL.U32 R196, R11, 0x40, RZ ;  /* 0x000000400bc47824 */ /* 0x000fe200078e00ff */
[----:B------:R-:W-:Y:S01]  /*0ed0*/  SHF.R.U32.HI R204, RZ, 0x3, R3 ;  /* 0x00000003ffcc7819 */ /* 0x000fe20000011603 */
[----:B------:R-:W-:Y:S01]  /*0ee0*/  IMAD.MOV.U32 R5, RZ, RZ, R13 ;  /* 0x000000ffff057224 */ /* 0x000fe200078e000d */
[----:B------:R-:W-:Y:S01]  /*0ef0*/  LOP3.LUT R200, R3, 0x38, R16, 0xf8, !PT ;  /* 0x0000003803c87812 */ /* 0x000fe200078ef810 */
[----:B------:R-:W-:Y:S01]  /*0f00*/  IMAD.MOV.U32 R6, RZ, RZ, R14 ;  /* 0x000000ffff067224 */ /* 0x000fe200078e000e */
[----:B------:R-:W-:Y:S01]  /*0f10*/  LEA.HI R0, R0, R12, RZ, 0x3 ;  /* 0x0000000c00007211 */ /* 0x000fe200078f18ff */
[----:B------:R-:W-:Y:S01]  /*0f20*/  IMAD.MOV.U32 R7, RZ, RZ, R15 ;  /* 0x000000ffff077224 */ /* 0x000fe200078e000f */
[----:B------:R-:W-:Y:S01]  /*0f30*/  LEA.HI R10, R10, R11, RZ, 0x3 ;  /* 0x0000000b0a0a7211 */ /* 0x000fe200078f18ff */
[----:B------:R-:W-:Y:S01]  /*0f40*/  IMAD.SHL.U32 R22, R207, 0x4, RZ ;  /* 0x00000004cf167824 */ /* 0x000fe200078e00ff */
[----:B------:R-:W-:Y:S01]  /*0f50*/  LOP3.LUT R3, R8, 0x7ffffffc, RZ, 0xc0, !PT ;  /* 0x7ffffffc08037812 */ /* 0x000fe200078ec0ff */
[----:B------:R-:W-:Y:S01]  /*0f60*/  IMAD.SHL.U32 R0, R0, 0x40, RZ ;  /* 0x0000004000007824 */ /* 0x000fe200078e00ff */
[----:B------:R-:W-:Y:S01]  /*0f70*/  LEA.HI R9, R2, R9, RZ, 0x3 ;  /* 0x0000000902097211 */ /* 0x000fe200078f18ff */
[----:B------:R-:W-:Y:S01]  /*0f80*/  IMAD.SHL.U32 R10, R10, 0x40, RZ ;  /* 0x000000400a0a7824 */ /* 0x000fe200078e00ff */
[----:B------:R-:W-:Y:S01]  /*0f90*/  LOP3.LUT R198, R198, 0x1c0, RZ, 0xc0, !PT ;  /* 0x000001c0c6c67812 */ /* 0x000fe200078ec0ff */
[----:B------:R-:W-:Y:S01]  /*0fa0*/  IMAD.IADD R3, R220, 0x1, -R3 ;  /* 0x00000001dc037824 */ /* 0x000fe200078e0a03 */
[----:B------:R-:W-:Y:S01]  /*0fb0*/  LOP3.LUT R197, R197, 0x1c0, RZ, 0xc0, !PT ;  /* 0x000001c0c5c57812 */ /* 0x000fe200078ec0ff */
[----:B------:R-:W-:Y:S01]  /*0fc0*/  VIADD R2, R16, 0x40 ;  /* 0x0000004010027836 */ /* 0x000fe20000000000 */
[----:B------:R-:W-:Y:S01]  /*0fd0*/  LOP3.LUT R196, R196, 0x1c0, RZ, 0xc0, !PT ;  /* 0x000001c0c4c47812 */ /* 0x000fe200078ec0ff */
[----:B------:R-:W-:Y:S01]  /*0fe0*/  IMAD.SHL.U32 R193, R3, 0x2, RZ ;  /* 0x0000000203c17824 */ /* 0x000fe200078e00ff */
[----:B------:R-:W-:Y:S01]  /*0ff0*/  SHF.L.U32 R9, R9, 0x6, RZ ;  /* 0x0000000609097819 */ /* 0x000fe200000006ff */
[----:B------:R-:W-:Y:S01]  /*1000*/  VIADD R185, R22, 0x20 ;  /* 0x0000002016b97836 */ /* 0x000fe20000000000 */
[----:B------:R-:W-:Y:S01]  /*1010*/  SHF.R.U32.HI R15, RZ, 0x3, R198 ;  /* 0x00000003ff0f7819 */ /* 0x000fe200000116c6 */
[C---:B------:R-:W-:Y:S01]  /*1020*/  VIADD R218, R193.reuse, 0x50 ;  /* 0x00000050c1da7836 */ /* 0x040fe20000000000 */
[--C-:B------:R-:W-:Y:S01]  /*1030*/  LOP3.LUT R8, R198, 0x38, R16.reuse, 0xf8, !PT ;  /* 0x00000038c6087812 */ /* 0x100fe200078ef810 */
[C---:B------:R-:W-:Y:S01]  /*1040*/  VIADD R217, R193.reuse, 0x58 ;  /* 0x00000058c1d97836 */ /* 0x040fe20000000000 */
[----:B------:R-:W-:Y:S01]  /*1050*/  SHF.R.U32.HI R14, RZ, 0x3, R197 ;  /* 0x00000003ff0e7819 */ /* 0x000fe200000116c5 */
[----:B------:R-:W-:Y:S01]  /*1060*/  VIADD R216, R193, 0x60 ;  /* 0x00000060c1d87836 */ /* 0x000fe20000000000 */
[----:B------:R-:W-:Y:S01]  /*1070*/  LOP3.LUT R11, R197, 0x38, R16, 0xf8, !PT ;  /* 0x00000038c50b7812 */ /* 0x000fe200078ef810 */
[C---:B------:R-:W-:Y:S01]  /*1080*/  VIADD R215, R193.reuse, 0x68 ;  /* 0x00000068c1d77836 */ /* 0x040fe20000000000 */
[----:B------:R-:W-:Y:S01]  /*1090*/  SHF.R.U32.HI R13, RZ, 0x3, R196 ;  /* 0x00000003ff0d7819 */ /* 0x000fe200000116c4 */
[C---:B------:R-:W-:Y:S01]  /*10a0*/  VIADD R214, R193.reuse, 0x70 ;  /* 0x00000070c1d67836 */ /* 0x040fe20000000000 */
[----:B------:R-:W-:Y:S01]  /*10b0*/  LOP3.LUT R12, R196, 0x38, R16, 0xf8, !PT ;  /* 0x00000038c40c7812 */ /* 0x000fe200078ef810 */
[----:B------:R-:W-:Y:S01]  /*10c0*/  VIADD R213, R193, 0x78 ;  /* 0x00000078c1d57836 */ /* 0x000fe20000000000 */
[----:B------:R-:W-:Y:S01]  /*10d0*/  LOP3.LUT R203, R0, 0xfffffe00, RZ, 0xc0, !PT ;  /* 0xfffffe0000cb7812 */ /* 0x000fe200078ec0ff */
[----:B------:R-:W-:Y:S01]  /*10e0*/  IMAD R206, R4, 0x8, R20 ;  /* 0x0000000804ce7824 */ /* 0x000fe200078e0214 */
[----:B------:R-:W-:-:S02]  /*10f0*/  LOP3.LUT R202, R9, 0xfffffe00, RZ, 0xc0, !PT ;  /* 0xfffffe0009ca7812 */ /* 0x000fc400078ec0ff */
[----:B------:R-:W-:Y:S02]  /*1100*/  LOP3.LUT R201, R10, 0xfffffe00, RZ, 0xc0, !PT ;  /* 0xfffffe000ac97812 */ /* 0x000fe400078ec0ff */
[----:B------:R-:W-:Y:S02]  /*1110*/  LOP3.LUT R8, R203, R8, R15, 0xf6, !PT ;  /* 0x00000008cb087212 */ /* 0x000fe400078ef60f */
[----:B------:R-:W-:Y:S02]  /*1120*/  LOP3.LUT R11, R202, R11, R14, 0xf6, !PT ;  /* 0x0000000bca0b7212 */ /* 0x000fe400078ef60e */
[----:B------:R-:W-:Y:S02]  /*1130*/  LOP3.LUT R12, R201, R12, R13, 0xf6, !PT ;  /* 0x0000000cc90c7212 */ /* 0x000fe400078ef60d */
[----:B------:R-:W-:Y:S02]  /*1140*/  SHF.R.S32.HI R23, RZ, 0x1f, R22 ;  /* 0x0000001fff177819 */ /* 0x000fe40000011416 */
[----:B------:R-:W-:-:S02]  /*1150*/  SHF.R.S32.HI R17, RZ, 0x1f, R16 ;  /* 0x0000001fff117819 */ /* 0x000fc40000011410 */
[----:B------:R-:W-:Y:S02]  /*1160*/  LOP3.LUT R200, R205, R200, R204, 0xf6, !PT ;  /* 0x000000c8cdc87212 */ /* 0x000fe400078ef6cc */
[----:B------:R-:W-:Y:S02]  /*1170*/  SHF.R.S32.HI R184, RZ, 0x1f, R2 ;  /* 0x0000001fffb87819 */ /* 0x000fe40000011402 */
[----:B------:R-:W-:Y:S02]  /*1180*/  LEA R229, R8, UR40, 0x1 ;  /* 0x0000002808e57c11 */ /* 0x000fe4000f8e08ff */
[----:B------:R-:W-:Y:S02]  /*1190*/  LEA R228, R11, UR40, 0x1 ;  /* 0x000000280be47c11 */ /* 0x000fe4000f8e08ff */
[----:B------:R-:W-:Y:S02]  /*11a0*/  LEA R227, R12, UR40, 0x1 ;  /* 0x000000280ce37c11 */ /* 0x000fe4000f8e08ff */
[----:B------:R-:W-:-:S02]  /*11b0*/  SHF.R.S32.HI R226, RZ, 0x1f, R218 ;  /* 0x0000001fffe27819 */ /* 0x000fc400000114da */
[----:B------:R-:W-:Y:S02]  /*11c0*/  SHF.R.S32.HI R225, RZ, 0x1f, R217 ;  /* 0x0000001fffe17819 */ /* 0x000fe400000114d9 */
[----:B------:R-:W-:Y:S02]  /*11d0*/  SHF.R.S32.HI R224, RZ, 0x1f, R216 ;  /* 0x0000001fffe07819 */ /* 0x000fe400000114d8 */
[----:B------:R-:W-:Y:S02]  /*11e0*/  SHF.R.S32.HI R223, RZ, 0x1f, R215 ;  /* 0x0000001fffdf7819 */ /* 0x000fe400000114d7 */
[----:B------:R-:W-:Y:S02]  /*11f0*/  SHF.R.S32.HI R222, RZ, 0x1f, R214 ;  /* 0x0000001fffde7819 */ /* 0x000fe400000114d6 */
[----:B-1----:R-:W-:-:S07]  /*1200*/  SHF.R.S32.HI R221, RZ, 0x1f, R213 ;  /* 0x0000001fffdd7819 */ /* 0x002fce00000114d5 */
.L_x_3136:
[----:B012---:R-:W0:Y:S02]  /*1210*/  LDC.64 R8, c[0x0][0xc88] ;  /* 0x00032200ff087b82 */ /* 0x007e240000000a00 */
[----:B0-----:R-:W-:-:S05]  /*1220*/  IMAD.WIDE R8, R7, 0x4, R8 ;  /* 0x0000000407087825 */ /* 0x001fca00078e0208 */
[----:B------:R-:W2:Y:S01]  /*1230*/  LDG.E R209, desc[UR42][R8.64] ;  /* 0x0000002a08d17981 */ /* 0x000ea2000c1e1900 */
[----:B------:R-:W-:Y:S05]  /*1240*/  YIELD ;  /* 0x0000000000007946 */ /* 0x000fea0003800000 */
[----:B------:R-:W-:Y:S01]  /*1250*/  ULDC.64 UR4, c[0x0][0xa28] ;  /* 0x00028a0000047ab9 */ /* 0x000fe20000000a00 */
[----:B------:R-:W-:Y:S01]  /*1260*/  ULDC.64 UR8, c[0x0][0xa18] ;  /* 0x0002860000087ab9 */ /* 0x000fe20000000a00 */
[----:B------:R-:W-:Y:S01]  /*1270*/  ISETP.NE.U32.AND P1, PT, RZ, UR4, PT ;  /* 0x00000004ff007c0c */ /* 0x000fe2000bf25070 */
[----:B------:R-:W-:Y:S01]  /*1280*/  ULDC.64 UR6, c[0x0][0xa08] ;  /* 0x0002820000067ab9 */ /* 0x000fe20000000a00 */
[----:B------:R-:W-:Y:S01]  /*1290*/  IMAD.MOV.U32 R15, RZ, RZ, RZ ;  /* 0x000000ffff0f7224 */ /* 0x000fe200078e00ff */
[----:B------:R-:W-:Y:S01]  /*12a0*/  ISETP.NE.U32.AND P0, PT, RZ, UR6, PT ;  /* 0x00000006ff007c0c */ /* 0x000fe2000bf05070 */
[----:B-----5:R-:W-:Y:S01]  /*12b0*/  IMAD.MOV.U32 R31, RZ, RZ, RZ ;  /* 0x000000ffff1f7224 */ /* 0x020fe200078e00ff */
        /* <DEDUP_REMOVED lines=28> */
[----:B0---4-:R-:W-:Y:S06]  /*1480*/  @P2 BRA `(.L_x_2903) ;  /* 0x0000000000242947 */ /* 0x011fec0003800000 */
        /* <DEDUP_REMOVED lines=9> */
.L_x_2903:
[----:B------:R-:W-:Y:S01]  /*1520*/  ULDC.64 UR4, c[0x0][0xa20] ;  /* 0x0002880000047ab9 */ /* 0x000fe20000000a00 */
[C---:B------:R-:W-:Y:S02]  /*1530*/  LOP3.LUT R3, R6.reuse, 0xff000000, RZ, 0xc0, !PT ;  /* 0xff00000006037812 */ /* 0x040fe400078ec0ff */
        /* <DEDUP_REMOVED lines=11> */
.L_x_2904:
[----:B------:R-:W-:Y:S05]  /*15f0*/  @!P0 BRA `(.L_x_2905) ;  /* 0x00000000000c8947 */ /* 0x000fea0003800000 */
[----:B------:R-:W2:Y:S04]  /*1600*/  LDG.E R3, desc[UR42][R12.64] ;  /* 0x0000002a0c037981 */ /* 0x000ea8000c1e1900 */
[----:B------:R-:W2:Y:S02]  /*1610*/  LDG.E R30, desc[UR42][R12.64+0x4] ;  /* 0x0000042a0c1e7981 */ /* 0x000ea4000c1e1900 */
[----:B--2---:R-:W-:-:S07]  /*1620*/  IMAD.IADD R30, R30, 0x1, -R3 ;  /* 0x000000011e1e7824 */ /* 0x004fce00078e0a03 */
.L_x_2905:
[----:B------:R-:W-:Y:S01]  /*1630*/  ULDC.64 UR4, c[0x0][0xa10] ;  /* 0x0002840000047ab9 */ /* 0x000fe20000000a00 */
[----:B------:R-:W1:Y:S01]  /*1640*/  LDC R4, c[0x0][0x448] ;  /* 0x00011200ff047b82 */ /* 0x000e620000000800 */
[----:B------:R-:W-:-:S04]  /*1650*/  ISETP.NE.U32.AND P0, PT, RZ, UR4, PT ;  /* 0x00000004ff007c0c */ /* 0x000fc8000bf05070 */
[----:B------:R-:W-:Y:S01]  /*1660*/  ISETP.NE.AND.EX P0, PT, RZ, UR5, PT, P0 ;  /* 0x00000005ff007c0c */ /* 0x000fe2000bf05300 */
[----:B------:R-:W-:-:S12]  /*1670*/  ULDC.64 UR4, c[0x0][0xa30] ;  /* 0x00028c0000047ab9 */ /* 0x000fd80000000a00 */
[----:B0-----:R-:W0:Y:S02]  /*1680*/  @P0 LDC.64 R6, c[0x0][0xa10] ;  /* 0x00028400ff060b82 */ /* 0x001e240000000a00 */
[----:B0-----:R-:W-:-:S05]  /*1690*/  @P0 IMAD.WIDE R6, R209, 0x4, R6 ;  /* 0x00000004d1060825 */ /* 0x001fca00078e0206 */
[----:B------:R-:W2:Y:S04]  /*16a0*/  @P0 LDG.E R0, desc[UR42][R6.64] ;  /* 0x0000002a06000981 */ /* 0x000ea8000c1e1900 */
[----:B------:R0:W2:Y:S01]  /*16b0*/  @P0 LDG.E R3, desc[UR42][R6.64+0x4] ;  /* 0x0000042a06030981 */ /* 0x0000a2000c1e1900 */
[----:B------:R-:W-:Y:S01]  /*16c0*/  ISETP.NE.U32.AND P1, PT, RZ, UR4, PT ;  /* 0x00000004ff007c0c */ /* 0x000fe2000bf25070 */
[----:B-----5:R-:W-:-:S03]  /*16d0*/  IMAD.MOV.U32 R24, RZ, RZ, R30 ;  /* 0x000000ffff187224 */ /* 0x020fc600078e001e */
[----:B------:R-:W-:-:S13]  /*16e0*/  ISETP.NE.AND.EX P1, PT, RZ, UR5, PT, P1 ;  /* 0x00000005ff007c0c */ /* 0x000fda000bf25310 */
[----:B------:R-:W-:-:S04]  /*16f0*/  @P1 IADD3 R8, P2, R210, UR4, RZ ;  /* 0x00000004d2081c10 */ /* 0x000fc8000ff5e0ff */
[----:B------:R-:W-:-:S05]  /*1700*/  @P1 IADD3.X R9, R211, UR5, RZ, P2, !PT ;  /* 0x00000005d3091c10 */ /* 0x000fca00097fe4ff */
[----:B------:R3:W5:Y:S01]  /*1710*/  @P1 LDG.E R24, desc[UR42][R8.64] ;  /* 0x0000002a08181981 */ /* 0x000762000c1e1900 */
[----:B-1----:R-:W-:Y:S01]  /*1720*/  ISETP.NE.AND P1, PT, R4, 0x1, PT ;  /* 0x000000010400780c */ /* 0x002fe20003f25270 */
[----:B------:R-:W-:Y:S01]  /*1730*/  IMAD.SHL.U32 R192, R5, 0x80, RZ ;  /* 0x0000008005c07824 */ /* 0x000fe200078e00ff */
[----:B------:R-:W-:Y:S01]  /*1740*/  BSSY B0, `(.L_x_2906) ;  /* 0x0000035000007945 */ /* 0x000fe20003800000 */
[----:B------:R-:W-:Y:S01]  /*1750*/  IMAD.IADD R10, R30, 0x1, -R15 ;  /* 0x000000011e0a7824 */ /* 0x000fe200078e0a0f */
[----:B------:R-:W-:Y:S01]  /*1760*/  LOP3.LUT R212, R208, 0xff, RZ, 0xc0, !PT ;  /* 0x000000ffd0d47812 */ /* 0x000fe200078ec0ff */
[----:B------:R-:W-:Y:S01]  /*1770*/  VIADD R4, R192, 0x7f ;  /* 0x0000007fc0047836 */ /* 0x000fe20000000000 */
[----:B------:R-:W-:-:S07]  /*1780*/  SHF.R.U32.HI R208, RZ, 0x10, R208 ;  /* 0x00000010ffd07819 */ /* 0x000fce00000116d0 */
[----:B------:R-:W1:Y:S08]  /*1790*/  @P1 LDC R11, c[0x0][0x44c] ;  /* 0x00011300ff0b1b82 */ /* 0x000e700000000800 */
[----:B0-----:R-:W0:Y:S01]  /*17a0*/  @P1 LDC R7, c[0x0][0x450] ;  /* 0x00011400ff071b82 */ /* 0x001e220000000800 */
[----:B--2---:R-:W-:Y:S02]  /*17b0*/  @P0 IMAD.IADD R25, R3, 0x1, -R0 ;  /* 0x0000000103190824 */ /* 0x004fe400078e0a00 */
[----:B-1----:R-:W-:-:S04]  /*17c0*/  @P1 IMAD.HI.U32 R0, R4, R11, RZ ;  /* 0x0000000b04001227 */ /* 0x002fc800078e00ff */
[----:B------:R-:W-:Y:S01]  /*17d0*/  IMAD.IADD R195, R10, 0x1, R25 ;  /* 0x000000010ac37824 */ /* 0x000fe200078e0219 */
[----:B0-----:R-:W-:-:S03]  /*17e0*/  @P1 SHF.R.U32.HI R4, RZ, R7, R0 ;  /* 0x00000007ff041219 */ /* 0x001fc60000011600 */
[C---:B------:R-:W-:Y:S01]  /*17f0*/  VIADD R0, R195.reuse, 0x7f ;  /* 0x0000007fc3007836 */ /* 0x040fe20000000000 */
[----:B------:R-:W-:-:S04]  /*1800*/  IADD3 R93, R195, 0x80, -R194 ;  /* 0x00000080c35d7810 */ /* 0x000fc80007ffe8c2 */
[----:B------:R-:W-:Y:S01]  /*1810*/  SHF.R.S32.HI R3, RZ, 0x1f, R0 ;  /* 0x0000001fff037819 */ /* 0x000fe20000011400 */
[----:B------:R-:W-:-:S03]  /*1820*/  IMAD.IADD R4, R93, 0x1, R4 ;  /* 0x000000015d047824 */ /* 0x000fc600078e0204 */
[----:B------:R-:W-:Y:S02]  /*1830*/  LEA.HI R3, R3, R0, RZ, 0x7 ;  /* 0x0000000003037211 */ /* 0x000fe400078f38ff */
[----:B------:R-:W-:Y:S02]  /*1840*/  SHF.R.S32.HI R5, RZ, 0x1f, R4 ;  /* 0x0000001fff057819 */ /* 0x000fe40000011404 */
[----:B------:R-:W-:Y:S01]  /*1850*/  SHF.R.S32.HI R94, RZ, 0x7, R3 ;  /* 0x00000007ff5e7819 */ /* 0x000fe20000011403 */
[----:B------:R-:W-:Y:S01]  /*1860*/  IMAD.MOV.U32 R3, RZ, RZ, RZ ;  /* 0x000000ffff037224 */ /* 0x000fe200078e00ff */
[----:B------:R-:W-:-:S04]  /*1870*/  LEA.HI R5, R5, R4, RZ, 0x7 ;  /* 0x0000000405057211 */ /* 0x000fc800078f38ff */
[----:B------:R-:W-:-:S04]  /*1880*/  SHF.R.S32.HI R5, RZ, 0x7, R5 ;  /* 0x00000007ff057819 */ /* 0x000fc80000011405 */
[----:B---3--:R-:W-:-:S04]  /*1890*/  VIMNMX R9, R94, R5, PT ;  /* 0x000000055e097248 */ /* 0x008fc80003fe0100 */
[----:B------:R-:W-:-:S13]  /*18a0*/  ISETP.GE.AND P0, PT, R9, 0x1, PT ;  /* 0x000000010900780c */ /* 0x000fda0003f06270 */
[----:B------:R-:W-:Y:S05]  /*18b0*/  @!P0 BRA `(.L_x_2907) ;  /* 0x0000000000748947 */ /* 0x000fea0003800000 */
[----:B------:R-:W-:Y:S01]  /*18c0*/  ISETP.NE.AND P0, PT, R208, RZ, PT ;  /* 0x000000ffd000720c */ /* 0x000fe20003f05270 */
[----:B------:R-:W-:-:S03]  /*18d0*/  ULDC UR4, c[0x0][0x9f0] ;  /* 0x00027c0000047ab9 */ /* 0x000fc60000000800 */
[----:B------:R-:W-:-:S04]  /*18e0*/  SEL R11, R208, UR4, P0 ;  /* 0x00000004d00b7c07 */ /* 0x000fc80008000000 */
[-C--:B------:R-:W-:Y:S02]  /*18f0*/  IABS R6, R11.reuse ;  /* 0x0000000b00067213 */ /* 0x080fe40000000000 */
        /* <DEDUP_REMOVED lines=22> */
[----:B------:R-:W-:-:S05]  /*1a60*/  IMAD.MOV.U32 R3, RZ, RZ, R5 ;  /* 0x000000ffff037224 */ /* 0x000fca00078e0005 */
[----:B------:R-:W-:Y:S02]  /*1a70*/  @!P2 IADD3 R3, -R3, RZ, RZ ;  /* 0x000000ff0303a210 */ /* 0x000fe40007ffe1ff */
[----:B------:R-:W-:-:S07]  /*1a80*/  @!P1 LOP3.LUT R3, RZ, R11, RZ, 0x33, !PT ;  /* 0x0000000bff039212 */ /* 0x000fce00078e33ff */
.L_x_2907:
[----:B------:R-:W-:Y:S05]  /*1a90*/  BSYNC B0 ;  /* 0x0000000000007941 */ /* 0x000fea0003800000 */
.L_x_2906:
[----:B------:R-:W-:-:S05]  /*1aa0*/  IMAD R0, R212, R3, RZ ;  /* 0x00000003d4007224 */ /* 0x000fca00078e02ff */
        /* <DEDUP_REMOVED lines=35> */
.L_x_2910:
[----:B------:R-:W-:Y:S05]  /*1ce0*/  BSYNC B6 ;  /* 0x0000000000067941 */ /* 0x000fea0003800000 */
.L_x_2909:
        /* <DEDUP_REMOVED lines=20> */
.L_x_2912:
[----:B------:R-:W-:Y:S05]  /*1e30*/  BSYNC B6 ;  /* 0x0000000000067941 */ /* 0x000fea0003800000 */
.L_x_2911:
[----:B------:R-:W-:Y:S01]  /*1e40*/  ULDC.64 UR4, c[0x0][0x9f8] ;  /* 0x00027e0000047ab9 */ /* 0x000fe20000000a00 */
[----:B------:R-:W-:Y:S01]  /*1e50*/  IMAD.MOV.U32 R0, RZ, RZ, R209 ;  /* 0x000000ffff007224 */ /* 0x000fe200078e00d1 */
[----:B------:R-:W-:Y:S01]  /*1e60*/  ISETP.NE.U32.AND P0, PT, RZ, UR4, PT ;  /* 0x00000004ff007c0c */ /* 0x000fe2000bf05070 */
[----:B------:R-:W0:Y:S03]  /*1e70*/  LDC R37, c[0x0][0x3f4] ;  /* 0x0000fd00ff257b82 */ /* 0x000e260000000800 */
[----:B------:R-:W-:-:S05]  /*1e80*/  ISETP.NE.AND.EX P0, PT, RZ, UR5, PT, P0 ;  /* 0x00000005ff007c0c */ /* 0x000fca000bf05300 */
[----:B------:R-:W1:Y:S08]  /*1e90*/  LDC.64 R28, c[0x0][0x3f8] ;  /* 0x0000fe00ff1c7b82 */ /* 0x000e700000000a00 */
[----:B------:R-:W-:Y:S01]  /*1ea0*/  @P0 IADD3 R4, P1, R210, UR4, RZ ;  /* 0x00000004d2040c10 */ /* 0x000fe2000ff3e0ff */
[----:B------:R-:W2:Y:S03]  /*1eb0*/  LDC.64 R34, c[0x0][0x408] ;  /* 0x00010200ff227b82 */ /* 0x000ea60000000a00 */
[----:B------:R-:W-:-:S05]  /*1ec0*/  @P0 IADD3.X R5, R211, UR5, RZ, P1, !PT ;  /* 0x00000005d3050c10 */ /* 0x000fca0008ffe4ff */
[----:B------:R3:W4:Y:S01]  /*1ed0*/  @P0 LDG.E R0, desc[UR42][R4.64] ;  /* 0x0000002a04000981 */ /* 0x000722000c1e1900 */
[----:B------:R-:W-:Y:S01]  /*1ee0*/  SHF.R.S32.HI R11, RZ, 0x1f, R187 ;  /* 0x0000001fff0b7819 */ /* 0x000fe200000114bb */
[----:B------:R-:W-:Y:S01]  /*1ef0*/  IMAD.SHL.U32 R33, R187, 0x40, RZ ;  /* 0x00000040bb217824 */ /* 0x000fe200078e00ff */
[----:B0-----:R-:W-:Y:S01]  /*1f00*/  ISETP.GE.AND P0, PT, R16, R37, PT ;  /* 0x000000251000720c */ /* 0x001fe20003f06270 */
[----:B------:R-:W0:Y:S01]  /*1f10*/  S2R R36, SR_TID.X ;  /* 0x0000000000247919 */ /* 0x000e220000002100 */
[----:B-----5:R-:W-:Y:S01]  /*1f20*/  SHF.R.S32.HI R13, RZ, 0x1f, R24 ;  /* 0x0000001fff0d7819 */ /* 0x020fe20000011418 */
[----:B------:R-:W-:Y:S01]  /*1f30*/  IMAD.IADD R3, R31, 0x1, R30 ;  /* 0x000000011f037824 */ /* 0x000fe200078e021e */
[----:B------:R-:W-:Y:S01]  /*1f40*/  SHF.R.U32.HI R32, RZ, 0x3, R198 ;  /* 0x00000003ff207819 */ /* 0x000fe200000116c6 */
[-C--:B-1----:R-:W-:Y:S01]  /*1f50*/  IMAD R8, R11, R28.reuse, RZ ;  /* 0x0000001c0b087224 */ /* 0x082fe200078e02ff */
[----:B------:R-:W-:Y:S01]  /*1f60*/  SHF.R.U32.HI R21, RZ, 0x3, R197 ;  /* 0x00000003ff157819 */ /* 0x000fe200000116c5 */
[----:B------:R-:W-:Y:S01]  /*1f70*/  IMAD.WIDE.U32 R6, R187, R28, R22 ;  /* 0x0000001cbb067225 */ /* 0x000fe200078e0016 */
[----:B---3--:R-:W-:-:S02]  /*1f80*/  SEL R5, R37, RZ, P0 ;  /* 0x000000ff25057207 */ /* 0x008fc40000000000 */
[----:B------:R-:W-:Y:S01]  /*1f90*/  SHF.R.U32.HI R20, RZ, 0x3, R196 ;  /* 0x00000003ff147819 */ /* 0x000fe200000116c4 */
[----:B------:R-:W-:Y:S02]  /*1fa0*/  IMAD R83, R187, R29, R8 ;  /* 0x0000001dbb537224 */ /* 0x000fe400078e0208 */
[----:B--2---:R-:W-:Y:S01]  /*1fb0*/  IMAD R4, R11, R34, RZ ;  /* 0x000000220b047224 */ /* 0x004fe200078e02ff */
[----:B------:R-:W-:Y:S01]  /*1fc0*/  SHF.L.U64.HI R30, R34, 0x6, R35 ;  /* 0x00000006221e7819 */ /* 0x000fe20000010223 */
[----:B------:R-:W-:Y:S01]  /*1fd0*/  IMAD.IADD R5, R16, 0x1, R5 ;  /* 0x0000000110057824 */ /* 0x000fe200078e0205 */
[----:B------:R-:W-:Y:S01]  /*1fe0*/  SHF.L.U64.HI R31, R34, 0x7, R35 ;  /* 0x00000007221f7819 */ /* 0x000fe20000010223 */
[----:B------:R-:W-:Y:S02]  /*1ff0*/  IMAD.IADD R81, R7, 0x1, R83 ;  /* 0x0000000107517824 */ /* 0x000fe400078e0253 */
[----:B------:R-:W-:Y:S01]  /*2000*/  IMAD R7, R187, R35, R4 ;  /* 0x00000023bb077224 */ /* 0x000fe200078e0204 */
[----:B------:R-:W-:Y:S01]  /*2010*/  SHF.R.S32.HI R4, RZ, 0x1f, R5 ;  /* 0x0000001fff047819 */ /* 0x000fe20000011405 */
[----:B------:R-:W-:-:S02]  /*2020*/  IMAD.MOV.U32 R80, RZ, RZ, R6 ;  /* 0x000000ffff507224 */ /* 0x000fc400078e0006 */
[CC--:B------:R-:W-:Y:S01]  /*2030*/  IMAD.WIDE.U32 R84, R187.reuse, R34.reuse, R22 ;  /* 0x00000022bb547225 */ /* 0x0c0fe200078e0016 */
[CC--:B------:R-:W-:Y:S02]  /*2040*/  LEA.HI R11, R4.reuse, R5.reuse, RZ, 0x3 ;  /* 0x00000005040b7211 */ /* 0x0c0fe400078f18ff */
[----:B------:R-:W-:Y:S01]  /*2050*/  LEA.HI R6, R4, R5, RZ, 0x6 ;  /* 0x0000000504067211 */ /* 0x000fe200078f30ff */
[----:B------:R-:W-:Y:S01]  /*2060*/  IMAD.WIDE.U32 R86, R187, R34, R16 ;  /* 0x00000022bb567225 */ /* 0x000fe200078e0010 */
[----:B------:R-:W-:Y:S02]  /*2070*/  LOP3.LUT R4, R11, 0x38, RZ, 0xc0, !PT ;  /* 0x000000380b047812 */ /* 0x000fe400078ec0ff */
[----:B------:R-:W-:Y:S01]  /*2080*/  LOP3.LUT R10, R196, 0x38, R11, 0xf8, !PT ;  /* 0x00000038c40a7812 */ /* 0x000fe200078ef80b */
[-C--:B------:R-:W-:Y:S01]  /*2090*/  IMAD.WIDE.U32 R8, R187, R28.reuse, R16 ;  /* 0x0000001cbb087225 */ /* 0x080fe200078e0010 */
[----:B------:R-:W-:Y:S02]  /*20a0*/  LOP3.LUT R5, R4, 0x1c0, R33, 0xf8, !PT ;  /* 0x000001c004057812 */ /* 0x000fe400078ef821 */
[----:B0-----:R-:W-:Y:S01]  /*20b0*/  SHF.R.U32.HI R36, RZ, 0x7, R36 ;  /* 0x00000007ff247819 */ /* 0x001fe20000011624 */
[----:B------:R-:W-:Y:S01]  /*20c0*/  IMAD.IADD R85, R85, 0x1, R7 ;  /* 0x0000000155557824 */ /* 0x000fe200078e0207 */
[----:B------:R-:W-:Y:S01]  /*20d0*/  LOP3.LUT R76, R11, 0xfffffff8, RZ, 0xc0, !PT ;  /* 0xfffffff80b4c7812 */ /* 0x000fe200078ec0ff */
[----:B------:R-:W-:Y:S01]  /*20e0*/  IMAD.IADD R87, R7, 0x1, R87 ;  /* 0x0000000107577824 */ /* 0x000fe200078e0257 */
[----:B------:R-:W-:Y:S01]  /*20f0*/  ISETP.NE.AND P6, PT, R36, 0x1, PT ;  /* 0x000000012400780c */ /* 0x000fe20003fc5270 */
[----:B------:R-:W-:Y:S01]  /*2100*/  IMAD.SHL.U32 R6, R6, 0x80, RZ ;  /* 0x0000008006067824 */ /* 0x000fe200078e00ff */
[----:B------:R-:W-:Y:S01]  /*2110*/  LOP3.LUT R7, R198, 0x38, R11, 0xf8, !PT ;  /* 0x00000038c6077812 */ /* 0x000fe200078ef80b */
[----:B------:R-:W-:Y:S01]  /*2120*/  IMAD.IADD R83, R83, 0x1, R9 ;  /* 0x0000000153537824 */ /* 0x000fe200078e0209 */
[----:B------:R-:W-:Y:S01]  /*2130*/  LOP3.LUT R9, R197, 0x38, R11, 0xf8, !PT ;  /* 0x00000038c5097812 */ /* 0x000fe200078ef80b */
[----:B------:R-:W-:Y:S01]  /*2140*/  IMAD.MOV.U32 R82, RZ, RZ, R8 ;  /* 0x000000ffff527224 */ /* 0x000fe200078e0008 */
[----:B------:R-:W-:Y:S01]  /*2150*/  LOP3.LUT R8, R6, 0xffffe000, RZ, 0xc0, !PT ;  /* 0xffffe00006087812 */ /* 0x000fe200078ec0ff */
[----:B------:R-:W-:Y:S01]  /*2160*/  IMAD R12, R13, R28, RZ ;  /* 0x0000001c0d0c7224 */ /* 0x000fe200078e02ff */
[----:B------:R-:W-:Y:S01]  /*2170*/  LOP3.LUT R4, R7, R32, RZ, 0x3c, !PT ;  /* 0x0000002007047212 */ /* 0x000fe200078e3cff */
[----:B------:R-:W-:Y:S01]  /*2180*/  IMAD R13, R13, R34, RZ ;  /* 0x000000220d0d7224 */ /* 0x000fe200078e02ff */
[----:B------:R-:W-:Y:S01]  /*2190*/  LOP3.LUT R9, R9, R21, RZ, 0x3c, !PT ;  /* 0x0000001509097212 */ /* 0x000fe200078e3cff */
[----:B------:R-:W-:Y:S01]  /*21a0*/  IMAD R15, R24, R29, R12 ;  /* 0x0000001d180f7224 */ /* 0x000fe200078e020c */
[----:B------:R-:W-:Y:S01]  /*21b0*/  LOP3.LUT R6, R10, R20, RZ, 0x3c, !PT ;  /* 0x000000140a067212 */ /* 0x000fe200078e3cff */
[----:B------:R-:W-:Y:S05]  /*21c0*/  @!P6 WARPSYNC.ALL ;  /* 0x000000000000e948 */ /* 0x000fea0003800000 */
[----:B------:R-:W-:Y:S01]  /*21d0*/  LOP3.LUT R7, R5, R204, RZ, 0x3c, !PT ;  /* 0x000000cc05077212 */ /* 0x000fe200078e3cff */
[----:B------:R-:W-:Y:S01]  /*21e0*/  IMAD.WIDE.U32 R80, R24, R28, R80 ;  /* 0x0000001c18507225 */ /* 0x000fe200078e0050 */
[-C--:B------:R-:W-:Y:S01]  /*21f0*/  IADD3 R4, R4, R8.reuse, R203 ;  /* 0x0000000804047210 */ /* 0x080fe20007ffe0cb */
[----:B------:R-:W-:Y:S01]  /*2200*/  ULDC UR4, c[0x0][0x2f4] ;  /* 0x0000bd0000047ab9 */ /* 0x000fe20000000800 */
[----:B------:R-:W-:Y:S01]  /*2210*/  IADD3 R5, R9, R8, R202 ;  /* 0x0000000809057210 */ /* 0x000fe20007ffe0ca */
[----:B------:R-:W-:Y:S01]  /*2220*/  IMAD.WIDE.U32 R82, R24, R28, R82 ;  /* 0x0000001c18527225 */ /* 0x000fe200078e0052 */
[----:B------:R-:W-:-:S02]  /*2230*/  IADD3 R6, R6, R8, R201 ;  /* 0x0000000806067210 */ /* 0x000fc40007ffe0c9 */
[----:B------:R-:W-:Y:S01]  /*2240*/  IADD3 R7, R7, R8, R205 ;  /* 0x0000000807077210 */ /* 0x000fe20007ffe0cd */
[----:B------:R-:W-:Y:S01]  /*2250*/  IMAD R13, R24, R35, R13 ;  /* 0x00000023180d7224 */ /* 0x000fe200078e020d */
[----:B------:R-:W-:Y:S01]  /*2260*/  SHF.L.U64.HI R8, R28, 0x5, R29 ;  /* 0x000000051c087819 */ /* 0x000fe2000001021d */
[-C--:B------:R-:W-:Y:S01]  /*2270*/  IMAD.WIDE.U32 R84, R24, R34.reuse, R84 ;  /* 0x0000002218547225 */ /* 0x080fe200078e0054 */
[C-C-:B------:R-:W-:Y:S02]  /*2280*/  SHF.L.U64.HI R9, R28.reuse, 0x6, R29.reuse ;  /* 0x000000061c097819 */ /* 0x140fe4000001021d */
[----:B------:R-:W-:Y:S01]  /*2290*/  SHF.L.U64.HI R10, R28, 0x7, R29 ;  /* 0x000000071c0a7819 */ /* 0x000fe2000001021d */
[----:B------:R-:W-:Y:S01]  /*22a0*/  IMAD.WIDE.U32 R86, R24, R34, R86 ;  /* 0x0000002218567225 */ /* 0x000fe200078e0056 */
[----:B------:R-:W-:Y:S02]  /*22b0*/  SHF.L.U32 R20, R28, 0x5, RZ ;  /* 0x000000051c147819 */ /* 0x000fe400000006ff */
[----:B------:R-:W-:Y:S01]  /*22c0*/  SHF.L.U64.HI R29, R34, 0x5, R35 ;  /* 0x00000005221d7819 */ /* 0x000fe20000010223 */
[----:B------:R-:W-:Y:S01]  /*22d0*/  VIADD R92, R36, 0x8 ;  /* 0x00000008245c7836 */ /* 0x000fe20000000000 */
[----:B------:R-:W-:Y:S01]  /*22e0*/  ISETP.GE.AND P1, PT, R16, UR4, PT ;  /* 0x0000000410007c0c */ /* 0x000fe2000bf26270 */
[----:B------:R-:W-:Y:S01]  /*22f0*/  IMAD.SHL.U32 R21, R28, 0x40, RZ ;  /* 0x000000401c157824 */ /* 0x000fe200078e00ff */
[----:B------:R-:W-:Y:S01]  /*2300*/  ISETP.GE.AND P2, PT, R2, UR4, PT ;  /* 0x0000000402007c0c */ /* 0x000fe2000bf46270 */
[C---:B------:R-:W-:Y:S01]  /*2310*/  IMAD.SHL.U32 R32, R34.reuse, 0x20, RZ ;  /* 0x0000002022207824 */ /* 0x040fe200078e00ff */
[----:B------:R-:W-:Y:S01]  /*2320*/  SHF.R.S32.HI R78, RZ, 0x3, R11 ;  /* 0x00000003ff4e7819 */ /* 0x000fe2000001140b */
[----:B------:R-:W-:Y:S01]  /*2330*/  IMAD.SHL.U32 R33, R34, 0x40, RZ ;  /* 0x0000004022217824 */ /* 0x000fe200078e00ff */
[----:B------:R-:W-:Y:S01]  /*2340*/  SHF.R.S32.HI R88, RZ, 0x1f, R76 ;  /* 0x0000001fff587819 */ /* 0x000fe2000001144c */
[----:B------:R-:W-:-:S02]  /*2350*/  IMAD.SHL.U32 R36, R37, 0x2, RZ ;  /* 0x0000000225247824 */ /* 0x000fc400078e00ff */
[----:B------:R-:W-:Y:S02]  /*2360*/  IMAD.SHL.U32 R28, R28, 0x80, RZ ;  /* 0x000000801c1c7824 */ /* 0x000fe400078e00ff */
[----:B------:R-:W-:Y:S02]  /*2370*/  IMAD.SHL.U32 R34, R34, 0x80, RZ ;  /* 0x0000008022227824 */ /* 0x000fe400078e00ff */
[----:B------:R-:W-:Y:S02]  /*2380*/  IMAD R35, R207, 0x20, R187 ;  /* 0x00000020cf237824 */ /* 0x000fe400078e02bb */
[----:B------:R-:W-:Y:S02]  /*2390*/  IMAD.IADD R37, R81, 0x1, R15 ;  /* 0x0000000151257824 */ /* 0x000fe400078e020f */
[----:B------:R-:W-:Y:S02]  /*23a0*/  IMAD.IADD R38, R15, 0x1, R83 ;  /* 0x000000010f267824 */ /* 0x000fe400078e0253 */
[----:B------:R-:W-:-:S02]  /*23b0*/  IMAD.IADD R39, R85, 0x1, R13 ;  /* 0x0000000155277824 */ /* 0x000fc400078e020d */
[----:B------:R-:W-:Y:S01]  /*23c0*/  IMAD.IADD R77, R13, 0x1, R87 ;  /* 0x000000010d4d7824 */ /* 0x000fe200078e0257 */
[----:B----4-:R-:W-:Y:S01]  /*23d0*/  SHF.R.S32.HI R79, RZ, 0x1f, R0 ;  /* 0x0000001fff4f7819 */ /* 0x010fe20000011400 */
[----:B------:R-:W-:Y:S06]  /*23e0*/  @!P6 BAR.SYNC.DEFER_BLOCKING 0x9, 0x100 ;  /* 0x024400000000eb1d */ /* 0x000fec0000010000 */
.L_x_3010:
[----:B0-----:R-:W0:Y:S01]  /*23f0*/  LDC R98, c[0x0][0x430] ;  /* 0x00010c00ff627b82 */ /* 0x001e220000000800 */
        /* <DEDUP_REMOVED lines=96> */
.L_x_2917:
[----:B------:R-:W-:Y:S05]  /*2a00*/  BSYNC B1 ;  /* 0x0000000000017941 */ /* 0x000fea0003800000 */
.L_x_2916:
        /* <DEDUP_REMOVED lines=16> */
[----:B------:R-:W-:Y:S02]  /*2b10*/  CS2R R58, SRZ ;  /* 0x00000000003a7805 */ /* 0x000fe4000001ff00 */
[----:B------:R-:W-:Y:S02]  /*2b20*/  P2R R130, PR, RZ, 0x8 ;  /* 0x00000008ff827803 */ /* 0x000fe40000000000 */
[----:B------:R-:W-:Y:S02]  /*2b30*/  CS2R R62, SRZ ;  /* 0x00000000003e7805 */ /* 0x000fe4000001ff00 */
[----:B------:R-:W-:Y:S02]  /*2b40*/  PRMT R122, R40, 0x7610, R122 ;  /* 0x00007610287a7816 */ /* 0x000fe4000000007a */
[----:B------:R-:W-:Y:S02]  /*2b50*/  PRMT R123, R41, 0x7610, R123 ;  /* 0x00007610297b7816 */ /* 0x000fe4000000007b */
[----:B------:R-:W-:-:S02]  /*2b60*/  PRMT R134, R42, 0x7610, R134 ;  /* 0x000076102a867816 */ /* 0x000fc40000000086 */
        /* <DEDUP_REMOVED lines=22> */
.L_x_2919:
[----:B------:R-:W-:Y:S05]  /*2cd0*/  BSYNC B1 ;  /* 0x0000000000017941 */ /* 0x000fea0003800000 */
.L_x_2918:
        /* <DEDUP_REMOVED lines=48> */
.L_x_2921:
[----:B------:R-:W-:Y:S05]  /*2fe0*/  BSYNC B1 ;  /* 0x0000000000017941 */ /* 0x000fea0003800000 */
.L_x_2920:
[----:B0-----:R-:W-:Y:S01]  /*2ff0*/  VIADD R72, R187, 0x60 ;  /* 0x00000060bb487836 */ /* 0x001fe20000000000 */
[----:B------:R-:W-:Y:S04]  /*3000*/  BSSY B1, `(.L_x_2922) ;  /* 0x000001f000017945 */ /* 0x000fe80003800000 */
[----:B------:R-:W-:-:S13]  /*3010*/  ISETP.GE.AND P4, PT, R72, R95, PT ;  /* 0x0000005f4800720c */ /* 0x000fda0003f86270 */
[----:B------:R-:W-:Y:S05]  /*3020*/  @P4 BRA `(.L_x_2923) ;  /* 0x0000000000704947 */ /* 0x000fea0003800000 */
[----:B------:R-:W0:Y:S01]  /*3030*/  LDC.64 R40, c[0x0][0x3f8] ;  /* 0x0000fe00ff287b82 */ /* 0x000e220000000a00 */
[----:B------:R-:W-:Y:S01]  /*3040*/  IMAD.MOV.U32 R15, RZ, RZ, R89 ;  /* 0x000000ffff0f7224 */ /* 0x000fe200078e0059 */
[----:B------:R-:W-:Y:S01]  /*3050*/  ULDC.64 UR4, c[0x0][0x3e8] ;  /* 0x0000fa0000047ab9 */ /* 0x000fe20000000a00 */
[----:B------:R-:W-:Y:S01]  /*3060*/  IMAD.MOV.U32 R13, RZ, RZ, R11 ;  /* 0x000000ffff0d7224 */ /* 0x000fe200078e000b */
[----:B------:R-:W-:Y:S02]  /*3070*/  CS2R R44, SRZ ;  /* 0x00000000002c7805 */ /* 0x000fe4000001ff00 */
[----:B------:R-:W-:Y:S01]  /*3080*/  CS2R R46, SRZ ;  /* 0x00000000002e7805 */ /* 0x000fe2000001ff00 */
        /* <DEDUP_REMOVED lines=22> */
.L_x_2923:
[----:B------:R-:W-:Y:S05]  /*31f0*/  BSYNC B1 ;  /* 0x0000000000017941 */ /* 0x000fea0003800000 */
.L_x_2922:
        /* <DEDUP_REMOVED lines=36> */
.L_x_2924:
[----:B------:R-:W-:Y:S01]  /*3440*/  IMAD R89, R19, 0x8, R18 ;  /* 0x0000000813597824 */ /* 0x000fe200078e0212 */
[----:B------:R-:W-:Y:S01]  /*3450*/  SHF.L.U32 R100, R190, 0x1f, RZ ;  /* 0x0000001fbe647819 */ /* 0x000fe200000006ff */
[----:B------:R-:W-:Y:S03]  /*3460*/  BSSY B1, `(.L_x_2925) ;  /* 0x0000003000017945 */ /* 0x000fe60003800000 */
[----:B------:R-:W0:Y:S02]  /*3470*/  SYNCS.PHASECHK.TRANS64.TRYWAIT P6, [R89+URZ+0x28890], R100 ;  /* 0x02889064590075a7 */ /* 0x000e2400080c017f */
[----:B0-----:R-:W-:Y:S05]  /*3480*/  @!P6 BRA `(.L_x_2926) ;  /* 0x000001d800a8e947 */ /* 0x001fea0003800000 */
.L_x_3261:
[----:B------:R-:W-:Y:S05]  /*3490*/  BSYNC B1 ;  /* 0x0000000000017941 */ /* 0x000fea0003800000 */
.L_x_2925:
[----:B------:R-:W-:-:S03]  /*34a0*/  UMOV UR4, 0xffffffff ;  /* 0xffffffff00047882 */ /* 0x000fc60000000000 */
[----:B------:R-:W-:Y:S05]  /*34b0*/  BRA.DIV UR4, `(.L_x_2927) ;  /* 0x000001da04b07947 */ /* 0x000fea000b800000 */
[----:B------:R1:W2:Y:S04]  /*34c0*/  SHFL.IDX PT, R75, R101, RZ, 0x181f ;  /* 0x00181fff654b7589 */ /* 0x0002a800000e0000 */
[----:B------:R1:W3:Y:S02]  /*34d0*/  SHFL.IDX PT, R103, R106, RZ, 0x181f ;  /* 0x00181fff6a677589 */ /* 0x0002e400000e0000 */
.L_x_3265:
        /* <DEDUP_REMOVED lines=22> */
[----:B------:R-:W-:Y:S02]  /*3640*/  PRMT R135, R135, 0x5410, R140 ;  /* 0x0000541087877816 */ /* 0x000fe4000000008c */
        /* <DEDUP_REMOVED lines=8> */
[----:B------:R-:W-:Y:S01]  /*36d0*/  FMUL.FTZ R140, R13, R71 ;  /* 0x000000470d8c7220 */ /* 0x000fe20000410000 */
[----:B------:R-:W-:Y:S01]  /*36e0*/  LOP3.LUT R70, R15, 0xffff0000, RZ, 0xc0, !PT ;  /* 0xffff00000f467812 */ /* 0x000fe200078ec0ff */
[C---:B------:R-:W-:Y:S01]  /*36f0*/  FMUL.FTZ R13, R69.reuse, R139 ;  /* 0x0000008b450d7220 */ /* 0x040fe20000410000 */
[----:B------:R-:W-:Y:S01]  /*3700*/  FMUL.FTZ R69, R69, R133 ;  /* 0x0000008545457220 */ /* 0x000fe20000410000 */
[----:B------:R-:W-:Y:S01]  /*3710*/  LOP3.LUT R138, R138, 0xffff0000, RZ, 0xc0, !PT ;  /* 0xffff00008a8a7812 */ /* 0x000fe200078ec0ff */
[----:B------:R-:W-:Y:S01]  /*3720*/  IMAD.U32 R136, R136, 0x10000, RZ ;  /* 0x0001000088887824 */ /* 0x000fe200078e00ff */
[----:B------:R-:W-:Y:S01]  /*3730*/  LOP3.LUT R135, R135, 0xffff0000, RZ, 0xc0, !PT ;  /* 0xffff000087877812 */ /* 0x000fe200078ec0ff */
[C---:B------:R-:W-:Y:S01]  /*3740*/  FFMA.FTZ R141, R14.reuse, R71, -R141 ;  /* 0x000000470e8d7223 */ /* 0x040fe2000001088d */
[----:B------:R-:W-:Y:S01]  /*3750*/  FFMA.FTZ R140, R14, R137, R140 ;  /* 0x000000890e8c7223 */ /* 0x000fe2000001008c */
[C---:B------:R-:W-:Y:S01]  /*3760*/  FFMA.FTZ R133, R68.reuse, R133, -R13 ;  /* 0x0000008544857223 */ /* 0x040fe2000001080d */
[----:B------:R-:W-:Y:S01]  /*3770*/  FFMA.FTZ R68, R68, R139, R69 ;  /* 0x0000008b44447223 */ /* 0x000fe20000010045 */
[C---:B------:R-:W-:Y:S01]  /*3780*/  FMUL.FTZ R14, R12.reuse, R134 ;  /* 0x000000860c0e7220 */ /* 0x040fe20000410000 */
        /* <DEDUP_REMOVED lines=14> */
.L_x_2933:
[----:B------:R-:W-:Y:S05]  /*3870*/  BSYNC B3 ;  /* 0x0000000000037941 */ /* 0x000fea0003800000 */
.L_x_2932:
[----:B0-----:R4:W-:Y:S02]  /*3880*/  ST.E.128 desc[UR42][R72.64], R12 ;  /* 0x0000000c48007985 */ /* 0x0019e4000c101d2a */
.L_x_2931:
[----:B------:R-:W-:Y:S05]  /*3890*/  BSYNC B2 ;  /* 0x0000000000027941 */ /* 0x000fea0003800000 */
.L_x_2930:
        /* <DEDUP_REMOVED lines=53> */
.L_x_2935:
[----:B------:R-:W-:Y:S05]  /*3bf0*/  BSYNC B2 ;  /* 0x0000000000027941 */ /* 0x000fea0003800000 */
.L_x_2934:
[----:B0-----:R0:W-:Y:S02]  /*3c00*/  ST.E.128 desc[UR42][R68.64], R12 ;  /* 0x0000000c44007985 */ /* 0x0011e4000c101d2a */
.L_x_2929:
[----:B------:R-:W-:Y:S05]  /*3c10*/  BSYNC B1 ;  /* 0x0000000000017941 */ /* 0x000fea0003800000 */
.L_x_2928:
[----:B------:R-:W-:-:S03]  /*3c20*/  UMOV UR4, 0xffffffff ;  /* 0xffffffff00047882 */ /* 0x000fc60000000000 */
[----:B------:R-:W-:Y:S05]  /*3c30*/  BRA.DIV UR4, `(.L_x_2936) ;  /* 0x000001d6041c7947 */ /* 0x000fea000b800000 */
[----:B------:R1:W1:Y:S04]  /*3c40*/  SHFL.IDX PT, R67, R101, 0x1, 0x181f ;  /* 0x00381f0065437f89 */ /* 0x00026800000e0000 */
[----:B0-----:R0:W0:Y:S02]  /*3c50*/  SHFL.IDX PT, R69, R106, 0x1, 0x181f ;  /* 0x00381f006a457f89 */ /* 0x00102400000e0000 */
.L_x_3269:
        /* <DEDUP_REMOVED lines=57> */
.L_x_2942:
[----:B------:R-:W-:Y:S05]  /*3ff0*/  BSYNC B3 ;  /* 0x0000000000037941 */ /* 0x000fea0003800000 */
.L_x_2941:
[----:B--2---:R0:W-:Y:S02]  /*4000*/  ST.E.128 desc[UR42][R64.64], R12 ;  /* 0x0000000c40007985 */ /* 0x0041e4000c101d2a */
.L_x_2940:
[----:B------:R-:W-:Y:S05]  /*4010*/  BSYNC B2 ;  /* 0x0000000000027941 */ /* 0x000fea0003800000 */
.L_x_2939:
        /* <DEDUP_REMOVED lines=53> */
.L_x_2944:
[----:B------:R-:W-:Y:S05]  /*4370*/  BSYNC B2 ;  /* 0x0000000000027941 */ /* 0x000fea0003800000 */
.L_x_2943:
[----:B----4-:R0:W-:Y:S02]  /*4380*/  ST.E.128 desc[UR42][R60.64], R12 ;  /* 0x0000000c3c007985 */ /* 0x0101e4000c101d2a */
.L_x_2938:
[----:B------:R-:W-:Y:S05]  /*4390*/  BSYNC B1 ;  /* 0x0000000000017941 */ /* 0x000fea0003800000 */
.L_x_2937:
[----:B------:R-:W-:-:S03]  /*43a0*/  UMOV UR4, 0xffffffff ;  /* 0xffffffff00047882 */ /* 0x000fc60000000000 */
[----:B------:R-:W-:Y:S05]  /*43b0*/  BRA.DIV UR4, `(.L_x_2945) ;  /* 0x000001ce04887947 */ /* 0x000fea000b800000 */
[----:B------:R1:W1:Y:S04]  /*43c0*/  SHFL.IDX PT, R59, R101, 0x2, 0x181f ;  /* 0x00581f00653b7f89 */ /* 0x00026800000e0000 */
[----:B0-----:R0:W0:Y:S02]  /*43d0*/  SHFL.IDX PT, R61, R106, 0x2, 0x181f ;  /* 0x00581f006a3d7f89 */ /* 0x00102400000e0000 */
.L_x_3273:
        /* <DEDUP_REMOVED lines=11> */
[----:B------:R-:W-:Y:S02]  /*4490*/  SHF.R.U64 R11, R52, 0x10, R53 ;  /* 0x00000010340b7819 */ /* 0x000fe40000001235 */
[----:B------:R-:W-:Y:S02]  /*44a0*/  SHF.R.U32.HI R55, RZ, 0x10, R55 ;  /* 0x00000010ff377819 */ /* 0x000fe40000011637 */
[----:B------:R-:W-:Y:S02]  /*44b0*/  SHF.R.U32.HI R60, RZ, 0x10, R53 ;  /* 0x00000010ff3c7819 */ /* 0x000fe40000011635 */
[----:B------:R-:W-:Y:S02]  /*44c0*/  PRMT R131, R131, 0x5410, R58 ;  /* 0x0000541083837816 */ /* 0x000fe4000000003a */
[----:B------:R-:W-:Y:S01]  /*44d0*/  PRMT R128, R128, 0x5410, R11 ;  /* 0x0000541080807816 */ /* 0x000fe2000000000b */
[----:B--2---:R-:W-:Y:S01]  /*44e0*/  IMAD.U32 R11, R12, 0x10000, RZ ;  /* 0x000100000c0b7824 */ /* 0x004fe200078e00ff */
[----:B------:R-:W-:-:S02]  /*44f0*/  SHF.L.U32 R52, R14, 0x10, RZ ;  /* 0x000000100e347819 */ /* 0x000fc400000006ff */
[----:B------:R-:W-:Y:S01]  /*4500*/  LOP3.LUT R53, R14, 0xffff0000, RZ, 0xc0, !PT ;  /* 0xffff00000e357812 */ /* 0x000fe200078ec0ff */
[----:B------:R-:W-:Y:S01]  /*4510*/  IMAD.U32 R14, R13, 0x10000, RZ ;  /* 0x000100000d0e7824 */ /* 0x000fe200078e00ff */
[----:B------:R-:W-:Y:S02]  /*4520*/  PRMT R132, R132, 0x5410, R55 ;  /* 0x0000541084847816 */ /* 0x000fe40000000037 */
        /* <DEDUP_REMOVED lines=35> */
.L_x_2951:
[----:B------:R-:W-:Y:S05]  /*4760*/  BSYNC B3 ;  /* 0x0000000000037941 */ /* 0x000fea0003800000 */
.L_x_2950:
[----:B--2---:R0:W-:Y:S02]  /*4770*/  ST.E.128 desc[UR42][R56.64], R12 ;  /* 0x0000000c38007985 */ /* 0x0041e4000c101d2a */
.L_x_2949:
[----:B------:R-:W-:Y:S05]  /*4780*/  BSYNC B2 ;  /* 0x0000000000027941 */ /* 0x000fea0003800000 */
.L_x_2948:
        /* <DEDUP_REMOVED lines=53> */
.L_x_2953:
[----:B------:R-:W-:Y:S05]  /*4ae0*/  BSYNC B2 ;  /* 0x0000000000027941 */ /* 0x000fea0003800000 */
.L_x_2952:
[----:B----4-:R0:W-:Y:S02]  /*4af0*/  ST.E.128 desc[UR42][R52.64], R12 ;  /* 0x0000000c34007985 */ /* 0x0101e4000c101d2a */
.L_x_2947:
[----:B------:R-:W-:Y:S05]  /*4b00*/  BSYNC B1 ;  /* 0x0000000000017941 */ /* 0x000fea0003800000 */
.L_x_2946:
[----:B------:R-:W-:-:S03]  /*4b10*/  UMOV UR4, 0xffffffff ;  /* 0xffffffff00047882 */ /* 0x000fc60000000000 */
[----:B------:R-:W-:Y:S05]  /*4b20*/  BRA.DIV UR4, `(.L_x_2954) ;  /* 0x000001c604f87947 */ /* 0x000fea000b800000 */
[----:B-1----:R-:W1:Y:S04]  /*4b30*/  SHFL.IDX PT, R101, R101, 0x3, 0x181f ;  /* 0x00781f0065657f89 */ /* 0x002e6800000e0000 */
[----:B------:R0:W0:Y:S02]  /*4b40*/  SHFL.IDX PT, R51, R106, 0x3, 0x181f ;  /* 0x00781f006a337f89 */ /* 0x00002400000e0000 */
.L_x_3277:
        /* <DEDUP_REMOVED lines=55> */
.L_x_2959:
[----:B------:R-:W-:Y:S05]  /*4ec0*/  BSYNC B2 ;  /* 0x0000000000027941 */ /* 0x000fea0003800000 */
.L_x_2958:
[----:B----4-:R0:W-:Y:S02]  /*4ed0*/  ST.E.128 desc[UR42][R48.64], R12 ;  /* 0x0000000c30007985 */ /* 0x0101e4000c101d2a */
.L_x_2957:
[----:B------:R-:W-:Y:S05]  /*4ee0*/  BSYNC B1 ;  /* 0x0000000000017941 */ /* 0x000fea0003800000 */
.L_x_2956:
        /* <DEDUP_REMOVED lines=53> */
.L_x_2961:
[----:B------:R-:W-:Y:S05]  /*5240*/  BSYNC B1 ;  /* 0x0000000000017941 */ /* 0x000fea0003800000 */
.L_x_2960:
[----:B----4-:R0:W-:Y:S01]  /*5250*/  ST.E.128 desc[UR42][R44.64], R12 ;  /* 0x0000000c2c007985 */ /* 0x0101e2000c101d2a */
[----:B------:R-:W-:Y:S05]  /*5260*/  BRA `(.L_x_2955) ;  /* 0x00000030003c7947 */ /* 0x000fea0003800000 */
.L_x_2915:
        /* <DEDUP_REMOVED lines=86> */
.L_x_2963:
[----:B------:R-:W-:Y:S05]  /*57d0*/  BSYNC B1 ;  /* 0x0000000000017941 */ /* 0x000fea0003800000 */
.L_x_2962:
        /* <DEDUP_REMOVED lines=68> */
.L_x_2964:
[----:B------:R-:W-:Y:S01]  /*5c20*/  IMAD R89, R19, 0x8, R18 ;  /* 0x0000000813597824 */ /* 0x000fe200078e0212 */
[----:B------:R-:W-:Y:S01]  /*5c30*/  SHF.L.U32 R100, R190, 0x1f, RZ ;  /* 0x0000001fbe647819 */ /* 0x000fe200000006ff */
[----:B------:R-:W0:Y:S01]  /*5c40*/  LDC R107, c[0x0][0x2f4] ;  /* 0x0000bd00ff6b7b82 */ /* 0x000e220000000800 */
[----:B------:R-:W-:Y:S02]  /*5c50*/  BSSY B1, `(.L_x_2965) ;  /* 0x0000003000017945 */ /* 0x000fe40003800000 */
[----:B------:R-:W1:Y:S02]  /*5c60*/  SYNCS.PHASECHK.TRANS64.TRYWAIT P4, [R89+URZ+0x28890], R100 ;  /* 0x02889064590075a7 */ /* 0x000e64000808017f */
[----:B-1----:R-:W-:Y:S05]  /*5c70*/  @!P4 BRA `(.L_x_2966) ;  /* 0x000001b400f0c947 */ /* 0x002fea0003800000 */
.L_x_3278:
[----:B------:R-:W-:Y:S05]  /*5c80*/  BSYNC B1 ;  /* 0x0000000000017941 */ /* 0x000fea0003800000 */
.L_x_2965:
[----:B------:R-:W-:Y:S01]  /*5c90*/  UMOV UR4, 0xffffffff ;  /* 0xffffffff00047882 */ /* 0x000fe20000000000 */
[----:B0-----:R-:W-:Y:S02]  /*5ca0*/  IMAD.IADD R109, R107, 0x1, -R36 ;  /* 0x000000016b6d7824 */ /* 0x001fe400078e0a24 */
[----:B------:R-:W-:Y:S05]  /*5cb0*/  BRA.DIV UR4, `(.L_x_2967) ;  /* 0x000001b604f47947 */ /* 0x000fea000b800000 */
[----:B------:R0:W2:Y:S04]  /*5cc0*/  SHFL.IDX PT, R105, R101, RZ, 0x181f ;  /* 0x00181fff65697589 */ /* 0x0000a800000e0000 */
[----:B------:R0:W3:Y:S02]  /*5cd0*/  SHFL.IDX PT, R104, R106, RZ, 0x181f ;  /* 0x00181fff6a687589 */ /* 0x0000e400000e0000 */
.L_x_3282:
        /* <DEDUP_REMOVED lines=21> */
[----:B------:R-:W-:Y:S02]  /*5e30*/  IMAD R15, R19, 0x4000, R14 ;  /* 0x00004000130f7824 */ /* 0x000fe400078e020e */
[--C-:B------:R-:W-:Y:S02]  /*5e40*/  IMAD R13, R13, 0x2, R18.reuse ;  /* 0x000000020d0d7824 */ /* 0x100fe400078e0212 */
[----:B------:R-:W-:-:S04]  /*5e50*/  IMAD R72, R15, 0x2, R18 ;  /* 0x000000020f487824 */ /* 0x000fc800078e0212 */
[----:B------:R-:W2:Y:S04]  /*5e60*/  LDS.128 R12, [R13+0x18400] ;  /* 0x018400000d0c7984 */ /* 0x000ea80000000c00 */
[----:B------:R-:W3:Y:S01]  /*5e70*/  LDS.128 R72, [R72+0x18400] ;  /* 0x0184000048487984 */ /* 0x000ee20000000c00 */
[----:B------:R-:W-:Y:S05]  /*5e80*/  @P3 BRA `(.L_x_2971) ;  /* 0x00000004006c3947 */ /* 0x000fea0003800000 */
[----:B------:R-:W-:Y:S01]  /*5e90*/  SHF.R.U32.HI R141, RZ, 0x10, R45 ;  /* 0x00000010ff8d7819 */ /* 0x000fe2000001162d */
[----:B---3--:R-:W-:Y:S01]  /*5ea0*/  IMAD.U32 R140, R75, 0x10000, RZ ;  /* 0x000100004b8c7824 */ /* 0x008fe200078e00ff */
[----:B------:R-:W-:Y:S01]  /*5eb0*/  SHF.R.U32.HI R142, RZ, 0x10, R41 ;  /* 0x00000010ff8e7819 */ /* 0x000fe20000011629 */
[----:B--2---:R-:W-:Y:S01]  /*5ec0*/  IMAD.U32 R136, R15, 0x10000, RZ ;  /* 0x000100000f887824 */ /* 0x004fe200078e00ff */
[----:B------:R-:W-:Y:S02]  /*5ed0*/  PRMT R138, R138, 0x5410, R141 ;  /* 0x000054108a8a7816 */ /* 0x000fe4000000008d */
[----:B------:R-:W-:Y:S01]  /*5ee0*/  SHF.R.U64 R144, R44, 0x10, R45 ;  /* 0x000000102c907819 */ /* 0x000fe2000000122d */
[----:B------:R-:W-:Y:S01]  /*5ef0*/  IMAD.U32 R44, R73, 0x10000, RZ ;  /* 0x00010000492c7824 */ /* 0x000fe200078e00ff */
[----:B------:R-:W-:Y:S01]  /*5f00*/  PRMT R139, R139, 0x5410, R142 ;  /* 0x000054108b8b7816 */ /* 0x000fe2000000008e */
[----:B------:R-:W-:Y:S01]  /*5f10*/  IMAD.U32 R142, R138, 0x10000, RZ ;  /* 0x000100008a8e7824 */ /* 0x000fe200078e00ff */
[--C-:B------:R-:W-:Y:S01]  /*5f20*/  SHF.R.U64 R143, R46, 0x10, R47.reuse ;  /* 0x000000102e8f7819 */ /* 0x100fe2000000122f */
[----:B------:R-:W-:Y:S01]  /*5f30*/  IMAD.U32 R45, R13, 0x10000, RZ ;  /* 0x000100000d2d7824 */ /* 0x000fe200078e00ff */
[----:B------:R-:W-:-:S02]  /*5f40*/  SHF.R.U32.HI R146, RZ, 0x10, R47 ;  /* 0x00000010ff927819 */ /* 0x000fc4000001162f */
[----:B------:R-:W-:Y:S02]  /*5f50*/  SHF.R.U32.HI R148, RZ, 0x10, R43 ;  /* 0x00000010ff947819 */ /* 0x000fe4000001162b */
[----:B------:R-:W-:Y:S01]  /*5f60*/  PRMT R141, R135, 0x5410, R144 ;  /* 0x00005410878d7816 */ /* 0x000fe20000000090 */
[----:B------:R-:W-:Y:S01]  /*5f70*/  IMAD.U32 R135, R139, 0x10000, RZ ;  /* 0x000100008b877824 */ /* 0x000fe200078e00ff */
[----:B------:R-:W-:Y:S01]  /*5f80*/  LOP3.LUT R47, R73, 0xffff0000, RZ, 0xc0, !PT ;  /* 0xffff0000492f7812 */ /* 0x000fe200078ec0ff */
[----:B------:R-:W-:Y:S01]  /*5f90*/  FMUL.FTZ R144, R44, R142 ;  /* 0x0000008e2c907220 */ /* 0x000fe20000410000 */
[----:B------:R-:W-:Y:S02]  /*5fa0*/  PRMT R46, R108, 0x5432, R143 ;  /* 0x000054326c2e7816 */ /* 0x000fe4000000008f */
[----:B------:R-:W-:Y:S02]  /*5fb0*/  LOP3.LUT R138, R138, 0xffff0000, RZ, 0xc0, !PT ;  /* 0xffff00008a8a7812 */ /* 0x000fe400078ec0ff */
[----:B------:R-:W-:Y:S01]  /*5fc0*/  PRMT R143, R133, 0x5410, R146 ;  /* 0x00005410858f7816 */ /* 0x000fe20000000092 */
[-C--:B------:R-:W-:Y:S01]  /*5fd0*/  FMUL.FTZ R146, R44, R135.reuse ;  /* 0x000000872c927220 */ /* 0x080fe20000410000 */
[----:B------:R-:W-:Y:S01]  /*5fe0*/  PRMT R137, R137, 0x5410, R148 ;  /* 0x0000541089897816 */ /* 0x000fe20000000094 */
[----:B------:R-:W-:Y:S01]  /*5ff0*/  FFMA.FTZ R44, R45, R135, -R144 ;  /* 0x000000872d2c7223 */ /* 0x000fe20000010890 */
[----:B------:R-:W-:Y:S01]  /*6000*/  LOP3.LUT R139, R139, 0xffff0000, RZ, 0xc0, !PT ;  /* 0xffff00008b8b7812 */ /* 0x000fe200078ec0ff */
[----:B------:R-:W-:Y:S01]  /*6010*/  FMUL.FTZ R145, R47, R138 ;  /* 0x0000008a2f917220 */ /* 0x000fe20000410000 */
[----:B------:R-:W-:Y:S01]  /*6020*/  LOP3.LUT R134, R13, 0xffff0000, RZ, 0xc0, !PT ;  /* 0xffff00000d867812 */ /* 0x000fe200078ec0ff */
[----:B------:R-:W-:Y:S01]  /*6030*/  IMAD.U32 R135, R143, 0x10000, RZ ;  /* 0x000100008f877824 */ /* 0x000fe200078e00ff */
[----:B------:R-:W-:Y:S01]  /*6040*/  SHF.R.U64 R150, R40, 0x10, R41 ;  /* 0x0000001028967819 */ /* 0x000fe20000001229 */
[----:B------:R-:W-:-:S02]  /*6050*/  IMAD.U32 R133, R137, 0x10000, RZ ;  /* 0x0001000089857824 */ /* 0x000fc400078e00ff */
[-C--:B------:R-:W-:Y:S01]  /*6060*/  FMUL.FTZ R147, R47, R139.reuse ;  /* 0x0000008b2f937220 */ /* 0x080fe20000410000 */
[----:B------:R-:W-:Y:S01]  /*6070*/  FFMA.FTZ R47, R134, R139, -R145 ;  /* 0x0000008b862f7223 */ /* 0x000fe20000010891 */
[C---:B------:R-:W-:Y:S01]  /*6080*/  FMUL.FTZ R139, R140.reuse, R135 ;  /* 0x000000878c8b7220 */ /* 0x040fe20000410000 */
[----:B------:R-:W-:Y:S01]  /*6090*/  LOP3.LUT R73, R75, 0xffff0000, RZ, 0xc0, !PT ;  /* 0xffff00004b497812 */ /* 0x000fe200078ec0ff */
[----:B------:R-:W-:Y:S01]  /*60a0*/  FMUL.FTZ R140, R140, R133 ;  /* 0x000000858c8c7220 */ /* 0x000fe20000410000 */
[----:B------:R-:W-:Y:S01]  /*60b0*/  PRMT R75, R111, 0x5432, R150 ;  /* 0x000054326f4b7816 */ /* 0x000fe20000000096 */
[----:B------:R-:W-:Y:S01]  /*60c0*/  FFMA.FTZ R45, R45, R142, R146 ;  /* 0x0000008e2d2d7223 */ /* 0x000fe20000010092 */
[----:B------:R-:W-:Y:S01]  /*60d0*/  FFMA.FTZ R134, R134, R138, R147 ;  /* 0x0000008a86867223 */ /* 0x000fe20000010093 */
[----:B------:R-:W-:Y:S01]  /*60e0*/  LOP3.LUT R142, R143, 0xffff0000, RZ, 0xc0, !PT ;  /* 0xffff00008f8e7812 */ /* 0x000fe200078ec0ff */
[C---:B------:R-:W-:Y:S01]  /*60f0*/  FFMA.FTZ R140, R136.reuse, R135, R140 ;  /* 0x00000087888c7223 */ /* 0x040fe2000001008c */
[----:B------:R-:W-:Y:S01]  /*6100*/  LOP3.LUT R138, R137, 0xffff0000, RZ, 0xc0, !PT ;  /* 0xffff0000898a7812 */ /* 0x000fe200078ec0ff */
[----:B------:R-:W-:Y:S01]  /*6110*/  FFMA.FTZ R139, R136, R133, -R139 ;  /* 0x00000085888b7223 */ /* 0x000fe2000001088b */
[----:B------:R-:W-:Y:S01]  /*6120*/  SHF.R.U64 R41, R42, 0x10, R43 ;  /* 0x000000102a297819 */ /* 0x000fe2000000122b */
[----:B------:R-:W-:Y:S01]  /*6130*/  IMAD.U32 R42, R72, 0x10000, RZ ;  /* 0x00010000482a7824 */ /* 0x000fe200078e00ff */
[----:B------:R-:W-:Y:S01]  /*6140*/  LOP3.LUT R43, R15, 0xffff0000, RZ, 0xc0, !PT ;  /* 0xffff00000f2b7812 */ /* 0x000fe200078ec0ff */
[----:B------:R-:W-:-:S02]  /*6150*/  IMAD.U32 R135, R141, 0x10000, RZ ;  /* 0x000100008d877824 */ /* 0x000fc400078e00ff */
[----:B------:R-:W-:Y:S01]  /*6160*/  FMUL.FTZ R136, R73, R142 ;  /* 0x0000008e49887220 */ /* 0x000fe20000410000 */
[----:B------:R-:W-:Y:S02]  /*6170*/  IMAD.U32 R133, R75, 0x10000, RZ ;  /* 0x000100004b857824 */ /* 0x000fe400078e00ff */
[-C--:B------:R-:W-:Y:S01]  /*6180*/  FMUL.FTZ R144, R73, R138.reuse ;  /* 0x0000008a49907220 */ /* 0x080fe20000410000 */
[----:B------:R-:W-:Y:S01]  /*6190*/  LOP3.LUT R72, R72, 0xffff0000, RZ, 0xc0, !PT ;  /* 0xffff000048487812 */ /* 0x000fe200078ec0ff */
[----:B------:R-:W-:Y:S01]  /*61a0*/  FMUL.FTZ R73, R42, R135 ;  /* 0x000000872a497220 */ /* 0x000fe20000410000 */
[----:B------:R-:W-:Y:S01]  /*61b0*/  LOP3.LUT R141, R141, 0xffff0000, RZ, 0xc0, !PT ;  /* 0xffff00008d8d7812 */ /* 0x000fe200078ec0ff */
[----:B------:R-:W-:Y:S01]  /*61c0*/  IMAD.U32 R40, R12, 0x10000, RZ ;  /* 0x000100000c287824 */ /* 0x000fe200078e00ff */
[----:B------:R-:W-:Y:S01]  /*61d0*/  PRMT R41, R110, 0x5432, R41 ;  /* 0x000054326e297816 */ /* 0x000fe20000000029 */
[----:B------:R-:W-:Y:S01]  /*61e0*/  FMUL.FTZ R42, R42, R133 ;  /* 0x000000852a2a7220 */ /* 0x000fe20000410000 */
[----:B------:R-:W-:Y:S01]  /*61f0*/  LOP3.LUT R75, R75, 0xffff0000, RZ, 0xc0, !PT ;  /* 0xffff00004b4b7812 */ /* 0x000fe200078ec0ff */
[C---:B------:R-:W-:Y:S01]  /*6200*/  FFMA.FTZ R138, R43.reuse, R138, -R136 ;  /* 0x0000008a2b8a7223 */ /* 0x040fe20000010888 */
[----:B------:R-:W-:Y:S01]  /*6210*/  LOP3.LUT R12, R12, 0xffff0000, RZ, 0xc0, !PT ;  /* 0xffff00000c0c7812 */ /* 0x000fe200078ec0ff */
[----:B------:R-:W-:Y:S01]  /*6220*/  FFMA.FTZ R137, R43, R142, R144 ;  /* 0x0000008e2b897223 */ /* 0x000fe20000010090 */
[C---:B------:R-:W-:Y:S01]  /*6230*/  IMAD.U32 R13, R14.reuse, 0x10000, RZ ;  /* 0x000100000e0d7824 */ /* 0x040fe200078e00ff */
[----:B------:R-:W-:Y:S01]  /*6240*/  LOP3.LUT R15, R14, 0xffff0000, RZ, 0xc0, !PT ;  /* 0xffff00000e0f7812 */ /* 0x000fe200078ec0ff */
[----:B------:R-:W-:Y:S01]  /*6250*/  FMUL.FTZ R43, R72, R141 ;  /* 0x0000008d482b7220 */ /* 0x000fe20000410000 */
[C---:B------:R-:W-:Y:S01]  /*6260*/  FFMA.FTZ R73, R40.reuse, R133, -R73 ;  /* 0x0000008528497223 */ /* 0x040fe20000010849 */
[----:B------:R-:W-:Y:S01]  /*6270*/  FFMA.FTZ R135, R40, R135, R42 ;  /* 0x0000008728877223 */ /* 0x000fe2000001002a */
[C---:B------:R-:W-:Y:S01]  /*6280*/  IMAD.U32 R14, R74.reuse, 0x10000, RZ ;  /* 0x000100004a0e7824 */ /* 0x040fe200078e00ff */
[----:B------:R-:W-:Y:S01]  /*6290*/  LOP3.LUT R74, R74, 0xffff0000, RZ, 0xc0, !PT ;  /* 0xffff00004a4a7812 */ /* 0x000fe200078ec0ff */
[----:B------:R-:W-:-:S02]  /*62a0*/  IMAD.U32 R42, R46, 0x10000, RZ ;  /* 0x000100002e2a7824 */ /* 0x000fc400078e00ff */
[-C--:B------:R-:W-:Y:S01]  /*62b0*/  FMUL.FTZ R133, R72, R75.reuse ;  /* 0x0000004b48857220 */ /* 0x080fe20000410000 */
[C---:B------:R-:W-:Y:S01]  /*62c0*/  IMAD.U32 R40, R41.reuse, 0x10000, RZ ;  /* 0x0001000029287824 */ /* 0x040fe200078e00ff */
[----:B------:R-:W-:Y:S01]  /*62d0*/  LOP3.LUT R46, R46, 0xffff0000, RZ, 0xc0, !PT ;  /* 0xffff00002e2e7812 */ /* 0x000fe200078ec0ff */
[----:B------:R-:W-:Y:S01]  /*62e0*/  FFMA.FTZ R72, R12, R75, -R43 ;  /* 0x0000004b0c487223 */ /* 0x000fe2000001082b */
[----:B------:R-:W-:Y:S01]  /*62f0*/  LOP3.LUT R41, R41, 0xffff0000, RZ, 0xc0, !PT ;  /* 0xffff000029297812 */ /* 0x000fe200078ec0ff */
[C---:B------:R-:W-:Y:S01]  /*6300*/  FMUL.FTZ R136, R14.reuse, R42 ;  /* 0x0000002a0e887220 */ /* 0x040fe20000410000 */
[----:B------:R-:W-:Y:S01]  /*6310*/  FMUL.FTZ R43, R14, R40 ;  /* 0x000000280e2b7220 */ /* 0x000fe20000410000 */
[----:B------:R-:W-:Y:S01]  /*6320*/  FFMA.FTZ R12, R12, R141, R133 ;  /* 0x0000008d0c0c7223 */ /* 0x000fe20000010085 */
[C---:B------:R-:W-:Y:S01]  /*6330*/  FMUL.FTZ R14, R74.reuse, R46 ;  /* 0x0000002e4a0e7220 */ /* 0x040fe20000410000 */
[-C--:B------:R-:W-:Y:S01]  /*6340*/  FMUL.FTZ R75, R74, R41.reuse ;  /* 0x000000294a4b7220 */ /* 0x080fe20000410000 */
[C---:B------:R-:W-:Y:S01]  /*6350*/  FFMA.FTZ R136, R13.reuse, R40, -R136 ;  /* 0x000000280d887223 */ /* 0x040fe20000010888 */
[----:B------:R-:W-:Y:S01]  /*6360*/  FFMA.FTZ R43, R13, R42, R43 ;  /* 0x0000002a0d2b7223 */ /* 0x000fe2000001002b */
[----:B------:R-:W-:Y:S01]  /*6370*/  F2FP.BF16.F32.PACK_AB R13, R47, R44 ;  /* 0x0000002c2f0d723e */ /* 0x000fe200000010ff */
[C---:B------:R-:W-:Y:S01]  /*6380*/  FFMA.FTZ R41, R15.reuse, R41, -R14 ;  /* 0x000000290f297223 */ /* 0x040fe2000001080e */
[----:B------:R-:W-:Y:S01]  /*6390*/  F2FP.BF16.F32.PACK_AB R72, R72, R73 ;  /* 0x000000494848723e */ /* 0x000fe200000010ff */
[----:B------:R-:W-:Y:S01]  /*63a0*/  FFMA.FTZ R46, R15, R46, R75 ;  /* 0x0000002e0f2e7223 */ /* 0x000fe2000001004b */
[----:B------:R-:W-:-:S02]  /*63b0*/  F2FP.BF16.F32.PACK_AB R45, R134, R45 ;  /* 0x0000002d862d723e */ /* 0x000fc400000010ff */
        /* <DEDUP_REMOVED lines=8> */
.L_x_2971:
[----:B------:R-:W-:Y:S05]  /*6440*/  BSYNC B2 ;  /* 0x0000000000027941 */ /* 0x000fea0003800000 */
.L_x_2970:
[----:B------:R-:W-:Y:S01]  /*6450*/  ISETP.GE.AND P4, PT, R11, R107, PT ;  /* 0x0000006b0b00720c */ /* 0x000fe20003f86270 */
[----:B--2---:R4:W-:-:S12]  /*6460*/  ST.E.128 desc[UR42][R102.64], R12 ;  /* 0x0000000c66007985 */ /* 0x0049d8000c101d2a */
[----:B------:R-:W-:-:S05]  /*6470*/  @!P4 IMAD.WIDE R104, R11, 0x2, R104 ;  /* 0x000000020b68c825 */ /* 0x000fca00078e0268 */
[----:B---3--:R4:W-:Y:S02]  /*6480*/  @!P4 ST.E.128 desc[UR42][R104.64], R72 ;  /* 0x000000486800c985 */ /* 0x0089e4000c101d2a */
.L_x_2969:
[----:B------:R-:W-:Y:S05]  /*6490*/  BSYNC B1 ;  /* 0x0000000000017941 */ /* 0x000fea0003800000 */
.L_x_2968:
[----:B------:R-:W-:-:S03]  /*64a0*/  UMOV UR4, 0xffffffff ;  /* 0xffffffff00047882 */ /* 0x000fc60000000000 */
[----:B------:R-:W-:Y:S05]  /*64b0*/  BRA.DIV UR4, `(.L_x_2972) ;  /* 0x000001b204407947 */ /* 0x000fea000b800000 */
[----:B------:R0:W0:Y:S04]  /*64c0*/  SHFL.IDX PT, R47, R101, 0x1, 0x181f ;  /* 0x00381f00652f7f89 */ /* 0x00002800000e0000 */
[----:B------:R0:W0:Y:S02]  /*64d0*/  SHFL.IDX PT, R46, R106, 0x1, 0x181f ;  /* 0x00381f006a2e7f89 */ /* 0x00002400000e0000 */
.L_x_3286:
        /* <DEDUP_REMOVED lines=12> */
[----:B------:R-:W-:Y:S02]  /*65a0*/  SHF.R.S32.HI R13, RZ, 0x1f, R12 ;  /* 0x0000001fff0d7819 */ /* 0x000fe4000001140c */
[----:B------:R-:W-:Y:S02]  /*65b0*/  SHF.L.U32 R11, R12, 0x3, RZ ;  /* 0x000000030c0b7819 */ /* 0x000fe400000006ff */
        /* <DEDUP_REMOVED lines=25> */
[----:B------:R-:W-:Y:S01]  /*6750*/  SHF.R.U64 R102, R50, 0x10, R51 ;  /* 0x0000001032667819 */ /* 0x000fe20000001233 */
[----:B------:R-:W-:Y:S01]  /*6760*/  IMAD.U32 R50, R13, 0x10000, RZ ;  /* 0x000100000d327824 */ /* 0x000fe200078e00ff */
        /* <DEDUP_REMOVED lines=49> */
[----:B------:R-:W-:Y:S01]  /*6a80*/  IMAD.U32 R41, R129, 0x10000, RZ ;  /* 0x0001000081297824 */ /* 0x000fe200078e00ff */
[----:B------:R-:W-:Y:S01]  /*6a90*/  LOP3.LUT R42, R42, 0xffff0000, RZ, 0xc0, !PT ;  /* 0xffff00002a2a7812 */ /* 0x000fe200078ec0ff */
[----:B------:R-:W-:Y:S01]  /*6aa0*/  IMAD.U32 R40, R125, 0x10000, RZ ;  /* 0x000100007d287824 */ /* 0x000fe200078e00ff */
[----:B------:R-:W-:Y:S01]  /*6ab0*/  LOP3.LUT R129, R129, 0xffff0000, RZ, 0xc0, !PT ;  /* 0xffff000081817812 */ /* 0x000fe200078ec0ff */
[----:B------:R-:W-:Y:S01]  /*6ac0*/  FFMA.FTZ R54, R13, R127, -R54 ;  /* 0x0000007f0d367223 */ /* 0x000fe20000010836 */
[----:B------:R-:W-:Y:S01]  /*6ad0*/  LOP3.LUT R125, R125, 0xffff0000, RZ, 0xc0, !PT ;  /* 0xffff00007d7d7812 */ /* 0x000fe200078ec0ff */
[C---:B------:R-:W-:Y:S02]  /*6ae0*/  IMAD.U32 R12, R14.reuse, 0x10000, RZ ;  /* 0x000100000e0c7824 */ /* 0x040fe400078e00ff */
        /* <DEDUP_REMOVED lines=21> */
.L_x_2976:
[----:B------:R-:W-:Y:S05]  /*6c40*/  BSYNC B2 ;  /* 0x0000000000027941 */ /* 0x000fea0003800000 */
.L_x_2975:
[----:B------:R-:W-:Y:S01]  /*6c50*/  ISETP.GE.AND P4, PT, R11, R107, PT ;  /* 0x0000006b0b00720c */ /* 0x000fe20003f86270 */
[----:B0-----:R0:W-:-:S12]  /*6c60*/  ST.E.128 desc[UR42][R44.64], R12 ;  /* 0x0000000c2c007985 */ /* 0x0011d8000c101d2a */
[----:B------:R-:W-:-:S05]  /*6c70*/  @!P4 IMAD.WIDE R46, R11, 0x2, R46 ;  /* 0x000000020b2ec825 */ /* 0x000fca00078e022e */
[----:B----4-:R0:W-:Y:S02]  /*6c80*/  @!P4 ST.E.128 desc[UR42][R46.64], R40 ;  /* 0x000000282e00c985 */ /* 0x0101e4000c101d2a */
.L_x_2974:
[----:B------:R-:W-:Y:S05]  /*6c90*/  BSYNC B1 ;  /* 0x0000000000017941 */ /* 0x000fea0003800000 */
.L_x_2973:
[----:B------:R-:W-:-:S03]  /*6ca0*/  UMOV UR4, 0xffffffff ;  /* 0xffffffff00047882 */ /* 0x000fc60000000000 */
[----:B------:R-:W-:Y:S05]  /*6cb0*/  BRA.DIV UR4, `(.L_x_2977) ;  /* 0x000001aa048c7947 */ /* 0x000fea000b800000 */
[----:B0-----:R0:W0:Y:S04]  /*6cc0*/  SHFL.IDX PT, R47, R101, 0x2, 0x181f ;  /* 0x00581f00652f7f89 */ /* 0x00102800000e0000 */
[----:B------:R0:W0:Y:S02]  /*6cd0*/  SHFL.IDX PT, R46, R106, 0x2, 0x181f ;  /* 0x00581f006a2e7f89 */ /* 0x00002400000e0000 */
.L_x_3290:
        /* <DEDUP_REMOVED lines=24> */
[----:B------:R0:W4:Y:S04]  /*6e60*/  LDS.128 R12, [R11+0x18400] ;  /* 0x018400000b0c7984 */ /* 0x0001280000000c00 */
[----:B------:R-:W0:Y:S01]  /*6e70*/  LDS.128 R40, [R40+0x18400] ;  /* 0x0184000028287984 */ /* 0x000e220000000c00 */
[----:B------:R-:W-:Y:S05]  /*6e80*/  @P3 BRA `(.L_x_2981) ;  /* 0x0000000400743947 */ /* 0x000fea0003800000 */
[----:B------:R-:W-:Y:S01]  /*6e90*/  SHF.R.U64 R74, R56, 0x10, R57 ;  /* 0x00000010384a7819 */ /* 0x000fe20000001239 */
[----:B0-----:R-:W-:Y:S01]  /*6ea0*/  IMAD.U32 R52, R41, 0x10000, RZ ;  /* 0x0001000029347824 */ /* 0x001fe200078e00ff */
[--C-:B------:R-:W-:Y:S01]  /*6eb0*/  SHF.R.U64 R56, R60, 0x10, R61.reuse ;  /* 0x000000103c387819 */ /* 0x100fe2000000123d */
[----:B----4-:R-:W-:Y:S01]  /*6ec0*/  IMAD.U32 R49, R13, 0x10000, RZ ;  /* 0x000100000d317824 */ /* 0x010fe200078e00ff */
[----:B------:R-:W-:Y:S01]  /*6ed0*/  SHF.R.U32.HI R61, RZ, 0x10, R61 ;  /* 0x00000010ff3d7819 */ /* 0x000fe2000001163d */
[----:B------:R-:W-:Y:S01]  /*6ee0*/  IMAD.U32 R54, R43, 0x10000, RZ ;  /* 0x000100002b367824 */ /* 0x000fe200078e00ff */
[----:B------:R-:W-:Y:S01]  /*6ef0*/  SHF.R.U32.HI R57, RZ, 0x10, R57 ;  /* 0x00000010ff397819 */ /* 0x000fe20000011639 */
[----:B------:R-:W-:Y:S01]  /*6f00*/  IMAD.U32 R11, R14, 0x10000, RZ ;  /* 0x000100000e0b7824 */ /* 0x000fe200078e00ff */
[----:B------:R-:W-:Y:S02]  /*6f10*/  PRMT R124, R124, 0x5410, R61 ;  /* 0x000054107c7c7816 */ /* 0x000fe4000000003d */
[----:B------:R-:W-:-:S02]  /*6f20*/  PRMT R120, R120, 0x5410, R57 ;  /* 0x0000541078787816 */ /* 0x000fc40000000039 */
[----:B------:R-:W-:Y:S01]  /*6f30*/  SHF.R.U64 R72, R58, 0x10, R59 ;  /* 0x000000103a487819 */ /* 0x000fe2000000123b */
[----:B------:R-:W-:Y:S01]  /*6f40*/  IMAD.U32 R57, R124, 0x10000, RZ ;  /* 0x000100007c397824 */ /* 0x000fe200078e00ff */
[--C-:B------:R-:W-:Y:S02]  /*6f50*/  SHF.R.U64 R58, R62, 0x10, R63.reuse ;  /* 0x000000103e3a7819 */ /* 0x100fe4000000123f */
[----:B------:R-:W-:Y:S02]  /*6f60*/  SHF.R.U32.HI R63, RZ, 0x10, R63 ;  /* 0x00000010ff3f7819 */ /* 0x000fe4000001163f */
[----:B------:R-:W-:Y:S01]  /*6f70*/  PRMT R123, R123, 0x5410, R56 ;  /* 0x000054107b7b7816 */ /* 0x000fe20000000038 */
[----:B------:R-:W-:Y:S01]  /*6f80*/  IMAD.U32 R56, R120, 0x10000, RZ ;  /* 0x0001000078387824 */ /* 0x000fe200078e00ff */
[----:B------:R-:W-:Y:S02]  /*6f90*/  SHF.R.U32.HI R59, RZ, 0x10, R59 ;  /* 0x00000010ff3b7819 */ /* 0x000fe4000001163b */
        /* <DEDUP_REMOVED lines=13> */
[C---:B------:R-:W-:Y:S01]  /*7070*/  IMAD.U32 R41, R40.reuse, 0x10000, RZ ;  /* 0x0001000028297824 */ /* 0x040fe200078e00ff */
[----:B------:R-:W-:Y:S01]  /*7080*/  LOP3.LUT R51, R40, 0xffff0000, RZ, 0xc0, !PT ;  /* 0xffff000028337812 */ /* 0x000fe200078ec0ff */
[----:B------:R-:W-:Y:S01]  /*7090*/  FMUL.FTZ R61, R53, R124 ;  /* 0x0000007c353d7220 */ /* 0x000fe20000410000 */
[----:B------:R-:W-:Y:S01]  /*70a0*/  LOP3.LUT R55, R43, 0xffff0000, RZ, 0xc0, !PT ;  /* 0xffff00002b377812 */ /* 0x000fe200078ec0ff */
[-C--:B------:R-:W-:Y:S01]  /*70b0*/  FMUL.FTZ R53, R53, R120.reuse ;  /* 0x0000007835357220 */ /* 0x080fe20000410000 */
[----:B------:R-:W-:Y:S01]  /*70c0*/  LOP3.LUT R122, R122, 0xffff0000, RZ, 0xc0, !PT ;  /* 0xffff00007a7a7812 */ /* 0x000fe200078ec0ff */
[C---:B------:R-:W-:Y:S01]  /*70d0*/  FMUL.FTZ R63, R54.reuse, R59 ;  /* 0x0000003b363f7220 */ /* 0x040fe20000410000 */
[----:B------:R-:W-:Y:S01]  /*70e0*/  SHF.L.U32 R40, R15, 0x10, RZ ;  /* 0x000000100f287819 */ /* 0x000fe200000006ff */
[-C--:B------:R-:W-:Y:S01]  /*70f0*/  FMUL.FTZ R54, R54, R49.reuse ;  /* 0x0000003136367220 */ /* 0x080fe20000410000 */
[----:B------:R-:W-:Y:S01]  /*7100*/  PRMT R119, R119, 0x5410, R74 ;  /* 0x0000541077777816 */ /* 0x000fe2000000004a */
[----:B------:R-:W-:Y:S01]  /*7110*/  FFMA.FTZ R61, R50, R120, -R61 ;  /* 0x00000078323d7223 */ /* 0x000fe2000001083d */
[----:B------:R-:W-:Y:S01]  /*7120*/  LOP3.LUT R118, R118, 0xffff0000, RZ, 0xc0, !PT ;  /* 0xffff000076767812 */ /* 0x000fe200078ec0ff */
[----:B------:R-:W-:Y:S01]  /*7130*/  FFMA.FTZ R124, R50, R124, R53 ;  /* 0x0000007c327c7223 */ /* 0x000fe20000010035 */
[----:B------:R-:W-:Y:S01]  /*7140*/  LOP3.LUT R15, R15, 0xffff0000, RZ, 0xc0, !PT ;  /* 0xffff00000f0f7812 */ /* 0x000fe200078ec0ff */
[----:B------:R-:W-:Y:S01]  /*7150*/  FMUL.FTZ R52, R55, R122 ;  /* 0x0000007a37347220 */ /* 0x000fe20000410000 */
[C---:B------:R-:W-:Y:S01]  /*7160*/  FFMA.FTZ R63, R40.reuse, R49, -R63 ;  /* 0x00000031283f7223 */ /* 0x040fe2000001083f */
[----:B------:R-:W-:Y:S01]  /*7170*/  FFMA.FTZ R59, R40, R59, R54 ;  /* 0x0000003b283b7223 */ /* 0x000fe20000010036 */
[----:B------:R-:W-:-:S02]  /*7180*/  IMAD.U32 R50, R123, 0x10000, RZ ;  /* 0x000100007b327824 */ /* 0x000fc400078e00ff */
[-C--:B------:R-:W-:Y:S01]  /*7190*/  FMUL.FTZ R54, R55, R118.reuse ;  /* 0x0000007637367220 */ /* 0x080fe20000410000 */
[----:B------:R-:W-:Y:S02]  /*71a0*/  IMAD.U32 R40, R119, 0x10000, RZ ;  /* 0x0001000077287824 */ /* 0x000fe400078e00ff */
[----:B------:R-:W-:Y:S01]  /*71b0*/  FFMA.FTZ R118, R15, R118, -R52 ;  /* 0x000000760f767223 */ /* 0x000fe20000010834 */
[C---:B------:R-:W-:Y:S01]  /*71c0*/  FMUL.FTZ R52, R41.reuse, R50 ;  /* 0x0000003229347220 */ /* 0x040fe20000410000 */
[----:B------:R-:W-:Y:S02]  /*71d0*/  IMAD.U32 R13, R12, 0x10000, RZ ;  /* 0x000100000c0d7824 */ /* 0x000fe400078e00ff */
[----:B------:R-:W-:Y:S01]  /*71e0*/  FMUL.FTZ R41, R41, R40 ;  /* 0x0000002829297220 */ /* 0x000fe20000410000 */
[----:B------:R-:W-:Y:S01]  /*71f0*/  PRMT R117, R117, 0x5410, R72 ;  /* 0x0000541075757816 */ /* 0x000fe20000000048 */
[----:B------:R-:W-:Y:S01]  /*7200*/  IMAD.U32 R43, R42, 0x10000, RZ ;  /* 0x000100002a2b7824 */ /* 0x000fe200078e00ff */
[----:B------:R-:W-:Y:S01]  /*7210*/  LOP3.LUT R123, R123, 0xffff0000, RZ, 0xc0, !PT ;  /* 0xffff00007b7b7812 */ /* 0x000fe200078ec0ff */
[C---:B------:R-:W-:Y:S01]  /*7220*/  FFMA.FTZ R41, R13.reuse, R50, R41 ;  /* 0x000000320d297223 */ /* 0x040fe20000010029 */
[----:B------:R-:W-:Y:S01]  /*7230*/  FFMA.FTZ R52, R13, R40, -R52 ;  /* 0x000000280d347223 */ /* 0x000fe20000010834 */
        /* <DEDUP_REMOVED lines=10> */
[-C--:B------:R-:W-:Y:S01]  /*72e0*/  FMUL.FTZ R51, R51, R119.reuse ;  /* 0x0000007733337220 */ /* 0x080fe20000410000 */
[----:B------:R-:W-:Y:S01]  /*72f0*/  LOP3.LUT R14, R14, 0xffff0000, RZ, 0xc0, !PT ;  /* 0xffff00000e0e7812 */ /* 0x000fe200078ec0ff */
[----:B------:R-:W-:Y:S01]  /*7300*/  FFMA.FTZ R15, R12, R119, -R15 ;  /* 0x000000770c0f7223 */ /* 0x000fe2000001080f */
        /* <DEDUP_REMOVED lines=18> */
[----:B------:R-:W-:-:S02]  /*7430*/  IMAD.MOV.U32 R41, RZ, RZ, R57 ;  /* 0x000000ffff297224 */ /* 0x000fc400078e0039 */
[----:B------:R-:W-:Y:S02]  /*7440*/  IMAD.MOV.U32 R15, RZ, RZ, R63 ;  /* 0x000000ffff0f7224 */ /* 0x000fe400078e003f */
[----:B------:R-:W-:-:S07]  /*7450*/  IMAD.MOV.U32 R43, RZ, RZ, R59 ;  /* 0x000000ffff2b7224 */ /* 0x000fce00078e003b */
.L_x_2981:
[----:B------:R-:W-:Y:S05]  /*7460*/  BSYNC B2 ;  /* 0x0000000000027941 */ /* 0x000fea0003800000 */
.L_x_2980:
[----:B------:R-:W-:Y:S01]  /*7470*/  ISETP.GE.AND P4, PT, R48, R107, PT ;  /* 0x0000006b3000720c */ /* 0x000fe20003f86270 */
[----:B----4-:R4:W-:-:S12]  /*7480*/  ST.E.128 desc[UR42][R44.64], R12 ;  /* 0x0000000c2c007985 */ /* 0x0109d8000c101d2a */
[----:B------:R-:W-:-:S05]  /*7490*/  @!P4 IMAD.WIDE R46, R48, 0x2, R46 ;  /* 0x00000002302ec825 */ /* 0x000fca00078e022e */
[----:B0-----:R4:W-:Y:S02]  /*74a0*/  @!P4 ST.E.128 desc[UR42][R46.64], R40 ;  /* 0x000000282e00c985 */ /* 0x0019e4000c101d2a */
.L_x_2979:
[----:B------:R-:W-:Y:S05]  /*74b0*/  BSYNC B1 ;  /* 0x0000000000017941 */ /* 0x000fea0003800000 */
.L_x_2978:
[----:B------:R-:W-:-:S03]  /*74c0*/  UMOV UR4, 0xffffffff ;  /* 0xffffffff00047882 */ /* 0x000fc60000000000 */
[----:B------:R-:W-:Y:S05]  /*74d0*/  BRA.DIV UR4, `(.L_x_2982) ;  /* 0x000001a204d07947 */ /* 0x000fea000b800000 */
[----:B0-----:R-:W0:Y:S04]  /*74e0*/  SHFL.IDX PT, R101, R101, 0x3, 0x181f ;  /* 0x00781f0065657f89 */ /* 0x001e2800000e0000 */
[----:B------:R-:W0:Y:S02]  /*74f0*/  SHFL.IDX PT, R106, R106, 0x3, 0x181f ;  /* 0x00781f006a6a7f89 */ /* 0x000e2400000e0000 */
.L_x_3294:
        /* <DEDUP_REMOVED lines=16> */
[----:B------:R-:W-:Y:S01]  /*7600*/  LOP3.LUT R12, R12, R13, RZ, 0x3c, !PT ;  /* 0x0000000d0c0c7212 */ /* 0x000fe200078e3cff */
[----:B------:R-:W-:-:S03]  /*7610*/  IMAD R13, R19, 0x4000, R6 ;  /* 0x00004000130d7824 */ /* 0x000fc600078e0206 */
[----:B------:R-:W-:Y:S01]  /*7620*/  LOP3.LUT R109, R109, 0x7fffe000, RZ, 0xc0, !PT ;  /* 0x7fffe0006d6d7812 */ /* 0x000fe200078ec0ff */
[----:B------:R-:W-:-:S03]  /*7630*/  IMAD R13, R13, 0x2, R18 ;  /* 0x000000020d0d7824 */ /* 0x000fc600078e0212 */
[----:B------:R-:W-:-:S05]  /*7640*/  IADD3 R12, R12, R109, R201 ;  /* 0x0000006d0c0c7210 */ /* 0x000fca0007ffe0c9 */
[----:B------:R-:W-:-:S04]  /*7650*/  IMAD R15, R19, 0x4000, R12 ;  /* 0x00004000130f7824 */ /* 0x000fc800078e020c */
[----:B------:R-:W-:Y:S02]  /*7660*/  IMAD R40, R15, 0x2, R18 ;  /* 0x000000020f287824 */ /* 0x000fe400078e0212 */
        /* <DEDUP_REMOVED lines=13> */
[----:B------:R-:W-:Y:S01]  /*7740*/  SHF.R.U64 R54, R70, 0x10, R71 ;  /* 0x0000001046367819 */ /* 0x000fe20000001247 */
[----:B------:R-:W-:Y:S01]  /*7750*/  IMAD.U32 R57, R116, 0x10000, RZ ;  /* 0x0001000074397824 */ /* 0x000fe200078e00ff */
[----:B------:R-:W-:Y:S02]  /*7760*/  PRMT R112, R112, 0x5410, R65 ;  /* 0x0000541070707816 */ /* 0x000fe40000000041 */
[----:B------:R-:W-:Y:S01]  /*7770*/  SHF.R.U32.HI R71, RZ, 0x10, R71 ;  /* 0x00000010ff477819 */ /* 0x000fe20000011647 */
[----:B------:R-:W-:Y:S01]  /*7780*/  FMUL.FTZ R59, R50, R57 ;  /* 0x00000039323b7220 */ /* 0x000fe20000410000 */
[----:B------:R-:W-:Y:S02]  /*7790*/  SHF.R.U32.HI R67, RZ, 0x10, R67 ;  /* 0x00000010ff437819 */ /* 0x000fe40000011643 */
[----:B------:R-:W-:Y:S01]  /*77a0*/  PRMT R108, R108, 0x5410, R55 ;  /* 0x000054106c6c7816 */ /* 0x000fe20000000037 */
[----:B------:R-:W-:Y:S01]  /*77b0*/  IMAD.U32 R55, R112, 0x10000, RZ ;  /* 0x0001000070377824 */ /* 0x000fe200078e00ff */
[----:B------:R-:W-:-:S02]  /*77c0*/  PRMT R114, R114, 0x5410, R71 ;  /* 0x0000541072727816 */ /* 0x000fc40000000047 */
[----:B------:R-:W-:Y:S01]  /*77d0*/  PRMT R110, R110, 0x5410, R67 ;  /* 0x000054106e6e7816 */ /* 0x000fe20000000043 */
[-C--:B------:R-:W-:Y:S01]  /*77e0*/  FMUL.FTZ R61, R50, R55.reuse ;  /* 0x00000037323d7220 */ /* 0x080fe20000410000 */
[----:B------:R-:W-:Y:S01]  /*77f0*/  PRMT R113, R113, 0x5410, R54 ;  /* 0x0000541071717816 */ /* 0x000fe20000000036 */
        /* <DEDUP_REMOVED lines=9> */
[----:B------:R-:W-:-:S02]  /*7890*/  IMAD.U32 R40, R15, 0x10000, RZ ;  /* 0x000100000f287824 */ /* 0x000fc400078e00ff */
[-C--:B------:R-:W-:Y:S01]  /*78a0*/  FMUL.FTZ R52, R52, R55.reuse ;  /* 0x0000003734347220 */ /* 0x080fe20000410000 */
[----:B------:R-:W-:Y:S01]  /*78b0*/  LOP3.LUT R47, R13, 0xffff0000, RZ, 0xc0, !PT ;  /* 0xffff00000d2f7812 */ /* 0x000fe200078ec0ff */
[----:B------:R-:W-:Y:S01]  /*78c0*/  FMUL.FTZ R50, R51, R116 ;  /* 0x0000007433327220 */ /* 0x000fe20000410000 */
[----:B------:R-:W-:Y:S01]  /*78d0*/  PRMT R111, R111, 0x5410, R58 ;  /* 0x000054106f6f7816 */ /* 0x000fe2000000003a */
[-C--:B------:R-:W-:Y:S01]  /*78e0*/  FMUL.FTZ R46, R51, R112.reuse ;  /* 0x00000070332e7220 */ /* 0x080fe20000410000 */
[----:B------:R-:W-:Y:S01]  /*78f0*/  LOP3.LUT R53, R43, 0xffff0000, RZ, 0xc0, !PT ;  /* 0xffff00002b357812 */ /* 0x000fe200078ec0ff */
[----:B------:R-:W-:Y:S01]  /*7900*/  FFMA.FTZ R57, R40, R55, -R57 ;  /* 0x0000003728397223 */ /* 0x000fe20000010839 */
[----:B------:R-:W-:Y:S01]  /*7910*/  LOP3.LUT R114, R114, 0xffff0000, RZ, 0xc0, !PT ;  /* 0xffff000072727812 */ /* 0x000fe200078ec0ff */
[----:B------:R-:W-:Y:S01]  /*7920*/  FFMA.FTZ R52, R40, R59, R52 ;  /* 0x0000003b28347223 */ /* 0x000fe20000010034 */
[----:B------:R-:W-:Y:S01]  /*7930*/  PRMT R115, R115, 0x5410, R56 ;  /* 0x0000541073737816 */ /* 0x000fe20000000038 */
[C---:B------:R-:W-:Y:S01]  /*7940*/  FFMA.FTZ R51, R47.reuse, R112, -R50 ;  /* 0x000000702f337223 */ /* 0x040fe20000010832 */
[----:B------:R-:W-:Y:S01]  /*7950*/  LOP3.LUT R110, R110, 0xffff0000, RZ, 0xc0, !PT ;  /* 0xffff00006e6e7812 */ /* 0x000fe200078ec0ff */
[----:B------:R-:W-:Y:S01]  /*7960*/  FFMA.FTZ R116, R47, R116, R46 ;  /* 0x000000742f747223 */ /* 0x000fe2000001002e */
[----:B------:R-:W-:Y:S01]  /*7970*/  SHF.L.U32 R40, R111, 0x10, RZ ;  /* 0x000000106f287819 */ /* 0x000fe200000006ff */
[----:B------:R-:W-:Y:S01]  /*7980*/  FMUL.FTZ R50, R53, R114 ;  /* 0x0000007235327220 */ /* 0x000fe20000410000 */
[----:B------:R-:W-:Y:S01]  /*7990*/  LOP3.LUT R41, R15, 0xffff0000, RZ, 0xc0, !PT ;  /* 0xffff00000f297812 */ /* 0x000fe200078ec0ff */
[----:B------:R-:W-:-:S02]  /*79a0*/  IMAD.U32 R46, R115, 0x10000, RZ ;  /* 0x00010000732e7824 */ /* 0x000fc400078e00ff */
[----:B------:R-:W-:Y:S01]  /*79b0*/  FMUL.FTZ R56, R53, R110 ;  /* 0x0000006e35387220 */ /* 0x000fe20000410000 */
[----:B------:R-:W-:Y:S01]  /*79c0*/  IMAD.U32 R13, R12, 0x10000, RZ ;  /* 0x000100000c0d7824 */ /* 0x000fe200078e00ff */
[----:B------:R-:W-:Y:S01]  /*79d0*/  LOP3.LUT R115, R115, 0xffff0000, RZ, 0xc0, !PT ;  /* 0xffff000073737812 */ /* 0x000fe200078ec0ff */
[C---:B------:R-:W-:Y:S01]  /*79e0*/  FMUL.FTZ R47, R48.reuse, R40 ;  /* 0x00000028302f7220 */ /* 0x040fe20000410000 */
[----:B------:R-:W-:Y:S01]  /*79f0*/  FFMA.FTZ R110, R41, R110, -R50 ;  /* 0x0000006e296e7223 */ /* 0x000fe20000010832 */
[----:B------:R-:W-:Y:S01]  /*7a00*/  LOP3.LUT R111, R111, 0xffff0000, RZ, 0xc0, !PT ;  /* 0xffff00006f6f7812 */ /* 0x000fe200078ec0ff */
[----:B------:R-:W-:Y:S01]  /*7a10*/  FMUL.FTZ R50, R48, R46 ;  /* 0x0000002e30327220 */ /* 0x000fe20000410000 */
[----:B------:R-:W-:Y:S01]  /*7a20*/  LOP3.LUT R12, R12, 0xffff0000, RZ, 0xc0, !PT ;  /* 0xffff00000c0c7812 */ /* 0x000fe200078ec0ff */
[----:B------:R-:W-:Y:S01]  /*7a30*/  FFMA.FTZ R53, R41, R114, R56 ;  /* 0x0000007229357223 */ /* 0x000fe20000010038 */
[----:B------:R-:W-:Y:S01]  /*7a40*/  FFMA.FTZ R47, R13, R46, R47 ;  /* 0x0000002e0d2f7223 */ /* 0x000fe2000001002f */
[----:B------:R-:W-:-:S02]  /*7a50*/  IMAD.U32 R43, R42, 0x10000, RZ ;  /* 0x000100002a2b7824 */ /* 0x000fc400078e00ff */
[----:B------:R-:W-:Y:S01]  /*7a60*/  FMUL.FTZ R41, R49, R115 ;  /* 0x0000007331297220 */ /* 0x000fe20000410000 */
[----:B------:R-:W-:Y:S01]  /*7a70*/  IMAD.U32 R46, R113, 0x10000, RZ ;  /* 0x00010000712e7824 */ /* 0x000fe200078e00ff */
[----:B------:R-:W-:Y:S01]  /*7a80*/  LOP3.LUT R42, R42, 0xffff0000, RZ, 0xc0, !PT ;  /* 0xffff00002a2a7812 */ /* 0x000fe200078ec0ff */
[----:B------:R-:W-:Y:S01]  /*7a90*/  FFMA.FTZ R50, R13, R40, -R50 ;  /* 0x000000280d327223 */ /* 0x000fe20000010832 */
[-C--:B------:R-:W-:Y:S01]  /*7aa0*/  FMUL.FTZ R49, R49, R111.reuse ;  /* 0x0000006f31317220 */ /* 0x080fe20000410000 */
[----:B------:R-:W-:Y:S01]  /*7ab0*/  LOP3.LUT R113, R113, 0xffff0000, RZ, 0xc0, !PT ;  /* 0xffff000071717812 */ /* 0x000fe200078ec0ff */
[C---:B------:R-:W-:Y:S01]  /*7ac0*/  IMAD.U32 R40, R108.reuse, 0x10000, RZ ;  /* 0x000100006c287824 */ /* 0x040fe200078e00ff */
[----:B------:R-:W-:Y:S01]  /*7ad0*/  LOP3.LUT R13, R108, 0xffff0000, RZ, 0xc0, !PT ;  /* 0xffff00006c0d7812 */ /* 0x000fe200078ec0ff */
[----:B------:R-:W-:Y:S01]  /*7ae0*/  FFMA.FTZ R41, R12, R111, -R41 ;  /* 0x0000006f0c297223 */ /* 0x000fe20000010829 */
[----:B------:R-:W-:Y:S02]  /*7af0*/  IMAD.U32 R15, R14, 0x10000, RZ ;  /* 0x000100000e0f7824 */ /* 0x000fe400078e00ff */
[----:B------:R-:W-:Y:S01]  /*7b00*/  FFMA.FTZ R12, R12, R115, R49 ;  /* 0x000000730c0c7223 */ /* 0x000fe20000010031 */
[----:B------:R-:W-:Y:S01]  /*7b10*/  LOP3.LUT R14, R14, 0xffff0000, RZ, 0xc0, !PT ;  /* 0xffff00000e0e7812 */ /* 0x000fe200078ec0ff */
[C---:B------:R-:W-:Y:S01]  /*7b20*/  FMUL.FTZ R48, R43.reuse, R46 ;  /* 0x0000002e2b307220 */ /* 0x040fe20000410000 */
[C---:B------:R-:W-:Y:S01]  /*7b30*/  FMUL.FTZ R49, R42.reuse, R113 ;  /* 0x000000712a317220 */ /* 0x040fe20000410000 */
[-C--:B------:R-:W-:Y:S01]  /*7b40*/  FMUL.FTZ R43, R43, R40.reuse ;  /* 0x000000282b2b7220 */ /* 0x080fe20000410000 */
[-C--:B------:R-:W-:Y:S01]  /*7b50*/  FMUL.FTZ R42, R42, R13.reuse ;  /* 0x0000000d2a2a7220 */ /* 0x080fe20000410000 */
        /* <DEDUP_REMOVED lines=13> */
[----:B------:R-:W-:-:S02]  /*7c30*/  F2FP.BF16.F32.PACK_AB R15, R110, R57 ;  /* 0x000000396e0f723e */ /* 0x000fc400000010ff */
[----:B------:R-:W-:-:S07]  /*7c40*/  F2FP.BF16.F32.PACK_AB R14, R49, R48 ;  /* 0x00000030310e723e */ /* 0x000fce00000010ff */
.L_x_2984:
[----:B------:R-:W-:Y:S05]  /*7c50*/  BSYNC B1 ;  /* 0x0000000000017941 */ /* 0x000fea0003800000 */
.L_x_2983:
[----:B0-----:R0:W-:Y:S01]  /*7c60*/  ST.E.128 desc[UR42][R44.64], R12 ;  /* 0x0000000c2c007985 */ /* 0x0011e2000c101d2a */
[----:B------:R-:W-:Y:S01]  /*7c70*/  ISETP.GE.AND P3, PT, R11, R107, PT ;  /* 0x0000006b0b00720c */ /* 0x000fe20003f66270 */
[----:B------:R-:W-:-:S12]  /*7c80*/  IMAD.MOV.U32 R107, RZ, RZ, R101 ;  /* 0x000000ffff6b7224 */ /* 0x000fd800078e0065 */
[----:B------:R-:W-:Y:S05]  /*7c90*/  @P3 BRA `(.L_x_2955) ;  /* 0x0000000400b03947 */ /* 0x000fea0003800000 */
[----:B0-----:R-:W-:-:S05]  /*7ca0*/  IMAD.WIDE R12, R11, 0x2, R106 ;  /* 0x000000020b0c7825 */ /* 0x001fca00078e026a */
[----:B----4-:R0:W-:Y:S01]  /*7cb0*/  ST.E.128 desc[UR42][R12.64], R40 ;  /* 0x000000280c007985 */ /* 0x0101e2000c101d2a */
[----:B------:R-:W-:Y:S05]  /*7cc0*/  BRA `(.L_x_2955) ;  /* 0x0000000400a47947 */ /* 0x000fea0003800000 */
.L_x_2914:
[----:B------:R-:W-:-:S06]  /*7cd0*/  UISETP.NE.AND UP0, UPT, UR41, 0x3, UPT ;  /* 0x000000032900788c */ /* 0x000fcc000bf05270 */
[----:B------:R-:W-:-:S13]  /*7ce0*/  PLOP3.LUT P5, PT, PT, PT, UP0, 0x80, 0x0 ;  /* 0x000000000000781c */ /* 0x000fda0003faf008 */
[----:B------:R-:W-:Y:S05]  /*7cf0*/  @!P5 BRA `(.L_x_2985) ;  /* 0x000000000004d947 */ /* 0x000fea0003800000 */
[----:B------:R-:W-:Y:S01]  /*7d00*/  BPT.TRAP 0x1 ;  /* 0x000000040000795c */ /* 0x000fe20000300000 */
.L_x_2985:
[----:B------:R-:W-:Y:S01]  /*7d10*/  IMAD R89, R19, 0x8, R18 ;  /* 0x0000000813597824 */ /* 0x000fe200078e0212 */
[----:B------:R-:W-:Y:S01]  /*7d20*/  SHF.L.U32 R100, R190, 0x1f, RZ ;  /* 0x0000001fbe647819 */ /* 0x000fe200000006ff */
[----:B------:R-:W-:Y:S01]  /*7d30*/  BSSY B1, `(.L_x_2986) ;  /* 0x0000004000017945 */ /* 0x000fe20003800000 */
[----:B------:R-:W-:Y:S02]  /*7d40*/  SHF.R.S32.HI R97, RZ, 0x1f, R98 ;  /* 0x0000001fff617819 */ /* 0x000fe40000011462 */
[----:B------:R-:W0:Y:S02]  /*7d50*/  SYNCS.PHASECHK.TRANS64.TRYWAIT P3, [R89+URZ+0x28890], R100 ;  /* 0x02889064590075a7 */ /* 0x000e24000806017f */
[----:B0-----:R-:W-:Y:S05]  /*7d60*/  @!P3 BRA `(.L_x_2987) ;  /* 0x0000019800f8b947 */ /* 0x001fea0003800000 */
.L_x_3295:
[----:B------:R-:W-:Y:S05]  /*7d70*/  BSYNC B1 ;  /* 0x0000000000017941 */ /* 0x000fea0003800000 */
.L_x_2986:
        /* <DEDUP_REMOVED lines=25> */
.L_x_3299:
        /* <DEDUP_REMOVED lines=13> */
.L_x_2990:
[----:B------:R-:W-:Y:S05]  /*7fe0*/  BSYNC B1 ;  /* 0x0000000000017941 */ /* 0x000fea0003800000 */
.L_x_2989:
[----:B------:R-:W-:-:S03]  /*7ff0*/  UMOV UR4, 0xffffffff ;  /* 0xffffffff00047882 */ /* 0x000fc60000000000 */
[----:B------:R-:W-:Y:S05]  /*8000*/  BRA.DIV UR4, `(.L_x_2991) ;  /* 0x0000019a04ac7947 */ /* 0x000fea000b800000 */
[----:B--2-4-:R2:W4:Y:S04]  /*8010*/  SHFL.IDX PT, R41, R45, 0x1, 0x181f ;  /* 0x00381f002d297f89 */ /* 0x01452800000e0000 */
[----:B---3--:R2:W3:Y:S02]  /*8020*/  SHFL.IDX PT, R14, R44, 0x1, 0x181f ;  /* 0x00381f002c0e7f89 */ /* 0x0084e400000e0000 */
.L_x_3303:
        /* <DEDUP_REMOVED lines=14> */
.L_x_2993:
[----:B------:R-:W-:Y:S05]  /*8110*/  BSYNC B1 ;  /* 0x0000000000017941 */ /* 0x000fea0003800000 */
.L_x_2992:
[----:B------:R-:W-:-:S03]  /*8120*/  UMOV UR4, 0xffffffff ;  /* 0xffffffff00047882 */ /* 0x000fc60000000000 */
[----:B------:R-:W-:Y:S05]  /*8130*/  BRA.DIV UR4, `(.L_x_2994) ;  /* 0x0000019a04a87947 */ /* 0x000fea000b800000 */
[----:B---34-:R3:W4:Y:S04]  /*8140*/  SHFL.IDX PT, R41, R45, 0x2, 0x181f ;  /* 0x00581f002d297f89 */ /* 0x01872800000e0000 */
[----:B------:R3:W0:Y:S02]  /*8150*/  SHFL.IDX PT, R14, R44, 0x2, 0x181f ;  /* 0x00581f002c0e7f89 */ /* 0x00062400000e0000 */
.L_x_3307:
        /* <DEDUP_REMOVED lines=14> */
.L_x_2996:
[----:B------:R-:W-:Y:S05]  /*8240*/  BSYNC B1 ;  /* 0x0000000000017941 */ /* 0x000fea0003800000 */
.L_x_2995:
[----:B------:R-:W-:-:S03]  /*8250*/  UMOV UR4, 0xffffffff ;  /* 0xffffffff00047882 */ /* 0x000fc60000000000 */
[----:B------:R-:W-:Y:S05]  /*8260*/  BRA.DIV UR4, `(.L_x_2997) ;  /* 0x0000019a04a47947 */ /* 0x000fea000b800000 */
[----:B0---4-:R0:W4:Y:S04]  /*8270*/  SHFL.IDX PT, R41, R45, 0x3, 0x181f ;  /* 0x00781f002d297f89 */ /* 0x01112800000e0000 */
[----:B------:R0:W0:Y:S02]  /*8280*/  SHFL.IDX PT, R14, R44, 0x3, 0x181f ;  /* 0x00781f002c0e7f89 */ /* 0x00002400000e0000 */
.L_x_3311:
        /* <DEDUP_REMOVED lines=13> */
.L_x_2955:
[----:B------:R-:W-:Y:S05]  /*8360*/  BSYNC B0 ;  /* 0x0000000000007941 */ /* 0x000fea0003800000 */
.L_x_2913:
[----:B------:R-:W5:Y:S01]  /*8370*/  S2R R11, SR_TID.X ;  /* 0x00000000000b7919 */ /* 0x000f620000002100 */
[----:B------:R-:W-:Y:S01]  /*8380*/  @!PT LDS RZ, [RZ] ;  /* 0x00000000fffff984 */ /* 0x000fe20000000800 */
[----:B------:R-:W-:Y:S01]  /*8390*/  @!PT LDS RZ, [RZ] ;  /* 0x00000000fffff984 */ /* 0x000fe20000000800 */
[----:B------:R-:W-:Y:S01]  /*83a0*/  @!PT LDS RZ, [RZ] ;  /* 0x00000000fffff984 */ /* 0x000fe20000000800 */
[----:B------:R-:W-:Y:S01]  /*83b0*/  @!PT LDS RZ, [RZ] ;  /* 0x00000000fffff984 */ /* 0x000fe20000000800 */
[----:B------:R2:W-:Y:S06]  /*83c0*/  MEMBAR.ALL.CTA ;  /* 0x0000000000007992 */ /* 0x0005ec0000008000 */
[----:B--2---:R-:W2:Y:S01]  /*83d0*/  FENCE.VIEW.ASYNC.S ;  /* 0x00000000000073c6 */ /* 0x004ea20000000000 */
[----:B------:R-:W-:Y:S05]  /*83e0*/  WARPSYNC.ALL ;  /* 0x0000000000007948 */ /* 0x000fea0003800000 */
[----:B------:R-:W-:Y:S01]  /*83f0*/  BSSY B0, `(.L_x_2998) ;  /* 0x0000009000007945 */ /* 0x000fe20003800000 */
[----:B-----5:R-:W-:Y:S01]  /*8400*/  LOP3.LUT R11, R11, 0x7f, RZ, 0xc0, !PT ;  /* 0x0000007f0b0b7812 */ /* 0x020fe200078ec0ff */
[----:B--2---:R2:W-:Y:S03]  /*8410*/  BAR.SYNC.DEFER_BLOCKING R92, 0x80 ;  /* 0x0002005c0000751d */ /* 0x0045e60000010000 */
[----:B------:R-:W-:-:S13]  /*8420*/  ISETP.NE.AND P3, PT, R11, RZ, PT ;  /* 0x000000ff0b00720c */ /* 0x000fda0003f65270 */
[----:B------:R-:W-:-:S05]  /*8430*/  @!P3 VIADD R11, R89, 0x288a0 ;  /* 0x000288a0590bb836 */ /* 0x000fca0000000000 */
[----:B------:R-:W-:-:S04]  /*8440*/  @!P3 PRMT R11, RZ, 0x654, R11 ;  /* 0x00000654ff0bb816 */ /* 0x000fc8000000000b */
[----:B------:R2:W-:Y:S01]  /*8450*/  @!P3 SYNCS.ARRIVE.TRANS64.RED.A1T0 RZ, [R11+URZ], RZ ;  /* 0x000000ff0bffb9a7 */ /* 0x0005e2000810043f */
[----:B------:R-:W-:Y:S05]  /*8460*/  @!P5 BRA `(.L_x_2999) ;  /* 0x000000000004d947 */ /* 0x000fea0003800000 */
[----:B------:R-:W-:Y:S01]  /*8470*/  BPT.TRAP 0x1 ;  /* 0x000000040000795c */ /* 0x000fe20000300000 */
.L_x_2999:
[----:B------:R-:W-:Y:S05]  /*8480*/  BSYNC B0 ;  /* 0x0000000000007941 */ /* 0x000fea0003800000 */
.L_x_2998:
[----:B------:R-:W5:Y:S01]  /*8490*/  SYNCS.PHASECHK.TRANS64.TRYWAIT P4, [R89+URZ+0x288b0], R100 ;  /* 0x0288b064590075a7 */ /* 0x000f62000808017f */
[----:B------:R-:W-:Y:S01]  /*84a0*/  ULDC UR37, c[0x0][0x2f4] ;  /* 0x0000bd0000257ab9 */ /* 0x000fe20000000800 */
[----:B------:R-:W-:Y:S04]  /*84b0*/  BSSY B0, `(.L_x_3000) ;  /* 0x0000002000007945 */ /* 0x000fe80003800000 */
[----:B-----5:R-:W-:Y:S05]  /*84c0*/  @!P4 BRA `(.L_x_3001) ;  /* 0x000001980054c947 */ /* 0x020fea0003800000 */
.L_x_3312:
[----:B------:R-:W-:Y:S05]  /*84d0*/  BSYNC B0 ;  /* 0x0000000000007941 */ /* 0x000fea0003800000 */
.L_x_3000:
[----:B------:R-:W-:Y:S01]  /*84e0*/  ULDC.64 UR4, c[0x0][0x328] ;  /* 0x0000ca0000047ab9 */ /* 0x000fe20000000a00 */
[----:B------:R-:W-:Y:S01]  /*84f0*/  ULDC.64 UR6, c[0x0][0x318] ;  /* 0x0000c60000067ab9 */ /* 0x000fe20000000a00 */
[----:B------:R-:W-:Y:S01]  /*8500*/  IMAD R97, R97, UR4, RZ ;  /* 0x0000000461617c24 */ /* 0x000fe2000f8e02ff */
[----:B------:R-:W-:Y:S01]  /*8510*/  BSSY B0, `(.L_x_3002) ;  /* 0x000001d000007945 */ /* 0x000fe20003800000 */
[----:B0---4-:R-:W-:-:S04]  /*8520*/  IMAD.WIDE.U32 R12, R98, UR4, RZ ;  /* 0x00000004620c7c25 */ /* 0x011fc8000f8e00ff */
[----:B------:R-:W-:Y:S01]  /*8530*/  IMAD R97, R98, UR5, R97 ;  /* 0x0000000562617c24 */ /* 0x000fe2000f8e0261 */
[----:B------:R-:W-:Y:S01]  /*8540*/  ULDC.64 UR4, c[0x0][0x338] ;  /* 0x0000ce0000047ab9 */ /* 0x000fe20000000a00 */
[----:B------:R-:W-:Y:S02]  /*8550*/  IMAD.IADD R95, R95, 0x1, -R187 ;  /* 0x000000015f5f7824 */ /* 0x000fe400078e0abb */
[----:B------:R-:W-:Y:S02]  /*8560*/  IMAD R96, R96, UR4, RZ ;  /* 0x0000000460607c24 */ /* 0x000fe4000f8e02ff */
[----:B------:R-:W-:Y:S02]  /*8570*/  IMAD.IADD R13, R13, 0x1, R97 ;  /* 0x000000010d0d7824 */ /* 0x000fe400078e0261 */
[C---:B--2---:R-:W-:Y:S02]  /*8580*/  IMAD R11, R99.reuse, UR5, R96 ;  /* 0x00000005630b7c24 */ /* 0x044fe4000f8e0260 */
[----:B------:R-:W-:Y:S01]  /*8590*/  IMAD.WIDE.U32 R12, R99, UR4, R12 ;  /* 0x00000004630c7c25 */ /* 0x000fe2000f8e000c */
[----:B------:R-:W-:-:S03]  /*85a0*/  ULDC.64 UR4, c[0x0][0x330] ;  /* 0x0000cc0000047ab9 */ /* 0x000fc60000000a00 */
[----:B------:R-:W-:Y:S02]  /*85b0*/  IMAD.IADD R13, R13, 0x1, R11 ;  /* 0x000000010d0d7824 */ /* 0x000fe400078e020b */
[----:B------:R-:W-:-:S04]  /*85c0*/  IMAD.WIDE.U32 R12, R188, UR4, R12 ;  /* 0x00000004bc0c7c25 */ /* 0x000fc8000f8e000c */
[----:B------:R-:W-:Y:S01]  /*85d0*/  IMAD R11, R188, UR5, R13 ;  /* 0x00000005bc0b7c24 */ /* 0x000fe2000f8e020d */
[----:B-1-3--:R-:W-:-:S04]  /*85e0*/  LEA R44, P4, R12, UR6, 0x1 ;  /* 0x000000060c2c7c11 */ /* 0x00afc8000f8808ff */
        /* <DEDUP_REMOVED lines=15> */
.L_x_3003:
[----:B------:R-:W-:Y:S05]  /*86e0*/  BSYNC B0 ;  /* 0x0000000000007941 */ /* 0x000fea0003800000 */
.L_x_3002:
        /* <DEDUP_REMOVED lines=15> */
.L_x_3005:
[----:B------:R-:W-:Y:S05]  /*87e0*/  BSYNC B0 ;  /* 0x0000000000007941 */ /* 0x000fea0003800000 */
.L_x_3004:
        /* <DEDUP_REMOVED lines=15> */
.L_x_3007:
[----:B------:R-:W-:Y:S05]  /*88e0*/  BSYNC B0 ;  /* 0x0000000000007941 */ /* 0x000fea0003800000 */
.L_x_3006:
        /* <DEDUP_REMOVED lines=15> */
.L_x_3009:
[----:B------:R-:W-:Y:S05]  /*89e0*/  BSYNC B0 ;  /* 0x0000000000007941 */ /* 0x000fea0003800000 */
.L_x_3008:
        /* <DEDUP_REMOVED lines=13> */
[----:B---3--:R-:W-:Y:S02]  /*8ac0*/  SEL R11, RZ, 0x1, P3 ;  /* 0x00000001ff0b7807 */ /* 0x008fe40001800000 */
[----:B------:R-:W-:Y:S02]  /*8ad0*/  SEL R19, R19, RZ, P3 ;  /* 0x000000ff13137207 */ /* 0x000fe40001800000 */
[----:B------:R-:W-:Y:S01]  /*8ae0*/  LOP3.LUT R190, R190, R11, RZ, 0x3c, !PT ;  /* 0x0000000bbebe7212 */ /* 0x000fe200078e3cff */
[----:B------:R-:W-:Y:S06]  /*8af0*/  @P4 BRA `(.L_x_3010) ;  /* 0xffffff98003c4947 */ /* 0x000fec000383ffff */
[----:B0-----:R-:W0:Y:S01]  /*8b00*/  S2R R12, SR_TID.X ;  /* 0x00000000000c7919 */ /* 0x001e220000002100 */
[----:B------:R-:W-:Y:S02]  /*8b10*/  PLOP3.LUT P0, PT, PT, PT, PT, 0x8, 0x0 ;  /* 0x000000000000781c */ /* 0x000fe40003f0e170 */
[----:B0-----:R-:W-:-:S04]  /*8b20*/  SHF.R.U32.HI R12, RZ, 0x7, R12 ;  /* 0x00000007ff0c7819 */ /* 0x001fc8000001160c */
[----:B------:R-:W-:-:S13]  /*8b30*/  ISETP.NE.AND P4, PT, R12, 0x1, PT ;  /* 0x000000010c00780c */ /* 0x000fda0003f85270 */
[----:B------:R-:W-:Y:S06]  /*8b40*/  @!P4 BAR.ARV 0x9, 0x100 ;  /* 0x024400000000cb1d */ /* 0x000fec0000002000 */
.L_x_2908:
[----:B------:R-:W0:Y:S01]  /*8b50*/  LDC R0, c[0x0][0x448] ;  /* 0x00011200ff007b82 */ /* 0x000e220000000800 */
[----:B------:R-:W-:Y:S01]  /*8b60*/  IMAD.MOV.U32 R88, RZ, RZ, RZ ;  /* 0x000000ffff587224 */ /* 0x000fe200078e00ff */
[----:B0-----:R-:W-:Y:S01]  /*8b70*/  ISETP.NE.AND P1, PT, R0, 0x1, PT ;  /* 0x000000010000780c */ /* 0x001fe20003f25270 */
[----:B------:R-:W-:-:S12]  /*8b80*/  VIADD R0, R192, 0x7f ;  /* 0x0000007fc0007836 */ /* 0x000fd80000000000 */
[----:B------:R-:W0:Y:S08]  /*8b90*/  @P1 LDC R3, c[0x0][0x44c] ;  /* 0x00011300ff031b82 */ /* 0x000e300000000800 */
[----:B------:R-:W3:Y:S01]  /*8ba0*/  @P1 LDC R4, c[0x0][0x450] ;  /* 0x00011400ff041b82 */ /* 0x000ee20000000800 */
[----:B0-----:R-:W-:-:S05]  /*8bb0*/  @P1 IMAD.HI.U32 R3, R0, R3, RZ ;  /* 0x0000000300031227 */ /* 0x001fca00078e00ff */
[----:B---3--:R-:W-:-:S05]  /*8bc0*/  @P1 SHF.R.U32.HI R0, RZ, R4, R3 ;  /* 0x00000004ff001219 */ /* 0x008fca0000011603 */
[----:B------:R-:W-:-:S05]  /*8bd0*/  IMAD.IADD R0, R93, 0x1, R0 ;  /* 0x000000015d007824 */ /* 0x000fca00078e0200 */
[----:B------:R-:W-:-:S04]  /*8be0*/  SHF.R.S32.HI R3, RZ, 0x1f, R0 ;  /* 0x0000001fff037819 */ /* 0x000fc80000011400 */
[----:B------:R-:W-:-:S04]  /*8bf0*/  LEA.HI R3, R3, R0, RZ, 0x7 ;  /* 0x0000000003037211 */ /* 0x000fc800078f38ff */
[----:B------:R-:W-:-:S04]  /*8c00*/  SHF.R.S32.HI R3, RZ, 0x7, R3 ;  /* 0x00000007ff037819 */ /* 0x000fc80000011403 */
[----:B------:R-:W-:-:S04]  /*8c10*/  VIMNMX R94, R94, R3, PT ;  /* 0x000000035e5e7248 */ /* 0x000fc80003fe0100 */
[----:B------:R-:W-:Y:S01]  /*8c20*/  ISETP.GE.AND P1, PT, R94, 0x1, PT ;  /* 0x000000015e00780c */ /* 0x000fe20003f26270 */
[----:B------:R-:W-:-:S12]  /*8c30*/  @P0 BRA `(.L_x_3011) ;  /* 0x00000000000c0947 */ /* 0x000fd80003800000 */
[----:B------:R-:W0:Y:S01]  /*8c40*/  FENCE.VIEW.ASYNC.G ;  /* 0x00000000000073c6 */ /* 0x000e220000000100 */
[----:B------:R-:W-:Y:S05]  /*8c50*/  WARPSYNC.ALL ;  /* 0x0000000000007948 */ /* 0x000fea0003800000 */
[----:B0-----:R-:W-:Y:S06]  /*8c60*/  BAR.ARV 0xc, 0x180 ;  /* 0x0306000000007b1d */ /* 0x001fec0000002000 */
.L_x_3011:
[----:B------:R-:W-:Y:S04]  /*8c70*/  BSSY B0, `(.L_x_3012) ;  /* 0x000001f000007945 */ /* 0x000fe80003800000 */
        /* <DEDUP_REMOVED lines=30> */
.L_x_3013:
[----:B------:R-:W-:Y:S05]  /*8e60*/  BSYNC B0 ;  /* 0x0000000000007941 */ /* 0x000fea0003800000 */
.L_x_3012:
[-C--:B------:R-:W-:Y:S01]  /*8e70*/  IMAD R199, R212, R88.reuse, RZ ;  /* 0x00000058d4c77224 */ /* 0x080fe200078e02ff */
[----:B------:R-:W-:Y:S01]  /*8e80*/  PLOP3.LUT P0, PT, PT, PT, PT, 0x80, 0x0 ;  /* 0x000000000000781c */ /* 0x000fe20003f0f070 */
[----:B------:R-:W-:Y:S01]  /*8e90*/  IMAD.MOV.U32 R0, RZ, RZ, RZ ;  /* 0x000000ffff007224 */ /* 0x000fe200078e00ff */
[----:B------:R-:W-:Y:S01]  /*8ea0*/  CS2R R150, SRZ ;  /* 0x0000000000967805 */ /* 0x000fe2000001ff00 */
[----:B------:R-:W-:Y:S01]  /*8eb0*/  IMAD.MOV.U32 R3, RZ, RZ, RZ ;  /* 0x000000ffff037224 */ /* 0x000fe200078e00ff */
[----:B------:R-:W-:Y:S02]  /*8ec0*/  VIADDMNMX R88, R199, R88, R94, PT ;  /* 0x00000058c7587246 */ /* 0x000fe4000380015e */
[----:B------:R-:W-:Y:S02]  /*8ed0*/  CS2R R148, SRZ ;  /* 0x0000000000947805 */ /* 0x000fe4000001ff00 */
        /* <DEDUP_REMOVED lines=28> */
[----:B----4-:R-:W-:Y:S02]  /*90a0*/  CS2R R92, SRZ ;  /* 0x00000000005c7805 */ /* 0x010fe4000001ff00 */
[----:B------:R-:W-:Y:S02]  /*90b0*/  CS2R R90, SRZ ;  /* 0x00000000005a7805 */ /* 0x000fe4000001ff00 */
[----:B------:R-:W-:Y:S01]  /*90c0*/  CS2R R20, SRZ ;  /* 0x0000000000147805 */ /* 0x000fe2000001ff00 */
[----:B------:R-:W-:Y:S06]  /*90d0*/  @!P1 BRA `(.L_x_3014) ;  /* 0x000000d400609947 */ /* 0x000fec0003800000 */
[----:B------:R-:W-:-:S03]  /*90e0*/  UMOV UR4, 0xffffffff ;  /* 0xffffffff00047882 */ /* 0x000fc60000000000 */
[----:B------:R-:W-:Y:S05]  /*90f0*/  BRA.DIV UR4, `(.L_x_3015) ;  /* 0x0000018e045c7947 */ /* 0x000fea000b800000 */
[----:B------:R-:W0:Y:S02]  /*9100*/  S2R R3, SR_TID.X ;  /* 0x0000000000037919 */ /* 0x000e240000002100 */
[----:B0-----:R-:W-:-:S05]  /*9110*/  VIADD R3, R3, 0xffffff80 ;  /* 0xffffff8003037836 */ /* 0x001fca0000000000 */
[----:B------:R-:W-:-:S04]  /*9120*/  SHF.R.S32.HI R0, RZ, 0x1f, R3 ;  /* 0x0000001fff007819 */ /* 0x000fc80000011403 */
[----:B------:R-:W-:-:S04]  /*9130*/  LEA.HI R0, R0, R3, RZ, 0x7 ;  /* 0x0000000300007211 */ /* 0x000fc800078f38ff */
[----:B------:R-:W-:-:S05]  /*9140*/  SHF.R.S32.HI R0, RZ, 0x7, R0 ;  /* 0x00000007ff007819 */ /* 0x000fca0000011400 */
[----:B------:R0:W3:Y:S02]  /*9150*/  SHFL.IDX PT, R191, R0, RZ, 0x1f ;  /* 0x00001fff00bf7589 */ /* 0x0000e400000e0000 */
.L_x_3315:
[----:B0--3--:R-:W-:Y:S01]  /*9160*/  LEA.HI R0, R191, R191, RZ, 0x1 ;  /* 0x000000bfbf007211 */ /* 0x009fe200078f08ff */
        /* <DEDUP_REMOVED lines=14> */
[----:B------:R-:W-:Y:S01]  /*9250*/  MOV R5, UR5 ;  /* 0x0000000500057c02 */ /* 0x000fe20008000f00 */
        /* <DEDUP_REMOVED lines=9> */
[----:B-1-3-5:R-:W-:Y:S05]  /*92f0*/  CALL.ABS.NOINC R14 ;  /* 0x000000000e007343 */ /* 0x02afea0003c00000 */
.L_x_3016:
        /* <DEDUP_REMOVED lines=13> */
.L_x_3020:
[----:B---3--:R3:W4:Y:S02]  /*93d0*/  SYNCS.PHASECHK.TRANS64.TRYWAIT P0, [R18+URZ+0x28800], R3 ;  /* 0x02880003120075a7 */ /* 0x008724000800017f */
[----:B----4-:R-:W-:Y:S05]  /*93e0*/  @!P0 NANOSLEEP.SYNCS 0x989680 ;  /* 0x009896800000895d */ /* 0x010fea0003900000 */
[----:B------:R-:W4:Y:S02]  /*93f0*/  @!P0 SYNCS.PHASECHK.TRANS64 P0, [R18+URZ+0x28800], R3 ;  /* 0x02880003120085a7 */ /* 0x000f24000800007f */
[----:B----4-:R-:W-:Y:S05]  /*9400*/  @!P0 BRA `(.L_x_3020) ;  /* 0xfffffffc00f08947 */ /* 0x010fea000383ffff */
.L_x_3019:
[----:B------:R-:W-:Y:S05]  /*9410*/  BSYNC B0 ;  /* 0x0000000000007941 */ /* 0x000fea0003800000 */
.L_x_3018:
[----:B------:R-:W-:Y:S05]  /*9420*/  BRA `(.L_x_3021) ;  /* 0x0000005400207947 */ /* 0x000fea0003800000 */
.L_x_3017:
[----:B------:R-:W-:Y:S01]  /*9430*/  ISETP.NE.AND P0, PT, R25, RZ, PT ;  /* 0x000000ff1900720c */ /* 0x000fe20003f05270 */
[----:B------:R-:W-:Y:S01]  /*9440*/  ULDC.64 UR4, c[0x0][0x3f8] ;  /* 0x0000fe0000047ab9 */ /* 0x000fe20000000a00 */
[----:B-----5:R-:W-:Y:S01]  /*9450*/  SHF.R.S32.HI R0, RZ, 0x1f, R24 ;  /* 0x0000001fff007819 */ /* 0x020fe20000011418 */
[----:B------:R-:W-:Y:S01]  /*9460*/  ULDC.64 UR6, c[0x0][0x408] ;  /* 0x0001020000067ab9 */ /* 0x000fe20000000a00 */
[----:B------:R-:W-:-:S04]  /*9470*/  IMAD.WIDE.U32 R26, R24, UR4, RZ ;  /* 0x00000004181a7c25 */ /* 0x000fc8000f8e00ff */
[C---:B------:R-:W-:Y:S02]  /*9480*/  IMAD R3, R0.reuse, UR4, RZ ;  /* 0x0000000400037c24 */ /* 0x040fe4000f8e02ff */
[----:B------:R-:W-:Y:S02]  /*9490*/  IMAD R5, R0, UR6, RZ ;  /* 0x0000000600057c24 */ /* 0x000fe4000f8e02ff */
        /* <DEDUP_REMOVED lines=21> */
[----:B-1-3--:R-:W-:Y:S05]  /*95f0*/  CALL.ABS.NOINC R14 ;  /* 0x000000000e007343 */ /* 0x00afea0003c00000 */
.L_x_3022:
[----:B------:R-:W-:Y:S01]  /*9600*/  ULDC.U8 UR4, c[0x0][0x410] ;  /* 0x0001040000047ab9 */ /* 0x000fe20000000000 */
[----:B------:R-:W-:Y:S01]  /*9610*/  IMAD.IADD R56, R187, 0x1, R192 ;  /* 0x00000001bb387824 */ /* 0x000fe200078e02c0 */
[----:B------:R-:W-:Y:S01]  /*9620*/  ISETP.NE.AND P0, PT, RZ, UR4, PT ;  /* 0x00000004ff007c0c */ /* 0x000fe2000bf05270 */
[----:B------:R-:W-:Y:S01]  /*9630*/  BSSY B0, `(.L_x_3023) ;  /* 0x000051f000007945 */ /* 0x000fe20003800000 */
[----:B------:R-:W-:Y:S01]  /*9640*/  LEA R37, R200, UR40, 0x1 ;  /* 0x00000028c8257c11 */ /* 0x000fe2000f8e08ff */
        /* <DEDUP_REMOVED lines=34> */
[----:B------:R0:W4:Y:S04]  /*9870*/  SHFL.IDX PT, R4, R8, RZ, 0x181f ;  /* 0x00181fff08047589 */ /* 0x00012800000e0000 */
[----:B------:R0:W0:Y:S02]  /*9880*/  SHFL.IDX PT, R14, R7, RZ, 0x181f ;  /* 0x00181fff070e7589 */ /* 0x00002400000e0000 */
.L_x_3321:
        /* <DEDUP_REMOVED lines=25> */
[C---:B----4-:R-:W-:Y:S02]  /*9a20*/  @!P4 IMAD.X R13, R4.reuse, 0x1, R13, P1 ;  /* 0x00000001040dc824 */ /* 0x050fe400008e060d */
[----:B------:R-:W-:Y:S01]  /*9a30*/  @!P5 IMAD.X R15, R4, 0x1, R9, P3 ;  /* 0x00000001040fd824 */ /* 0x000fe200018e0609 */
[----:B------:R0:W5:Y:S04]  /*9a40*/  @!P5 LD.E.64 R40, desc[UR42][R20.64] ;  /* 0x0000002a1428d980 */ /* 0x000168000c101b00 */
[----:B------:R0:W5:Y:S04]  /*9a50*/  @!P5 LD.E.64 R38, desc[UR42][R14.64] ;  /* 0x0000002a0e26d980 */ /* 0x000168000c101b00 */
[----:B------:R0:W5:Y:S04]  /*9a60*/  @!P4 LD.E.64 R46, desc[UR42][R10.64] ;  /* 0x0000002a0a2ec980 */ /* 0x000168000c101b00 */
[----:B------:R0:W5:Y:S02]  /*9a70*/  @!P4 LD.E.64 R48, desc[UR42][R12.64] ;  /* 0x0000002a0c30c980 */ /* 0x000164000c101b00 */
.L_x_3027:
[----:B------:R-:W-:Y:S05]  /*9a80*/  BSYNC B1 ;  /* 0x0000000000017941 */ /* 0x000fea0003800000 */
.L_x_3026:
[----:B--2--5:R-:W-:Y:S01]  /*9a90*/  IMAD.MOV.U32 R0, RZ, RZ, R48 ;  /* 0x000000ffff007224 */ /* 0x024fe200078e0030 */
[----:B----4-:R-:W-:Y:S01]  /*9aa0*/  MOV R4, R38 ;  /* 0x0000002600047202 */ /* 0x010fe20000000f00 */
[----:B---3--:R-:W-:Y:S01]  /*9ab0*/  IMAD.MOV.U32 R3, RZ, RZ, R49 ;  /* 0x000000ffff037224 */ /* 0x008fe200078e0031 */
[----:B------:R-:W-:Y:S01]  /*9ac0*/  UMOV UR4, 0xffffffff ;  /* 0xffffffff00047882 */ /* 0x000fe20000000000 */
        /* <DEDUP_REMOVED lines=10> */
[----:B-1----:R-:W-:Y:S02]  /*9b70*/  CS2R R42, SRZ ;  /* 0x00000000002a7805 */ /* 0x002fe4000001ff00 */
[----:B------:R-:W-:Y:S02]  /*9b80*/  PRMT R51, R51, 0x5410, R3 ;  /* 0x0000541033337816 */ /* 0x000fe40000000003 */
[----:B------:R-:W-:Y:S02]  /*9b90*/  PRMT R74, R4, 0x7610, R74 ;  /* 0x00007610044a7816 */ /* 0x000fe4000000004a */
[----:B------:R-:W-:Y:S01]  /*9ba0*/  PRMT R73, R9, 0x7610, R73 ;  /* 0x0000761009497816 */ /* 0x000fe20000000049 */
[----:B------:R-:W-:Y:S06]  /*9bb0*/  BRA.DIV UR4, `(.L_x_3028) ;  /* 0x00000186045c7947 */ /* 0x000fec000b800000 */
[----:B------:R1:W2:Y:S04]  /*9bc0*/  SHFL.IDX PT, R0, R6, 0x1, 0x181f ;  /* 0x00381f0006007f89 */ /* 0x0002a800000e0000 */
[----:B------:R1:W3:Y:S04]  /*9bd0*/  SHFL.IDX PT, R3, R5, 0x1, 0x181f ;  /* 0x00381f0005037f89 */ /* 0x0002e800000e0000 */
[----:B------:R1:W4:Y:S04]  /*9be0*/  SHFL.IDX PT, R4, R8, 0x1, 0x181f ;  /* 0x00381f0008047f89 */ /* 0x00032800000e0000 */
[----:B0-----:R1:W0:Y:S02]  /*9bf0*/  SHFL.IDX PT, R14, R7, 0x1, 0x181f ;  /* 0x00381f00070e7f89 */ /* 0x00122400000e0000 */
.L_x_3327:
        /* <DEDUP_REMOVED lines=24> */
[C---:B----4-:R-:W-:Y:S01]  /*9d80*/  @!P4 IMAD.X R13, R4.reuse, 0x1, R9, P1 ;  /* 0x00000001040dc824 */ /* 0x050fe200008e0609 */
[----:B------:R0:W5:Y:S01]  /*9d90*/  @!P5 LD.E.64 R30, desc[UR42][R20.64] ;  /* 0x0000002a141ed980 */ /* 0x000162000c101b00 */
[----:B------:R-:W-:-:S03]  /*9da0*/  @!P5 IMAD.X R15, R4, 0x1, R15, P3 ;  /* 0x00000001040fd824 */ /* 0x000fc600018e060f */
[----:B------:R0:W5:Y:S04]  /*9db0*/  @!P4 LD.E.64 R44, desc[UR42][R10.64] ;  /* 0x0000002a0a2cc980 */ /* 0x000168000c101b00 */
[----:B------:R0:W5:Y:S04]  /*9dc0*/  @!P5 LD.E.64 R28, desc[UR42][R14.64] ;  /* 0x0000002a0e1cd980 */ /* 0x000168000c101b00 */
[----:B------:R0:W5:Y:S02]  /*9dd0*/  @!P4 LD.E.64 R42, desc[UR42][R12.64] ;  /* 0x0000002a0c2ac980 */ /* 0x000164000c101b00 */
.L_x_3030:
[----:B------:R-:W-:Y:S05]  /*9de0*/  BSYNC B1 ;  /* 0x0000000000017941 */ /* 0x000fea0003800000 */
.L_x_3029:
[----:B--2--5:R-:W-:Y:S01]  /*9df0*/  IMAD.MOV.U32 R0, RZ, RZ, R42 ;  /* 0x000000ffff007224 */ /* 0x024fe200078e002a */
[----:B------:R-:W-:Y:S01]  /*9e00*/  UMOV UR4, 0xffffffff ;  /* 0xffffffff00047882 */ /* 0x000fe20000000000 */
[----:B---3--:R-:W-:Y:S02]  /*9e10*/  IMAD.MOV.U32 R3, RZ, RZ, R43 ;  /* 0x000000ffff037224 */ /* 0x008fe400078e002b */
[----:B----4-:R-:W-:Y:S01]  /*9e20*/  IMAD.MOV.U32 R4, RZ, RZ, R28 ;  /* 0x000000ffff047224 */ /* 0x010fe200078e001c */
        /* <DEDUP_REMOVED lines=14> */
[----:B------:R2:W3:Y:S04]  /*9f10*/  SHFL.IDX PT, R0, R6, 0x2, 0x181f ;  /* 0x00581f0006007f89 */ /* 0x0004e800000e0000 */
[----:B------:R2:W4:Y:S04]  /*9f20*/  SHFL.IDX PT, R3, R5, 0x2, 0x181f ;  /* 0x00581f0005037f89 */ /* 0x00052800000e0000 */
[----:B------:R2:W1:Y:S04]  /*9f30*/  SHFL.IDX PT, R4, R8, 0x2, 0x181f ;  /* 0x00581f0008047f89 */ /* 0x00046800000e0000 */
[----:B0-----:R2:W0:Y:S02]  /*9f40*/  SHFL.IDX PT, R14, R7, 0x2, 0x181f ;  /* 0x00581f00070e7f89 */ /* 0x00142400000e0000 */
.L_x_3333:
        /* <DEDUP_REMOVED lines=17> */
[CC--:B----4-:R-:W-:Y:S02]  /*a060*/  @!P4 IADD3 R10, P0, R3.reuse, R12.reuse, RZ ;  /* 0x0000000c030ac210 */ /* 0x0d0fe40007f1e0ff */
[-C--:B------:R-:W-:Y:S02]  /*a070*/  @!P5 IADD3 R20, P2, R3, R11.reuse, RZ ;  /* 0x0000000b0314d210 */ /* 0x080fe40007f5e0ff */
[C---:B0-----:R-:W-:Y:S02]  /*a080*/  @!P4 IADD3 R12, P1, R14.reuse, R12, RZ ;  /* 0x0000000c0e0cc210 */ /* 0x041fe40007f3e0ff */
[----:B------:R-:W-:Y:S01]  /*a090*/  @!P5 IADD3 R14, P3, R14, R11, RZ ;  /* 0x0000000b0e0ed210 */ /* 0x000fe20007f7e0ff */
[----:B---3--:R-:W-:Y:S01]  /*a0a0*/  @!P5 IMAD.X R21, R0, 0x1, R15, P2 ;  /* 0x000000010015d824 */ /* 0x008fe200010e060f */
        /* <DEDUP_REMOVED lines=9> */
.L_x_3033:
[----:B------:R-:W-:Y:S05]  /*a140*/  BSYNC B1 ;  /* 0x0000000000017941 */ /* 0x000fea0003800000 */
.L_x_3032:
[----:B---3-5:R-:W-:Y:S01]  /*a150*/  IMAD.MOV.U32 R0, RZ, RZ, R32 ;  /* 0x000000ffff007224 */ /* 0x028fe200078e0020 */
[----:B------:R-:W-:Y:S01]  /*a160*/  UMOV UR4, 0xffffffff ;  /* 0xffffffff00047882 */ /* 0x000fe20000000000 */
[----:B----4-:R-:W-:Y:S01]  /*a170*/  IMAD.MOV.U32 R3, RZ, RZ, R33 ;  /* 0x000000ffff037224 */ /* 0x010fe200078e0021 */
        /* <DEDUP_REMOVED lines=17> */
[----:B------:R0:W3:Y:S04]  /*a290*/  SHFL.IDX PT, R3, R5, 0x3, 0x181f ;  /* 0x00781f0005037f89 */ /* 0x0000e800000e0000 */
[----:B------:R0:W4:Y:S04]  /*a2a0*/  SHFL.IDX PT, R4, R8, 0x3, 0x181f ;  /* 0x00781f0008047f89 */ /* 0x00012800000e0000 */
[----:B------:R0:W0:Y:S02]  /*a2b0*/  SHFL.IDX PT, R14, R7, 0x3, 0x181f ;  /* 0x00781f00070e7f89 */ /* 0x00002400000e0000 */
.L_x_3339:
[----:B------:R-:W-:Y:S01]  /*a2c0*/  IADD3 R56, R56, 0x60, RZ ;  /* 0x0000006038387810 */ /* 0x000fe20007ffe0ff */
[----:B------:R-:W-:Y:S01]  /*a2d0*/  BSSY B1, `(.L_x_3035) ;  /* 0x000001d000017945 */ /* 0x000fe20003800000 */
[----:B0-2---:R-:W-:Y:S02]  /*a2e0*/  CS2R R8, SRZ ;  /* 0x0000000000087805 */ /* 0x005fe4000001ff00 */
[----:B------:R-:W-:Y:S02]  /*a2f0*/  CS2R R12, SRZ ;  /* 0x00000000000c7805 */ /* 0x000fe4000001ff00 */
[----:B------:R-:W-:Y:S02]  /*a300*/  ISETP.GE.AND P0, PT, R56, R67, PT ;  /* 0x000000433800720c */ /* 0x000fe40003f06270 */
[----:B------:R-:W-:-:S11]  /*a310*/  CS2R R10, SRZ ;  /* 0x00000000000a7805 */ /* 0x000fd6000001ff00 */
        /* <DEDUP_REMOVED lines=9> */
[CC--:B---3--:R-:W-:Y:S02]  /*a3b0*/  @!P4 IADD3 R6, P0, R3.reuse, R68.reuse, RZ ;  /* 0x000000440306c210 */ /* 0x0c8fe40007f1e0ff */
[----:B------:R-:W-:Y:S02]  /*a3c0*/  @!P4 IADD3 R68, P1, R14, R68, RZ ;  /* 0x000000440e44c210 */ /* 0x000fe40007f3e0ff */
[----:B------:R-:W-:Y:S02]  /*a3d0*/  @!P5 IADD3 R76, P2, R3, R15, RZ ;  /* 0x0000000f034cd210 */ /* 0x000fe40007f5e0ff */
[----:B------:R-:W-:-:S02]  /*a3e0*/  CS2R R12, SRZ ;  /* 0x00000000000c7805 */ /* 0x000fc4000001ff00 */
[----:B------:R-:W-:Y:S02]  /*a3f0*/  @!P5 IADD3 R14, P3, R14, R15, RZ ;  /* 0x0000000f0e0ed210 */ /* 0x000fe40007f7e0ff */
[----:B------:R-:W-:Y:S01]  /*a400*/  CS2R R20, SRZ ;  /* 0x0000000000147805 */ /* 0x000fe2000001ff00 */
[C---:B-1----:R-:W-:Y:S02]  /*a410*/  @!P4 IMAD.X R7, R0.reuse, 0x1, R5, P0 ;  /* 0x000000010007c824 */ /* 0x042fe400000e0605 */
[--C-:B------:R-:W-:Y:S02]  /*a420*/  @!P5 IMAD.X R77, R0, 0x1, R9.reuse, P2 ;  /* 0x00000001004dd824 */ /* 0x100fe400010e0609 */
[C---:B----4-:R-:W-:Y:S01]  /*a430*/  @!P5 IMAD.X R15, R4.reuse, 0x1, R9, P3 ;  /* 0x00000001040fd824 */ /* 0x050fe200018e0609 */
[----:B------:R-:W-:Y:S01]  /*a440*/  CS2R R8, SRZ ;  /* 0x0000000000087805 */ /* 0x000fe2000001ff00 */
[----:B------:R-:W-:Y:S01]  /*a450*/  @!P4 IMAD.X R69, R4, 0x1, R5, P1 ;  /* 0x000000010445c824 */ /* 0x000fe200008e0605 */
[----:B------:R0:W5:Y:S04]  /*a460*/  @!P5 LD.E.64 R10, desc[UR42][R76.64] ;  /* 0x0000002a4c0ad980 */ /* 0x000168000c101b00 */
[----:B------:R0:W5:Y:S04]  /*a470*/  @!P5 LD.E.64 R8, desc[UR42][R14.64] ;  /* 0x0000002a0e08d980 */ /* 0x000168000c101b00 */
[----:B------:R0:W5:Y:S04]  /*a480*/  @!P4 LD.E.64 R12, desc[UR42][R6.64] ;  /* 0x0000002a060cc980 */ /* 0x000168000c101b00 */
[----:B------:R0:W5:Y:S02]  /*a490*/  @!P4 LD.E.64 R20, desc[UR42][R68.64] ;  /* 0x0000002a4414c980 */ /* 0x000164000c101b00 */
.L_x_3036:
[----:B------:R-:W-:Y:S05]  /*a4a0*/  BSYNC B1 ;  /* 0x0000000000017941 */ /* 0x000fea0003800000 */
.L_x_3035:
[----:B------:R-:W-:Y:S01]  /*a4b0*/  ULEA.HI UR4, UR39, UR39, URZ, 0x1 ;  /* 0x0000002727047291 */ /* 0x000fe2000f8f083f */
[----:B----45:R-:W-:Y:S01]  /*a4c0*/  IMAD.MOV.U32 R4, RZ, RZ, R21 ;  /* 0x000000ffff047224 */ /* 0x030fe200078e0015 */
[----:B-1----:R-:W-:Y:S01]  /*a4d0*/  VIADDMNMX R0, R67, -R192, 0x80, PT ;  /* 0x0000008043007446 */ /* 0x002fe200038009c0 */
[----:B---3--:R-:W-:Y:S01]  /*a4e0*/  IMAD.MOV.U32 R3, RZ, RZ, R20 ;  /* 0x000000ffff037224 */ /* 0x008fe200078e0014 */
        /* <DEDUP_REMOVED lines=19> */
.L_x_3340:
[----:B------:R-:W-:Y:S05]  /*a620*/  BSYNC B1 ;  /* 0x0000000000017941 */ /* 0x000fea0003800000 */
.L_x_3037:
[----:B------:R-:W-:Y:S01]  /*a630*/  BSSY B1, `(.L_x_3039) ;  /* 0x0000067000017945 */ /* 0x000fe20003800000 */
[----:B------:R-:W-:Y:S02]  /*a640*/  PRMT R15, R4, 0x7610, R15 ;  /* 0x00007610040f7816 */ /* 0x000fe4000000000f */
[----:B------:R-:W-:Y:S01]  /*a650*/  PRMT R56, R6, 0x7610, R56 ;  /* 0x0000761006387816 */ /* 0x000fe20000000038 */
[----:B------:R-:W-:Y:S06]  /*a660*/  @P1 BRA `(.L_x_3040) ;  /* 0x00000004008c1947 */ /* 0x000fec0003800000 */
[----:B------:R-:W1:Y:S01]  /*a670*/  LDC R4, c[0x0][0x3f4] ;  /* 0x0000fd00ff047b82 */ /* 0x000e620000000800 */
[----:B------:R-:W-:Y:S01]  /*a680*/  BSSY B2, `(.L_x_3041) ;  /* 0x0000032000027945 */ /* 0x000fe20003800000 */
[-C--:B-1----:R-:W-:Y:S02]  /*a690*/  ISETP.GE.AND P0, PT, R22, R4.reuse, PT ;  /* 0x000000041600720c */ /* 0x082fe40003f06270 */
[----:B------:R-:W-:-:S11]  /*a6a0*/  ISETP.GE.AND P1, PT, R185, R4, PT ;  /* 0x00000004b900720c */ /* 0x000fd60003f26270 */
[----:B------:R-:W-:Y:S05]  /*a6b0*/  @P0 BRA `(.L_x_3042) ;  /* 0x0000000000b80947 */ /* 0x000fea0003800000 */
[----:B0-----:R-:W0:Y:S01]  /*a6c0*/  LDS.128 R4, [R37] ;  /* 0x0000000025047984 */ /* 0x001e220000000c00 */
[----:B------:R-:W-:Y:S02]  /*a6d0*/  SHF.R.U32.HI R79, RZ, 0x10, R49 ;  /* 0x00000010ff4f7819 */ /* 0x000fe40000011631 */
[----:B------:R-:W-:Y:S02]  /*a6e0*/  SHF.R.U32.HI R76, RZ, 0x10, R47 ;  /* 0x00000010ff4c7819 */ /* 0x000fe4000001162f */
[----:B------:R-:W-:Y:S02]  /*a6f0*/  PRMT R79, R80, 0x5410, R79 ;  /* 0x00005410504f7816 */ /* 0x000fe4000000004f */
[----:B------:R-:W-:Y:S02]  /*a700*/  PRMT R76, R51, 0x5432, R76 ;  /* 0x00005432334c7816 */ /* 0x000fe4000000004c */
[----:B------:R-:W-:Y:S01]  /*a710*/  SHF.R.U64 R75, R46, 0x10, R47 ;  /* 0x000000102e4b7819 */ /* 0x000fe2000000122f */
[----:B------:R-:W-:Y:S01]  /*a720*/  IMAD.U32 R80, R79, 0x10000, RZ ;  /* 0x000100004f507824 */ /* 0x000fe200078e00ff */
[----:B------:R-:W-:Y:S01]  /*a730*/  SHF.R.U64 R78, R48, 0x10, R49 ;  /* 0x00000010304e7819 */ /* 0x000fe20000001231 */
[----:B------:R-:W-:Y:S01]  /*a740*/  IMAD.U32 R77, R76, 0x10000, RZ ;  /* 0x000100004c4d7824 */ /* 0x000fe200078e00ff */
[----:B------:R-:W-:-:S02]  /*a750*/  PRMT R75, R81, 0x5410, R75 ;  /* 0x00005410514b7816 */ /* 0x000fc4000000004b */
[----:B------:R-:W-:Y:S02]  /*a760*/  LOP3.LUT R79, R79, 0xffff0000, RZ, 0xc0, !PT ;  /* 0xffff00004f4f7812 */ /* 0x000fe400078ec0ff */
[----:B------:R-:W-:Y:S02]  /*a770*/  LOP3.LUT R76, R76, 0xffff0000, RZ, 0xc0, !PT ;  /* 0xffff00004c4c7812 */ /* 0x000fe400078ec0ff */
[----:B------:R-:W-:Y:S02]  /*a780*/  PRMT R78, R50, 0x5432, R78 ;  /* 0x00005432324e7816 */ /* 0x000fe4000000004e */
[C---:B0-----:R-:W-:Y:S01]  /*a790*/  LOP3.LUT R47, R6.reuse, 0xffff0000, RZ, 0xc0, !PT ;  /* 0xffff0000062f7812 */ /* 0x041fe200078ec0ff */
[----:B------:R-:W-:Y:S01]  /*a7a0*/  IMAD.U32 R46, R6, 0x10000, RZ ;  /* 0x00010000062e7824 */ /* 0x000fe200078e00ff */
[C---:B------:R-:W-:Y:S01]  /*a7b0*/  LOP3.LUT R49, R7.reuse, 0xffff0000, RZ, 0xc0, !PT ;  /* 0xffff000007317812 */ /* 0x040fe200078ec0ff */
[----:B------:R-:W-:Y:S02]  /*a7c0*/  IMAD.U32 R48, R7, 0x10000, RZ ;  /* 0x0001000007307824 */ /* 0x000fe400078e00ff */
[C---:B------:R-:W-:Y:S01]  /*a7d0*/  FMUL.FTZ R81, R47.reuse, R80 ;  /* 0x000000502f517220 */ /* 0x040fe20000410000 */
[----:B------:R-:W-:Y:S01]  /*a7e0*/  FMUL.FTZ R47, R47, R77 ;  /* 0x0000004d2f2f7220 */ /* 0x000fe20000410000 */
[----:B------:R-:W-:Y:S01]  /*a7f0*/  FMUL.FTZ R83, R49, R79 ;  /* 0x0000004f31537220 */ /* 0x000fe20000410000 */
[----:B------:R-:W-:-:S02]  /*a800*/  IMAD.U32 R6, R4, 0x10000, RZ ;  /* 0x0001000004067824 */ /* 0x000fc400078e00ff */
[C---:B------:R-:W-:Y:S01]  /*a810*/  FFMA.FTZ R81, R46.reuse, R77, -R81 ;  /* 0x0000004d2e517223 */ /* 0x040fe20000010851 */
[----:B------:R-:W-:Y:S01]  /*a820*/  FMUL.FTZ R77, R49, R76 ;  /* 0x0000004c314d7220 */ /* 0x000fe20000410000 */
[----:B------:R-:W-:Y:S02]  /*a830*/  IMAD.U32 R7, R5, 0x10000, RZ ;  /* 0x0001000005077824 */ /* 0x000fe400078e00ff */
[----:B------:R-:W-:Y:S01]  /*a840*/  FFMA.FTZ R80, R46, R80, R47 ;  /* 0x000000502e507223 */ /* 0x000fe2000001002f */
[----:B------:R-:W-:Y:S01]  /*a850*/  IMAD.U32 R49, R78, 0x10000, RZ ;  /* 0x000100004e317824 */ /* 0x000fe200078e00ff */
[----:B------:R-:W-:Y:S01]  /*a860*/  LOP3.LUT R4, R4, 0xffff0000, RZ, 0xc0, !PT ;  /* 0xffff000004047812 */ /* 0x000fe200078ec0ff */
[----:B------:R-:W-:Y:S01]  /*a870*/  IMAD.U32 R47, R75, 0x10000, RZ ;  /* 0x000100004b2f7824 */ /* 0x000fe200078e00ff */
        /* <DEDUP_REMOVED lines=8> */
[-C--:B------:R-:W-:Y:S01]  /*a900*/  FMUL.FTZ R77, R5, R46.reuse ;  /* 0x0000002e054d7220 */ /* 0x080fe20000410000 */
[C---:B------:R-:W-:Y:S01]  /*a910*/  FFMA.FTZ R4, R6.reuse, R47, -R75 ;  /* 0x0000002f06047223 */ /* 0x040fe2000001084b */
[----:B------:R-:W-:Y:S01]  /*a920*/  FFMA.FTZ R49, R6, R49, R48 ;  /* 0x0000003106317223 */ /* 0x000fe20000010030 */
[C---:B------:R-:W-:Y:S01]  /*a930*/  FFMA.FTZ R5, R7.reuse, R46, -R76 ;  /* 0x0000002e07057223 */ /* 0x040fe2000001084c */
[----:B------:R-:W-:Y:S01]  /*a940*/  FFMA.FTZ R78, R7, R78, R77 ;  /* 0x0000004e074e7223 */ /* 0x000fe2000001004d */
[----:B------:R-:W-:Y:S02]  /*a950*/  F2FP.BF16.F32.PACK_AB R6, R80, R81 ;  /* 0x000000515006723e */ /* 0x000fe400000010ff */
[----:B------:R-:W-:Y:S02]  /*a960*/  F2FP.BF16.F32.PACK_AB R7, R82, R83 ;  /* 0x000000535207723e */ /* 0x000fe400000010ff */
[----:B------:R-:W-:Y:S02]  /*a970*/  F2FP.BF16.F32.PACK_AB R4, R49, R4 ;  /* 0x000000043104723e */ /* 0x000fe400000010ff */
[----:B------:R-:W-:-:S05]  /*a980*/  F2FP.BF16.F32.PACK_AB R5, R78, R5 ;  /* 0x000000054e05723e */ /* 0x000fca00000010ff */
[----:B------:R1:W-:Y:S02]  /*a990*/  STS.128 [R37], R4 ;  /* 0x0000000425007388 */ /* 0x0003e40000000c00 */
.L_x_3042:
[----:B------:R-:W-:Y:S05]  /*a9a0*/  BSYNC B2 ;  /* 0x0000000000027941 */ /* 0x000fea0003800000 */
.L_x_3041:
[----:B------:R-:W-:Y:S05]  /*a9b0*/  @P1 BRA `(.L_x_3040) ;  /* 0x0000000000b81947 */ /* 0x000fea0003800000 */
[----:B01----:R-:W0:Y:S01]  /*a9c0*/  LDS.128 R4, [R37+0x4000] ;  /* 0x0040000025047984 */ /* 0x003e220000000c00 */
[--C-:B------:R-:W-:Y:S02]  /*a9d0*/  SHF.R.U64 R47, R40, 0x10, R41.reuse ;  /* 0x00000010282f7819 */ /* 0x100fe40000001229 */
[----:B------:R-:W-:Y:S02]  /*a9e0*/  SHF.R.U32.HI R40, RZ, 0x10, R41 ;  /* 0x00000010ff287819 */ /* 0x000fe40000011629 */
[--C-:B------:R-:W-:Y:S02]  /*a9f0*/  SHF.R.U64 R41, R38, 0x10, R39.reuse ;  /* 0x0000001026297819 */ /* 0x100fe40000001227 */
        /* <DEDUP_REMOVED lines=42> */
.L_x_3040:
[----:B------:R-:W-:Y:S05]  /*aca0*/  BSYNC B1 ;  /* 0x0000000000017941 */ /* 0x000fea0003800000 */
.L_x_3039:
[----:B-12---:R-:W-:Y:S01]  /*acb0*/  VIADD R4, R187, 0x20 ;  /* 0x00000020bb047836 */ /* 0x006fe20000000000 */
[----:B------:R-:W-:Y:S04]  /*acc0*/  BSSY B1, `(.L_x_3043) ;  /* 0x0000066000017945 */ /* 0x000fe80003800000 */
[----:B------:R-:W-:-:S13]  /*acd0*/  ISETP.GE.AND P0, PT, R4, R0, PT ;  /* 0x000000000400720c */ /* 0x000fda0003f06270 */
[----:B------:R-:W-:Y:S05]  /*ace0*/  @P0 BRA `(.L_x_3044) ;  /* 0x00000004008c0947 */ /* 0x000fea0003800000 */
[----:B------:R-:W1:Y:S01]  /*acf0*/  LDC R4, c[0x0][0x3f4] ;  /* 0x0000fd00ff047b82 */ /* 0x000e620000000800 */
[----:B------:R-:W-:Y:S01]  /*ad00*/  BSSY B2, `(.L_x_3045) ;  /* 0x0000032000027945 */ /* 0x000fe20003800000 */
[-C--:B-1----:R-:W-:Y:S02]  /*ad10*/  ISETP.GE.AND P0, PT, R22, R4.reuse, PT ;  /* 0x000000041600720c */ /* 0x082fe40003f06270 */
[----:B------:R-:W-:-:S11]  /*ad20*/  ISETP.GE.AND P1, PT, R185, R4, PT ;  /* 0x00000004b900720c */ /* 0x000fd60003f26270 */
[----:B------:R-:W-:Y:S05]  /*ad30*/  @P0 BRA `(.L_x_3046) ;  /* 0x0000000000b80947 */ /* 0x000fea0003800000 */
[----:B0-----:R-:W0:Y:S01]  /*ad40*/  LDS.128 R4, [R37+0x1000] ;  /* 0x0010000025047984 */ /* 0x001e220000000c00 */
        /* <DEDUP_REMOVED lines=8> */
[C---:B------:R-:W-:Y:S02]  /*add0*/  SHF.L.U32 R43, R64.reuse, 0x10, RZ ;  /* 0x00000010402b7819 */ /* 0x040fe400000006ff */
[----:B------:R-:W-:Y:S02]  /*ade0*/  LOP3.LUT R64, R64, 0xffff0000, RZ, 0xc0, !PT ;  /* 0xffff000040407812 */ /* 0x000fe400078ec0ff */
        /* <DEDUP_REMOVED lines=35> */
.L_x_3046:
[----:B------:R-:W-:Y:S05]  /*b020*/  BSYNC B2 ;  /* 0x0000000000027941 */ /* 0x000fea0003800000 */
.L_x_3045:
        /* <DEDUP_REMOVED lines=19> */
[----:B------:R-:W-:Y:S01]  /*b160*/  FMUL.FTZ R41, R29, R39 ;  /* 0x000000271d297220 */ /* 0x000fe20000410000 */
[C---:B------:R-:W-:Y:S01]  /*b170*/  FMUL.FTZ R29, R31.reuse, R55 ;  /* 0x000000371f1d7220 */ /* 0x040fe20000410000 */
[----:B------:R-:W-:Y:S02]  /*b180*/  IMAD.U32 R6, R4, 0x10000, RZ ;  /* 0x0001000004067824 */ /* 0x000fe400078e00ff */
[C---:B------:R-:W-:Y:S01]  /*b190*/  FFMA.FTZ R43, R28.reuse, R39, R42 ;  /* 0x000000271c2b7223 */ /* 0x040fe2000001002a */
[----:B------:R-:W-:Y:S01]  /*b1a0*/  FMUL.FTZ R39, R31, R58 ;  /* 0x0000003a1f277220 */ /* 0x000fe20000410000 */
[C---:B------:R-:W-:Y:S02]  /*b1b0*/  IMAD.U32 R7, R5.reuse, 0x10000, RZ ;  /* 0x0001000005077824 */ /* 0x040fe400078e00ff */
[----:B------:R-:W-:Y:S01]  /*b1c0*/  FFMA.FTZ R40, R28, R38, -R41 ;  /* 0x000000261c287223 */ /* 0x000fe20000010829 */
        /* <DEDUP_REMOVED lines=20> */
[----:B------:R2:W-:Y:S02]  /*b310*/  STS.128 [R37+0x5000], R4 ;  /* 0x0050000425007388 */ /* 0x0005e40000000c00 */
.L_x_3044:
[----:B------:R-:W-:Y:S05]  /*b320*/  BSYNC B1 ;  /* 0x0000000000017941 */ /* 0x000fea0003800000 */
.L_x_3043:
        /* <DEDUP_REMOVED lines=55> */
.L_x_3050:
[----:B------:R-:W-:Y:S05]  /*b6a0*/  BSYNC B2 ;  /* 0x0000000000027941 */ /* 0x000fea0003800000 */
.L_x_3049:
        /* <DEDUP_REMOVED lines=47> */
.L_x_3048:
[----:B------:R-:W-:Y:S05]  /*b9a0*/  BSYNC B1 ;  /* 0x0000000000017941 */ /* 0x000fea0003800000 */
.L_x_3047:
[----:B-12---:R-:W-:-:S05]  /*b9b0*/  VIADD R4, R187, 0x60 ;  /* 0x00000060bb047836 */ /* 0x006fca0000000000 */
        /* <DEDUP_REMOVED lines=23> */
[----:B------:R-:W-:Y:S01]  /*bb30*/  IMAD.U32 R12, R6, 0x10000, RZ ;  /* 0x00010000060c7824 */ /* 0x000fe200078e00ff */
[----:B------:R-:W-:Y:S01]  /*bb40*/  SHF.L.U32 R6, R5, 0x10, RZ ;  /* 0x0000001005067819 */ /* 0x000fe200000006ff */
[C---:B------:R-:W-:Y:S01]  /*bb50*/  FMUL.FTZ R25, R13.reuse, R24 ;  /* 0x000000180d197220 */ /* 0x040fe20000410000 */
[----:B------:R-:W-:Y:S01]  /*bb60*/  FMUL.FTZ R13, R13, R21 ;  /* 0x000000150d0d7220 */ /* 0x000fe20000410000 */
[----:B------:R-:W-:Y:S01]  /*bb70*/  FMUL.FTZ R29, R7, R68 ;  /* 0x00000044071d7220 */ /* 0x000fe20000410000 */
[----:B------:R-:W-:-:S02]  /*bb80*/  IMAD.U32 R0, R4, 0x10000, RZ ;  /* 0x0001000004007824 */ /* 0x000fc400078e00ff */
[C---:B------:R-:W-:Y:S01]  /*bb90*/  FFMA.FTZ R26, R12.reuse, R21, -R25 ;  /* 0x000000150c1a7223 */ /* 0x040fe20000010819 */
[----:B------:R-:W-:Y:S01]  /*bba0*/  FFMA.FTZ R27, R12, R24, R13 ;  /* 0x000000180c1b7223 */ /* 0x000fe2000001000d */
[-C--:B------:R-:W-:Y:S01]  /*bbb0*/  FMUL.FTZ R21, R7, R70.reuse ;  /* 0x0000004607157220 */ /* 0x080fe20000410000 */
[----:B------:R-:W-:Y:S01]  /*bbc0*/  IMAD.U32 R13, R67, 0x10000, RZ ;  /* 0x00010000430d7824 */ /* 0x000fe200078e00ff */
[----:B------:R-:W-:Y:S01]  /*bbd0*/  LOP3.LUT R4, R4, 0xffff0000, RZ, 0xc0, !PT ;  /* 0xffff000004047812 */ /* 0x000fe200078ec0ff */
[----:B------:R-:W-:Y:S01]  /*bbe0*/  IMAD.U32 R7, R69, 0x10000, RZ ;  /* 0x0001000045077824 */ /* 0x000fe200078e00ff */
[----:B------:R-:W-:Y:S01]  /*bbf0*/  LOP3.LUT R5, R5, 0xffff0000, RZ, 0xc0, !PT ;  /* 0xffff000005057812 */ /* 0x000fe200078ec0ff */
[C---:B------:R-:W-:Y:S01]  /*bc00*/  FFMA.FTZ R29, R20.reuse, R70, -R29 ;  /* 0x00000046141d7223 */ /* 0x040fe2000001081d */
[----:B------:R-:W-:Y:S01]  /*bc10*/  LOP3.LUT R67, R67, 0xffff0000, RZ, 0xc0, !PT ;  /* 0xffff000043437812 */ /* 0x000fe200078ec0ff */
[----:B------:R-:W-:Y:S01]  /*bc20*/  FFMA.FTZ R68, R20, R68, R21 ;  /* 0x0000004414447223 */ /* 0x000fe20000010015 */
[----:B------:R-:W-:Y:S01]  /*bc30*/  LOP3.LUT R69, R69, 0xffff0000, RZ, 0xc0, !PT ;  /* 0xffff000045457812 */ /* 0x000fe200078ec0ff */
[C---:B------:R-:W-:Y:S01]  /*bc40*/  FMUL.FTZ R21, R4.reuse, R13 ;  /* 0x0000000d04157220 */ /* 0x040fe20000410000 */
[----:B------:R-:W-:Y:S01]  /*bc50*/  FMUL.FTZ R12, R4, R7 ;  /* 0x00000007040c7220 */ /* 0x000fe20000410000 */
[----:B------:R-:W-:-:S02]  /*bc60*/  FMUL.FTZ R25, R5, R67 ;  /* 0x0000004305197220 */ /* 0x000fc40000410000 */
[----:B------:R-:W-:Y:S01]  /*bc70*/  FMUL.FTZ R20, R5, R69 ;  /* 0x0000004505147220 */ /* 0x000fe20000410000 */
        /* <DEDUP_REMOVED lines=9> */
.L_x_3053:
[----:B------:R-:W-:Y:S05]  /*bd10*/  BSYNC B1 ;  /* 0x0000000000017941 */ /* 0x000fea0003800000 */
.L_x_3052:
[----:B------:R-:W-:Y:S05]  /*bd20*/  @P1 BRA `(.L_x_3051) ;  /* 0x0000002800bc1947 */ /* 0x000fea0003800000 */
[----:B01----:R-:W0:Y:S01]  /*bd30*/  LDS.128 R4, [R37+0x7000] ;  /* 0x0070000025047984 */ /* 0x003e220000000c00 */
[----:B------:R-:W-:Y:S02]  /*bd40*/  SHF.R.U64 R0, R10, 0x10, R11 ;  /* 0x000000100a007819 */ /* 0x000fe4000000120b */
[--C-:B------:R-:W-:Y:S02]  /*bd50*/  SHF.R.U64 R10, R8, 0x10, R9.reuse ;  /* 0x00000010080a7819 */ /* 0x100fe40000001209 */
        /* <DEDUP_REMOVED lines=44> */
.L_x_3024:
        /* <DEDUP_REMOVED lines=30> */
[----:B------:R-:W4:Y:S04]  /*c200*/  SHFL.IDX PT, R0, R35, RZ, 0x181f ;  /* 0x00181fff23007589 */ /* 0x000f2800000e0000 */
[----:B------:R-:W5:Y:S04]  /*c210*/  SHFL.IDX PT, R14, R34, RZ, 0x181f ;  /* 0x00181fff220e7589 */ /* 0x000f6800000e0000 */
[----:B------:R-:W1:Y:S01]  /*c220*/  SHFL.IDX PT, R5, R33, RZ, 0x181f ;  /* 0x00181fff21057589 */ /* 0x000e6200000e0000 */
[----:B0-----:R-:W-:-:S04]  /*c230*/  ISETP.GE.AND P0, PT, R16, R58, PT ;  /* 0x0000003a1000720c */ /* 0x001fc80003f06270 */
[----:B------:R-:W-:-:S13]  /*c240*/  ISETP.GE.OR P1, PT, R56, R3, P0 ;  /* 0x000000033800720c */ /* 0x000fda0000726670 */
[C---:B------:R-:W-:Y:S01]  /*c250*/  @!P1 IMAD.SHL.U32 R21, R16.reuse, 0x2, RZ ;  /* 0x0000000210159824 */ /* 0x040fe200078e00ff */
[----:B------:R-:W-:-:S04]  /*c260*/  @!P1 SHF.L.U64.HI R6, R16, 0x1, R17 ;  /* 0x0000000110069819 */ /* 0x000fc80000010211 */
[----:B---3--:R-:W-:-:S05]  /*c270*/  @!P1 IADD3 R4, P2, R4, R21, RZ ;  /* 0x0000001504049210 */ /* 0x008fca0007f5e0ff */
[----:B----4-:R-:W-:Y:S02]  /*c280*/  @!P1 IMAD.X R7, R0, 0x1, R6, P2 ;  /* 0x0000000100079824 */ /* 0x010fe400010e0606 */
[----:B------:R-:W-:Y:S02]  /*c290*/  @!P1 IMAD.MOV.U32 R8, RZ, RZ, R4 ;  /* 0x000000ffff089224 */ /* 0x000fe400078e0004 */
[----:B------:R-:W-:-:S06]  /*c2a0*/  @!P1 IMAD.MOV.U32 R9, RZ, RZ, R7 ;  /* 0x000000ffff099224 */ /* 0x000fcc00078e0007 */
[----:B------:R-:W3:Y:S01]  /*c2b0*/  @!P1 LD.E.128 R8, desc[UR42][R8.64] ;  /* 0x0000002a08089980 */ /* 0x000ee2000c101d00 */
[----:B-----5:R-:W-:-:S05]  /*c2c0*/  @!P1 IADD3 R14, P2, R14, R21, RZ ;  /* 0x000000150e0e9210 */ /* 0x020fca0007f5e0ff */
[----:B-1----:R-:W-:Y:S02]  /*c2d0*/  @!P1 IMAD.X R5, R5, 0x1, R6, P2 ;  /* 0x0000000105059824 */ /* 0x002fe400010e0606 */
[----:B------:R-:W-:-:S06]  /*c2e0*/  @!P1 IMAD.MOV.U32 R4, RZ, RZ, R14 ;  /* 0x000000ffff049224 */ /* 0x000fcc00078e000e */
[----:B------:R-:W4:Y:S01]  /*c2f0*/  @!P1 LD.E.128 R4, desc[UR42][R4.64] ;  /* 0x0000002a04049980 */ /* 0x000f22000c101d00 */
        /* <DEDUP_REMOVED lines=17> */
[----:B----4-:R-:W-:Y:S01]  /*c410*/  @!P1 IMAD.MOV.U32 R38, RZ, RZ, R4 ;  /* 0x000000ffff269224 */ /* 0x010fe200078e0004 */
[----:B------:R-:W-:Y:S01]  /*c420*/  PRMT R79, R12, 0x7610, R79 ;  /* 0x000076100c4f7816 */ /* 0x000fe2000000004f */
[----:B------:R-:W-:Y:S01]  /*c430*/  @!P1 IMAD.MOV.U32 R39, RZ, RZ, R5 ;  /* 0x000000ffff279224 */ /* 0x000fe200078e0005 */
[----:B------:R-:W-:Y:S01]  /*c440*/  PRMT R52, R10, 0x7610, R52 ;  /* 0x000076100a347816 */ /* 0x000fe20000000034 */
[----:B------:R-:W-:Y:S02]  /*c450*/  @!P1 IMAD.MOV.U32 R20, RZ, RZ, R6 ;  /* 0x000000ffff149224 */ /* 0x000fe400078e0006 */
[----:B------:R-:W-:Y:S02]  /*c460*/  @!P1 IMAD.MOV.U32 R21, RZ, RZ, R7 ;  /* 0x000000ffff159224 */ /* 0x000fe400078e0007 */
[----:B------:R-:W-:Y:S02]  /*c470*/  IMAD.MOV.U32 R11, RZ, RZ, R51 ;  /* 0x000000ffff0b7224 */ /* 0x000fe400078e0033 */
[----:B------:R-:W-:Y:S01]  /*c480*/  IMAD.MOV.U32 R4, RZ, RZ, R38 ;  /* 0x000000ffff047224 */ /* 0x000fe200078e0026 */
[----:B------:R-:W-:Y:S01]  /*c490*/  MOV R7, R21 ;  /* 0x0000001500077202 */ /* 0x000fe20000000f00 */
[----:B------:R-:W-:Y:S01]  /*c4a0*/  IMAD.MOV.U32 R5, RZ, RZ, R39 ;  /* 0x000000ffff057224 */ /* 0x000fe200078e0027 */
[----:B------:R-:W-:Y:S01]  /*c4b0*/  PRMT R53, R11, 0x7610, R53 ;  /* 0x000076100b357816 */ /* 0x000fe20000000035 */
[----:B------:R-:W-:Y:S01]  /*c4c0*/  IMAD.MOV.U32 R6, RZ, RZ, R20 ;  /* 0x000000ffff067224 */ /* 0x000fe200078e0014 */
[----:B------:R-:W-:-:S02]  /*c4d0*/  PRMT R80, R4, 0x7610, R80 ;  /* 0x0000761004507816 */ /* 0x000fc40000000050 */
[----:B------:R-:W-:Y:S02]  /*c4e0*/  PRMT R81, R5, 0x7610, R81 ;  /* 0x0000761005517816 */ /* 0x000fe40000000051 */
[----:B------:R-:W-:Y:S02]  /*c4f0*/  PRMT R82, R6, 0x7610, R82 ;  /* 0x0000761006527816 */ /* 0x000fe40000000052 */
[----:B01-3--:R-:W-:-:S07]  /*c500*/  PRMT R83, R7, 0x7610, R83 ;  /* 0x0000761007537816 */ /* 0x00bfce0000000053 */
.L_x_3350:
        /* <DEDUP_REMOVED lines=19> */
.L_x_3056:
[----:B------:R-:W-:Y:S05]  /*c640*/  BSYNC B1 ;  /* 0x0000000000017941 */ /* 0x000fea0003800000 */
.L_x_3055:
        /* <DEDUP_REMOVED lines=20> */
[----:B------:R-:W3:Y:S02]  /*c790*/  SHFL.IDX PT, R0, R35, 0x2, 0x181f ;  /* 0x00581f0023007f89 */ /* 0x000ee400000e0000 */
[----:B------:R-:W-:Y:S02]  /*c7a0*/  ISETP.GE.OR P1, PT, R10, R3, P0 ;  /* 0x000000030a00720c */ /* 0x000fe40000726670 */
[----:B0-----:R-:W0:Y:S04]  /*c7b0*/  SHFL.IDX PT, R14, R34, 0x2, 0x181f ;  /* 0x00581f00220e7f89 */ /* 0x001e2800000e0000 */
[----:B------:R-:W4:Y:S07]  /*c7c0*/  SHFL.IDX PT, R28, R33, 0x2, 0x181f ;  /* 0x00581f00211c7f89 */ /* 0x000f2e00000e0000 */
[C---:B------:R-:W-:Y:S01]  /*c7d0*/  @!P1 IMAD.SHL.U32 R31, R16.reuse, 0x2, RZ ;  /* 0x00000002101f9824 */ /* 0x040fe200078e00ff */
[----:B------:R-:W-:-:S04]  /*c7e0*/  @!P1 SHF.L.U64.HI R29, R16, 0x1, R17 ;  /* 0x00000001101d9819 */ /* 0x000fc80000010211 */
[----:B-1----:R-:W-:-:S05]  /*c7f0*/  @!P1 IADD3 R8, P2, R8, R31, RZ ;  /* 0x0000001f08089210 */ /* 0x002fca0007f5e0ff */
[----:B---3--:R-:W-:-:S06]  /*c800*/  @!P1 IMAD.X R9, R0, 0x1, R29, P2 ;  /* 0x0000000100099824 */ /* 0x008fcc00010e061d */
[----:B------:R-:W3:Y:S01]  /*c810*/  @!P1 LD.E.128 R8, desc[UR42][R8.64] ;  /* 0x0000002a08089980 */ /* 0x000ee2000c101d00 */
[----:B0-----:R-:W-:-:S05]  /*c820*/  @!P1 IADD3 R14, P2, R14, R31, RZ ;  /* 0x0000001f0e0e9210 */ /* 0x001fca0007f5e0ff */
[----:B----4-:R-:W-:-:S04]  /*c830*/  @!P1 IMAD.X R29, R28, 0x1, R29, P2 ;  /* 0x000000011c1d9824 */ /* 0x010fc800010e061d */
[----:B------:R-:W-:-:S05]  /*c840*/  @!P1 IMAD.MOV.U32 R15, RZ, RZ, R29 ;  /* 0x000000ffff0f9224 */ /* 0x000fca00078e001d */
[----:B------:R-:W4:Y:S01]  /*c850*/  @!P1 LD.E.128 R28, desc[UR42][R14.64] ;  /* 0x0000002a0e1c9980 */ /* 0x000f22000c101d00 */
[----:B------:R-:W-:Y:S02]  /*c860*/  CS2R R44, SRZ ;  /* 0x00000000002c7805 */ /* 0x000fe4000001ff00 */
[----:B------:R-:W-:Y:S02]  /*c870*/  CS2R R46, SRZ ;  /* 0x00000000002e7805 */ /* 0x000fe4000001ff00 */
[----:B------:R-:W-:Y:S01]  /*c880*/  CS2R R40, SRZ ;  /* 0x0000000000287805 */ /* 0x000fe2000001ff00 */
[----:B------:R-:W0:Y:S01]  /*c890*/  SHFL.IDX PT, R32, R32, 0x3, 0x181f ;  /* 0x00781f0020207f89 */ /* 0x000e2200000e0000 */
[----:B------:R-:W-:-:S03]  /*c8a0*/  CS2R R42, SRZ ;  /* 0x00000000002a7805 */ /* 0x000fc6000001ff00 */
[----:B------:R-:W1:Y:S04]  /*c8b0*/  SHFL.IDX PT, R34, R34, 0x3, 0x181f ;  /* 0x00781f0022227f89 */ /* 0x000e6800000e0000 */
[----:B------:R-:W0:Y:S01]  /*c8c0*/  SHFL.IDX PT, R33, R33, 0x3, 0x181f ;  /* 0x00781f0021217f89 */ /* 0x000e2200000e0000 */
[----:B---3--:R-:W-:Y:S02]  /*c8d0*/  @!P1 IMAD.MOV.U32 R44, RZ, RZ, R8 ;  /* 0x000000ffff2c9224 */ /* 0x008fe400078e0008 */
        /* <DEDUP_REMOVED lines=10> */
[----:B----4-:R-:W-:Y:S01]  /*c980*/  @!P1 IMAD.MOV.U32 R40, RZ, RZ, R28 ;  /* 0x000000ffff289224 */ /* 0x010fe200078e001c */
        /* <DEDUP_REMOVED lines=13> */
[----:B01-3--:R-:W-:-:S07]  /*ca60*/  PRMT R76, R11, 0x7610, R76 ;  /* 0x000076100b4c7816 */ /* 0x00bfce000000004c */
.L_x_3360:
[----:B------:R-:W-:Y:S01]  /*ca70*/  VIADD R56, R56, 0x60 ;  /* 0x0000006038387836 */ /* 0x000fe20000000000 */
[----:B------:R-:W-:Y:S01]  /*ca80*/  BSSY B1, `(.L_x_3058) ;  /* 0x0000012000017945 */ /* 0x000fe20003800000 */
[----:B------:R-:W-:Y:S02]  /*ca90*/  CS2R R10, SRZ ;  /* 0x00000000000a7805 */ /* 0x000fe4000001ff00 */
[----:B--2---:R-:W-:Y:S02]  /*caa0*/  CS2R R12, SRZ ;  /* 0x00000000000c7805 */ /* 0x004fe4000001ff00 */
        /* <DEDUP_REMOVED lines=10> */
[----:B------:R-:W-:Y:S02]  /*cb50*/  IADD3 R8, P2, R34, R11, RZ ;  /* 0x0000000b22087210 */ /* 0x000fe40007f5e0ff */
[----:B------:R-:W-:-:S03]  /*cb60*/  IADD3.X R13, R0, R9, RZ, P1, !PT ;  /* 0x00000009000d7210 */ /* 0x000fc60000ffe4ff */
[----:B------:R-:W-:-:S03]  /*cb70*/  IMAD.X R9, R33, 0x1, R9, P2 ;  /* 0x0000000121097824 */ /* 0x000fc600010e0609 */
[----:B------:R-:W5:Y:S04]  /*cb80*/  LD.E.128 R12, desc[UR42][R12.64] ;  /* 0x0000002a0c0c7980 */ /* 0x000f68000c101d00 */
[----:B------:R-:W5:Y:S02]  /*cb90*/  LD.E.128 R8, desc[UR42][R8.64] ;  /* 0x0000002a08087980 */ /* 0x000f64000c101d00 */
.L_x_3059:
[----:B------:R-:W-:Y:S05]  /*cba0*/  BSYNC B1 ;  /* 0x0000000000017941 */ /* 0x000fea0003800000 */
.L_x_3058:
[----:B------:R-:W-:Y:S01]  /*cbb0*/  ULEA.HI UR4, UR39, UR39, URZ, 0x1 ;  /* 0x0000002727047291 */ /* 0x000fe2000f8f083f */
[----:B------:R-:W-:Y:S01]  /*cbc0*/  VIADD R28, R187, 0x20 ;  /* 0x00000020bb1c7836 */ /* 0x000fe20000000000 */
[----:B------:R-:W-:Y:S01]  /*cbd0*/  VIADDMNMX R0, R3, -R192, 0x80, PT ;  /* 0x0000008003007446 */ /* 0x000fe200038009c0 */
[C---:B------:R-:W-:Y:S01]  /*cbe0*/  VIADD R31, R187.reuse, 0x40 ;  /* 0x00000040bb1f7836 */ /* 0x040fe20000000000 */
[----:B------:R-:W-:Y:S01]  /*cbf0*/  ULOP3.LUT UR4, UR4, 0xfffffffe, URZ, 0xc0, !UPT ;  /* 0xfffffffe04047892 */ /* 0x000fe2000f8ec03f */
[C---:B------:R-:W-:Y:S01]  /*cc00*/  VIADD R30, R187.reuse, 0x60 ;  /* 0x00000060bb1e7836 */ /* 0x040fe20000000000 */
        /* <DEDUP_REMOVED lines=24> */
.L_x_3361:
[----:B------:R-:W-:Y:S05]  /*cd90*/  BSYNC B1 ;  /* 0x0000000000017941 */ /* 0x000fea0003800000 */
.L_x_3060:
[----:B------:R-:W-:Y:S04]  /*cda0*/  BSSY B1, `(.L_x_3062) ;  /* 0x000006a000017945 */ /* 0x000fe80003800000 */
[----:B------:R-:W-:Y:S05]  /*cdb0*/  @P3 BRA `(.L_x_3063) ;  /* 0x0000000400a03947 */ /* 0x000fea0003800000 */
[----:B------:R-:W-:Y:S01]  /*cdc0*/  LEA.HI R28, R58, R207, RZ, 0x1d ;  /* 0x000000cf3a1c7211 */ /* 0x000fe200078fe8ff */
[----:B------:R-:W-:Y:S01]  /*cdd0*/  IMAD.SHL.U32 R30, R187, 0x40, RZ ;  /* 0x00000040bb1e7824 */ /* 0x000fe200078e00ff */
[--C-:B------:R-:W-:Y:S02]  /*cde0*/  SHF.R.U64 R87, R48, 0x10, R49.reuse ;  /* 0x0000001030577819 */ /* 0x100fe40000001231 */
[----:B------:R-:W-:Y:S01]  /*cdf0*/  SHF.R.S32.HI R31, RZ, 0x1f, R28 ;  /* 0x0000001fff1f7819 */ /* 0x000fe2000001141c */
[----:B0-----:R-:W-:Y:S01]  /*ce00*/  IMAD.SHL.U32 R29, R28, 0x8, RZ ;  /* 0x000000081c1d7824 */ /* 0x001fe200078e00ff */
[----:B------:R-:W-:Y:S02]  /*ce10*/  SHF.R.U32.HI R48, RZ, 0x10, R49 ;  /* 0x00000010ff307819 */ /* 0x000fe40000011631 */
[----:B------:R-:W-:Y:S02]  /*ce20*/  LEA.HI R31, R31, R28, RZ, 0x3 ;  /* 0x0000001c1f1f7211 */ /* 0x000fe400078f18ff */
[----:B------:R-:W-:-:S02]  /*ce30*/  LOP3.LUT R29, R29, 0x38, RZ, 0xc0, !PT ;  /* 0x000000381d1d7812 */ /* 0x000fc400078ec0ff */
[----:B------:R-:W-:Y:S01]  /*ce40*/  SHF.R.U64 R49, R38, 0x10, R39 ;  /* 0x0000001026317819 */ /* 0x000fe20000001227 */
[----:B------:R-:W-:Y:S01]  /*ce50*/  IMAD.SHL.U32 R31, R31, 0x400, RZ ;  /* 0x000004001f1f7824 */ /* 0x000fe200078e00ff */
[----:B------:R-:W-:Y:S02]  /*ce60*/  LOP3.LUT R29, R29, 0x1c0, R30, 0xf8, !PT ;  /* 0x000001c01d1d7812 */ /* 0x000fe400078ef81e */
[----:B------:R-:W-:Y:S02]  /*ce70*/  SHF.R.U64 R85, R50, 0x10, R51 ;  /* 0x0000001032557819 */ /* 0x000fe40000001233 */
[----:B------:R-:W-:Y:S02]  /*ce80*/  LOP3.LUT R29, R29, R204, RZ, 0x3c, !PT ;  /* 0x000000cc1d1d7212 */ /* 0x000fe400078e3cff */
[----:B------:R-:W-:Y:S02]  /*ce90*/  LOP3.LUT R28, R31, 0x7fffe000, RZ, 0xc0, !PT ;  /* 0x7fffe0001f1c7812 */ /* 0x000fe400078ec0ff */
[----:B------:R-:W-:-:S02]  /*cea0*/  SHF.R.U32.HI R38, RZ, 0x10, R39 ;  /* 0x00000010ff267819 */ /* 0x000fc40000011627 */
[----:B------:R-:W-:Y:S02]  /*ceb0*/  IADD3 R77, R29, R28, R205 ;  /* 0x0000001c1d4d7210 */ /* 0x000fe40007ffe0cd */
[----:B------:R-:W0:Y:S01]  /*cec0*/  LDS.128 R28, [R37] ;  /* 0x00000000251c7984 */ /* 0x000e220000000c00 */
[----:B------:R-:W-:Y:S02]  /*ced0*/  PRMT R80, R80, 0x5410, R49 ;  /* 0x0000541050507816 */ /* 0x000fe40000000031 */
[----:B------:R-:W-:Y:S01]  /*cee0*/  IMAD R77, R77, 0x2, R18 ;  /* 0x000000024d4d7824 */ /* 0x000fe200078e0212 */
[----:B------:R-:W-:Y:S02]  /*cef0*/  SHF.R.U64 R39, R20, 0x10, R21 ;  /* 0x0000001014277819 */ /* 0x000fe40000001215 */
[----:B------:R-:W-:Y:S02]  /*cf00*/  PRMT R52, R52, 0x5410, R85 ;  /* 0x0000541034347816 */ /* 0x000fe40000000055 */
[----:B------:R-:W1:Y:S01]  /*cf10*/  LDS.128 R32, [R77+0x10400] ;  /* 0x010400004d207984 */ /* 0x000e620000000c00 */
[----:B------:R-:W-:-:S02]  /*cf20*/  SHF.R.U32.HI R84, RZ, 0x10, R51 ;  /* 0x00000010ff547819 */ /* 0x000fc40000011633 */
[----:B------:R-:W-:Y:S02]  /*cf30*/  SHF.R.U32.HI R20, RZ, 0x10, R21 ;  /* 0x00000010ff147819 */ /* 0x000fe40000011615 */
[----:B------:R-:W-:Y:S02]  /*cf40*/  PRMT R78, R78, 0x5410, R87 ;  /* 0x000054104e4e7816 */ /* 0x000fe40000000057 */
[----:B------:R-:W-:Y:S02]  /*cf50*/  PRMT R79, R79, 0x5410, R48 ;  /* 0x000054104f4f7816 */ /* 0x000fe40000000030 */
[----:B------:R-:W-:Y:S01]  /*cf60*/  PRMT R85, R81, 0x5410, R38 ;  /* 0x0000541051557816 */ /* 0x000fe20000000026 */
[----:B------:R-:W-:Y:S01]  /*cf70*/  IMAD.U32 R81, R80, 0x10000, RZ ;  /* 0x0001000050517824 */ /* 0x000fe200078e00ff */
[----:B------:R-:W-:Y:S01]  /*cf80*/  PRMT R84, R53, 0x5410, R84 ;  /* 0x0000541035547816 */ /* 0x000fe20000000054 */
[----:B------:R-:W-:Y:S01]  /*cf90*/  IMAD.U32 R53, R78, 0x10000, RZ ;  /* 0x000100004e357824 */ /* 0x000fe200078e00ff */
[----:B------:R-:W-:-:S02]  /*cfa0*/  PRMT R83, R83, 0x5410, R20 ;  /* 0x0000541053537816 */ /* 0x000fc40000000014 */
[----:B------:R-:W-:Y:S01]  /*cfb0*/  PRMT R86, R82, 0x5410, R39 ;  /* 0x0000541052567816 */ /* 0x000fe20000000027 */
[----:B------:R-:W-:Y:S01]  /*cfc0*/  IMAD.U32 R82, R85, 0x10000, RZ ;  /* 0x0001000055527824 */ /* 0x000fe200078e00ff */
[----:B------:R-:W-:Y:S01]  /*cfd0*/  LOP3.LUT R80, R80, 0xffff0000, RZ, 0xc0, !PT ;  /* 0xffff000050507812 */ /* 0x000fe200078ec0ff */
[----:B------:R-:W-:Y:S01]  /*cfe0*/  IMAD.U32 R90, R83, 0x10000, RZ ;  /* 0x00010000535a7824 */ /* 0x000fe200078e00ff */
        /* <DEDUP_REMOVED lines=15> */
[-C--:B------:R-:W-:Y:S01]  /*d0e0*/  FMUL.FTZ R89, R48, R53.reuse ;  /* 0x0000003530597220 */ /* 0x080fe20000410000 */
[C---:B------:R-:W-:Y:S01]  /*d0f0*/  IMAD.U32 R48, R79.reuse, 0x10000, RZ ;  /* 0x000100004f307824 */ /* 0x040fe200078e00ff */
[----:B------:R-:W-:Y:S01]  /*d100*/  LOP3.LUT R79, R79, 0xffff0000, RZ, 0xc0, !PT ;  /* 0xffff00004f4f7812 */ /* 0x000fe200078ec0ff */
[----:B------:R-:W-:Y:S01]  /*d110*/  FFMA.FTZ R87, R20, R53, -R87 ;  /* 0x0000003514577223 */ /* 0x000fe20000010857 */
[----:B------:R-:W-:Y:S01]  /*d120*/  FMUL.FTZ R53, R49, R82 ;  /* 0x0000005231357220 */ /* 0x000fe20000410000 */
[----:B------:R-:W-:-:S02]  /*d130*/  IMAD.U32 R51, R35, 0x10000, RZ ;  /* 0x0001000023337824 */ /* 0x000fc400078e00ff */
[----:B------:R-:W-:Y:S01]  /*d140*/  FFMA.FTZ R89, R20, R81, R89 ;  /* 0x0000005114597223 */ /* 0x000fe20000010059 */
[----:B------:R-:W-:Y:S02]  /*d150*/  IMAD.U32 R20, R84, 0x10000, RZ ;  /* 0x0001000054147824 */ /* 0x000fe400078e00ff */
[-C--:B------:R-:W-:Y:S01]  /*d160*/  FMUL.FTZ R49, R49, R48.reuse ;  /* 0x0000003031317220 */ /* 0x080fe20000410000 */
[C---:B------:R-:W-:Y:S01]  /*d170*/  FFMA.FTZ R53, R38.reuse, R48, -R53 ;  /* 0x0000003026357223 */ /* 0x040fe20000010835 */
[C---:B------:R-:W-:Y:S01]  /*d180*/  FMUL.FTZ R48, R51.reuse, R90 ;  /* 0x0000005a33307220 */ /* 0x040fe20000410000 */
[----:B------:R-:W-:Y:S01]  /*d190*/  FMUL.FTZ R81, R51, R20 ;  /* 0x0000001433517220 */ /* 0x000fe20000410000 */
[----:B------:R-:W-:Y:S01]  /*d1a0*/  FFMA.FTZ R49, R38, R82, R49 ;  /* 0x0000005226317223 */ /* 0x000fe20000010031 */
[C---:B------:R-:W-:Y:S01]  /*d1b0*/  FMUL.FTZ R38, R32.reuse, R78 ;  /* 0x0000004e20267220 */ /* 0x040fe20000410000 */
[----:B------:R-:W-:Y:S01]  /*d1c0*/  FFMA.FTZ R51, R39, R20, -R48 ;  /* 0x0000001427337223 */ /* 0x000fe20000010830 */
[----:B------:R-:W-:Y:S01]  /*d1d0*/  FMUL.FTZ R20, R32, R80 ;  /* 0x0000005020147220 */ /* 0x000fe20000410000 */
[----:B------:R-:W-:-:S02]  /*d1e0*/  IMAD.U32 R50, R34, 0x10000, RZ ;  /* 0x0001000022327824 */ /* 0x000fc400078e00ff */
[C---:B------:R-:W-:Y:S01]  /*d1f0*/  FFMA.FTZ R38, R21.reuse, R80, R38 ;  /* 0x0000005015267223 */ /* 0x040fe20000010026 */
[----:B------:R-:W-:Y:S02]  /*d200*/  IMAD.U32 R32, R86, 0x10000, RZ ;  /* 0x0001000056207824 */ /* 0x000fe400078e00ff */
[----:B------:R-:W-:Y:S01]  /*d210*/  FFMA.FTZ R78, R21, R78, -R20 ;  /* 0x0000004e154e7223 */ /* 0x000fe20000010814 */
[----:B------:R-:W-:Y:S02]  /*d220*/  IMAD.U32 R20, R52, 0x10000, RZ ;  /* 0x0001000034147824 */ /* 0x000fe400078e00ff */
[----:B------:R-:W-:Y:S01]  /*d230*/  FFMA.FTZ R81, R39, R90, R81 ;  /* 0x0000005a27517223 */ /* 0x000fe20000010051 */
[----:B------:R-:W-:Y:S01]  /*d240*/  FMUL.FTZ R80, R50, R32 ;  /* 0x0000002032507220 */ /* 0x000fe20000410000 */
[C---:B------:R-:W-:Y:S01]  /*d250*/  FMUL.FTZ R39, R33.reuse, R85 ;  /* 0x0000005521277220 */ /* 0x040fe20000410000 */
[-C--:B------:R-:W-:Y:S01]  /*d260*/  FMUL.FTZ R82, R33, R79.reuse ;  /* 0x0000004f21527220 */ /* 0x080fe20000410000 */
[----:B------:R-:W-:Y:S01]  /*d270*/  LOP3.LUT R34, R34, 0xffff0000, RZ, 0xc0, !PT ;  /* 0xffff000022227812 */ /* 0x000fe200078ec0ff */
[-C--:B------:R-:W-:Y:S01]  /*d280*/  FMUL.FTZ R50, R50, R20.reuse ;  /* 0x0000001432327220 */ /* 0x080fe20000410000 */
[----:B------:R-:W-:Y:S01]  /*d290*/  FFMA.FTZ R80, R29, R20, -R80 ;  /* 0x000000141d507223 */ /* 0x000fe20000010850 */
        /* <DEDUP_REMOVED lines=11> */
[C---:B------:R-:W-:Y:S01]  /*d350*/  FMUL.FTZ R28, R35.reuse, R20 ;  /* 0x00000014231c7220 */ /* 0x040fe20000410000 */
[C---:B------:R-:W-:Y:S01]  /*d360*/  FFMA.FTZ R21, R30.reuse, R21, -R29 ;  /* 0x000000151e157223 */ /* 0x040fe2000001081d */
[-C--:B------:R-:W-:Y:S01]  /*d370*/  FMUL.FTZ R39, R35, R84.reuse ;  /* 0x0000005423277220 */ /* 0x080fe20000410000 */
[----:B------:R-:W-:Y:S01]  /*d380*/  FFMA.FTZ R35, R30, R33, R34 ;  /* 0x000000211e237223 */ /* 0x000fe20000010022 */
[C---:B------:R-:W-:Y:S01]  /*d390*/  FFMA.FTZ R84, R31.reuse, R84, -R28 ;  /* 0x000000541f547223 */ /* 0x040fe2000001081c */
[----:B------:R-:W-:Y:S01]  /*d3a0*/  F2FP.BF16.F32.PACK_AB R28, R78, R87 ;  /* 0x000000574e1c723e */ /* 0x000fe200000010ff */
[----:B------:R-:W-:Y:S01]  /*d3b0*/  FFMA.FTZ R20, R31, R20, R39 ;  /* 0x000000141f147223 */ /* 0x000fe20000010027 */
[----:B------:R-:W-:-:S02]  /*d3c0*/  F2FP.BF16.F32.PACK_AB R29, R48, R53 ;  /* 0x00000035301d723e */ /* 0x000fc400000010ff */
[----:B------:R-:W-:Y:S02]  /*d3d0*/  F2FP.BF16.F32.PACK_AB R30, R21, R80 ;  /* 0x00000050151e723e */ /* 0x000fe400000010ff */
[----:B------:R-:W-:Y:S02]  /*d3e0*/  F2FP.BF16.F32.PACK_AB R34, R35, R50 ;  /* 0x000000322322723e */ /* 0x000fe400000010ff */
[----:B------:R-:W-:Y:S02]  /*d3f0*/  F2FP.BF16.F32.PACK_AB R31, R84, R51 ;  /* 0x00000033541f723e */ /* 0x000fe400000010ff */
[----:B------:R-:W-:Y:S02]  /*d400*/  F2FP.BF16.F32.PACK_AB R33, R82, R49 ;  /* 0x000000315221723e */ /* 0x000fe400000010ff */
[----:B------:R-:W-:Y:S01]  /*d410*/  F2FP.BF16.F32.PACK_AB R35, R20, R81 ;  /* 0x000000511423723e */ /* 0x000fe200000010ff */
[----:B------:R1:W-:Y:S04]  /*d420*/  STS.128 [R37], R28 ;  /* 0x0000001c25007388 */ /* 0x0003e80000000c00 */
[----:B------:R1:W-:Y:S02]  /*d430*/  STS.128 [R77+0x10400], R32 ;  /* 0x010400204d007388 */ /* 0x0003e40000000c00 */
.L_x_3063:
[----:B------:R-:W-:Y:S05]  /*d440*/  BSYNC B1 ;  /* 0x0000000000017941 */ /* 0x000fea0003800000 */
.L_x_3062:
[----:B------:R-:W-:Y:S04]  /*d450*/  BSSY B1, `(.L_x_3064) ;  /* 0x0000069000017945 */ /* 0x000fe80003800000 */
[----:B------:R-:W-:Y:S05]  /*d460*/  @P2 BRA `(.L_x_3065) ;  /* 0x00000004009c2947 */ /* 0x000fea0003800000 */
[----:B------:R-:W-:Y:S02]  /*d470*/  LEA.HI R20, R58, R207, RZ, 0x1d ;  /* 0x000000cf3a147211 */ /* 0x000fe400078fe8ff */
[----:B-1----:R-:W-:Y:S02]  /*d480*/  SHF.R.U32.HI R28, RZ, 0x3, R198 ;  /* 0x00000003ff1c7819 */ /* 0x002fe400000116c6 */
        /* <DEDUP_REMOVED lines=8> */
[----:B------:R-:W-:Y:S02]  /*d510*/  PRMT R57, R57, 0x5410, R4 ;  /* 0x0000541039397816 */ /* 0x000fe40000000004 */
[----:B------:R-:W-:Y:S02]  /*d520*/  LOP3.LUT R21, R29, 0x7fffe000, RZ, 0xc0, !PT ;  /* 0x7fffe0001d157812 */ /* 0x000fe400078ec0ff */
[----:B------:R-:W0:Y:S01]  /*d530*/  LDS.128 R28, [R229] ;  /* 0x00000000e51c7984 */ /* 0x000e220000000c00 */
[----:B------:R-:W-:Y:S01]  /*d540*/  SHF.R.U64 R37, R6, 0x10, R7 ;  /* 0x0000001006257819 */ /* 0x000fe20000001207 */
[----:B------:R-:W-:Y:S01]  /*d550*/  IMAD.U32 R38, R57, 0x10000, RZ ;  /* 0x0001000039267824 */ /* 0x000fe200078e00ff */
[----:B------:R-:W-:-:S02]  /*d560*/  IADD3 R21, R20, R21, R203 ;  /* 0x0000001514157210 */ /* 0x000fc40007ffe0cb */
[----:B------:R-:W-:Y:S02]  /*d570*/  SHF.R.U32.HI R20, RZ, 0x10, R5 ;  /* 0x00000010ff147819 */ /* 0x000fe40000011605 */
[----:B------:R-:W-:Y:S02]  /*d580*/  LEA R21, R21, R18, 0x1 ;  /* 0x0000001215157211 */ /* 0x000fe400078e08ff */
[----:B------:R-:W-:Y:S02]  /*d590*/  SHF.R.U32.HI R24, RZ, 0x10, R25 ;  /* 0x00000010ff187819 */ /* 0x000fe40000011619 */
[----:B------:R-:W-:Y:S01]  /*d5a0*/  SHF.R.U64 R5, R26, 0x10, R27 ;  /* 0x000000101a057819 */ /* 0x000fe2000000121b */
[----:B------:R-:W1:Y:S01]  /*d5b0*/  LDS.128 R32, [R21+0x10400] ;  /* 0x0104000015207984 */ /* 0x000e620000000c00 */
[----:B------:R-:W-:Y:S02]  /*d5c0*/  PRMT R62, R62, 0x5410, R39 ;  /* 0x000054103e3e7816 */ /* 0x000fe40000000027 */
[----:B------:R-:W-:-:S02]  /*d5d0*/  SHF.R.U32.HI R26, RZ, 0x10, R27 ;  /* 0x00000010ff1a7819 */ /* 0x000fc4000001161b */
[----:B------:R-:W-:Y:S01]  /*d5e0*/  PRMT R64, R64, 0x5410, R37 ;  /* 0x0000541040407816 */ /* 0x000fe20000000025 */
[----:B------:R-:W-:Y:S01]  /*d5f0*/  IMAD.U32 R37, R62, 0x10000, RZ ;  /* 0x000100003e257824 */ /* 0x000fe200078e00ff */
[----:B------:R-:W-:Y:S02]  /*d600*/  SHF.R.U32.HI R6, RZ, 0x10, R7 ;  /* 0x00000010ff067819 */ /* 0x000fe40000011607 */
[----:B------:R-:W-:Y:S02]  /*d610*/  PRMT R61, R61, 0x5410, R26 ;  /* 0x000054103d3d7816 */ /* 0x000fe4000000001a */
[----:B------:R-:W-:Y:S02]  /*d620*/  PRMT R63, R63, 0x5410, R20 ;  /* 0x000054103f3f7816 */ /* 0x000fe40000000014 */
[----:B------:R-:W-:Y:S02]  /*d630*/  PRMT R59, R59, 0x5410, R24 ;  /* 0x000054103b3b7816 */ /* 0x000fe40000000018 */
[----:B------:R-:W-:-:S02]  /*d640*/  PRMT R60, R60, 0x5410, R5 ;  /* 0x000054103c3c7816 */ /* 0x000fc40000000005 */
[----:B------:R-:W-:Y:S02]  /*d650*/  PRMT R65, R65, 0x5410, R6 ;  /* 0x0000541041417816 */ /* 0x000fe40000000006 */
        /* <DEDUP_REMOVED lines=16> */
[----:B------:R-:W-:Y:S01]  /*d760*/  IMAD.U32 R33, R35, 0x10000, RZ ;  /* 0x0001000023217824 */ /* 0x000fe200078e00ff */
[----:B------:R-:W-:Y:S01]  /*d770*/  LOP3.LUT R31, R34, 0xffff0000, RZ, 0xc0, !PT ;  /* 0xffff0000221f7812 */ /* 0x000fe200078ec0ff */
[----:B------:R-:W-:Y:S01]  /*d780*/  FFMA.FTZ R39, R4, R37, -R39 ;  /* 0x0000002504277223 */ /* 0x000fe20000010827 */
[----:B------:R-:W-:-:S02]  /*d790*/  IMAD.U32 R37, R61, 0x10000, RZ ;  /* 0x000100003d257824 */ /* 0x000fc400078e00ff */
[----:B------:R-:W-:Y:S01]  /*d7a0*/  FFMA.FTZ R49, R4, R38, R49 ;  /* 0x0000002604317223 */ /* 0x000fe20000010031 */
[----:B------:R-:W-:Y:S01]  /*d7b0*/  IMAD.U32 R29, R34, 0x10000, RZ ;  /* 0x00010000221d7824 */ /* 0x000fe200078e00ff */
[----:B------:R-:W-:Y:S01]  /*d7c0*/  LOP3.LUT R34, R35, 0xffff0000, RZ, 0xc0, !PT ;  /* 0xffff000023227812 */ /* 0x000fe200078ec0ff */
[----:B------:R-:W-:Y:S02]  /*d7d0*/  IMAD.U32 R35, R59, 0x10000, RZ ;  /* 0x000100003b237824 */ /* 0x000fe400078e00ff */
[----:B------:R-:W-:Y:S01]  /*d7e0*/  FMUL.FTZ R53, R33, R37 ;  /* 0x0000002521357220 */ /* 0x000fe20000410000 */
[----:B------:R-:W-:Y:S01]  /*d7f0*/  IMAD.U32 R25, R63, 0x10000, RZ ;  /* 0x000100003f197824 */ /* 0x000fe200078e00ff */
[----:B------:R-:W-:Y:S01]  /*d800*/  LOP3.LUT R59, R59, 0xffff0000, RZ, 0xc0, !PT ;  /* 0xffff00003b3b7812 */ /* 0x000fe200078ec0ff */
[----:B------:R-:W-:Y:S02]  /*d810*/  IMAD.U32 R4, R65, 0x10000, RZ ;  /* 0x0001000041047824 */ /* 0x000fe400078e00ff */
[C---:B------:R-:W-:Y:S01]  /*d820*/  FMUL.FTZ R51, R27.reuse, R35 ;  /* 0x000000231b337220 */ /* 0x040fe20000410000 */
[----:B------:R-:W-:Y:S01]  /*d830*/  FMUL.FTZ R27, R27, R25 ;  /* 0x000000191b1b7220 */ /* 0x000fe20000410000 */
[----:B------:R-:W-:Y:S01]  /*d840*/  LOP3.LUT R63, R63, 0xffff0000, RZ, 0xc0, !PT ;  /* 0xffff00003f3f7812 */ /* 0x000fe200078ec0ff */
[-C--:B------:R-:W-:Y:S01]  /*d850*/  FMUL.FTZ R38, R33, R4.reuse ;  /* 0x0000000421267220 */ /* 0x080fe20000410000 */
[----:B------:R-:W-:Y:S01]  /*d860*/  FFMA.FTZ R53, R24, R4, -R53 ;  /* 0x0000000418357223 */ /* 0x000fe20000010835 */
[----:B------:R-:W-:Y:S01]  /*d870*/  FMUL.FTZ R4, R26, R57 ;  /* 0x000000391a047220 */ /* 0x000fe20000410000 */
[C---:B------:R-:W-:Y:S01]  /*d880*/  FFMA.FTZ R51, R6.reuse, R25, -R51 ;  /* 0x0000001906337223 */ /* 0x040fe20000010833 */
[----:B------:R-:W-:Y:S01]  /*d890*/  FFMA.FTZ R25, R6, R35, R27 ;  /* 0x0000002306197223 */ /* 0x000fe2000001001b */
[-C--:B------:R-:W-:Y:S01]  /*d8a0*/  FMUL.FTZ R26, R26, R62.reuse ;  /* 0x0000003e1a1a7220 */ /* 0x080fe20000410000 */
[----:B------:R-:W-:Y:S01]  /*d8b0*/  FFMA.FTZ R62, R5, R62, -R4 ;  /* 0x0000003e053e7223 */ /* 0x000fe20000010804 */
[----:B------:R-:W-:-:S02]  /*d8c0*/  IMAD.U32 R6, R60, 0x10000, RZ ;  /* 0x000100003c067824 */ /* 0x000fc400078e00ff */
[----:B------:R-:W-:Y:S01]  /*d8d0*/  FMUL.FTZ R27, R32, R59 ;  /* 0x0000003b201b7220 */ /* 0x000fe20000410000 */
[----:B------:R-:W-:Y:S02]  /*d8e0*/  IMAD.U32 R4, R64, 0x10000, RZ ;  /* 0x0001000040047824 */ /* 0x000fe400078e00ff */
[----:B------:R-:W-:Y:S01]  /*d8f0*/  FMUL.FTZ R32, R32, R63 ;  /* 0x0000003f20207220 */ /* 0x000fe20000410000 */
[----:B------:R-:W-:Y:S01]  /*d900*/  LOP3.LUT R60, R60, 0xffff0000, RZ, 0xc0, !PT ;  /* 0xffff00003c3c7812 */ /* 0x000fe200078ec0ff */
[----:B------:R-:W-:Y:S01]  /*d910*/  FFMA.FTZ R37, R24, R37, R38 ;  /* 0x0000002518257223 */ /* 0x000fe20000010026 */
[----:B------:R-:W-:Y:S01]  /*d920*/  LOP3.LUT R64, R64, 0xffff0000, RZ, 0xc0, !PT ;  /* 0xffff000040407812 */ /* 0x000fe200078ec0ff */
[----:B------:R-:W-:Y:S01]  /*d930*/  FFMA.FTZ R24, R5, R57, R26 ;  /* 0x0000003905187223 */ /* 0x000fe2000001001a */
[----:B------:R-:W-:Y:S01]  /*d940*/  LOP3.LUT R61, R61, 0xffff0000, RZ, 0xc0, !PT ;  /* 0xffff00003d3d7812 */ /* 0x000fe200078ec0ff */
[C---:B------:R-:W-:Y:S01]  /*d950*/  FFMA.FTZ R26, R28.reuse, R63, -R27 ;  /* 0x0000003f1c1a7223 */ /* 0x040fe2000001081b */
[----:B------:R-:W-:Y:S01]  /*d960*/  LOP3.LUT R65, R65, 0xffff0000, RZ, 0xc0, !PT ;  /* 0xffff000041417812 */ /* 0x000fe200078ec0ff */
[----:B------:R-:W-:Y:S01]  /*d970*/  FFMA.FTZ R32, R28, R59, R32 ;  /* 0x0000003b1c207223 */ /* 0x000fe20000010020 */
[C---:B------:R-:W-:Y:S01]  /*d980*/  FMUL.FTZ R38, R29.reuse, R6 ;  /* 0x000000061d267220 */ /* 0x040fe20000410000 */
[----:B------:R-:W-:Y:S01]  /*d990*/  FMUL.FTZ R28, R29, R4 ;  /* 0x000000041d1c7220 */ /* 0x000fe20000410000 */
        /* <DEDUP_REMOVED lines=20> */
.L_x_3065:
[----:B------:R-:W-:Y:S05]  /*dae0*/  BSYNC B1 ;  /* 0x0000000000017941 */ /* 0x000fea0003800000 */
.L_x_3064:
[----:B------:R-:W-:Y:S04]  /*daf0*/  BSSY B1, `(.L_x_3066) ;  /* 0x0000069000017945 */ /* 0x000fe80003800000 */
[----:B------:R-:W-:Y:S05]  /*db00*/  @P1 BRA `(.L_x_3067) ;  /* 0x00000004009c1947 */ /* 0x000fea0003800000 */
        /* <DEDUP_REMOVED lines=14> */
[----:B------:R-:W1:Y:S01]  /*dbf0*/  LDS.128 R4, [R228] ;  /* 0x00000000e4047984 */ /* 0x000e620000000c00 */
[----:B------:R-:W-:Y:S01]  /*dc00*/  PRMT R66, R66, 0x5410, R31 ;  /* 0x0000541042427816 */ /* 0x000fe2000000001f */
[----:B------:R-:W-:Y:S01]  /*dc10*/  IMAD.U32 R37, R73, 0x10000, RZ ;  /* 0x0001000049257824 */ /* 0x000fe200078e00ff */
[----:B------:R-:W-:Y:S01]  /*dc20*/  SHF.R.U32.HI R44, RZ, 0x10, R45 ;  /* 0x00000010ff2c7819 */ /* 0x000fe2000001162d */
[----:B------:R-:W-:Y:S01]  /*dc30*/  IMAD R21, R21, 0x2, R18 ;  /* 0x0000000215157824 */ /* 0x000fe200078e0212 */
[----:B------:R-:W-:Y:S01]  /*dc40*/  SHF.R.U64 R20, R42, 0x10, R43 ;  /* 0x000000102a147819 */ /* 0x000fe2000000122b */
[----:B------:R-:W-:Y:S01]  /*dc50*/  IMAD.U32 R35, R66, 0x10000, RZ ;  /* 0x0001000042237824 */ /* 0x000fe200078e00ff */
[----:B------:R-:W-:Y:S02]  /*dc60*/  PRMT R74, R74, 0x5410, R41 ;  /* 0x000054104a4a7816 */ /* 0x000fe40000000029 */
[----:B------:R-:W2:Y:S01]  /*dc70*/  LDS.128 R24, [R21+0x10400] ;  /* 0x0104000015187984 */ /* 0x000ea20000000c00 */
[----:B------:R-:W-:-:S02]  /*dc80*/  SHF.R.U32.HI R43, RZ, 0x10, R43 ;  /* 0x00000010ff2b7819 */ /* 0x000fc4000001162b */
[--C-:B0-----:R-:W-:Y:S01]  /*dc90*/  SHF.R.U64 R29, R46, 0x10, R47.reuse ;  /* 0x000000102e1d7819 */ /* 0x101fe2000000122f */
[----:B------:R-:W-:Y:S01]  /*dca0*/  IMAD.U32 R39, R74, 0x10000, RZ ;  /* 0x000100004a277824 */ /* 0x000fe200078e00ff */
[----:B------:R-:W-:Y:S02]  /*dcb0*/  PRMT R67, R67, 0x5410, R44 ;  /* 0x0000541043437816 */ /* 0x000fe4000000002c */
[----:B------:R-:W-:Y:S02]  /*dcc0*/  PRMT R75, R75, 0x5410, R20 ;  /* 0x000054104b4b7816 */ /* 0x000fe40000000014 */
[----:B------:R-:W-:Y:S02]  /*dcd0*/  SHF.R.U32.HI R46, RZ, 0x10, R47 ;  /* 0x00000010ff2e7819 */ /* 0x000fe4000001162f */
[----:B------:R-:W-:Y:S02]  /*dce0*/  PRMT R76, R76, 0x5410, R43 ;  /* 0x000054104c4c7816 */ /* 0x000fe4000000002b */
[----:B------:R-:W-:-:S02]  /*dcf0*/  PRMT R55, R55, 0x5410, R46 ;  /* 0x0000541037377816 */ /* 0x000fc4000000002e */
[----:B------:R-:W-:Y:S02]  /*dd00*/  LOP3.LUT R73, R73, 0xffff0000, RZ, 0xc0, !PT ;  /* 0xffff000049497812 */ /* 0x000fe400078ec0ff */
[----:B------:R-:W-:Y:S02]  /*dd10*/  LOP3.LUT R74, R74, 0xffff0000, RZ, 0xc0, !PT ;  /* 0xffff00004a4a7812 */ /* 0x000fe400078ec0ff */
[----:B------:R-:W-:Y:S01]  /*dd20*/  PRMT R54, R54, 0x5410, R29 ;  /* 0x0000541036367816 */ /* 0x000fe2000000001d */
        /* <DEDUP_REMOVED lines=8> */
[C---:B--2---:R-:W-:Y:S01]  /*ddb0*/  IMAD.U32 R31, R24.reuse, 0x10000, RZ ;  /* 0x00010000181f7824 */ /* 0x044fe200078e00ff */
        /* <DEDUP_REMOVED lines=8> */
[----:B------:R-:W-:Y:S02]  /*de40*/  IMAD.U32 R34, R27, 0x10000, RZ ;  /* 0x000100001b227824 */ /* 0x000fe400078e00ff */
[----:B------:R-:W-:Y:S01]  /*de50*/  FFMA.FTZ R43, R20, R37, R43 ;  /* 0x00000025142b7223 */ /* 0x000fe2000001002b */
[----:B------:R-:W-:Y:S02]  /*de60*/  IMAD.U32 R41, R76, 0x10000, RZ ;  /* 0x000100004c297824 */ /* 0x000fe400078e00ff */
[-C--:B------:R-:W-:Y:S01]  /*de70*/  FMUL.FTZ R37, R32, R31.reuse ;  /* 0x0000001f20257220 */ /* 0x080fe20000410000 */
[----:B------:R-:W-:Y:S01]  /*de80*/  FFMA.FTZ R45, R28, R31, -R45 ;  /* 0x0000001f1c2d7223 */ /* 0x000fe2000001082d */
[----:B------:R-:W-:Y:S02]  /*de90*/  IMAD.U32 R35, R55, 0x10000, RZ ;  /* 0x0001000037237824 */ /* 0x000fe400078e00ff */
[----:B------:R-:W-:Y:S01]  /*dea0*/  FMUL.FTZ R31, R34, R41 ;  /* 0x00000029221f7220 */ /* 0x000fe20000410000 */
[----:B------:R-:W-:Y:S01]  /*deb0*/  FFMA.FTZ R39, R28, R39, R37 ;  /* 0x000000271c277223 */ /* 0x000fe20000010025 */
[----:B------:R-:W-:Y:S01]  /*dec0*/  LOP3.LUT R20, R67, 0xffff0000, RZ, 0xc0, !PT ;  /* 0xffff000043147812 */ /* 0x000fe200078ec0ff */
[-C--:B------:R-:W-:Y:S01]  /*ded0*/  FMUL.FTZ R34, R34, R35.reuse ;  /* 0x0000002322227220 */ /* 0x080fe20000410000 */
[----:B------:R-:W-:Y:S01]  /*dee0*/  FFMA.FTZ R40, R30, R35, -R31 ;  /* 0x000000231e287223 */ /* 0x000fe2000001081f */
[----:B------:R-:W-:Y:S01]  /*def0*/  LOP3.LUT R31, R66, 0xffff0000, RZ, 0xc0, !PT ;  /* 0xffff0000421f7812 */ /* 0x000fe200078ec0ff */
[----:B------:R-:W-:Y:S01]  /*df00*/  FMUL.FTZ R35, R24, R73 ;  /* 0x0000004918237220 */ /* 0x000fe20000410000 */
[----:B------:R-:W-:-:S02]  /*df10*/  IMAD.U32 R33, R26, 0x10000, RZ ;  /* 0x000100001a217824 */ /* 0x000fc400078e00ff */
[----:B------:R-:W-:Y:S01]  /*df20*/  FFMA.FTZ R41, R30, R41, R34 ;  /* 0x000000291e297223 */ /* 0x000fe20000010022 */
[----:B------:R-:W-:Y:S02]  /*df30*/  IMAD.U32 R28, R75, 0x10000, RZ ;  /* 0x000100004b1c7824 */ /* 0x000fe400078e00ff */
[-C--:B------:R-:W-:Y:S01]  /*df40*/  FMUL.FTZ R37, R24, R31.reuse ;  /* 0x0000001f18257220 */ /* 0x080fe20000410000 */
[----:B------:R-:W-:Y:S01]  /*df50*/  FFMA.FTZ R35, R4, R31, -R35 ;  /* 0x0000001f04237223 */ /* 0x000fe20000010823 */
[C---:B------:R-:W-:Y:S01]  /*df60*/  FMUL.FTZ R32, R25.reuse, R74 ;  /* 0x0000004a19207220 */ /* 0x040fe20000410000 */
[----:B------:R-:W-:Y:S02]  /*df70*/  IMAD.U32 R24, R54, 0x10000, RZ ;  /* 0x0001000036187824 */ /* 0x000fe400078e00ff */
[----:B------:R-:W-:Y:S01]  /*df80*/  FFMA.FTZ R30, R4, R73, R37 ;  /* 0x00000049041e7223 */ /* 0x000fe20000010025 */
[----:B------:R-:W-:Y:S01]  /*df90*/  FMUL.FTZ R25, R25, R20 ;  /* 0x0000001419197220 */ /* 0x000fe20000410000 */
[----:B------:R-:W-:Y:S01]  /*dfa0*/  FMUL.FTZ R4, R33, R28 ;  /* 0x0000001c21047220 */ /* 0x000fe20000410000 */
[C---:B------:R-:W-:Y:S01]  /*dfb0*/  FFMA.FTZ R32, R5.reuse, R20, -R32 ;  /* 0x0000001405207223 */ /* 0x040fe20000010820 */
[----:B------:R-:W-:Y:S01]  /*dfc0*/  LOP3.LUT R26, R26, 0xffff0000, RZ, 0xc0, !PT ;  /* 0xffff00001a1a7812 */ /* 0x000fe200078ec0ff */
[----:B------:R-:W-:Y:S01]  /*dfd0*/  FFMA.FTZ R74, R5, R74, R25 ;  /* 0x0000004a054a7223 */ /* 0x000fe20000010019 */
[----:B------:R-:W-:Y:S01]  /*dfe0*/  LOP3.LUT R27, R27, 0xffff0000, RZ, 0xc0, !PT ;  /* 0xffff00001b1b7812 */ /* 0x000fe200078ec0ff */
[-C--:B------:R-:W-:Y:S01]  /*dff0*/  FFMA.FTZ R20, R29, R24.reuse, -R4 ;  /* 0x000000181d147223 */ /* 0x080fe20000010804 */
[----:B------:R-:W-:Y:S01]  /*e000*/  LOP3.LUT R75, R75, 0xffff0000, RZ, 0xc0, !PT ;  /* 0xffff00004b4b7812 */ /* 0x000fe200078ec0ff */
[----:B------:R-:W-:Y:S01]  /*e010*/  FMUL.FTZ R34, R33, R24 ;  /* 0x0000001821227220 */ /* 0x000fe20000410000 */
[----:B------:R-:W-:-:S02]  /*e020*/  LOP3.LUT R76, R76, 0xffff0000, RZ, 0xc0, !PT ;  /* 0xffff00004c4c7812 */ /* 0x000fc400078ec0ff */
[----:B------:R-:W-:Y:S01]  /*e030*/  LOP3.LUT R5, R54, 0xffff0000, RZ, 0xc0, !PT ;  /* 0xffff000036057812 */ /* 0x000fe200078ec0ff */
[C---:B------:R-:W-:Y:S01]  /*e040*/  FMUL.FTZ R25, R26.reuse, R75 ;  /* 0x0000004b1a197220 */ /* 0x040fe20000410000 */
[----:B------:R-:W-:Y:S01]  /*e050*/  LOP3.LUT R4, R55, 0xffff0000, RZ, 0xc0, !PT ;  /* 0xffff000037047812 */ /* 0x000fe200078ec0ff */
[----:B------:R-:W-:Y:S01]  /*e060*/  FMUL.FTZ R24, R27, R76 ;  /* 0x0000004c1b187220 */ /* 0x000fe20000410000 */
[----:B------:R-:W-:Y:S01]  /*e070*/  FFMA.FTZ R34, R29, R28, R34 ;  /* 0x0000001c1d227223 */ /* 0x000fe20000010022 */
[-C--:B------:R-:W-:Y:S02]  /*e080*/  FMUL.FTZ R26, R26, R5.reuse ;  /* 0x000000051a1a7220 */ /* 0x080fe40000410000 */
[-C--:B------:R-:W-:Y:S01]  /*e090*/  FMUL.FTZ R31, R27, R4.reuse ;  /* 0x000000041b1f7220 */ /* 0x080fe20000410000 */
[C---:B------:R-:W-:Y:S01]  /*e0a0*/  FFMA.FTZ R27, R6.reuse, R5, -R25 ;  /* 0x00000005061b7223 */ /* 0x040fe20000010819 */
[C---:B------:R-:W-:Y:S01]  /*e0b0*/  FFMA.FTZ R29, R7.reuse, R4, -R24 ;  /* 0x00000004071d7223 */ /* 0x040fe20000010818 */
        /* <DEDUP_REMOVED lines=12> */
.L_x_3067:
[----:B------:R-:W-:Y:S05]  /*e180*/  BSYNC B1 ;  /* 0x0000000000017941 */ /* 0x000fea0003800000 */
.L_x_3066:
[----:B------:R-:W-:Y:S01]  /*e190*/  PRMT R20, R3, 0x5410, R0 ;  /* 0x0000541003147816 */ /* 0x000fe20000000000 */
[----:B------:R-:W-:Y:S06]  /*e1a0*/  @P0 BRA `(.L_x_3051) ;  /* 0x00000004009c0947 */ /* 0x000fec0003800000 */
[----:B------:R-:W-:Y:S02]  /*e1b0*/  LEA.HI R58, R58, R207, RZ, 0x1d ;  /* 0x000000cf3a3a7211 */ /* 0x000fe400078fe8ff */
[----:B--23--:R-:W-:Y:S02]  /*e1c0*/  SHF.R.U32.HI R4, RZ, 0x3, R196 ;  /* 0x00000003ff047819 */ /* 0x00cfe400000116c4 */
[----:B------:R-:W-:Y:S02]  /*e1d0*/  SHF.R.S32.HI R5, RZ, 0x1f, R58 ;  /* 0x0000001fff057819 */ /* 0x000fe4000001143a */
[----:B------:R-:W-:Y:S02]  /*e1e0*/  SHF.L.U32 R3, R58, 0x3, RZ ;  /* 0x000000033a037819 */ /* 0x000fe400000006ff */
[----:B------:R-:W-:Y:S02]  /*e1f0*/  LEA.HI R5, R5, R58, RZ, 0x3 ;  /* 0x0000003a05057211 */ /* 0x000fe400078f18ff */
[----:B------:R-:W-:-:S02]  /*e200*/  LOP3.LUT R0, R196, 0x38, R3, 0xf8, !PT ;  /* 0x00000038c4007812 */ /* 0x000fc400078ef803 */
[--C-:B------:R-:W-:Y:S01]  /*e210*/  SHF.R.U64 R12, R12, 0x10, R13.reuse ;  /* 0x000000100c0c7819 */ /* 0x100fe2000000120d */
[----:B------:R-:W-:Y:S01]  /*e220*/  IMAD.SHL.U32 R5, R5, 0x400, RZ ;  /* 0x0000040005057824 */ /* 0x000fe200078e00ff */
[----:B------:R-:W-:Y:S02]  /*e230*/  LOP3.LUT R0, R0, R4, RZ, 0x3c, !PT ;  /* 0x0000000400007212 */ /* 0x000fe400078e3cff */
[----:B------:R-:W-:Y:S02]  /*e240*/  SHF.R.U32.HI R21, RZ, 0x10, R13 ;  /* 0x00000010ff157819 */ /* 0x000fe4000001160d */
[----:B------:R-:W-:Y:S02]  /*e250*/  LOP3.LUT R3, R5, 0x7fffe000, RZ, 0xc0, !PT ;  /* 0x7fffe00005037812 */ /* 0x000fe400078ec0ff */
[----:B------:R-:W2:Y:S01]  /*e260*/  LDS.128 R4, [R227] ;  /* 0x00000000e3047984 */ /* 0x000ea20000000c00 */
[----:B------:R-:W-:Y:S02]  /*e270*/  SHF.R.U64 R13, R8, 0x10, R9 ;  /* 0x00000010080d7819 */ /* 0x000fe40000001209 */
[----:B------:R-:W-:-:S02]  /*e280*/  IADD3 R3, R0, R3, R201 ;  /* 0x0000000300037210 */ /* 0x000fc40007ffe0c9 */
[--C-:B------:R-:W-:Y:S02]  /*e290*/  SHF.R.U64 R0, R10, 0x10, R11.reuse ;  /* 0x000000100a007819 */ /* 0x100fe4000000120b */
[----:B------:R-:W-:Y:S01]  /*e2a0*/  SHF.R.U32.HI R11, RZ, 0x10, R11 ;  /* 0x00000010ff0b7819 */ /* 0x000fe2000001160b */
[----:B------:R-:W-:Y:S01]  /*e2b0*/  IMAD R3, R3, 0x2, R18 ;  /* 0x0000000203037824 */ /* 0x000fe200078e0212 */
[----:B------:R-:W-:Y:S02]  /*e2c0*/  SHF.R.U32.HI R9, RZ, 0x10, R9 ;  /* 0x00000010ff097819 */ /* 0x000fe40000011609 */
[----:B------:R-:W-:Y:S02]  /*e2d0*/  PRMT R56, R56, 0x5410, R13 ;  /* 0x0000541038387816 */ /* 0x000fe4000000000d */
[----:B------:R-:W3:Y:S01]  /*e2e0*/  LDS.128 R24, [R3+0x10400] ;  /* 0x0104000003187984 */ /* 0x000ee20000000c00 */
[----:B------:R-:W-:Y:S02]  /*e2f0*/  PRMT R71, R71, 0x5410, R12 ;  /* 0x0000541047477816 */ /* 0x000fe4000000000c */
[----:B------:R-:W-:-:S02]  /*e300*/  PRMT R70, R70, 0x5410, R11 ;  /* 0x0000541046467816 */ /* 0x000fc4000000000b */
[--C-:B-1----:R-:W-:Y:S02]  /*e310*/  SHF.R.U64 R28, R14, 0x10, R15.reuse ;  /* 0x000000100e1c7819 */ /* 0x102fe4000000120f */
[----:B0-----:R-:W-:Y:S02]  /*e320*/  SHF.R.U32.HI R29, RZ, 0x10, R15 ;  /* 0x00000010ff1d7819 */ /* 0x001fe4000001160f */
[----:B------:R-:W-:Y:S02]  /*e330*/  PRMT R68, R68, 0x5410, R9 ;  /* 0x0000541044447816 */ /* 0x000fe40000000009 */
[----:B------:R-:W-:Y:S01]  /*e340*/  PRMT R72, R72, 0x5410, R21 ;  /* 0x0000541048487816 */ /* 0x000fe20000000015 */
[----:B------:R-:W-:Y:S01]  /*e350*/  IMAD.U32 R21, R71, 0x10000, RZ ;  /* 0x0001000047157824 */ /* 0x000fe200078e00ff */
[C---:B------:R-:W-:Y:S02]  /*e360*/  PRMT R28, R20.reuse, 0x5432, R28 ;  /* 0x00005432141c7816 */ /* 0x040fe4000000001c */
[----:B------:R-:W-:-:S02]  /*e370*/  PRMT R29, R20, 0x5410, R29 ;  /* 0x00005410141d7816 */ /* 0x000fc4000000001d */
[----:B------:R-:W-:Y:S02]  /*e380*/  PRMT R69, R69, 0x5410, R0 ;  /* 0x0000541045457816 */ /* 0x000fe40000000000 */
[----:B------:R-:W-:Y:S01]  /*e390*/  LOP3.LUT R71, R71, 0xffff0000, RZ, 0xc0, !PT ;  /* 0xffff000047477812 */ /* 0x000fe200078ec0ff */
[C---:B--2---:R-:W-:Y:S01]  /*e3a0*/  IMAD.U32 R0, R4.reuse, 0x10000, RZ ;  /* 0x0001000004007824 */ /* 0x044fe200078e00ff */
[----:B------:R-:W-:Y:S01]  /*e3b0*/  LOP3.LUT R4, R4, 0xffff0000, RZ, 0xc0, !PT ;  /* 0xffff000004047812 */ /* 0x000fe200078ec0ff */
[C---:B------:R-:W-:Y:S01]  /*e3c0*/  IMAD.U32 R8, R5.reuse, 0x10000, RZ ;  /* 0x0001000005087824 */ /* 0x040fe200078e00ff */
[----:B------:R-:W-:Y:S01]  /*e3d0*/  LOP3.LUT R5, R5, 0xffff0000, RZ, 0xc0, !PT ;  /* 0xffff000005057812 */ /* 0x000fe200078ec0ff */
[C---:B------:R-:W-:Y:S01]  /*e3e0*/  IMAD.U32 R10, R7.reuse, 0x10000, RZ ;  /* 0x00010000070a7824 */ /* 0x040fe200078e00ff */
[----:B------:R-:W-:Y:S01]  /*e3f0*/  LOP3.LUT R7, R7, 0xffff0000, RZ, 0xc0, !PT ;  /* 0xffff000007077812 */ /* 0x000fe200078ec0ff */
[C---:B------:R-:W-:Y:S01]  /*e400*/  IMAD.U32 R9, R6.reuse, 0x10000, RZ ;  /* 0x0001000006097824 */ /* 0x040fe200078e00ff */
[----:B------:R-:W-:Y:S01]  /*e410*/  LOP3.LUT R6, R6, 0xffff0000, RZ, 0xc0, !PT ;  /* 0xffff000006067812 */ /* 0x000fe200078ec0ff */
[C---:B---3--:R-:W-:Y:S01]  /*e420*/  IMAD.U32 R11, R24.reuse, 0x10000, RZ ;  /* 0x00010000180b7824 */ /* 0x048fe200078e00ff */
        /* <DEDUP_REMOVED lines=8> */
[C---:B------:R-:W-:Y:S01]  /*e4b0*/  FMUL.FTZ R31, R11.reuse, R25 ;  /* 0x000000190b1f7220 */ /* 0x040fe20000410000 */
[----:B------:R-:W-:Y:S02]  /*e4c0*/  IMAD.U32 R27, R68, 0x10000, RZ ;  /* 0x00010000441b7824 */ /* 0x000fe400078e00ff */
[-C--:B------:R-:W-:Y:S01]  /*e4d0*/  FMUL.FTZ R33, R11, R21.reuse ;  /* 0x000000150b217220 */ /* 0x080fe20000410000 */
[----:B------:R-:W-:Y:S02]  /*e4e0*/  IMAD.U32 R11, R72, 0x10000, RZ ;  /* 0x00010000480b7824 */ /* 0x000fe400078e00ff */
[----:B------:R-:W-:Y:S01]  /*e4f0*/  FFMA.FTZ R30, R0, R21, -R31 ;  /* 0x00000015001e7223 */ /* 0x000fe2000001081f */
[----:B------:R-:W-:Y:S01]  /*e500*/  FMUL.FTZ R35, R13, R27 ;  /* 0x0000001b0d237220 */ /* 0x000fe20000410000 */
[----:B------:R-:W-:Y:S02]  /*e510*/  IMAD.U32 R31, R70, 0x10000, RZ ;  /* 0x00010000461f7824 */ /* 0x000fe400078e00ff */
[----:B------:R-:W-:Y:S01]  /*e520*/  FFMA.FTZ R33, R0, R25, R33 ;  /* 0x0000001900217223 */ /* 0x000fe20000010021 */
[----:B------:R-:W-:-:S02]  /*e530*/  IMAD.U32 R21, R29, 0x10000, RZ ;  /* 0x000100001d157824 */ /* 0x000fc400078e00ff */
[-C--:B------:R-:W-:Y:S01]  /*e540*/  FMUL.FTZ R13, R13, R11.reuse ;  /* 0x0000000b0d0d7220 */ /* 0x080fe20000410000 */
[----:B------:R-:W-:Y:S01]  /*e550*/  FFMA.FTZ R35, R8, R11, -R35 ;  /* 0x0000000b08237223 */ /* 0x000fe20000010823 */
[----:B------:R-:W-:Y:S01]  /*e560*/  FMUL.FTZ R25, R20, R31 ;  /* 0x0000001f14197220 */ /* 0x000fe20000410000 */
[----:B------:R-:W-:Y:S01]  /*e570*/  LOP3.LUT R11, R56, 0xffff0000, RZ, 0xc0, !PT ;  /* 0xffff0000380b7812 */ /* 0x000fe200078ec0ff */
[----:B------:R-:W-:Y:S01]  /*e580*/  FMUL.FTZ R0, R20, R21 ;  /* 0x0000001514007220 */ /* 0x000fe20000410000 */
[----:B------:R-:W-:Y:S01]  /*e590*/  FFMA.FTZ R27, R8, R27, R13 ;  /* 0x0000001b081b7223 */ /* 0x000fe2000001000d */
[----:B------:R-:W-:Y:S01]  /*e5a0*/  FFMA.FTZ R20, R10, R21, -R25 ;  /* 0x000000150a147223 */ /* 0x000fe20000010819 */
[C---:B------:R-:W-:Y:S01]  /*e5b0*/  FMUL.FTZ R21, R12.reuse, R71 ;  /* 0x000000470c157220 */ /* 0x040fe20000410000 */
[----:B------:R-:W-:Y:S01]  /*e5c0*/  FMUL.FTZ R13, R12, R11 ;  /* 0x0000000b0c0d7220 */ /* 0x000fe20000410000 */
[----:B------:R-:W-:Y:S01]  /*e5d0*/  FFMA.FTZ R31, R10, R31, R0 ;  /* 0x0000001f0a1f7223 */ /* 0x000fe20000010000 */
[----:B------:R-:W-:Y:S01]  /*e5e0*/  LOP3.LUT R72, R72, 0xffff0000, RZ, 0xc0, !PT ;  /* 0xffff000048487812 */ /* 0x000fe200078ec0ff */
[----:B------:R-:W-:Y:S01]  /*e5f0*/  IMAD.U32 R8, R69, 0x10000, RZ ;  /* 0x0001000045087824 */ /* 0x000fe200078e00ff */
[----:B------:R-:W-:Y:S01]  /*e600*/  LOP3.LUT R68, R68, 0xffff0000, RZ, 0xc0, !PT ;  /* 0xffff000044447812 */ /* 0x000fe200078ec0ff */
[----:B------:R-:W-:-:S02]  /*e610*/  IMAD.U32 R0, R28, 0x10000, RZ ;  /* 0x000100001c007824 */ /* 0x000fc400078e00ff */
[C---:B------:R-:W-:Y:S01]  /*e620*/  FFMA.FTZ R13, R4.reuse, R71, -R13 ;  /* 0x00000047040d7223 */ /* 0x040fe2000001080d */
[----:B------:R-:W-:Y:S01]  /*e630*/  FFMA.FTZ R10, R4, R11, R21 ;  /* 0x0000000b040a7223 */ /* 0x000fe20000010015 */
[----:B------:R-:W-:Y:S01]  /*e640*/  FMUL.FTZ R4, R14, R8 ;  /* 0x000000080e047220 */ /* 0x000fe20000410000 */
[C---:B------:R-:W-:Y:S01]  /*e650*/  FMUL.FTZ R12, R24.reuse, R68 ;  /* 0x00000044180c7220 */ /* 0x040fe20000410000 */
[----:B------:R-:W-:Y:S01]  /*e660*/  FMUL.FTZ R25, R24, R72 ;  /* 0x0000004818197220 */ /* 0x000fe20000410000 */
[----:B------:R-:W-:Y:S01]  /*e670*/  FMUL.FTZ R14, R14, R0 ;  /* 0x000000000e0e7220 */ /* 0x000fe20000410000 */
[----:B------:R-:W-:Y:S01]  /*e680*/  LOP3.LUT R69, R69, 0xffff0000, RZ, 0xc0, !PT ;  /* 0xffff000045457812 */ /* 0x000fe200078ec0ff */
[C---:B------:R-:W-:Y:S01]  /*e690*/  FFMA.FTZ R12, R5.reuse, R72, -R12 ;  /* 0x00000048050c7223 */ /* 0x040fe2000001080c */
[----:B------:R-:W-:Y:S01]  /*e6a0*/  LOP3.LUT R70, R70, 0xffff0000, RZ, 0xc0, !PT ;  /* 0xffff000046467812 */ /* 0x000fe200078ec0ff */
[----:B------:R-:W-:Y:S01]  /*e6b0*/  FFMA.FTZ R68, R5, R68, R25 ;  /* 0x0000004405447223 */ /* 0x000fe20000010019 */
[----:B------:R-:W-:Y:S01]  /*e6c0*/  LOP3.LUT R28, R28, 0xffff0000, RZ, 0xc0, !PT ;  /* 0xffff00001c1c7812 */ /* 0x000fe200078ec0ff */
[----:B------:R-:W-:Y:S01]  /*e6d0*/  FFMA.FTZ R14, R9, R8, R14 ;  /* 0x00000008090e7223 */ /* 0x000fe2000001000e */
[----:B------:R-:W-:Y:S01]  /*e6e0*/  LOP3.LUT R29, R29, 0xffff0000, RZ, 0xc0, !PT ;  /* 0xffff00001d1d7812 */ /* 0x000fe200078ec0ff */
[----:B------:R-:W-:Y:S01]  /*e6f0*/  FFMA.FTZ R0, R9, R0, -R4 ;  /* 0x0000000009007223 */ /* 0x000fe20000010804 */
        /* <DEDUP_REMOVED lines=18> */
.L_x_3051:
[----:B------:R-:W-:Y:S05]  /*e820*/  BSYNC B0 ;  /* 0x0000000000007941 */ /* 0x000fea0003800000 */
.L_x_3023:
        /* <DEDUP_REMOVED lines=8> */
.L_x_3021:
[----:B------:R-:W-:-:S05]  /*e8b0*/  IMAD.U32 R0, RZ, RZ, UR41 ;  /* 0x00000029ff007e24 */ /* 0x000fca000f8e00ff */
[----:B------:R-:W-:-:S13]  /*e8c0*/  ISETP.NE.AND P0, PT, R0, 0x3, PT ;  /* 0x000000030000780c */ /* 0x000fda0003f05270 */
[----:B------:R-:W-:Y:S05]  /*e8d0*/  @!P0 BRA `(.L_x_3068) ;  /* 0x0000000000048947 */ /* 0x000fea0003800000 */
[----:B------:R-:W-:Y:S01]  /*e8e0*/  BPT.TRAP 0x1 ;  /* 0x000000040000795c */ /* 0x000fe20000300000 */
.L_x_3068:
[----:B------:R-:W-:Y:S01]  /*e8f0*/  IMAD R0, R186, 0x8, R18 ;  /* 0x00000008ba007824 */ /* 0x000fe200078e0212 */
[----:B0--34-:R-:W-:-:S04]  /*e900*/  SHF.L.U32 R3, R189, 0x1f, RZ ;  /* 0x0000001fbd037819 */ /* 0x019fc800000006ff */
[----:B------:R0:W3:Y:S01]  /*e910*/  SYNCS.PHASECHK.TRANS64.TRYWAIT P1, [R0+URZ+0x28830], R3 ;  /* 0x02883003000075a7 */ /* 0x0000e2000802017f */
[----:B------:R-:W-:Y:S05]  /*e920*/  @!P0 BRA `(.L_x_3069) ;  /* 0x0000000000048947 */ /* 0x000fea0003800000 */
[----:B------:R-:W-:Y:S01]  /*e930*/  BPT.TRAP 0x1 ;  /* 0x000000040000795c */ /* 0x000fe20000300000 */
.L_x_3069:
[----:B---3--:R-:W-:Y:S05]  /*e940*/  @P1 BRA `(.L_x_3070) ;  /* 0x0000000000081947 */ /* 0x008fea0003800000 */
[----:B------:R-:W3:Y:S02]  /*e950*/  SYNCS.PHASECHK.TRANS64.TRYWAIT P1, [R0+URZ+0x28830], R3 ;  /* 0x02883003000075a7 */ /* 0x000ee4000802017f */
[----:B---3--:R-:W-:Y:S05]  /*e960*/  @!P1 BRA `(.L_x_3071) ;  /* 0x0000014800489947 */ /* 0x008fea0003800000 */
.L_x_3070:
[----:B------:R-:W-:Y:S05]  /*e970*/  WARPSYNC.ALL ;  /* 0x0000000000007948 */ /* 0x000fea0003800000 */
[----:B0--3--:R-:W-:Y:S01]  /*e980*/  VIADD R3, R18, 0x18400 ;  /* 0x0001840012037836 */ /* 0x009fe20000000000 */
[----:B------:R-:W-:Y:S01]  /*e990*/  R2UR UR4, R36 ;  /* 0x00000000240472ca */ /* 0x000fe200000e0000 */
[----:B-12---:R-:W-:Y:S01]  /*e9a0*/  IMAD.MOV.U32 R7, RZ, RZ, 0x40000040 ;  /* 0x40000040ff077424 */ /* 0x006fe200078e00ff */
        /* <DEDUP_REMOVED lines=30> */
[----:B------:R-:W-:Y:S01]  /*eb90*/  IMAD.MOV.U32 R9, RZ, RZ, 0x40000040 ;  /* 0x40000040ff097424 */ /* 0x000fe200078e00ff */
[----:B------:R-:W-:Y:S01]  /*eba0*/  R2UR UR14, R8 ;  /* 0x00000000080e72ca */ /* 0x000fe200000e0000 */
[----:B------:R-:W-:Y:S01]  /*ebb0*/  VIADD R8, R6, 0x6 ;  /* 0x0000000606087836 */ /* 0x000fe20000000000 */
[----:B------:R-:W-:Y:S01]  /*ebc0*/  HGMMA.64x128x16.F32.BF16 R24, gdesc[UR4], RZ, !UPT, gsb0 ;  /* 0x01e00000041879f0 */ /* 0x000fe2000c0018ff */
[----:B------:R-:W-:Y:S01]  /*ebd0*/  UIADD3 UR24, UR4, 0x402, URZ ;  /* 0x0000040204187890 */ /* 0x000fe2000fffe03f */
[----:B------:R-:W-:Y:S01]  /*ebe0*/  R2UR UR27, R9 ;  /* 0x00000000091b72ca */ /* 0x000fe200000e0000 */
[----:B------:R-:W-:Y:S01]  /*ebf0*/  UMOV UR25, 0x40000040 ;  /* 0x4000004000197882 */ /* 0x000fe20000000000 */
[----:B------:R-:W-:Y:S01]  /*ec00*/  R2UR UR18, R8 ;  /* 0x00000000081272ca */ /* 0x000fe200000e0000 */
[----:B------:R-:W-:Y:S01]  /*ec10*/  VIADD R8, R6, 0x400 ;  /* 0x0000040006087836 */ /* 0x000fe20000000000 */
[----:B------:R-:W-:Y:S01]  /*ec20*/  UIADD3 UR28, UR4, 0x404, URZ ;  /* 0x00000404041c7890 */ /* 0x000fe2000fffe03f */
        /* <DEDUP_REMOVED lines=8> */
[C---:B------:R-:W-:Y:S01]  /*ecb0*/  VIADD R8, R6.reuse, 0x404 ;  /* 0x0000040406087836 */ /* 0x040fe20000000000 */
[----:B------:R-:W-:-:S04]  /*ecc0*/  IADD3 R6, R6, 0x406, RZ ;  /* 0x0000040606067810 */ /* 0x000fc80007ffe0ff */
        /* <DEDUP_REMOVED lines=26> */
.L_x_3072:
[----:B------:R-:W0:Y:S01]  /*ee70*/  LDC R3, c[0x0][0x448] ;  /* 0x00011200ff037b82 */ /* 0x000e220000000800 */
[----:B------:R-:W-:Y:S01]  /*ee80*/  ULDC UR46, c[0x0][0x988] ;  /* 0x00026200002e7ab9 */ /* 0x000fe20000000800 */
[----:B------:R-:W-:Y:S01]  /*ee90*/  VIADD R0, R0, 0x28840 ;  /* 0x0002884000007836 */ /* 0x000fe20000000000 */
[----:B------:R-:W-:Y:S01]  /*eea0*/  ULDC UR44, c[0x0][0x988] ;  /* 0x00026200002c7ab9 */ /* 0x000fe20000000800 */
[----:B------:R-:W-:Y:S01]  /*eeb0*/  ULDC UR45, c[0x0][0x988] ;  /* 0x00026200002d7ab9 */ /* 0x000fe20000000800 */
        /* <DEDUP_REMOVED lines=19> */
[----:B0-----:R-:W-:Y:S01]  /*eff0*/  ISETP.NE.AND P1, PT, R3, 0x1, PT ;  /* 0x000000010300780c */ /* 0x001fe20003f25270 */
[----:B------:R-:W-:Y:S01]  /*f000*/  IMAD.IADD R3, R206, 0x1, R192 ;  /* 0x00000001ce037824 */ /* 0x000fe200078e02c0 */
[----:B------:R-:W-:Y:S02]  /*f010*/  CS2R R112, SRZ ;  /* 0x0000000000707805 */ /* 0x000fe4000001ff00 */
[----:B------:R-:W-:-:S02]  /*f020*/  CS2R R110, SRZ ;  /* 0x00000000006e7805 */ /* 0x000fc4000001ff00 */
[----:B------:R-:W-:-:S07]  /*f030*/  CS2R R108, SRZ ;  /* 0x00000000006c7805 */ /* 0x000fce000001ff00 */
[----:B------:R-:W0:Y:S08]  /*f040*/  @P1 LDC R6, c[0x0][0x44c] ;  /* 0x00011300ff061b82 */ /* 0x000e300000000800 */
[----:B------:R-:W1:Y:S01]  /*f050*/  @P1 LDC R8, c[0x0][0x450] ;  /* 0x00011400ff081b82 */ /* 0x000e620000000800 */
[----:B0-----:R-:W-:-:S04]  /*f060*/  @P1 IMAD.HI.U32 R5, R3, R6, RZ ;  /* 0x0000000603051227 */ /* 0x001fc800078e00ff */
[----:B------:R-:W-:Y:S02]  /*f070*/  IMAD.MOV.U32 R6, RZ, RZ, R3 ;  /* 0x000000ffff067224 */ /* 0x000fe400078e0003 */
[----:B------:R-:W-:Y:S01]  /*f080*/  IMAD.MOV.U32 R3, RZ, RZ, -0x80 ;  /* 0xffffff80ff037424 */ /* 0x000fe200078e00ff */
[----:B-1----:R-:W-:-:S03]  /*f090*/  @P1 SHF.R.U32.HI R6, RZ, R8, R5 ;  /* 0x00000008ff061219 */ /* 0x002fc60000011605 */
[----:B------:R-:W-:Y:S02]  /*f0a0*/  IMAD R8, R88, R3, 0x80 ;  /* 0x0000008058087424 */ /* 0x000fe400078e0203 */
[----:B------:R-:W0:Y:S03]  /*f0b0*/  SHFL.IDX PT, R5, R6, 0x1, 0x1c1f ;  /* 0x003c1f0006057f89 */ /* 0x000e2600000e0000 */
[C-C-:B------:R-:W-:Y:S02]  /*f0c0*/  IADD3 R3, -R193.reuse, 0x1, R8.reuse ;  /* 0x00000001c1037810 */ /* 0x140fe40007ffe108 */
[----:B------:R-:W-:Y:S01]  /*f0d0*/  IADD3 R10, -R193, R195, R8 ;  /* 0x000000c3c10a7210 */ /* 0x000fe20007ffe108 */
[----:B------:R-:W1:Y:S01]  /*f0e0*/  SHFL.IDX PT, R6, R6, RZ, 0x1c1f ;  /* 0x001c1fff06067589 */ /* 0x000e6200000e0000 */
[----:B------:R-:W-:-:S04]  /*f0f0*/  IADD3 R95, -R194, R3, R195 ;  /* 0x00000003c25f7210 */ /* 0x000fc80007ffe1c3 */
        /* <DEDUP_REMOVED lines=104> */
[----:B------:R-:W-:-:S04]  /*f780*/  ISETP.GT.AND P3, PT, R95, 0x18, PT ;  /* 0x000000185f00780c */ /* 0x000fc80003f64270 */
[----:B------:R-:W-:Y:S02]  /*f790*/  FSEL R36, R36, -INF , P3 ;  /* 0xff80000024247808 */ /* 0x000fe40001800000 */
[----:B------:R-:W-:-:S04]  /*f7a0*/  ISETP.GT.AND P3, PT, R95, 0x20, PT ;  /* 0x000000205f00780c */ /* 0x000fc80003f64270 */
[----:B------:R-:W-:Y:S02]  /*f7b0*/  FSEL R40, R40, -INF , P3 ;  /* 0xff80000028287808 */ /* 0x000fe40001800000 */
[C---:B------:R-:W-:Y:S02]  /*f7c0*/  ISETP.GT.AND P3, PT, R95.reuse, 0x28, PT ;  /* 0x000000285f00780c */ /* 0x040fe40003f64270 */
        /* <DEDUP_REMOVED lines=9> */
[----:B------:R-:W-:Y:S02]  /*f860*/  ISETP.GT.AND P3, PT, R95, 0x48, PT ;  /* 0x000000485f00780c */ /* 0x000fe40003f64270 */
[----:B0-----:R-:W-:-:S04]  /*f870*/  FMNMX.FTZ R5, R14, R5, !PT ;  /* 0x000000050e057209 */ /* 0x001fc80007810000 */
[C---:B------:R-:W-:Y:S01]  /*f880*/  FSETP.NEU.FTZ.AND P2, PT, R5.reuse, -INF , PT ;  /* 0xff8000000500780b */ /* 0x040fe20003f5d000 */
[----:B------:R-:W-:-:S05]  /*f890*/  FMUL.FTZ R8, R5, UR46 ;  /* 0x0000002e05087c20 */ /* 0x000fca0008410000 */
[----:B------:R-:W-:Y:S02]  /*f8a0*/  FSEL R8, R8, RZ, P2 ;  /* 0x000000ff08087208 */ /* 0x000fe40001000000 */
[----:B------:R-:W-:-:S03]  /*f8b0*/  ISETP.GT.AND P2, PT, R95, RZ, PT ;  /* 0x000000ff5f00720c */ /* 0x000fc60003f44270 */
        /* <DEDUP_REMOVED lines=20> */
[----:B------:R-:W0:Y:S01]  /*fa00*/  @P1 LDC R31, c[0x0][0x450] ;  /* 0x00011400ff1f1b82 */ /* 0x000e220000000800 */
[----:B------:R-:W-:Y:S01]  /*fa10*/  FMNMX.FTZ R97, R33, R6, !PT ;  /* 0x0000000621617209 */ /* 0x000fe20007810000 */
[--C-:B------:R-:W-:Y:S01]  /*fa20*/  FFMA.FTZ R10, R99, UR46, -R8.reuse ;  /* 0x0000002e630a7c23 */ /* 0x100fe20008010808 */
[----:B------:R-:W-:Y:S01]  /*fa30*/  FSEL R37, R37, -INF , P2 ;  /* 0xff80000025257808 */ /* 0x000fe20001000000 */
[--C-:B------:R-:W-:Y:S01]  /*fa40*/  FFMA.FTZ R167, R9, UR46, -R8.reuse ;  /* 0x0000002e09a77c23 */ /* 0x100fe20008010808 */
[----:B------:R-:W-:Y:S01]  /*fa50*/  FMNMX.FTZ R6, R36, R97, !PT ;  /* 0x0000006124067209 */ /* 0x000fe20007810000 */
[--C-:B------:R-:W-:Y:S01]  /*fa60*/  FFMA.FTZ R183, R101, UR46, -R8.reuse ;  /* 0x0000002e65b77c23 */ /* 0x100fe20008010808 */
[----:B------:R-:W-:Y:S01]  /*fa70*/  ISETP.GT.AND P2, PT, R95, 0x21, PT ;  /* 0x000000215f00780c */ /* 0x000fe20003f44270 */
[----:B------:R-:W-:Y:S01]  /*fa80*/  MUFU.EX2 R181, R181 ;  /* 0x000000b500b57308 */ /* 0x000fe20000000800 */
[----:B------:R-:W-:Y:S01]  /*fa90*/  FMNMX.FTZ R97, R37, R6, !PT ;  /* 0x0000000625617209 */ /* 0x000fe20007810000 */
[--C-:B------:R-:W-:Y:S01]  /*faa0*/  FFMA.FTZ R12, R103, UR46, -R8.reuse ;  /* 0x0000002e670c7c23 */ /* 0x100fe20008010808 */
[----:B------:R-:W-:Y:S01]  /*fab0*/  FSEL R41, R41, -INF , P2 ;  /* 0xff80000029297808 */ /* 0x000fe20001000000 */
[--C-:B------:R-:W-:Y:S01]  /*fac0*/  FFMA.FTZ R161, R11, UR46, -R8.reuse ;  /* 0x0000002e0ba17c23 */ /* 0x100fe20008010808 */
[----:B------:R-:W-:Y:S01]  /*fad0*/  FMNMX.FTZ R6, R40, R97, !PT ;  /* 0x0000006128067209 */ /* 0x000fe20007810000 */
[--C-:B------:R-:W-:Y:S01]  /*fae0*/  FFMA.FTZ R177, R105, UR46, -R8.reuse ;  /* 0x0000002e69b17c23 */ /* 0x100fe20008010808 */
[----:B------:R-:W-:Y:S01]  /*faf0*/  ISETP.GT.AND P2, PT, R95, 0x29, PT ;  /* 0x000000295f00780c */ /* 0x000fe20003f44270 */
[----:B------:R-:W1:Y:S01]  /*fb00*/  MUFU.EX2 R10, R10 ;  /* 0x0000000a000a7308 */ /* 0x000e620000000800 */
        /* <DEDUP_REMOVED lines=35> */
[--C-:B------:R-:W-:Y:S01]  /*fd40*/  FFMA.FTZ R60, R83, UR46, -R8.reuse ;  /* 0x0000002e533c7c23 */ /* 0x100fe20008010808 */
[----:B------:R-:W-:Y:S01]  /*fd50*/  ISETP.GT.AND P3, PT, R95, 0x50, PT ;  /* 0x000000505f00780c */ /* 0x000fe20003f64270 */
[--C-:B------:R-:W-:Y:S01]  /*fd60*/  FFMA.FTZ R155, R35, UR46, -R8.reuse ;  /* 0x0000002e239b7c23 */ /* 0x100fe20008010808 */
[----:B------:R-:W-:Y:S01]  /*fd70*/  FSEL R61, R61, -INF , P2 ;  /* 0xff8000003d3d7808 */ /* 0x000fe20001000000 */
[----:B------:R-:W-:Y:S01]  /*fd80*/  MUFU.EX2 R179, R179 ;  /* 0x000000b300b37308 */ /* 0x000fe20000000800 */
[----:B------:R-:W-:Y:S01]  /*fd90*/  FMNMX.FTZ R6, R43, R6, !PT ;  /* 0x000000062b067209 */ /* 0x000fe20007810000 */
[----:B------:R-:W-:Y:S01]  /*fda0*/  FFMA.FTZ R8, R87, UR46, -R8 ;  /* 0x0000002e57087c23 */ /* 0x000fe20008010808 */
[----:B------:R-:W-:-:S02]  /*fdb0*/  ISETP.GT.AND P2, PT, R95, 0x51, PT ;  /* 0x000000515f00780c */ /* 0x000fc40003f44270 */
[----:B------:R-:W-:Y:S02]  /*fdc0*/  CS2R R106, SRZ ;  /* 0x00000000006a7805 */ /* 0x000fe4000001ff00 */
[----:B------:R-:W-:Y:S02]  /*fdd0*/  FSEL R64, R64, -INF , P3 ;  /* 0xff80000040407808 */ /* 0x000fe40001800000 */
[----:B------:R-:W-:Y:S02]  /*fde0*/  CS2R R104, SRZ ;  /* 0x0000000000687805 */ /* 0x000fe4000001ff00 */
[----:B------:R-:W-:Y:S01]  /*fdf0*/  FMNMX.FTZ R39, R61, R6, !PT ;  /* 0x000000063d277209 */ /* 0x000fe20007810000 */
[----:B------:R-:W-:Y:S01]  /*fe00*/  MUFU.EX2 R20, R20 ;  /* 0x0000001400147308 */ /* 0x000fe20000000800 */
[----:B------:R-:W-:Y:S02]  /*fe10*/  ISETP.GT.AND P3, PT, R95, 0x58, PT ;  /* 0x000000585f00780c */ /* 0x000fe40003f64270 */
[----:B------:R-:W-:-:S02]  /*fe20*/  CS2R R102, SRZ ;  /* 0x0000000000667805 */ /* 0x000fc4000001ff00 */
[----:B------:R-:W-:Y:S02]  /*fe30*/  FSEL R65, R65, -INF , P2 ;  /* 0xff80000041417808 */ /* 0x000fe40001000000 */
[----:B------:R-:W-:Y:S02]  /*fe40*/  CS2R R100, SRZ ;  /* 0x0000000000647805 */ /* 0x000fe4000001ff00 */
[----:B------:R-:W-:Y:S02]  /*fe50*/  FMNMX.FTZ R6, R64, R39, !PT ;  /* 0x0000002740067209 */ /* 0x000fe40007810000 */
[----:B------:R-:W-:Y:S02]  /*fe60*/  CS2R R98, SRZ ;  /* 0x0000000000627805 */ /* 0x000fe4000001ff00 */
[----:B------:R-:W-:Y:S01]  /*fe70*/  ISETP.GT.AND P2, PT, R95, 0x59, PT ;  /* 0x000000595f00780c */ /* 0x000fe20003f44270 */
[----:B------:R-:W-:Y:S01]  /*fe80*/  MUFU.EX2 R173, R173 ;  /* 0x000000ad00ad7308 */ /* 0x000fe20000000800 */
[----:B------:R-:W-:-:S02]  /*fe90*/  FSEL R68, R68, -INF , P3 ;  /* 0xff80000044447808 */ /* 0x000fc40001800000 */
[----:B------:R-:W-:Y:S02]  /*fea0*/  CS2R R96, SRZ ;  /* 0x0000000000607805 */ /* 0x000fe4000001ff00 */
[----:B------:R-:W-:Y:S02]  /*feb0*/  FMNMX.FTZ R39, R65, R6, !PT ;  /* 0x0000000641277209 */ /* 0x000fe40007810000 */
[----:B------:R-:W-:Y:S02]  /*fec0*/  CS2R R92, SRZ ;  /* 0x00000000005c7805 */ /* 0x000fe4000001ff00 */
[----:B------:R-:W-:Y:S02]  /*fed0*/  ISETP.GT.AND P3, PT, R95, 0x60, PT ;  /* 0x000000605f00780c */ /* 0x000fe40003f64270 */
[----:B------:R-:W-:Y:S02]  /*fee0*/  CS2R R90, SRZ ;  /* 0x00000000005a7805 */ /* 0x000fe4000001ff00 */
[----:B------:R-:W-:Y:S01]  /*fef0*/  FSEL R69, R69, -INF , P2 ;  /* 0xff80000045457808 */ /* 0x000fe20001000000 */
[----:B------:R-:W-:Y:S01]  /*ff00*/  MUFU.EX2 R26, R26 ;  /* 0x0000001a001a7308 */ /* 0x000fe20000000800 */
[----:B------:R-:W-:-:S02]  /*ff10*/  FMNMX.FTZ R6, R68, R39, !PT ;  /* 0x0000002744067209 */ /* 0x000fc40007810000 */
[----:B------:R-:W-:Y:S02]  /*ff20*/  ISETP.GT.AND P2, PT, R95, 0x61, PT ;  /* 0x000000615f00780c */ /* 0x000fe40003f44270 */
[----:B------:R-:W-:Y:S02]  /*ff30*/  FSEL R72, R72, -INF , P3 ;  /* 0xff80000048487808 */ /* 0x000fe40001800000 */
[----:B------:R-:W-:Y:S01]  /*ff40*/  FMNMX.FTZ R13, R69, R6, !PT ;  /* 0x00000006450d7209 */ /* 0x000fe20007810000 */
[----:B------:R-:W-:Y:S01]  /*ff50*/  MUFU.EX2 R175, R175 ;  /* 0x000000af00af7308 */ /* 0x000fe20000000800 */
[----:B------:R-:W-:Y:S02]  /*ff60*/  ISETP.GT.AND P3, PT, R95, 0x68, PT ;  /* 0x000000685f00780c */ /* 0x000fe40003f64270 */
[----:B------:R-:W-:Y:S02]  /*ff70*/  FSEL R73, R73, -INF , P2 ;  /* 0xff80000049497808 */ /* 0x000fe40001000000 */
[----:B------:R-:W-:-:S02]  /*ff80*/  FMNMX.FTZ R6, R72, R13, !PT ;  /* 0x0000000d48067209 */ /* 0x000fc40007810000 */
        /* <DEDUP_REMOVED lines=18> */
[----:B------:R-:W-:Y:S02]  /*100b0*/  CS2R R94, SRZ ;  /* 0x00000000005e7805 */ /* 0x000fe4000001ff00 */
[----:B------:R-:W-:Y:S02]  /*100c0*/  FMNMX.FTZ R7, R81, R6, !PT ;  /* 0x0000000651077209 */ /* 0x000fe40007810000 */
[----:B------:R-:W-:Y:S02]  /*100d0*/  FSEL R85, R85, -INF , P2 ;  /* 0xff80000055557808 */ /* 0x000fe40001000000 */
[----:B------:R-:W-:Y:S01]  /*100e0*/  FMNMX.FTZ R6, R84, R7, !PT ;  /* 0x0000000754067209 */ /* 0x000fe20007810000 */
[----:B------:R-:W-:Y:S01]  /*100f0*/  MUFU.EX2 R38, R38 ;  /* 0x0000002600267308 */ /* 0x000fe20000000800 */
[----:B------:R-:W2:Y:S02]  /*10100*/  @P1 LDC R7, c[0x0][0x44c] ;  /* 0x00011300ff071b82 */ /* 0x000ea40000000800 */
[----:B------:R-:W-:-:S05]  /*10110*/  FMNMX.FTZ R6, R85, R6, !PT ;  /* 0x0000000655067209 */ /* 0x000fca0007810000 */
[----:B------:R-:W3:Y:S01]  /*10120*/  SHFL.BFLY PT, R3, R6, 0x2, 0x1f ;  /* 0x0c401f0006037f89 */ /* 0x000ee200000e0000 */
[----:B------:R-:W-:Y:S08]  /*10130*/  MUFU.EX2 R165, R165 ;  /* 0x000000a500a57308 */ /* 0x000ff00000000800 */
[----:B------:R-:W-:Y:S08]  /*10140*/  MUFU.EX2 R42, R42 ;  /* 0x0000002a002a7308 */ /* 0x000ff00000000800 */
[----:B------:R-:W-:Y:S01]  /*10150*/  MUFU.EX2 R167, R167 ;  /* 0x000000a700a77308 */ /* 0x000fe20000000800 */
[----:B---3--:R-:W-:-:S07]  /*10160*/  FMNMX.FTZ R3, R6, R3, !PT ;  /* 0x0000000306037209 */ /* 0x008fce0007810000 */
[----:B------:R-:W-:Y:S01]  /*10170*/  MUFU.EX2 R50, R50 ;  /* 0x0000003200327308 */ /* 0x000fe20000000800 */
[----:B------:R-:W3:Y:S07]  /*10180*/  SHFL.BFLY PT, R6, R3, 0x1, 0x1f ;  /* 0x0c201f0003067f89 */ /* 0x000eee00000e0000 */
[----:B------:R-:W-:Y:S08]  /*10190*/  MUFU.EX2 R161, R161 ;  /* 0x000000a100a17308 */ /* 0x000ff00000000800 */
[----:B------:R-:W-:Y:S08]  /*101a0*/  MUFU.EX2 R46, R46 ;  /* 0x0000002e002e7308 */ /* 0x000ff00000000800 */
[----:B------:R-:W-:Y:S01]  /*101b0*/  MUFU.EX2 R163, R163 ;  /* 0x000000a300a37308 */ /* 0x000fe20000000800 */
[----:B---3--:R-:W-:-:S04]  /*101c0*/  FMNMX.FTZ R6, R3, R6, !PT ;  /* 0x0000000603067209 */ /* 0x008fc80007810000 */
[C---:B------:R-:W-:Y:S01]  /*101d0*/  FSETP.NEU.FTZ.AND P2, PT, R6.reuse, -INF , PT ;  /* 0xff8000000600780b */ /* 0x040fe20003f5d000 */
[----:B------:R-:W-:Y:S02]  /*101e0*/  FMUL.FTZ R3, R6, UR46 ;  /* 0x0000002e06037c20 */ /* 0x000fe40008410000 */
[----:B------:R-:W-:Y:S03]  /*101f0*/  MUFU.EX2 R54, R54 ;  /* 0x0000003600367308 */ /* 0x000fe60000000800 */
[----:B------:R-:W-:-:S05]  /*10200*/  FSEL R66, R3, RZ, P2 ;  /* 0x000000ff03427208 */ /* 0x000fca0001000000 */
[----:B------:R-:W-:Y:S01]  /*10210*/  MUFU.EX2 R157, R157 ;  /* 0x0000009d009d7308 */ /* 0x000fe20000000800 */
[--C-:B------:R-:W-:Y:S01]  /*10220*/  FFMA.FTZ R180, R24, UR46, -R66.reuse ;  /* 0x0000002e18b47c23 */ /* 0x100fe20008010842 */
[--C-:B------:R-:W-:Y:S01]  /*10230*/  FFMA.FTZ R3, R25, UR46, -R66.reuse ;  /* 0x0000002e19037c23 */ /* 0x100fe20008010842 */
[--C-:B------:R-:W-:Y:S01]  /*10240*/  FFMA.FTZ R182, R28, UR46, -R66.reuse ;  /* 0x0000002e1cb67c23 */ /* 0x100fe20008010842 */
[--C-:B------:R-:W-:Y:S01]  /*10250*/  FFMA.FTZ R9, R29, UR46, -R66.reuse ;  /* 0x0000002e1d097c23 */ /* 0x100fe20008010842 */
[--C-:B------:R-:W-:Y:S01]  /*10260*/  FFMA.FTZ R176, R32, UR46, -R66.reuse ;  /* 0x0000002e20b07c23 */ /* 0x100fe20008010842 */
[--C-:B------:R-:W-:Y:S01]  /*10270*/  FFMA.FTZ R11, R33, UR46, -R66.reuse ;  /* 0x0000002e210b7c23 */ /* 0x100fe20008010842 */
[----:B------:R-:W-:Y:S01]  /*10280*/  IMAD.U32 R33, RZ, RZ, UR38 ;  /* 0x00000026ff217e24 */ /* 0x000fe2000f8e00ff */
[----:B------:R-:W-:Y:S01]  /*10290*/  MUFU.EX2 R180, R180 ;  /* 0x000000b400b47308 */ /* 0x000fe20000000800 */
[----:B------:R-:W-:Y:S01]  /*102a0*/  FFMA.FTZ R178, R36, UR46, -R66 ;  /* 0x0000002e24b27c23 */ /* 0x000fe20008010842 */
[----:B--2---:R-:W-:-:S04]  /*102b0*/  @P1 IMAD.HI.U32 R24, R192, R7, RZ ;  /* 0x00000007c0181227 */ /* 0x004fc800078e00ff */
[----:B------:R-:W-:Y:S01]  /*102c0*/  FFMA.FTZ R13, R37, UR46, -R66 ;  /* 0x0000002e250d7c23 */ /* 0x000fe20008010842 */
[----:B------:R-:W-:Y:S01]  /*102d0*/  PRMT R0, R33, 0x654, R0 ;  /* 0x0000065421007816 */ /* 0x000fe20000000000 */
[----:B------:R-:W-:Y:S01]  /*102e0*/  FFMA.FTZ R172, R40, UR46, -R66 ;  /* 0x0000002e28ac7c23 */ /* 0x000fe20008010842 */
[----:B------:R-:W-:Y:S01]  /*102f0*/  IMAD.MOV.U32 R28, RZ, RZ, R192 ;  /* 0x000000ffff1c7224 */ /* 0x000fe200078e00c0 */
[----:B0-----:R-:W-:Y:S01]  /*10300*/  @P1 SHF.R.U32.HI R28, RZ, R31, R24 ;  /* 0x0000001fff1c1219 */ /* 0x001fe20000011618 */
[----:B------:R-:W0:Y:S01]  /*10310*/  MUFU.EX2 R3, R3 ;  /* 0x0000000300037308 */ /* 0x000e220000000800 */
[----:B------:R1:W-:Y:S01]  /*10320*/  SYNCS.ARRIVE.TRANS64.RED.A1T0 RZ, [R0+URZ], RZ ;  /* 0x000000ff00ff79a7 */ /* 0x0003e2000810043f */
[--C-:B------:R-:W-:Y:S01]  /*10330*/  FFMA.FTZ R15, R41, UR46, -R66.reuse ;  /* 0x0000002e290f7c23 */ /* 0x100fe20008010842 */
[--C-:B------:R-:W-:Y:S01]  /*10340*/  FFMA.FTZ R174, R44, UR46, -R66.reuse ;  /* 0x0000002e2cae7c23 */ /* 0x100fe20008010842 */
[--C-:B------:R-:W-:Y:S01]  /*10350*/  FFMA.FTZ R21, R45, UR46, -R66.reuse ;  /* 0x0000002e2d157c23 */ /* 0x100fe20008010842 */
[--C-:B------:R-:W-:Y:S01]  /*10360*/  FFMA.FTZ R168, R48, UR46, -R66.reuse ;  /* 0x0000002e30a87c23 */ /* 0x100fe20008010842 */
[--C-:B------:R-:W-:Y:S01]  /*10370*/  FFMA.FTZ R27, R49, UR46, -R66.reuse ;  /* 0x0000002e311b7c23 */ /* 0x100fe20008010842 */
[----:B------:R-:W-:Y:S01]  /*10380*/  FFMA.FTZ R170, R52, UR46, -R66 ;  /* 0x0000002e34aa7c23 */ /* 0x000fe20008010842 */
[----:B------:R-:W2:Y:S01]  /*10390*/  MUFU.EX2 R182, R182 ;  /* 0x000000b600b67308 */ /* 0x000ea20000000800 */
[----:B-1----:R-:W-:Y:S01]  /*103a0*/  FADD.FTZ R0, R181, R10 ;  /* 0x0000000ab5007221 */ /* 0x002fe20000010000 */
[--C-:B------:R-:W-:Y:S01]  /*103b0*/  FFMA.FTZ R25, R53, UR46, -R66.reuse ;  /* 0x0000002e35197c23 */ /* 0x100fe20008010842 */
[----:B------:R-:W-:Y:S01]  /*103c0*/  FFMA.FTZ R164, R62, UR46, -R66 ;  /* 0x0000002e3ea47c23 */ /* 0x000fe20008010842 */
[----:B------:R-:W-:Y:S01]  /*103d0*/  IADD3 R28, R28, R195, -R194 ;  /* 0x000000c31c1c7210 */ /* 0x000fe20007ffe8c2 */
[--C-:B------:R-:W-:Y:S01]  /*103e0*/  FFMA.FTZ R29, R57, UR46, -R66.reuse ;  /* 0x0000002e391d7c23 */ /* 0x100fe20008010842 */
[--C-:B------:R-:W-:Y:S01]  /*103f0*/  FFMA.FTZ R166, R43, UR46, -R66.reuse ;  /* 0x0000002e2ba67c23 */ /* 0x100fe20008010842 */
[----:B------:R-:W-:Y:S01]  /*10400*/  FFMA.FTZ R61, R61, UR46, -R66 ;  /* 0x0000002e3d3d7c23 */ /* 0x000fe20008010842 */
[----:B------:R-:W1:Y:S01]  /*10410*/  MUFU.EX2 R9, R9 ;  /* 0x0000000900097308 */ /* 0x000e620000000800 */
[----:B0-----:R-:W-:Y:S01]  /*10420*/  FADD.FTZ R7, R180, R3 ;  /* 0x00000003b4077221 */ /* 0x001fe20000010000 */
[----:B------:R-:W-:Y:S01]  /*10430*/  SHF.R.S32.HI R33, RZ, 0x1f, R28 ;  /* 0x0000001fff217819 */ /* 0x000fe2000001141c */
[--C-:B------:R-:W-:Y:S01]  /*10440*/  FFMA.FTZ R64, R64, UR46, -R66.reuse ;  /* 0x0000002e40407c23 */ /* 0x100fe20008010842 */
[----:B------:R-:W-:Y:S01]  /*10450*/  F2FP.BF16.F32.PACK_AB R181, R10, R181 ;  /* 0x000000b50ab5723e */ /* 0x000fe200000010ff */
[--C-:B------:R-:W-:Y:S01]  /*10460*/  FFMA.FTZ R65, R65, UR46, -R66.reuse ;  /* 0x0000002e41417c23 */ /* 0x100fe20008010842 */
[----:B------:R-:W-:Y:S01]  /*10470*/  FFMA.FTZ R68, R68, UR46, -R66 ;  /* 0x0000002e44447c23 */ /* 0x000fe20008010842 */
[----:B------:R-:W-:Y:S01]  /*10480*/  F2FP.BF16.F32.PACK_AB R180, R3, R180 ;  /* 0x000000b403b4723e */ /* 0x000fe200000010ff */
[----:B------:R-:W0:Y:S01]  /*10490*/  MUFU.EX2 R176, R176 ;  /* 0x000000b000b07308 */ /* 0x000e220000000800 */
[----:B--2---:R-:W-:Y:S01]  /*104a0*/  FADD.FTZ R24, R182, R7 ;  /* 0x00000007b6187221 */ /* 0x004fe20000010000 */
[----:B------:R-:W-:Y:S01]  /*104b0*/  FADD.FTZ R7, R183, R0 ;  /* 0x00000000b7077221 */ /* 0x000fe20000010000 */
[--C-:B------:R-:W-:Y:S01]  /*104c0*/  FFMA.FTZ R69, R69, UR46, -R66.reuse ;  /* 0x0000002e45457c23 */ /* 0x100fe20008010842 */
[--C-:B------:R-:W-:Y:S01]  /*104d0*/  FFMA.FTZ R72, R72, UR46, -R66.reuse ;  /* 0x0000002e48487c23 */ /* 0x100fe20008010842 */
[--C-:B------:R-:W-:Y:S01]  /*104e0*/  FFMA.FTZ R73, R73, UR46, -R66.reuse ;  /* 0x0000002e49497c23 */ /* 0x100fe20008010842 */
[----:B------:R-:W-:Y:S01]  /*104f0*/  FADD.FTZ R0, R12, R7 ;  /* 0x000000070c007221 */ /* 0x000fe20000010000 */
[----:B------:R-:W-:Y:S01]  /*10500*/  FFMA.FTZ R76, R76, UR46, -R66 ;  /* 0x0000002e4c4c7c23 */ /* 0x000fe20008010842 */
[----:B------:R-:W2:Y:S01]  /*10510*/  MUFU.EX2 R11, R11 ;  /* 0x0000000b000b7308 */ /* 0x000ea20000000800 */
[----:B-1----:R-:W-:Y:S01]  /*10520*/  FADD.FTZ R31, R9, R24 ;  /* 0x00000018091f7221 */ /* 0x002fe20000010000 */
[----:B------:R-:W-:Y:S01]  /*10530*/  FADD.FTZ R7, R177, R0 ;  /* 0x00000000b1077221 */ /* 0x000fe20000010000 */
[----:B------:R-:W-:Y:S01]  /*10540*/  F2FP.BF16.F32.PACK_AB R182, R9, R182 ;  /* 0x000000b609b6723e */ /* 0x000fe200000010ff */
[--C-:B------:R-:W-:Y:S01]  /*10550*/  FFMA.FTZ R77, R77, UR46, -R66.reuse ;  /* 0x0000002e4d4d7c23 */ /* 0x100fe20008010842 */
[--C-:B------:R-:W-:Y:S01]  /*10560*/  FFMA.FTZ R80, R80, UR46, -R66.reuse ;  /* 0x0000002e50507c23 */ /* 0x100fe20008010842 */
[----:B------:R-:W-:Y:S01]  /*10570*/  FADD.FTZ R0, R14, R7 ;  /* 0x000000070e007221 */ /* 0x000fe20000010000 */
[----:B------:R-:W-:Y:S01]  /*10580*/  FFMA.FTZ R81, R81, UR46, -R66 ;  /* 0x0000002e51517c23 */ /* 0x000fe20008010842 */
[----:B------:R-:W1:Y:S01]  /*10590*/  MUFU.EX2 R178, R178 ;  /* 0x000000b200b27308 */ /* 0x000e620000000800 */
[----:B0-----:R-:W-:Y:S01]  /*105a0*/  FADD.FTZ R24, R176, R31 ;  /* 0x0000001fb0187221 */ /* 0x001fe20000010000 */
[----:B------:R-:W-:Y:S01]  /*105b0*/  FADD.FTZ R7, R179, R0 ;  /* 0x00000000b3077221 */ /* 0x000fe20000010000 */
[--C-:B------:R-:W-:Y:S01]  /*105c0*/  FFMA.FTZ R84, R84, UR46, -R66.reuse ;  /* 0x0000002e54547c23 */ /* 0x100fe20008010842 */
[----:B------:R-:W-:Y:S01]  /*105d0*/  FFMA.FTZ R66, R85, UR46, -R66 ;  /* 0x0000002e55427c23 */ /* 0x000fe20008010842 */
[----:B------:R-:W-:Y:S01]  /*105e0*/  F2FP.BF16.F32.PACK_AB R183, R12, R183 ;  /* 0x000000b70cb7723e */ /* 0x000fe200000010ff */
[----:B------:R-:W-:Y:S01]  /*105f0*/  FADD.FTZ R0, R20, R7 ;  /* 0x0000000714007221 */ /* 0x000fe20000010000 */
[----:B------:R-:W-:Y:S01]  /*10600*/  F2FP.BF16.F32.PACK_AB R177, R14, R177 ;  /* 0x000000b10eb1723e */ /* 0x000fe200000010ff */
[----:B------:R-:W0:Y:S01]  /*10610*/  MUFU.EX2 R13, R13 ;  /* 0x0000000d000d7308 */ /* 0x000e220000000800 */
[----:B--2---:R-:W-:Y:S01]  /*10620*/  FADD.FTZ R31, R11, R24 ;  /* 0x000000180b1f7221 */ /* 0x004fe20000010000 */
[----:B------:R-:W-:Y:S01]  /*10630*/  FADD.FTZ R7, R173, R0 ;  /* 0x00000000ad077221 */ /* 0x000fe20000010000 */
[----:B------:R-:W-:-:S02]  /*10640*/  F2FP.BF16.F32.PACK_AB R176, R11, R176 ;  /* 0x000000b00bb0723e */ /* 0x000fc400000010ff */
[----:B------:R-:W-:Y:S01]  /*10650*/  F2FP.BF16.F32.PACK_AB R179, R20, R179 ;  /* 0x000000b314b3723e */ /* 0x000fe200000010ff */
[C---:B------:R-:W-:Y:S01]  /*10660*/  FADD.FTZ R0, R26.reuse, R7 ;  /* 0x000000071a007221 */ /* 0x040fe20000010000 */
[----:B------:R-:W-:Y:S01]  /*10670*/  F2FP.BF16.F32.PACK_AB R173, R26, R173 ;  /* 0x000000ad1aad723e */ /* 0x000fe200000010ff */
[----:B------:R-:W2:Y:S01]  /*10680*/  MUFU.EX2 R172, R172 ;  /* 0x000000ac00ac7308 */ /* 0x000ea20000000800 */
[----:B-1----:R-:W-:Y:S01]  /*10690*/  FADD.FTZ R24, R178, R31 ;  /* 0x0000001fb2187221 */ /* 0x002fe20000010000 */
[----:B------:R-:W-:Y:S01]  /*106a0*/  FADD.FTZ R7, R175, R0 ;  /* 0x00000000af077221 */ /* 0x000fe20000010000 */
[----:B------:R-:W-:-:S03]  /*106b0*/  F2FP.BF16.F32.PACK_AB R175, R30, R175 ;  /* 0x000000af1eaf723e */ /* 0x000fc600000010ff */
[----:B------:R-:W-:Y:S01]  /*106c0*/  FADD.FTZ R0, R30, R7 ;  /* 0x000000071e007221 */ /* 0x000fe20000010000 */
[----:B------:R-:W-:Y:S01]  /*106d0*/  LEA.HI R7, R33, R28, RZ, 0x7 ;  /* 0x0000001c21077211 */ /* 0x000fe200078f38ff */
[----:B------:R-:W1:Y:S01]  /*106e0*/  MUFU.EX2 R15, R15 ;  /* 0x0000000f000f7308 */ /* 0x000e620000000800 */
[C---:B0-----:R-:W-:Y:S01]  /*106f0*/  FADD.FTZ R31, R13.reuse, R24 ;  /* 0x000000180d1f7221 */ /* 0x041fe20000010000 */
[----:B------:R-:W-:Y:S01]  /*10700*/  F2FP.BF16.F32.PACK_AB R178, R13, R178 ;  /* 0x000000b20db2723e */ /* 0x000fe200000010ff */
[----:B------:R-:W-:Y:S01]  /*10710*/  VIADD R13, R88, 0xfffffffe ;  /* 0xfffffffe580d7836 */ /* 0x000fe20000000000 */
[----:B------:R-:W-:-:S04]  /*10720*/  CS2R R88, SRZ ;  /* 0x0000000000587805 */ /* 0x000fc8000001ff00 */
[----:B------:R-:W0:Y:S01]  /*10730*/  MUFU.EX2 R174, R174 ;  /* 0x000000ae00ae7308 */ /* 0x000e220000000800 */
[----:B--2---:R-:W-:-:S07]  /*10740*/  FADD.FTZ R24, R172, R31 ;  /* 0x0000001fac187221 */ /* 0x004fce0000010000 */
[----:B------:R-:W2:Y:S01]  /*10750*/  MUFU.EX2 R21, R21 ;  /* 0x0000001500157308 */ /* 0x000ea20000000800 */
[C---:B-1----:R-:W-:Y:S01]  /*10760*/  FADD.FTZ R31, R15.reuse, R24 ;  /* 0x000000180f1f7221 */ /* 0x042fe20000010000 */
[----:B------:R-:W-:-:S06]  /*10770*/  F2FP.BF16.F32.PACK_AB R172, R15, R172 ;  /* 0x000000ac0fac723e */ /* 0x000fcc00000010ff */
[----:B------:R-:W1:Y:S01]  /*10780*/  MUFU.EX2 R168, R168 ;  /* 0x000000a800a87308 */ /* 0x000e620000000800 */
[----:B0-----:R-:W-:-:S07]  /*10790*/  FADD.FTZ R24, R174, R31 ;  /* 0x0000001fae187221 */ /* 0x001fce0000010000 */
[----:B------:R-:W0:Y:S01]  /*107a0*/  MUFU.EX2 R27, R27 ;  /* 0x0000001b001b7308 */ /* 0x000e220000000800 */
[C---:B--2---:R-:W-:Y:S01]  /*107b0*/  FADD.FTZ R31, R21.reuse, R24 ;  /* 0x00000018151f7221 */ /* 0x044fe20000010000 */
[----:B------:R-:W-:-:S06]  /*107c0*/  F2FP.BF16.F32.PACK_AB R174, R21, R174 ;  /* 0x000000ae15ae723e */ /* 0x000fcc00000010ff */
[----:B------:R-:W2:Y:S01]  /*107d0*/  MUFU.EX2 R170, R170 ;  /* 0x000000aa00aa7308 */ /* 0x000ea20000000800 */
[----:B-1----:R-:W-:Y:S01]  /*107e0*/  FADD.FTZ R24, R168, R31 ;  /* 0x0000001fa8187221 */ /* 0x002fe20000010000 */
[----:B------:R-:W-:Y:S01]  /*107f0*/  FADD.FTZ R31, R169, R0 ;  /* 0x00000000a91f7221 */ /* 0x000fe20000010000 */
[----:B------:R-:W-:-:S03]  /*10800*/  F2FP.BF16.F32.PACK_AB R169, R34, R169 ;  /* 0x000000a922a9723e */ /* 0x000fc600000010ff */
[----:B------:R-:W-:Y:S02]  /*10810*/  FADD.FTZ R0, R34, R31 ;  /* 0x0000001f22007221 */ /* 0x000fe40000010000 */
[----:B------:R-:W1:Y:S01]  /*10820*/  MUFU.EX2 R25, R25 ;  /* 0x0000001900197308 */ /* 0x000e620000000800 */
[----:B0-----:R-:W-:Y:S01]  /*10830*/  FADD.FTZ R33, R27, R24 ;  /* 0x000000181b217221 */ /* 0x001fe20000010000 */
[----:B------:R-:W-:Y:S01]  /*10840*/  FADD.FTZ R31, R171, R0 ;  /* 0x00000000ab1f7221 */ /* 0x000fe20000010000 */
[----:B------:R-:W-:Y:S02]  /*10850*/  F2FP.BF16.F32.PACK_AB R168, R27, R168 ;  /* 0x000000a81ba8723e */ /* 0x000fe400000010ff */
[C---:B------:R-:W-:Y:S01]  /*10860*/  F2FP.BF16.F32.PACK_AB R171, R38.reuse, R171 ;  /* 0x000000ab26ab723e */ /* 0x040fe200000010ff */
[----:B------:R-:W-:Y:S02]  /*10870*/  FADD.FTZ R0, R38, R31 ;  /* 0x0000001f26007221 */ /* 0x000fe40000010000 */
[----:B------:R-:W0:Y:S01]  /*10880*/  MUFU.EX2 R164, R164 ;  /* 0x000000a400a47308 */ /* 0x000e220000000800 */
[----:B--2---:R-:W-:Y:S01]  /*10890*/  FADD.FTZ R10, R170, R33 ;  /* 0x00000021aa0a7221 */ /* 0x004fe20000010000 */
[----:B------:R-:W-:Y:S01]  /*108a0*/  FADD.FTZ R31, R165, R0 ;  /* 0x00000000a51f7221 */ /* 0x000fe20000010000 */
[----:B------:R-:W-:-:S03]  /*108b0*/  F2FP.BF16.F32.PACK_AB R165, R42, R165 ;  /* 0x000000a52aa5723e */ /* 0x000fc600000010ff */
[----:B------:R-:W-:Y:S02]  /*108c0*/  FADD.FTZ R0, R42, R31 ;  /* 0x0000001f2a007221 */ /* 0x000fe40000010000 */
        /* <DEDUP_REMOVED lines=25> */
[----:B-1----:R-:W-:Y:S01]  /*10a60*/  FADD.FTZ R9, R65, R10 ;  /* 0x0000000a41097221 */ /* 0x002fe20000010000 */
[----:B------:R-:W-:Y:S01]  /*10a70*/  FADD.FTZ R3, R157, R0 ;  /* 0x000000009d037221 */ /* 0x000fe20000010000 */
[----:B------:R-:W-:-:S05]  /*10a80*/  F2FP.BF16.F32.PACK_AB R160, R65, R64 ;  /* 0x0000004041a0723e */ /* 0x000fca00000010ff */
[----:B------:R-:W1:Y:S01]  /*10a90*/  MUFU.EX2 R72, R72 ;  /* 0x0000004800487308 */ /* 0x000e620000000800 */
[----:B0-----:R-:W-:-:S07]  /*10aa0*/  FADD.FTZ R10, R68, R9 ;  /* 0x00000009440a7221 */ /* 0x001fce0000010000 */
[----:B------:R-:W0:Y:S01]  /*10ab0*/  MUFU.EX2 R73, R73 ;  /* 0x0000004900497308 */ /* 0x000e220000000800 */
[C---:B--2---:R-:W-:Y:S01]  /*10ac0*/  FADD.FTZ R9, R69.reuse, R10 ;  /* 0x0000000a45097221 */ /* 0x044fe20000010000 */
[----:B------:R-:W-:-:S06]  /*10ad0*/  F2FP.BF16.F32.PACK_AB R162, R69, R68 ;  /* 0x0000004445a2723e */ /* 0x000fcc00000010ff */
[----:B------:R-:W2:Y:S01]  /*10ae0*/  MUFU.EX2 R76, R76 ;  /* 0x0000004c004c7308 */ /* 0x000ea20000000800 */
[----:B-1----:R-:W-:-:S07]  /*10af0*/  FADD.FTZ R10, R72, R9 ;  /* 0x00000009480a7221 */ /* 0x002fce0000010000 */
[----:B------:R-:W1:Y:S01]  /*10b00*/  MUFU.EX2 R56, R56 ;  /* 0x0000003800387308 */ /* 0x000e620000000800 */
[C---:B0-----:R-:W-:Y:S01]  /*10b10*/  FADD.FTZ R11, R73.reuse, R10 ;  /* 0x0000000a490b7221 */ /* 0x041fe20000010000 */
[----:B------:R-:W-:-:S06]  /*10b20*/  F2FP.BF16.F32.PACK_AB R156, R73, R72 ;  /* 0x00000048499c723e */ /* 0x000fcc00000010ff */
[----:B------:R-:W0:Y:S01]  /*10b30*/  MUFU.EX2 R77, R77 ;  /* 0x0000004d004d7308 */ /* 0x000e220000000800 */
[----:B--2---:R-:W-:-:S07]  /*10b40*/  FADD.FTZ R10, R76, R11 ;  /* 0x0000000b4c0a7221 */ /* 0x004fce0000010000 */
[----:B------:R-:W2:Y:S01]  /*10b50*/  MUFU.EX2 R159, R159 ;  /* 0x0000009f009f7308 */ /* 0x000ea20000000800 */
[C---:B-1----:R-:W-:Y:S01]  /*10b60*/  FADD.FTZ R0, R56.reuse, R3 ;  /* 0x0000000338007221 */ /* 0x042fe20000010000 */
[----:B------:R-:W-:-:S06]  /*10b70*/  F2FP.BF16.F32.PACK_AB R157, R56, R157 ;  /* 0x0000009d389d723e */ /* 0x000fcc00000010ff */
[----:B------:R-:W1:Y:S01]  /*10b80*/  MUFU.EX2 R80, R80 ;  /* 0x0000005000507308 */ /* 0x000e620000000800 */
[C---:B0-----:R-:W-:Y:S01]  /*10b90*/  FADD.FTZ R11, R77.reuse, R10 ;  /* 0x0000000a4d0b7221 */ /* 0x041fe20000010000 */
[----:B------:R-:W-:-:S06]  /*10ba0*/  F2FP.BF16.F32.PACK_AB R158, R77, R76 ;  /* 0x0000004c4d9e723e */ /* 0x000fcc00000010ff */
[----:B------:R-:W0:Y:S01]  /*10bb0*/  MUFU.EX2 R58, R58 ;  /* 0x0000003a003a7308 */ /* 0x000e220000000800 */
[----:B--2---:R-:W-:-:S07]  /*10bc0*/  FADD.FTZ R3, R159, R0 ;  /* 0x000000009f037221 */ /* 0x004fce0000010000 */
[----:B------:R-:W2:Y:S01]  /*10bd0*/  MUFU.EX2 R81, R81 ;  /* 0x0000005100517308 */ /* 0x000ea20000000800 */
[----:B-1----:R-:W-:-:S07]  /*10be0*/  FADD.FTZ R10, R80, R11 ;  /* 0x0000000b500a7221 */ /* 0x002fce0000010000 */
[----:B------:R-:W1:Y:S01]  /*10bf0*/  MUFU.EX2 R153, R153 ;  /* 0x0000009900997308 */ /* 0x000e620000000800 */
[C---:B0-----:R-:W-:Y:S01]  /*10c00*/  FADD.FTZ R0, R58.reuse, R3 ;  /* 0x000000033a007221 */ /* 0x041fe20000010000 */
[----:B------:R-:W-:-:S06]  /*10c10*/  F2FP.BF16.F32.PACK_AB R159, R58, R159 ;  /* 0x0000009f3a9f723e */ /* 0x000fcc00000010ff */
[----:B------:R-:W0:Y:S01]  /*10c20*/  MUFU.EX2 R84, R84 ;  /* 0x0000005400547308 */ /* 0x000e220000000800 */
[C---:B--2---:R-:W-:Y:S01]  /*10c30*/  FADD.FTZ R11, R81.reuse, R10 ;  /* 0x0000000a510b7221 */ /* 0x044fe20000010000 */
[----:B------:R-:W-:-:S06]  /*10c40*/  F2FP.BF16.F32.PACK_AB R152, R81, R80 ;  /* 0x000000505198723e */ /* 0x000fcc00000010ff */
[----:B------:R-:W2:Y:S01]  /*10c50*/  MUFU.EX2 R60, R60 ;  /* 0x0000003c003c7308 */ /* 0x000ea20000000800 */
[----:B-1----:R-:W-:-:S07]  /*10c60*/  FADD.FTZ R3, R153, R0 ;  /* 0x0000000099037221 */ /* 0x002fce0000010000 */
[----:B------:R-:W1:Y:S01]  /*10c70*/  MUFU.EX2 R9, R66 ;  /* 0x0000004200097308 */ /* 0x000e620000000800 */
[----:B0-----:R-:W-:-:S07]  /*10c80*/  FADD.FTZ R10, R84, R11 ;  /* 0x0000000b540a7221 */ /* 0x001fce0000010000 */
[----:B------:R-:W0:Y:S01]  /*10c90*/  MUFU.EX2 R155, R155 ;  /* 0x0000009b009b7308 */ /* 0x000e220000000800 */
[C---:B--2---:R-:W-:Y:S01]  /*10ca0*/  FADD.FTZ R0, R60.reuse, R3 ;  /* 0x000000033c007221 */ /* 0x044fe20000010000 */
[----:B------:R-:W-:-:S06]  /*10cb0*/  F2FP.BF16.F32.PACK_AB R153, R60, R153 ;  /* 0x000000993c99723e */ /* 0x000fcc00000010ff */
[----:B------:R-:W2:Y:S01]  /*10cc0*/  MUFU.EX2 R8, R8 ;  /* 0x0000000800087308 */ /* 0x000ea20000000800 */
[C---:B-1----:R-:W-:Y:S01]  /*10cd0*/  FADD.FTZ R3, R9.reuse, R10 ;  /* 0x0000000a09037221 */ /* 0x042fe20000010000 */
[----:B------:R-:W-:Y:S02]  /*10ce0*/  SHF.R.S32.HI R10, RZ, 0x7, R7 ;  /* 0x00000007ff0a7819 */ /* 0x000fe40000011407 */
[----:B------:R-:W-:Y:S02]  /*10cf0*/  F2FP.BF16.F32.PACK_AB R154, R9, R84 ;  /* 0x00000054099a723e */ /* 0x000fe400000010ff */
[----:B------:R-:W-:Y:S01]  /*10d00*/  VIMNMX R10, R199, R10, !PT ;  /* 0x0000000ac70a7248 */ /* 0x000fe20007fe0100 */
[----:B0-----:R-:W-:-:S03]  /*10d10*/  FADD.FTZ R11, R155, R0 ;  /* 0x000000009b0b7221 */ /* 0x001fc60000010000 */
[----:B------:R-:W-:Y:S01]  /*10d20*/  ISETP.GE.AND P2, PT, R13, R10, PT ;  /* 0x0000000a0d00720c */ /* 0x000fe20003f46270 */
[C---:B--2---:R-:W-:Y:S01]  /*10d30*/  FADD.FTZ R0, R8.reuse, R11 ;  /* 0x0000000b08007221 */ /* 0x044fe20000010000 */
[----:B------:R-:W-:-:S11]  /*10d40*/  F2FP.BF16.F32.PACK_AB R155, R8, R155 ;  /* 0x0000009b089b723e */ /* 0x000fd600000010ff */
[----:B------:R-:W-:Y:S05]  /*10d50*/  @!P2 BRA `(.L_x_3073) ;  /* 0x0000002800eca947 */ /* 0x000fea0003800000 */
[----:B------:R-:W-:Y:S02]  /*10d60*/  IMAD.MOV.U32 R11, RZ, RZ, R5 ;  /* 0x000000ffff0b7224 */ /* 0x000fe400078e0005 */
[----:B------:R-:W-:Y:S02]  /*10d70*/  IMAD.MOV.U32 R12, RZ, RZ, R6 ;  /* 0x000000ffff0c7224 */ /* 0x000fe400078e0006 */
[----:B------:R-:W-:Y:S02]  /*10d80*/  IMAD.MOV.U32 R7, RZ, RZ, R189 ;  /* 0x000000ffff077224 */ /* 0x000fe400078e00bd */
[----:B------:R-:W-:Y:S02]  /*10d90*/  IMAD.MOV.U32 R14, RZ, RZ, R186 ;  /* 0x000000ffff0e7224 */ /* 0x000fe400078e00ba */
[----:B------:R-:W-:-:S07]  /*10da0*/  IMAD.MOV.U32 R151, RZ, RZ, RZ ;  /* 0x000000ffff977224 */ /* 0x000fce00078e00ff */
.L_x_3085:
        /* <DEDUP_REMOVED lines=8> */
.L_x_3075:
[----:B------:R-:W-:Y:S01]  /*10e30*/  VIADD R5, R14, 0x1 ;  /* 0x000000010e057836 */ /* 0x000fe20000000000 */
[----:B------:R-:W-:-:S04]  /*10e40*/  SHF.L.U32 R6, R189, 0x1f, RZ ;  /* 0x0000001fbd067819 */ /* 0x000fc800000006ff */
[----:B------:R-:W-:-:S04]  /*10e50*/  ISETP.NE.AND P3, PT, R5, 0x2, PT ;  /* 0x000000020500780c */ /* 0x000fc80003f65270 */
[----:B------:R-:W-:-:S05]  /*10e60*/  SEL R5, R5, RZ, P3 ;  /* 0x000000ff05057207 */ /* 0x000fca0001800000 */
[----:B------:R-:W-:-:S04]  /*10e70*/  IMAD R5, R5, 0x8, R18 ;  /* 0x0000000805057824 */ /* 0x000fc800078e0212 */
[----:B------:R0:W1:Y:S01]  /*10e80*/  SYNCS.PHASECHK.TRANS64.TRYWAIT P3, [R5+URZ+0x28830], R6 ;  /* 0x02883006050075a7 */ /* 0x000062000806017f */
[----:B------:R-:W-:Y:S05]  /*10e90*/  @!P0 BRA `(.L_x_3076) ;  /* 0x0000000000048947 */ /* 0x000fea0003800000 */
[----:B------:R-:W-:Y:S01]  /*10ea0*/  BPT.TRAP 0x1 ;  /* 0x000000040000795c */ /* 0x000fe20000300000 */
.L_x_3076:
[----:B------:R-:W-:Y:S04]  /*10eb0*/  BSSY B0, `(.L_x_3074) ;  /* 0x0000004000007945 */ /* 0x000fe80003800000 */
[----:B-1----:R-:W-:Y:S05]  /*10ec0*/  @P3 BRA `(.L_x_3077) ;  /* 0x0000000000083947 */ /* 0x002fea0003800000 */
[----:B------:R-:W1:Y:S02]  /*10ed0*/  SYNCS.PHASECHK.TRANS64.TRYWAIT P3, [R5+URZ+0x28830], R6 ;  /* 0x02883006050075a7 */ /* 0x000e64000806017f */
[----:B-1----:R-:W-:Y:S05]  /*10ee0*/  @!P3 BRA `(.L_x_3078) ;  /* 0x0000012000fcb947 */ /* 0x002fea0003800000 */
.L_x_3077:
[----:B------:R-:W-:Y:S05]  /*10ef0*/  BSYNC B0 ;  /* 0x0000000000007941 */ /* 0x000fea0003800000 */
.L_x_3074:
[----:B01----:R-:W0:Y:S01]  /*10f00*/  S2R R5, SR_TID.X ;  /* 0x0000000000057919 */ /* 0x003e220000002100 */
[----:B------:R-:W-:Y:S01]  /*10f10*/  VIADD R186, R14, 0x1 ;  /* 0x000000010eba7836 */ /* 0x000fe20000000000 */
[----:B------:R-:W-:Y:S05]  /*10f20*/  WARPSYNC.ALL ;  /* 0x0000000000007948 */ /* 0x000fea0003800000 */
[C---:B------:R-:W-:Y:S01]  /*10f30*/  ISETP.NE.AND P3, PT, R186.reuse, 0x2, PT ;  /* 0x00000002ba00780c */ /* 0x040fe20003f65270 */
[----:B------:R-:W-:Y:S02]  /*10f40*/  IMAD.MOV.U32 R9, RZ, RZ, 0x40000040 ;  /* 0x40000040ff097424 */ /* 0x000fe400078e00ff */
        /* <DEDUP_REMOVED lines=58> */
.L_x_3080:
[----:B------:R-:W-:Y:S01]  /*112f0*/  SHF.L.U32 R5, R7, 0x1f, RZ ;  /* 0x0000001f07057819 */ /* 0x000fe200000006ff */
[----:B------:R-:W-:-:S04]  /*11300*/  IMAD R6, R14, 0x8, R18 ;  /* 0x000000080e067824 */ /* 0x000fc800078e0212 */
[----:B------:R0:W1:Y:S01]  /*11310*/  SYNCS.PHASECHK.TRANS64.TRYWAIT P2, [R6+URZ+0x28850], R5 ;  /* 0x02885005060075a7 */ /* 0x000062000804017f */
[----:B------:R-:W-:Y:S05]  /*11320*/  @!P0 BRA `(.L_x_3081) ;  /* 0x0000000000048947 */ /* 0x000fea0003800000 */
[----:B------:R-:W-:Y:S01]  /*11330*/  BPT.TRAP 0x1 ;  /* 0x000000040000795c */ /* 0x000fe20000300000 */
.L_x_3081:
[----:B-1----:R-:W-:Y:S05]  /*11340*/  @P2 BRA `(.L_x_3079) ;  /* 0x0000000000082947 */ /* 0x002fea0003800000 */
[----:B------:R-:W1:Y:S02]  /*11350*/  SYNCS.PHASECHK.TRANS64.TRYWAIT P2, [R6+URZ+0x28850], R5 ;  /* 0x02885005060075a7 */ /* 0x000e64000804017f */
[----:B-1----:R-:W-:Y:S05]  /*11360*/  @!P2 BRA `(.L_x_3082) ;  /* 0x0000011c00f0a947 */ /* 0x002fea0003800000 */
.L_x_3079:
        /* <DEDUP_REMOVED lines=15> */
[----:B------:R-:W-:Y:S02]  /*11460*/  R2UR UR6, R8 ;  /* 0x00000000080672ca */ /* 0x000fe400000e0000 */
[----:B------:R-:W-:Y:S01]  /*11470*/  R2UR UR7, R9 ;  /* 0x00000000090772ca */ /* 0x000fe200000e0000 */
[----:B------:R-:W-:Y:S01]  /*11480*/  IMAD.MOV.U32 R9, RZ, RZ, 0x40000040 ;  /* 0x40000040ff097424 */ /* 0x000fe200078e00ff */
[----:B------:R-:W-:Y:S02]  /*11490*/  IADD3 R8, R6, 0x100, RZ ;  /* 0x0000010006087810 */ /* 0x000fe40007ffe0ff */
[----:B0-----:R-:W-:-:S04]  /*114a0*/  SHF.R.U32.HI R15, RZ, 0x7, R15 ;  /* 0x00000007ff0f7819 */ /* 0x001fc8000001160f */
[----:B------:R-:W-:Y:S01]  /*114b0*/  IADD3 R5, -R15, 0xb, RZ ;  /* 0x0000000b0f057810 */ /* 0x000fe20007ffe1ff */
        /* <DEDUP_REMOVED lines=46> */
.L_x_3083:
[----:B0-----:R-:W0:Y:S01]  /*117a0*/  @P1 LDC R5, c[0x0][0x44c] ;  /* 0x00011300ff051b82 */ /* 0x001e220000000800 */
[----:B------:R-:W-:Y:S01]  /*117b0*/  IMAD.IADD R6, R206, 0x1, R192 ;  /* 0x00000001ce067824 */ /* 0x000fe200078e02c0 */
[----:B------:R-:W-:-:S06]  /*117c0*/  UMOV UR46, UR45 ;  /* 0x0000002d002e7c82 */ /* 0x000fcc0008000000 */
[----:B------:R-:W1:Y:S01]  /*117d0*/  @P1 LDC R8, c[0x0][0x450] ;  /* 0x00011400ff081b82 */ /* 0x000e620000000800 */
[----:B0-----:R-:W-:-:S05]  /*117e0*/  @P1 IMAD.HI.U32 R5, R6, R5, RZ ;  /* 0x0000000506051227 */ /* 0x001fca00078e00ff */
[----:B-1----:R-:W-:Y:S01]  /*117f0*/  @P1 SHF.R.U32.HI R6, RZ, R8, R5 ;  /* 0x00000008ff061219 */ /* 0x002fe20000011605 */
[----:B------:R-:W-:-:S04]  /*11800*/  IMAD.MOV.U32 R8, RZ, RZ, -0x80 ;  /* 0xffffff80ff087424 */ /* 0x000fc800078e00ff */
[----:B------:R-:W0:Y:S01]  /*11810*/  SHFL.IDX PT, R20, R6, RZ, 0x1c1f ;  /* 0x001c1fff06147589 */ /* 0x000e2200000e0000 */
[----:B------:R-:W-:-:S05]  /*11820*/  IMAD R8, R13, R8, 0x1 ;  /* 0x000000010d087424 */ /* 0x000fca00078e0208 */
[----:B------:R-:W-:-:S05]  /*11830*/  IADD3 R5, R195, R8, -R193 ;  /* 0x00000008c3057210 */ /* 0x000fca0007ffe8c1 */
[----:B------:R-:W-:-:S04]  /*11840*/  IMAD.IADD R5, R5, 0x1, -R194 ;  /* 0x0000000105057824 */ /* 0x000fc800078e0ac2 */
[----:B0-----:R-:W-:-:S05]  /*11850*/  IMAD.IADD R7, R5, 0x1, R20 ;  /* 0x0000000105077824 */ /* 0x001fca00078e0214 */
        /* <DEDUP_REMOVED lines=94> */
[----:B------:R-:W-:-:S04]  /*11e40*/  FMNMX.FTZ R8, R84, R7, !PT ;  /* 0x0000000754087209 */ /* 0x000fc80007810000 */
[----:B------:R-:W-:-:S05]  /*11e50*/  FMNMX.FTZ R9, R85, R8, !PT ;  /* 0x0000000855097209 */ /* 0x000fca0007810000 */
[----:B------:R-:W0:Y:S02]  /*11e60*/  SHFL.BFLY PT, R8, R9, 0x2, 0x1f ;  /* 0x0c401f0009087f89 */ /* 0x000e2400000e0000 */
[----:B0-----:R-:W-:Y:S02]  /*11e70*/  FMNMX.FTZ R15, R9, R8, !PT ;  /* 0x00000008090f7209 */ /* 0x001fe40007810000 */
[----:B------:R-:W0:Y:S04]  /*11e80*/  SHFL.IDX PT, R8, R6, 0x1, 0x1c1f ;  /* 0x003c1f0006087f89 */ /* 0x000e2800000e0000 */
[----:B------:R-:W1:Y:S01]  /*11e90*/  SHFL.BFLY PT, R20, R15, 0x1, 0x1f ;  /* 0x0c201f000f147f89 */ /* 0x000e6200000e0000 */
[----:B0-----:R-:W-:Y:S01]  /*11ea0*/  IMAD.IADD R5, R5, 0x1, R8 ;  /* 0x0000000105057824 */ /* 0x001fe200078e0208 */
[----:B-1----:R-:W-:-:S04]  /*11eb0*/  FMNMX.FTZ R6, R15, R20, !PT ;  /* 0x000000140f067209 */ /* 0x002fc80007810000 */
[C---:B------:R-:W-:Y:S02]  /*11ec0*/  ISETP.GT.AND P3, PT, R5.reuse, RZ, PT ;  /* 0x000000ff0500720c */ /* 0x040fe40003f64270 */
[C---:B------:R-:W-:Y:S01]  /*11ed0*/  ISETP.GT.AND P4, PT, R5.reuse, 0x1, PT ;  /* 0x000000010500780c */ /* 0x040fe20003f84270 */
[----:B------:R-:W-:Y:S01]  /*11ee0*/  FMUL.FTZ R7, R6, UR46 ;  /* 0x0000002e06077c20 */ /* 0x000fe20008410000 */
        /* <DEDUP_REMOVED lines=25> */
[----:B------:R-:W-:Y:S02]  /*12080*/  FSETP.NEU.FTZ.AND P2, PT, R6, -INF , PT ;  /* 0xff8000000600780b */ /* 0x000fe40003f5d000 */
[----:B------:R-:W-:Y:S02]  /*12090*/  ISETP.GT.AND P3, PT, R5, 0x28, PT ;  /* 0x000000280500780c */ /* 0x000fe40003f64270 */
[----:B------:R-:W-:-:S02]  /*120a0*/  FSEL R43, R43, -INF , P4 ;  /* 0xff8000002b2b7808 */ /* 0x000fc40002000000 */
[----:B------:R-:W-:Y:S02]  /*120b0*/  FMNMX.FTZ R20, R42, R21, !PT ;  /* 0x000000152a147209 */ /* 0x000fe40007810000 */
[----:B------:R-:W-:Y:S02]  /*120c0*/  FSEL R7, R7, RZ, P2 ;  /* 0x000000ff07077208 */ /* 0x000fe40001000000 */
[----:B------:R-:W-:Y:S02]  /*120d0*/  ISETP.GT.AND P4, PT, R5, 0x29, PT ;  /* 0x000000290500780c */ /* 0x000fe40003f84270 */
[----:B------:R-:W-:Y:S01]  /*120e0*/  FSEL R46, R46, -INF , P3 ;  /* 0xff8000002e2e7808 */ /* 0x000fe20001800000 */
[--C-:B------:R-:W-:Y:S01]  /*120f0*/  FFMA.FTZ R180, R24, UR46, -R7.reuse ;  /* 0x0000002e18b47c23 */ /* 0x100fe20008010807 */
[----:B------:R-:W-:Y:S01]  /*12100*/  FMNMX.FTZ R21, R43, R20, !PT ;  /* 0x000000142b157209 */ /* 0x000fe20007810000 */
[--C-:B------:R-:W-:Y:S01]  /*12110*/  FFMA.FTZ R25, R25, UR46, -R7.reuse ;  /* 0x0000002e19197c23 */ /* 0x100fe20008010807 */
[----:B------:R-:W-:Y:S01]  /*12120*/  ISETP.GT.AND P3, PT, R5, 0x30, PT ;  /* 0x000000300500780c */ /* 0x000fe20003f64270 */
[--C-:B------:R-:W-:Y:S01]  /*12130*/  FFMA.FTZ R182, R28, UR46, -R7.reuse ;  /* 0x0000002e1cb67c23 */ /* 0x100fe20008010807 */
[----:B------:R-:W-:Y:S01]  /*12140*/  FSEL R47, R47, -INF , P4 ;  /* 0xff8000002f2f7808 */ /* 0x000fe20002000000 */
[----:B------:R0:W-:Y:S01]  /*12150*/  MUFU.EX2 R8, R25 ;  /* 0x0000001900087308 */ /* 0x0001e20000000800 */
[----:B------:R-:W-:Y:S01]  /*12160*/  FMNMX.FTZ R24, R46, R21, !PT ;  /* 0x000000152e187209 */ /* 0x000fe20007810000 */
[--C-:B------:R-:W-:Y:S01]  /*12170*/  FFMA.FTZ R9, R29, UR46, -R7.reuse ;  /* 0x0000002e1d097c23 */ /* 0x100fe20008010807 */
[----:B------:R-:W-:Y:S01]  /*12180*/  ISETP.GT.AND P4, PT, R5, 0x31, PT ;  /* 0x000000310500780c */ /* 0x000fe20003f84270 */
        /* <DEDUP_REMOVED lines=15> */
[----:B0-----:R-:W-:Y:S01]  /*12280*/  FMNMX.FTZ R25, R51, R24, !PT ;  /* 0x0000001833197209 */ /* 0x001fe20007810000 */
[--C-:B------:R-:W-:Y:S01]  /*12290*/  FFMA.FTZ R37, R37, UR46, -R7.reuse ;  /* 0x0000002e25257c23 */ /* 0x100fe20008010807 */
[----:B------:R-:W-:Y:S01]  /*122a0*/  ISETP.GT.AND P3, PT, R5, 0x40, PT ;  /* 0x000000400500780c */ /* 0x000fe20003f64270 */
[--C-:B------:R-:W-:Y:S01]  /*122b0*/  FFMA.FTZ R172, R40, UR46, -R7.reuse ;  /* 0x0000002e28ac7c23 */ /* 0x100fe20008010807 */
[----:B------:R-:W-:Y:S01]  /*122c0*/  FSEL R55, R55, -INF , P4 ;  /* 0xff80000037377808 */ /* 0x000fe20002000000 */
[--C-:B------:R-:W-:Y:S01]  /*122d0*/  FFMA.FTZ R21, R41, UR46, -R7.reuse ;  /* 0x0000002e29157c23 */ /* 0x100fe20008010807 */
[----:B------:R-:W-:Y:S01]  /*122e0*/  FMNMX.FTZ R24, R54, R25, !PT ;  /* 0x0000001936187209 */ /* 0x000fe20007810000 */
[----:B------:R-:W-:Y:S01]  /*122f0*/  MUFU.EX2 R9, R9 ;  /* 0x0000000900097308 */ /* 0x000fe20000000800 */
        /* <DEDUP_REMOVED lines=41> */
[----:B------:R-:W-:Y:S01]  /*12590*/  FFMA.FTZ R154, R84, UR46, -R7 ;  /* 0x0000002e549a7c23 */ /* 0x000fe20008010807 */
[----:B------:R-:W-:-:S02]  /*125a0*/  ISETP.GT.AND P3, PT, R5, 0x60, PT ;  /* 0x000000600500780c */ /* 0x000fc40003f64270 */
[----:B------:R-:W-:Y:S02]  /*125b0*/  FSEL R71, R71, -INF , P4 ;  /* 0xff80000047477808 */ /* 0x000fe40002000000 */
[----:B------:R-:W-:Y:S01]  /*125c0*/  FMNMX.FTZ R28, R70, R29, !PT ;  /* 0x0000001d461c7209 */ /* 0x000fe20007810000 */
[----:B------:R-:W-:Y:S01]  /*125d0*/  MUFU.EX2 R172, R172 ;  /* 0x000000ac00ac7308 */ /* 0x000fe20000000800 */
[----:B------:R-:W-:Y:S01]  /*125e0*/  ISETP.GT.AND P4, PT, R5, 0x61, PT ;  /* 0x000000610500780c */ /* 0x000fe20003f84270 */
[----:B0-----:R-:W-:Y:S01]  /*125f0*/  FFMA.FTZ R37, R65, UR46, -R7 ;  /* 0x0000002e41257c23 */ /* 0x001fe20008010807 */
        /* <DEDUP_REMOVED lines=25> */
[----:B------:R-:W-:Y:S02]  /*12790*/  FSEL R87, R87, -INF , P4 ;  /* 0xff80000057577808 */ /* 0x000fe40002000000 */
[----:B------:R-:W-:-:S03]  /*127a0*/  FMNMX.FTZ R32, R86, R5, !PT ;  /* 0x0000000556207209 */ /* 0x000fc60007810000 */
[----:B------:R0:W-:Y:S01]  /*127b0*/  MUFU.EX2 R28, R53 ;  /* 0x00000035001c7308 */ /* 0x0001e20000000800 */
[----:B------:R-:W-:-:S05]  /*127c0*/  FMNMX.FTZ R32, R87, R32, !PT ;  /* 0x0000002057207209 */ /* 0x000fca0007810000 */
[----:B------:R-:W1:Y:S02]  /*127d0*/  SHFL.BFLY PT, R5, R32, 0x2, 0x1f ;  /* 0x0c401f0020057f89 */ /* 0x000e6400000e0000 */
[----:B------:R-:W-:Y:S01]  /*127e0*/  MUFU.EX2 R164, R164 ;  /* 0x000000a400a47308 */ /* 0x000fe20000000800 */
[----:B0-----:R-:W-:-:S07]  /*127f0*/  IMAD R53, R186, 0x8, R18 ;  /* 0x00000008ba357824 */ /* 0x001fce00078e0212 */
[----:B------:R-:W-:Y:S08]  /*12800*/  MUFU.EX2 R41, R41 ;  /* 0x0000002900297308 */ /* 0x000ff00000000800 */
[----:B------:R-:W-:Y:S01]  /*12810*/  MUFU.EX2 R166, R166 ;  /* 0x000000a600a67308 */ /* 0x000fe20000000800 */
[----:B-1----:R-:W-:Y:S01]  /*12820*/  FMNMX.FTZ R29, R32, R5, !PT ;  /* 0x00000005201d7209 */ /* 0x002fe20007810000 */
[----:B------:R-:W-:-:S06]  /*12830*/  FFMA.FTZ R32, R77, UR46, -R7 ;  /* 0x0000002e4d207c23 */ /* 0x000fcc0008010807 */
[----:B------:R-:W-:Y:S01]  /*12840*/  MUFU.EX2 R40, R40 ;  /* 0x0000002800287308 */ /* 0x000fe20000000800 */
[----:B------:R-:W-:Y:S01]  /*12850*/  FFMA.FTZ R7, R85, UR46, -R7 ;  /* 0x0000002e55077c23 */ /* 0x000fe20008010807 */
[----:B------:R-:W0:Y:S06]  /*12860*/  SHFL.BFLY PT, R44, R29, 0x1, 0x1f ;  /* 0x0c201f001d2c7f89 */ /* 0x000e2c00000e0000 */
        /* <DEDUP_REMOVED lines=11> */
[----:B------:R-:W-:Y:S01]  /*12920*/  FSEL R35, R6, RZ, P2 ;  /* 0x000000ff06237208 */ /* 0x000fe20001000000 */
[--C-:B------:R-:W-:Y:S01]  /*12930*/  FFMA.FTZ R181, R26, UR46, -R44.reuse ;  /* 0x0000002e1ab57c23 */ /* 0x100fe2000801082c */
[--C-:B------:R-:W-:Y:S01]  /*12940*/  FFMA.FTZ R48, R27, UR46, -R44.reuse ;  /* 0x0000002e1b307c23 */ /* 0x100fe2000801082c */
[--C-:B------:R-:W-:Y:S01]  /*12950*/  FFMA.FTZ R183, R30, UR46, -R44.reuse ;  /* 0x0000002e1eb77c23 */ /* 0x100fe2000801082c */
[----:B------:R-:W-:Y:S01]  /*12960*/  FFMA.FTZ R45, R31, UR46, -R44 ;  /* 0x0000002e1f2d7c23 */ /* 0x000fe2000801082c */
[----:B------:R-:W-:Y:S01]  /*12970*/  FADD.FTZ R35, -R35, R12 ;  /* 0x0000000c23237221 */ /* 0x000fe20000010100 */
[----:B------:R-:W-:Y:S01]  /*12980*/  FSEL R12, R5, RZ, P3 ;  /* 0x000000ff050c7208 */ /* 0x000fe20001800000 */
[----:B------:R-:W-:Y:S01]  /*12990*/  MUFU.EX2 R181, R181 ;  /* 0x000000b500b57308 */ /* 0x000fe20000000800 */
[--C-:B------:R-:W-:Y:S01]  /*129a0*/  FFMA.FTZ R179, R38, UR46, -R44.reuse ;  /* 0x0000002e26b37c23 */ /* 0x100fe2000801082c */
[----:B------:R-:W-:Y:S01]  /*129b0*/  FMUL.FTZ R35, R35, UR46 ;  /* 0x0000002e23237c20 */ /* 0x000fe20008410000 */
[--C-:B------:R-:W-:Y:S01]  /*129c0*/  FFMA.FTZ R31, R39, UR46, -R44.reuse ;  /* 0x0000002e271f7c23 */ /* 0x100fe2000801082c */
[----:B------:R-:W-:Y:S01]  /*129d0*/  FADD.FTZ R12, -R12, R11 ;  /* 0x0000000b0c0c7221 */ /* 0x000fe20000010100 */
[--C-:B------:R-:W-:Y:S01]  /*129e0*/  FFMA.FTZ R173, R42, UR46, -R44.reuse ;  /* 0x0000002e2aad7c23 */ /* 0x100fe2000801082c */
[--C-:B------:R-:W-:Y:S01]  /*129f0*/  FFMA.FTZ R30, R43, UR46, -R44.reuse ;  /* 0x0000002e2b1e7c23 */ /* 0x100fe2000801082c */
[--C-:B------:R-:W-:Y:S01]  /*12a00*/  FFMA.FTZ R175, R46, UR46, -R44.reuse ;  /* 0x0000002e2eaf7c23 */ /* 0x100fe2000801082c */
[----:B------:R-:W-:Y:S01]  /*12a10*/  FMUL.FTZ R12, R12, UR46 ;  /* 0x0000002e0c0c7c20 */ /* 0x000fe20008410000 */
        /* <DEDUP_REMOVED lines=17> */
[----:B0-----:R-:W-:Y:S01]  /*12b30*/  FFMA.FTZ R3, R11, R3, R180 ;  /* 0x000000030b037223 */ /* 0x001fe200000100b4 */
[--C-:B------:R-:W-:Y:S01]  /*12b40*/  FFMA.FTZ R39, R75, UR46, -R44.reuse ;  /* 0x0000002e4b277c23 */ /* 0x100fe2000801082c */
[--C-:B------:R-:W-:Y:S01]  /*12b50*/  FFMA.FTZ R159, R78, UR46, -R44.reuse ;  /* 0x0000002e4e9f7c23 */ /* 0x100fe2000801082c */
[--C-:B------:R-:W-:Y:S01]  /*12b60*/  FFMA.FTZ R153, R82, UR46, -R44.reuse ;  /* 0x0000002e52997c23 */ /* 0x100fe2000801082c */
[----:B------:R-:W-:Y:S01]  /*12b70*/  FADD.FTZ R3, R8, R3 ;  /* 0x0000000308037221 */ /* 0x000fe20000010000 */
[----:B------:R-:W-:-:S02]  /*12b80*/  FFMA.FTZ R155, R86, UR46, -R44 ;  /* 0x0000002e569b7c23 */ /* 0x000fc4000801082c */
[----:B------:R-:W0:Y:S01]  /*12b90*/  MUFU.EX2 R183, R183 ;  /* 0x000000b700b77308 */ /* 0x000e220000000800 */
[----:B-1----:R-:W-:Y:S01]  /*12ba0*/  FFMA.FTZ R35, R12, R0, R181 ;  /* 0x000000000c237223 */ /* 0x002fe200000100b5 */
        /* <DEDUP_REMOVED lines=41> */
[----:B------:R-:W-:Y:S01]  /*12e40*/  FADD.FTZ R3, R41, R38 ;  /* 0x0000002629037221 */ /* 0x000fe20000010000 */
[----:B------:R-:W-:-:S03]  /*12e50*/  FFMA.FTZ R38, R79, UR46, -R44 ;  /* 0x0000002e4f267c23 */ /* 0x000fc6000801082c */
        /* <DEDUP_REMOVED lines=29> */
[----:B------:R-:W-:-:S06]  /*13030*/  IMAD.U32 R51, RZ, RZ, UR38 ;  /* 0x00000026ff337e24 */ /* 0x000fcc000f8e00ff */
[----:B------:R-:W0:Y:S01]  /*13040*/  MUFU.EX2 R39, R39 ;  /* 0x0000002700277308 */ /* 0x000e220000000800 */
[----:B-1----:R-:W-:Y:S01]  /*13050*/  FADD.FTZ R52, R157, R0 ;  /* 0x000000009d347221 */ /* 0x002fe20000010000 */
[----:B------:R-:W-:-:S05]  /*13060*/  VIADD R0, R53, 0x28840 ;  /* 0x0002884035007836 */ /* 0x000fca0000000000 */
[----:B------:R-:W-:Y:S01]  /*13070*/  PRMT R0, R51, 0x654, R0 ;  /* 0x0000065433007816 */ /* 0x000fe20000000000 */
[----:B------:R-:W1:Y:S01]  /*13080*/  MUFU.EX2 R158, R158 ;  /* 0x0000009e009e7308 */ /* 0x000e620000000800 */
[----:B--2---:R-:W-:Y:S02]  /*13090*/  FADD.FTZ R3, R33, R50 ;  /* 0x0000003221037221 */ /* 0x004fe40000010000 */
[----:B------:R2:W-:Y:S05]  /*130a0*/  SYNCS.ARRIVE.TRANS64.RED.A1T0 RZ, [R0+URZ], RZ ;  /* 0x000000ff00ff79a7 */ /* 0x0005ea000810043f */
[----:B------:R-:W3:Y:S01]  /*130b0*/  MUFU.EX2 R159, R159 ;  /* 0x0000009f009f7308 */ /* 0x000ee20000000800 */
[----:B0-----:R-:W-:-:S07]  /*130c0*/  FADD.FTZ R52, R39, R52 ;  /* 0x0000003427347221 */ /* 0x001fce0000010000 */
[----:B------:R-:W0:Y:S01]  /*130d0*/  MUFU.EX2 R32, R32 ;  /* 0x0000002000207308 */ /* 0x000e220000000800 */
[----:B-1----:R-:W-:-:S07]  /*130e0*/  FADD.FTZ R3, R158, R3 ;  /* 0x000000039e037221 */ /* 0x002fce0000010000 */
[----:B------:R-:W2:Y:S01]  /*130f0*/  MUFU.EX2 R38, R38 ;  /* 0x0000002600267308 */ /* 0x000ea20000000800 */
[----:B---3--:R-:W-:-:S07]  /*13100*/  FADD.FTZ R51, R159, R52 ;  /* 0x000000349f337221 */ /* 0x008fce0000010000 */
        /* <DEDUP_REMOVED lines=20> */
.L_x_3084:
[----:B------:R-:W-:Y:S01]  /*13250*/  IMAD R14, R14, 0x8, R18 ;  /* 0x000000080e0e7824 */ /* 0x000fe200078e0212 */
[----:B------:R-:W-:Y:S01]  /*13260*/  ISETP.GT.AND P2, PT, R13, R10, PT ;  /* 0x0000000a0d00720c */ /* 0x000fe20003f44270 */
[----:B------:R-:W-:Y:S01]  /*13270*/  IMAD.U32 R51, RZ, RZ, UR38 ;  /* 0x00000026ff337e24 */ /* 0x000fe2000f8e00ff */
[----:B------:R-:W-:Y:S01]  /*13280*/  F2FP.BF16.F32.PACK_AB R154, R7, R154 ;  /* 0x0000009a079a723e */ /* 0x000fe200000010ff */
[----:B------:R-:W-:Y:S02]  /*13290*/  VIADD R14, R14, 0x28860 ;  /* 0x000288600e0e7836 */ /* 0x000fe40000000000 */
[-C--:B------:R-:W-:Y:S01]  /*132a0*/  FMUL.FTZ R88, R88, R11.reuse ;  /* 0x0000000b58587220 */ /* 0x080fe20000410000 */
        /* <DEDUP_REMOVED lines=74> */
[----:B0-----:R-:W-:Y:S01]  /*13750*/  IMAD.MOV.U32 R14, RZ, RZ, R186 ;  /* 0x000000ffff0e7224 */ /* 0x001fe200078e00ba */
        /* <DEDUP_REMOVED lines=25> */
[----:B------:R-:W-:Y:S01]  /*138f0*/  F2FP.BF16.F32.PACK_AB R155, R44, R155 ;  /* 0x0000009b2c9b723e */ /* 0x000fe200000010ff */
[----:B------:R-:W-:Y:S06]  /*13900*/  @P2 BRA `(.L_x_3085) ;  /* 0xffffffd400282947 */ /* 0x000fec000383ffff */
.L_x_3073:
[----:B------:R-:W-:-:S13]  /*13910*/  ISETP.GE.AND P1, PT, R13, R199, PT ;  /* 0x000000c70d00720c */ /* 0x000fda0003f26270 */
[----:B------:R-:W-:Y:S05]  /*13920*/  @!P1 BRA `(.L_x_3086) ;  /* 0x00000020008c9947 */ /* 0x000fea0003800000 */
[----:B------:R-:W-:Y:S02]  /*13930*/  IMAD.MOV.U32 R10, RZ, RZ, R5 ;  /* 0x000000ffff0a7224 */ /* 0x000fe400078e0005 */
[----:B------:R-:W-:Y:S02]  /*13940*/  IMAD.MOV.U32 R11, RZ, RZ, R6 ;  /* 0x000000ffff0b7224 */ /* 0x000fe400078e0006 */
[----:B------:R-:W-:Y:S02]  /*13950*/  IMAD.MOV.U32 R7, RZ, RZ, R189 ;  /* 0x000000ffff077224 */ /* 0x000fe400078e00bd */
[----:B------:R-:W-:-:S07]  /*13960*/  IMAD.MOV.U32 R12, RZ, RZ, R186 ;  /* 0x000000ffff0c7224 */ /* 0x000fce00078e00ba */
.L_x_3098:
        /* <DEDUP_REMOVED lines=10> */
.L_x_3088:
[----:B------:R-:W-:Y:S01]  /*13a10*/  IMAD R5, R186, 0x8, R18 ;  /* 0x00000008ba057824 */ /* 0x000fe200078e0212 */
[----:B------:R-:W-:-:S04]  /*13a20*/  SHF.L.U32 R6, R189, 0x1f, RZ ;  /* 0x0000001fbd067819 */ /* 0x000fc800000006ff */
[----:B------:R0:W1:Y:S01]  /*13a30*/  SYNCS.PHASECHK.TRANS64.TRYWAIT P1, [R5+URZ+0x28830], R6 ;  /* 0x02883006050075a7 */ /* 0x000062000802017f */
[----:B------:R-:W-:Y:S05]  /*13a40*/  @!P0 BRA `(.L_x_3089) ;  /* 0x0000000000048947 */ /* 0x000fea0003800000 */
[----:B------:R-:W-:Y:S01]  /*13a50*/  BPT.TRAP 0x1 ;  /* 0x000000040000795c */ /* 0x000fe20000300000 */
.L_x_3089:
[----:B------:R-:W-:Y:S04]  /*13a60*/  BSSY B0, `(.L_x_3087) ;  /* 0x0000004000007945 */ /* 0x000fe80003800000 */
[----:B-1----:R-:W-:Y:S05]  /*13a70*/  @P1 BRA `(.L_x_3090) ;  /* 0x0000000000081947 */ /* 0x002fea0003800000 */
[----:B------:R-:W1:Y:S02]  /*13a80*/  SYNCS.PHASECHK.TRANS64.TRYWAIT P1, [R5+URZ+0x28830], R6 ;  /* 0x02883006050075a7 */ /* 0x000e64000802017f */
[----:B-1----:R-:W-:Y:S05]  /*13a90*/  @!P1 BRA `(.L_x_3091) ;  /* 0x000000f800389947 */ /* 0x002fea0003800000 */
.L_x_3090:
[----:B------:R-:W-:Y:S05]  /*13aa0*/  BSYNC B0 ;  /* 0x0000000000007941 */ /* 0x000fea0003800000 */
.L_x_3087:
[----:B01----:R-:W0:Y:S01]  /*13ab0*/  S2R R5, SR_TID.X ;  /* 0x0000000000057919 */ /* 0x003e220000002100 */
[----:B------:R-:W-:Y:S05]  /*13ac0*/  WARPSYNC.ALL ;  /* 0x0000000000007948 */ /* 0x000fea0003800000 */
[----:B------:R-:W-:Y:S02]  /*13ad0*/  IMAD R8, R186, 0x800, R4 ;  /* 0x00000800ba087824 */ /* 0x000fe400078e0204 */
[----:B------:R-:W-:Y:S02]  /*13ae0*/  IMAD.MOV.U32 R9, RZ, RZ, 0x40000040 ;  /* 0x40000040ff097424 */ /* 0x000fe400078e00ff */
[C---:B------:R-:W-:Y:S01]  /*13af0*/  VIADD R24, R8.reuse, 0x4 ;  /* 0x0000000408187836 */ /* 0x040fe20000000000 */
[----:B------:R-:W-:Y:S01]  /*13b00*/  R2UR UR6, R8 ;  /* 0x00000000080672ca */ /* 0x000fe200000e0000 */
[----:B------:R-:W-:Y:S01]  /*13b10*/  IMAD.MOV.U32 R25, RZ, RZ, 0x40000040 ;  /* 0x40000040ff197424 */ /* 0x000fe200078e00ff */
[----:B------:R-:W-:Y:S01]  /*13b20*/  R2UR UR7, R9 ;  /* 0x00000000090772ca */ /* 0x000fe200000e0000 */
[----:B------:R-:W-:Y:S01]  /*13b30*/  IMAD.MOV.U32 R21, RZ, RZ, 0x40000040 ;  /* 0x40000040ff157424 */ /* 0x000fe200078e00ff */
[----:B------:R-:W-:Y:S01]  /*13b40*/  R2UR UR14, R24 ;  /* 0x00000000180e72ca */ /* 0x000fe200000e0000 */
[C---:B------:R-:W-:Y:S01]  /*13b50*/  VIADD R24, R8.reuse, 0x404 ;  /* 0x0000040408187836 */ /* 0x040fe20000000000 */
[C---:B------:R-:W-:Y:S01]  /*13b60*/  R2UR UR15, R25.reuse ;  /* 0x00000000190f72ca */ /* 0x040fe200000e0000 */
[----:B------:R-:W-:Y:S01]  /*13b70*/  VIADD R14, R8, 0x6 ;  /* 0x00000006080e7836 */ /* 0x000fe20000000000 */
[----:B------:R-:W-:Y:S01]  /*13b80*/  R2UR UR31, R25 ;  /* 0x00000000191f72ca */ /* 0x000fe200000e0000 */
[----:B------:R-:W-:Y:S01]  /*13b90*/  IMAD.MOV.U32 R15, RZ, RZ, 0x40000040 ;  /* 0x40000040ff0f7424 */ /* 0x000fe200078e00ff */
[----:B------:R-:W-:-:S02]  /*13ba0*/  R2UR UR30, R24 ;  /* 0x00000000181e72ca */ /* 0x000fc400000e0000 */
[----:B------:R-:W-:Y:S02]  /*13bb0*/  IADD3 R20, R8, 0x2, RZ ;  /* 0x0000000208147810 */ /* 0x000fe40007ffe0ff */
[----:B------:R-:W-:Y:S02]  /*13bc0*/  R2UR UR11, R21 ;  /* 0x00000000150b72ca */ /* 0x000fe400000e0000 */
[----:B------:R-:W-:Y:S01]  /*13bd0*/  R2UR UR10, R20 ;  /* 0x00000000140a72ca */ /* 0x000fe200000e0000 */
[----:B------:R-:W-:Y:S01]  /*13be0*/  VIADD R20, R8, 0x400 ;  /* 0x0000040008147836 */ /* 0x000fe20000000000 */
[----:B------:R-:W-:Y:S01]  /*13bf0*/  R2UR UR18, R14 ;  /* 0x000000000e1272ca */ /* 0x000fe200000e0000 */
[C---:B------:R-:W-:Y:S01]  /*13c00*/  VIADD R14, R8.reuse, 0x402 ;  /* 0x00000402080e7836 */ /* 0x040fe20000000000 */
        /* <DEDUP_REMOVED lines=38> */
.L_x_3093:
[----:B------:R-:W-:Y:S01]  /*13e70*/  SHF.L.U32 R5, R7, 0x1f, RZ ;  /* 0x0000001f07057819 */ /* 0x000fe200000006ff */
[----:B------:R-:W-:-:S04]  /*13e80*/  IMAD R6, R12, 0x8, R18 ;  /* 0x000000080c067824 */ /* 0x000fc800078e0212 */
[----:B------:R0:W1:Y:S01]  /*13e90*/  SYNCS.PHASECHK.TRANS64.TRYWAIT P1, [R6+URZ+0x28850], R5 ;  /* 0x02885005060075a7 */ /* 0x000062000802017f */
[----:B------:R-:W-:Y:S05]  /*13ea0*/  @!P0 BRA `(.L_x_3094) ;  /* 0x0000000000048947 */ /* 0x000fea0003800000 */
[----:B------:R-:W-:Y:S01]  /*13eb0*/  BPT.TRAP 0x1 ;  /* 0x000000040000795c */ /* 0x000fe20000300000 */
.L_x_3094:
[----:B-1----:R-:W-:Y:S05]  /*13ec0*/  @P1 BRA `(.L_x_3092) ;  /* 0x0000000000081947 */ /* 0x002fea0003800000 */
[----:B------:R-:W1:Y:S02]  /*13ed0*/  SYNCS.PHASECHK.TRANS64.TRYWAIT P1, [R6+URZ+0x28850], R5 ;  /* 0x02885005060075a7 */ /* 0x000e64000802017f */
[----:B-1----:R-:W-:Y:S05]  /*13ee0*/  @!P1 BRA `(.L_x_3095) ;  /* 0x000000f400389947 */ /* 0x002fea0003800000 */
.L_x_3092:
        /* <DEDUP_REMOVED lines=17> */
[----:B------:R-:W-:Y:S01]  /*14000*/  R2UR UR7, R9 ;  /* 0x00000000090772ca */ /* 0x000fe200000e0000 */
[----:B------:R-:W-:Y:S01]  /*14010*/  IMAD.MOV.U32 R9, RZ, RZ, 0x40000040 ;  /* 0x40000040ff097424 */ /* 0x000fe200078e00ff */
        /* <DEDUP_REMOVED lines=48> */
.L_x_3096:
[----:B------:R-:W-:Y:S01]  /*14320*/  FMNMX.FTZ R6, R24, R11, !PT ;  /* 0x0000000b18067209 */ /* 0x000fe20007810000 */
[----:B------:R-:W-:Y:S01]  /*14330*/  UMOV UR46, UR44 ;  /* 0x0000002c002e7c82 */ /* 0x000fe20008000000 */
[----:B------:R-:W-:Y:S02]  /*14340*/  FMNMX.FTZ R8, R26, R10, !PT ;  /* 0x0000000a1a087209 */ /* 0x000fe40007810000 */
[----:B0-----:R-:W-:Y:S02]  /*14350*/  FMNMX.FTZ R5, R25, R6, !PT ;  /* 0x0000000619057209 */ /* 0x001fe40007810000 */
        /* <DEDUP_REMOVED lines=71> */
[----:B------:R-:W-:-:S03]  /*147d0*/  FADD.FTZ R9, -R5, R10 ;  /* 0x0000000a05097221 */ /* 0x000fc60000010100 */
[----:B------:R-:W-:Y:S01]  /*147e0*/  MUFU.EX2 R7, R11 ;  /* 0x0000000b00077308 */ /* 0x000fe20000000800 */
[----:B------:R-:W-:Y:S01]  /*147f0*/  FMUL.FTZ R8, R9, UR46 ;  /* 0x0000002e09087c20 */ /* 0x000fe20008410000 */
[----:B------:R-:W-:-:S04]  /*14800*/  FMUL.FTZ R9, R6, UR46 ;  /* 0x0000002e06097c20 */ /* 0x000fc80008410000 */
[--C-:B------:R-:W-:Y:S01]  /*14810*/  FFMA.FTZ R178, R36, UR46, -R9.reuse ;  /* 0x0000002e24b27c23 */ /* 0x100fe20008010809 */
[----:B------:R-:W-:Y:S01]  /*14820*/  FMUL.FTZ R36, R5, UR46 ;  /* 0x0000002e05247c20 */ /* 0x000fe20008410000 */
        /* <DEDUP_REMOVED lines=41> */
[--C-:B------:R-:W-:Y:S01]  /*14ac0*/  FFMA.FTZ R40, R59, UR46, -R36.reuse ;  /* 0x0000002e3b287c23 */ /* 0x100fe20008010824 */
[--C-:B------:R-:W-:Y:S01]  /*14ad0*/  FFMA.FTZ R166, R60, UR46, -R9.reuse ;  /* 0x0000002e3ca67c23 */ /* 0x100fe20008010809 */
[----:B------:R-:W-:Y:S01]  /*14ae0*/  FFMA.FTZ R167, R62, UR46, -R36 ;  /* 0x0000002e3ea77c23 */ /* 0x000fe20008010824 */
[--C-:B------:R-:W-:Y:S01]  /*14af0*/  FFMA.FTZ R21, R61, UR46, -R9.reuse ;  /* 0x0000002e3d157c23 */ /* 0x100fe20008010809 */
[----:B------:R-:W1:Y:S01]  /*14b00*/  MUFU.EX2 R182, R182 ;  /* 0x000000b600b67308 */ /* 0x000e620000000800 */
[----:B--2---:R-:W-:Y:S01]  /*14b10*/  FADD.FTZ R27, R157, R26 ;  /* 0x0000001a9d1b7221 */ /* 0x004fe20000010000 */
        /* <DEDUP_REMOVED lines=8> */
[--C-:B------:R-:W-:Y:S01]  /*14ba0*/  FFMA.FTZ R163, R70, UR46, -R36.reuse ;  /* 0x0000002e46a37c23 */ /* 0x100fe20008010824 */
[--C-:B------:R-:W-:Y:S01]  /*14bb0*/  FFMA.FTZ R15, R69, UR46, -R9.reuse ;  /* 0x0000002e450f7c23 */ /* 0x100fe20008010809 */
[--C-:B------:R-:W-:Y:S01]  /*14bc0*/  FFMA.FTZ R37, R71, UR46, -R36.reuse ;  /* 0x0000002e47257c23 */ /* 0x100fe20008010824 */
[--C-:B------:R-:W-:Y:S01]  /*14bd0*/  FFMA.FTZ R156, R72, UR46, -R9.reuse ;  /* 0x0000002e489c7c23 */ /* 0x100fe20008010809 */
[----:B------:R-:W-:Y:S01]  /*14be0*/  FFMA.FTZ R14, R73, UR46, -R9 ;  /* 0x0000002e490e7c23 */ /* 0x000fe20008010809 */
[--C-:B------:R-:W-:Y:S01]  /*14bf0*/  FFMA.FTZ R35, R75, UR46, -R36.reuse ;  /* 0x0000002e4b237c23 */ /* 0x100fe20008010824 */
[----:B------:R-:W0:Y:S01]  /*14c00*/  MUFU.EX2 R155, R155 ;  /* 0x0000009b009b7308 */ /* 0x000e220000000800 */
[----:B-1----:R-:W-:Y:S01]  /*14c10*/  FADD.FTZ R26, R182, R27 ;  /* 0x0000001bb61a7221 */ /* 0x002fe20000010000 */
[--C-:B------:R-:W-:Y:S01]  /*14c20*/  FFMA.FTZ R158, R76, UR46, -R9.reuse ;  /* 0x0000002e4c9e7c23 */ /* 0x100fe20008010809 */
[--C-:B------:R-:W-:Y:S01]  /*14c30*/  FFMA.FTZ R159, R78, UR46, -R36.reuse ;  /* 0x0000002e4e9f7c23 */ /* 0x100fe20008010824 */
[--C-:B------:R-:W-:Y:S01]  /*14c40*/  FFMA.FTZ R11, R77, UR46, -R9.reuse ;  /* 0x0000002e4d0b7c23 */ /* 0x100fe20008010809 */
[----:B------:R-:W-:Y:S01]  /*14c50*/  FFMA.FTZ R34, R79, UR46, -R36 ;  /* 0x0000002e4f227c23 */ /* 0x000fe20008010824 */
[--C-:B------:R-:W-:Y:S01]  /*14c60*/  FFMA.FTZ R152, R80, UR46, -R9.reuse ;  /* 0x0000002e50987c23 */ /* 0x100fe20008010809 */
[----:B------:R-:W-:Y:S01]  /*14c70*/  FFMA.FTZ R10, R81, UR46, -R9 ;  /* 0x0000002e510a7c23 */ /* 0x000fe20008010809 */
[----:B------:R-:W1:Y:S01]  /*14c80*/  MUFU.EX2 R49, R49 ;  /* 0x0000003100317308 */ /* 0x000e620000000800 */
[----:B--2---:R-:W-:Y:S01]  /*14c90*/  FADD.FTZ R0, R183, R0 ;  /* 0x00000000b7007221 */ /* 0x004fe20000010000 */
[----:B------:R-:W-:-:S02]  /*14ca0*/  IMAD R46, R186, 0x8, R18 ;  /* 0x00000008ba2e7824 */ /* 0x000fc400078e0212 */
[--C-:B------:R-:W-:Y:S01]  /*14cb0*/  FFMA.FTZ R154, R84, UR46, -R9.reuse ;  /* 0x0000002e549a7c23 */ /* 0x100fe20008010809 */
[----:B------:R-:W-:Y:S02]  /*14cc0*/  IMAD.U32 R51, RZ, RZ, UR38 ;  /* 0x00000026ff337e24 */ /* 0x000fe4000f8e00ff */
[----:B------:R-:W-:Y:S01]  /*14cd0*/  FFMA.FTZ R9, R85, UR46, -R9 ;  /* 0x0000002e55097c23 */ /* 0x000fe20008010809 */
[----:B------:R-:W-:Y:S01]  /*14ce0*/  VIADD R46, R46, 0x28840 ;  /* 0x000288402e2e7836 */ /* 0x000fe20000000000 */
        /* <DEDUP_REMOVED lines=92> */
[----:B-1----:R-:W-:Y:S01]  /*152b0*/  FADD.FTZ R0, R26, R47 ;  /* 0x0000002f1a007221 */ /* 0x002fe20000010000 */
[----:B------:R-:W-:-:S04]  /*152c0*/  PRMT R47, R51, 0x654, R46 ;  /* 0x00000654332f7816 */ /* 0x000fc8000000002e */
[----:B------:R1:W-:Y:S02]  /*152d0*/  SYNCS.ARRIVE.TRANS64.RED.A1T0 RZ, [R47+URZ], RZ ;  /* 0x000000ff2fff79a7 */ /* 0x0003e4000810043f */
[----:B------:R-:W3:Y:S01]  /*152e0*/  MUFU.EX2 R158, R158 ;  /* 0x0000009e009e7308 */ /* 0x000ee20000000800 */
[----:B--2---:R-:W-:-:S07]  /*152f0*/  FADD.FTZ R3, R14, R3 ;  /* 0x000000030e037221 */ /* 0x004fce0000010000 */
[----:B------:R-:W2:Y:S01]  /*15300*/  MUFU.EX2 R159, R159 ;  /* 0x0000009f009f7308 */ /* 0x000ea20000000800 */
[----:B0-----:R-:W-:-:S07]  /*15310*/  FADD.FTZ R0, R35, R0 ;  /* 0x0000000023007221 */ /* 0x001fce0000010000 */
[----:B------:R-:W1:Y:S01]  /*15320*/  MUFU.EX2 R11, R11 ;  /* 0x0000000b000b7308 */ /* 0x000e620000000800 */
[----:B---3--:R-:W-:-:S07]  /*15330*/  FADD.FTZ R46, R158, R3 ;  /* 0x000000039e2e7221 */ /* 0x008fce0000010000 */
        /* <DEDUP_REMOVED lines=22> */
.L_x_3097:
[----:B------:R-:W-:Y:S01]  /*154a0*/  IMAD R12, R12, 0x8, R18 ;  /* 0x000000080c0c7824 */ /* 0x000fe200078e0212 */
[----:B------:R-:W-:Y:S01]  /*154b0*/  ISETP.GT.AND P1, PT, R13, R199, PT ;  /* 0x000000c70d00720c */ /* 0x000fe20003f24270 */
[----:B------:R-:W-:Y:S01]  /*154c0*/  IMAD.U32 R47, RZ, RZ, UR38 ;  /* 0x00000026ff2f7e24 */ /* 0x000fe2000f8e00ff */
        /* <DEDUP_REMOVED lines=99> */
[----:B------:R-:W-:Y:S01]  /*15b00*/  VIADD R13, R13, 0xffffffff ;  /* 0xffffffff0d0d7836 */ /* 0x000fe20000000000 */
[----:B------:R-:W-:Y:S01]  /*15b10*/  MOV R10, R5 ;  /* 0x00000005000a7202 */ /* 0x000fe20000000f00 */
[----:B------:R-:W-:-:S02]  /*15b20*/  IMAD.MOV.U32 R11, RZ, RZ, R6 ;  /* 0x000000ffff0b7224 */ /* 0x000fc400078e0006 */
[----:B------:R-:W-:Y:S02]  /*15b30*/  IMAD.MOV.U32 R7, RZ, RZ, R189 ;  /* 0x000000ffff077224 */ /* 0x000fe400078e00bd */
[----:B0-----:R-:W-:Y:S01]  /*15b40*/  IMAD.MOV.U32 R12, RZ, RZ, R186 ;  /* 0x000000ffff0c7224 */ /* 0x001fe200078e00ba */
[----:B------:R-:W-:Y:S06]  /*15b50*/  @P1 BRA `(.L_x_3098) ;  /* 0xffffffdc00841947 */ /* 0x000fec000383ffff */
.L_x_3086:
[----:B------:R-:W-:Y:S05]  /*15b60*/  WARPSYNC.ALL ;  /* 0x0000000000007948 */ /* 0x000fea0003800000 */
[----:B------:R-:W-:Y:S06]  /*15b70*/  BAR.ARV 0x8, 0x180 ;  /* 0x0206000000007b1d */ /* 0x000fec0000002000 */
[----:B------:R-:W-:Y:S05]  /*15b80*/  @!P0 BRA `(.L_x_3099) ;  /* 0x0000000000048947 */ /* 0x000fea0003800000 */
[----:B------:R-:W-:Y:S01]  /*15b90*/  BPT.TRAP 0x1 ;  /* 0x000000040000795c */ /* 0x000fe20000300000 */
.L_x_3099:
[----:B------:R-:W-:Y:S01]  /*15ba0*/  IMAD R13, R186, 0x8, R18 ;  /* 0x00000008ba0d7824 */ /* 0x000fe200078e0212 */
[----:B------:R-:W-:-:S04]  /*15bb0*/  SHF.L.U32 R4, R189, 0x1f, RZ ;  /* 0x0000001fbd047819 */ /* 0x000fc800000006ff */
[----:B------:R0:W1:Y:S01]  /*15bc0*/  SYNCS.PHASECHK.TRANS64.TRYWAIT P1, [R13+URZ+0x28850], R4 ;  /* 0x028850040d0075a7 */ /* 0x000062000802017f */
[----:B------:R-:W-:Y:S05]  /*15bd0*/  @!P0 BRA `(.L_x_3100) ;  /* 0x0000000000048947 */ /* 0x000fea0003800000 */
[----:B------:R-:W-:Y:S01]  /*15be0*/  BPT.TRAP 0x1 ;  /* 0x000000040000795c */ /* 0x000fe20000300000 */
.L_x_3100:
[----:B------:R-:W-:-:S05]  /*15bf0*/  VIADD R18, R18, 0x400 ;  /* 0x0000040012127836 */ /* 0x000fca0000000000 */
[----:B------:R-:W-:-:S04]  /*15c00*/  SHF.R.U32.HI R18, RZ, 0x4, R18 ;  /* 0x00000004ff127819 */ /* 0x000fc80000011612 */
[----:B------:R-:W-:-:S04]  /*15c10*/  LOP3.LUT R18, R18, 0x3fff, RZ, 0xc0, !PT ;  /* 0x00003fff12127812 */ /* 0x000fc800078ec0ff */
[----:B------:R-:W-:Y:S01]  /*15c20*/  LOP3.LUT R9, R18, 0x4000000, RZ, 0xfc, !PT ;  /* 0x0400000012097812 */ /* 0x000fe200078efcff */
[----:B-1----:R-:W-:Y:S06]  /*15c30*/  @P1 BRA `(.L_x_3101) ;  /* 0x0000000000081947 */ /* 0x002fec0003800000 */
[----:B------:R-:W1:Y:S02]  /*15c40*/  SYNCS.PHASECHK.TRANS64.TRYWAIT P1, [R13+URZ+0x28850], R4 ;  /* 0x028850040d0075a7 */ /* 0x000e64000802017f */
[----:B-1----:R-:W-:Y:S05]  /*15c50*/  @!P1 BRA `(.L_x_3102) ;  /* 0x000000d400f09947 */ /* 0x002fea0003800000 */
.L_x_3101:
        /* <DEDUP_REMOVED lines=11> */
[----:B------:R-:W-:-:S08]  /*15d10*/  IMAD.U32 R21, RZ, RZ, UR46 ;  /* 0x0000002eff157e24 */ /* 0x000fd0000f8e00ff */
[----:B------:R-:W-:Y:S01]  /*15d20*/  HGMMA.64x128x16.F32.BF16 R88, R180, gdesc[UR4].tnspB, R88, gsb0 ;  /* 0x41e00004b4587df0 */ /* 0x000fe20008001858 */
[----:B------:R-:W-:Y:S01]  /*15d30*/  R2UR UR6, R10 ;  /* 0x000000000a0672ca */ /* 0x000fe200000e0000 */
[----:B------:R-:W-:Y:S01]  /*15d40*/  VIADD R10, R8, 0x100 ;  /* 0x00000100080a7836 */ /* 0x000fe20000000000 */
[----:B------:R-:W-:Y:S01]  /*15d50*/  R2UR UR7, R11 ;  /* 0x000000000b0772ca */ /* 0x000fe200000e0000 */
[----:B------:R-:W-:Y:S02]  /*15d60*/  IMAD.MOV.U32 R11, RZ, RZ, 0x40000040 ;  /* 0x40000040ff0b7424 */ /* 0x000fe400078e00ff */
[----:B0-----:R-:W-:Y:S01]  /*15d70*/  FADD.FTZ R4, R4, R3 ;  /* 0x0000000304047221 */ /* 0x001fe20000010000 */
[----:B------:R-:W-:Y:S01]  /*15d80*/  IMAD.MOV.U32 R3, RZ, RZ, -0x800000 ;  /* 0xff800000ff037424 */ /* 0x000fe200078e00ff */
        /* <DEDUP_REMOVED lines=34> */
[----:B------:R-:W-:Y:S01]  /*15fb0*/  IMAD.MOV.U32 R11, RZ, RZ, RZ ;  /* 0x000000ffff0b7224 */ /* 0x000fe200078e00ff */
[----:B------:R-:W-:Y:S02]  /*15fc0*/  WARPGROUP.DEPBAR.LE gsb0, 0x0 ;  /* 0x00008000000079c5 */ /* 0x000fe40000010000 */
[----:B------:R-:W-:-:S09]  /*15fd0*/  WARPGROUP.ARRIVE ;  /* 0x00000000000079c5 */ /* 0x000fd20000000000 */
[----:B------:R-:W-:Y:S01]  /*15fe0*/  HGMMA.64x128x16.F32.BF16 R88, R156, gdesc[UR4].tnspB, R88, gsb0 ;  /* 0x41e000049c587df0 */ /* 0x000fe20008001858 */
[----:B------:R-:W-:Y:S01]  /*15ff0*/  R2UR UR6, R8 ;  /* 0x00000000080672ca */ /* 0x000fe200000e0000 */
[----:B-1----:R-:W-:Y:S01]  /*16000*/  FADD.FTZ R8, R7, R0 ;  /* 0x0000000007087221 */ /* 0x002fe20000010000 */
[----:B------:R-:W-:Y:S01]  /*16010*/  R2UR UR7, R9 ;  /* 0x00000000090772ca */ /* 0x000fe200000e0000 */
[----:B------:R-:W0:Y:S01]  /*16020*/  SHFL.BFLY PT, R7, R4, 0x1, 0x1f ;  /* 0x0c201f0004077f89 */ /* 0x000e2200000e0000 */
[----:B------:R-:W-:-:S03]  /*16030*/  IMAD.MOV.U32 R0, RZ, RZ, -0x800000 ;  /* 0xff800000ff007424 */ /* 0x000fc600078e00ff */
[----:B------:R-:W1:Y:S01]  /*16040*/  SHFL.BFLY PT, R9, R8, 0x1, 0x1f ;  /* 0x0c201f0008097f89 */ /* 0x000e6200000e0000 */
[----:B0-----:R-:W-:Y:S01]  /*16050*/  FADD.FTZ R14, R4, R7 ;  /* 0x00000007040e7221 */ /* 0x001fe20000010000 */
[----:B------:R-:W-:Y:S02]  /*16060*/  IMAD.MOV.U32 R7, RZ, RZ, RZ ;  /* 0x000000ffff077224 */ /* 0x000fe400078e00ff */
[----:B-1----:R-:W-:Y:S02]  /*16070*/  FADD.FTZ R15, R8, R9 ;  /* 0x00000009080f7221 */ /* 0x002fe40000010000 */
[----:B------:R-:W-:Y:S01]  /*16080*/  FSETP.NE.FTZ.AND P1, PT, R14, RZ, PT ;  /* 0x000000ff0e00720b */ /* 0x000fe20003f35000 */
[----:B------:R-:W-:Y:S02]  /*16090*/  IMAD.U32 R9, RZ, RZ, UR46 ;  /* 0x0000002eff097e24 */ /* 0x000fe4000f8e00ff */
[----:B------:R-:W-:-:S10]  /*160a0*/  FSETP.NE.FTZ.AND P2, PT, R15, RZ, PT ;  /* 0x000000ff0f00720b */ /* 0x000fd40003f55000 */
[----:B------:R-:W0:Y:S01]  /*160b0*/  @P1 MUFU.LG2 R10, R14 ;  /* 0x0000000e000a1308 */ /* 0x000e220000000c00 */
[----:B------:R-:W-:Y:S02]  /*160c0*/  @P1 FMUL.FTZ R9, R9, 0.69314718246459960938 ;  /* 0x3f31721809091820 */ /* 0x000fe40000410000 */
[----:B------:R-:W-:-:S05]  /*160d0*/  @P2 FMUL.FTZ R21, R21, 0.69314718246459960938 ;  /* 0x3f31721815152820 */ /* 0x000fca0000410000 */
        /* <DEDUP_REMOVED lines=9> */
[----:B------:R-:W-:Y:S03]  /*16170*/  HGMMA.64x128x16.F32.BF16 R88, R152, gdesc[UR4].tnspB, R88, gsb0 ;  /* 0x41e0000498587df0 */ /* 0x000fe60008001858 */
[----:B------:R-:W-:Y:S02]  /*16180*/  WARPGROUP.DEPBAR.LE gsb0, 0x0 ;  /* 0x00008000000079c5 */ /* 0x000fe40000010000 */
[----:B--23--:R-:W-:Y:S05]  /*16190*/  @!P0 BRA `(.L_x_3103) ;  /* 0x0000000000048947 */ /* 0x00cfea0003800000 */
[----:B------:R-:W-:Y:S01]  /*161a0*/  BPT.TRAP 0x1 ;  /* 0x000000040000795c */ /* 0x000fe20000300000 */
.L_x_3103:
        /* <DEDUP_REMOVED lines=19> */
[----:B-1----:R-:W-:Y:S01]  /*162e0*/  SEL R4, RZ, 0x1, P1 ;  /* 0x00000001ff047807 */ /* 0x002fe20000800000 */
        /* <DEDUP_REMOVED lines=20> */
[-C--:B0-----:R-:W-:Y:S01]  /*16430*/  FMUL.FTZ R90, R90, R11.reuse ;  /* 0x0000000b5a5a7220 */ /* 0x081fe20000410000 */
        /* <DEDUP_REMOVED lines=34> */
.L_x_3014:
        /* <DEDUP_REMOVED lines=13> */
[----:B------:R-:W4:Y:S01]  /*16730*/  S2R R9, SR_SWINHI ;  /* 0x0000000000097919 */ /* 0x000f220000002f00 */
[----:B------:R-:W-:Y:S02]  /*16740*/  F2FP.BF16.F32.PACK_AB R36, R137, R136 ;  /* 0x000000888924723e */ /* 0x000fe400000010ff */
[----:B------:R-:W-:Y:S02]  /*16750*/  MOV R40, R18 ;  /* 0x0000001200287202 */ /* 0x000fe40000000f00 */
[----:B----4-:R-:W-:-:S03]  /*16760*/  MOV R41, R9 ;  /* 0x0000000900297202 */ /* 0x010fc60000000f00 */
[----:B--2---:R-:W-:-:S03]  /*16770*/  IMAD.WIDE R12, R8, 0x2, R40 ;  /* 0x00000002080c7825 */ /* 0x004fc600078e0228 */
[C---:B------:R-:W-:Y:S02]  /*16780*/  IADD3 R37, P0, R12.reuse, 0x40, RZ ;  /* 0x000000400c257810 */ /* 0x040fe40007f1e0ff */
[----:B------:R-:W-:Y:S02]  /*16790*/  IADD3 R35, P5, R12, 0x20, RZ ;  /* 0x000000200c237810 */ /* 0x000fe40007fbe0ff */
[----:B------:R-:W-:Y:S01]  /*167a0*/  LOP3.LUT R8, R37, 0x380, RZ, 0xc0, !PT ;  /* 0x0000038025087812 */ /* 0x000fe200078ec0ff */
[--C-:B------:R-:W-:Y:S01]  /*167b0*/  IMAD.X R31, RZ, RZ, R13.reuse, P0 ;  /* 0x000000ffff1f7224 */ /* 0x100fe200000e060d */
[C---:B------:R-:W-:Y:S01]  /*167c0*/  ISETP.NE.AND P0, PT, R208.reuse, RZ, PT ;  /* 0x000000ffd000720c */ /* 0x040fe20003f05270 */
[----:B------:R-:W-:Y:S01]  /*167d0*/  IMAD.X R29, RZ, RZ, R13, P5 ;  /* 0x000000ffff1d7224 */ /* 0x000fe200028e060d */
[----:B---3--:R-:W-:Y:S02]  /*167e0*/  LOP3.LUT R4, R35, 0x380, RZ, 0xc0, !PT ;  /* 0x0000038023047812 */ /* 0x008fe400078ec0ff */
[----:B------:R-:W-:Y:S01]  /*167f0*/  SEL R208, R208, UR4, P0 ;  /* 0x00000004d0d07c07 */ /* 0x000fe20008000000 */
[----:B------:R-:W-:Y:S05]  /*16800*/  WARPSYNC.ALL ;  /* 0x0000000000007948 */ /* 0x000fea0003800000 */
[C---:B------:R-:W-:Y:S01]  /*16810*/  LOP3.LUT R15, R12.reuse, 0x380, RZ, 0xc0, !PT ;  /* 0x000003800c0f7812 */ /* 0x040fe200078ec0ff */
[----:B------:R-:W-:Y:S01]  /*16820*/  ULDC.64 UR6, c[0x0][0xc08] ;  /* 0x0003020000067ab9 */ /* 0x000fe20000000a00 */
[----:B------:R-:W-:Y:S01]  /*16830*/  IADD3 R39, P1, R12, 0x60, RZ ;  /* 0x000000600c277810 */ /* 0x000fe20007f3e0ff */
[----:B------:R-:W-:Y:S01]  /*16840*/  ULDC.64 UR4, c[0x0][0xc00] ;  /* 0x0003000000047ab9 */ /* 0x000fe20000000a00 */
[----:B------:R-:W-:-:S02]  /*16850*/  SHF.R.U64 R4, R4, 0x3, RZ ;  /* 0x0000000304047819 */ /* 0x000fc400000012ff */
[----:B------:R-:W-:Y:S01]  /*16860*/  SHF.R.U64 R8, R8, 0x3, RZ ;  /* 0x0000000308087819 */ /* 0x000fe200000012ff */
[--C-:B------:R-:W-:Y:S01]  /*16870*/  IMAD.X R27, RZ, RZ, R13.reuse, P1 ;  /* 0x000000ffff1b7224 */ /* 0x100fe200008e060d */
[C---:B-1----:R-:W-:Y:S02]  /*16880*/  IADD3 R43, P2, R12.reuse, 0x4000, RZ ;  /* 0x000040000c2b7810 */ /* 0x042fe40007f5e0ff */
[C---:B------:R-:W-:Y:S02]  /*16890*/  IADD3 R45, P3, R12.reuse, 0x4020, RZ ;  /* 0x000040200c2d7810 */ /* 0x040fe40007f7e0ff */
[----:B------:R-:W-:Y:S01]  /*168a0*/  SHF.R.U64 R15, R15, 0x3, RZ ;  /* 0x000000030f0f7819 */ /* 0x000fe200000012ff */
[----:B------:R-:W-:Y:S01]  /*168b0*/  IMAD.X R25, RZ, RZ, R13, P2 ;  /* 0x000000ffff197224 */ /* 0x000fe200010e060d */
[C---:B------:R-:W-:Y:S02]  /*168c0*/  IADD3 R47, P4, R12.reuse, 0x4040, RZ ;  /* 0x000040400c2f7810 */ /* 0x040fe40007f9e0ff */
[----:B------:R-:W-:-:S02]  /*168d0*/  IADD3 R32, P5, R12, 0x4060, RZ ;  /* 0x000040600c207810 */ /* 0x000fc40007fbe0ff */
[----:B------:R-:W-:Y:S01]  /*168e0*/  LOP3.LUT R10, R39, 0x380, RZ, 0xc0, !PT ;  /* 0x00000380270a7812 */ /* 0x000fe200078ec0ff */
[--C-:B------:R-:W-:Y:S01]  /*168f0*/  IMAD.X R9, RZ, RZ, R13.reuse, P4 ;  /* 0x000000ffff097224 */ /* 0x100fe200020e060d */
[----:B------:R-:W-:Y:S01]  /*16900*/  LOP3.LUT R28, R4, R35, RZ, 0x3c, !PT ;  /* 0x00000023041c7212 */ /* 0x000fe200078e3cff */
[----:B------:R-:W-:Y:S01]  /*16910*/  IMAD.X R33, RZ, RZ, R13, P5 ;  /* 0x000000ffff217224 */ /* 0x000fe200028e060d */
[----:B------:R-:W-:Y:S02]  /*16920*/  LOP3.LUT R30, R8, R37, RZ, 0x3c, !PT ;  /* 0x00000025081e7212 */ /* 0x000fe400078e3cff */
[----:B------:R-:W-:Y:S02]  /*16930*/  LOP3.LUT R12, R15, R12, RZ, 0x3c, !PT ;  /* 0x0000000c0f0c7212 */ /* 0x000fe400078e3cff */
[----:B------:R-:W-:Y:S02]  /*16940*/  LOP3.LUT R4, R43, 0x380, RZ, 0xc0, !PT ;  /* 0x000003802b047812 */ /* 0x000fe400078ec0ff */
[----:B------:R-:W-:-:S02]  /*16950*/  LOP3.LUT R8, R45, 0x380, RZ, 0xc0, !PT ;  /* 0x000003802d087812 */ /* 0x000fc400078ec0ff */
[----:B------:R-:W-:Y:S02]  /*16960*/  LOP3.LUT R14, R47, 0x380, RZ, 0xc0, !PT ;  /* 0x000003802f0e7812 */ /* 0x000fe400078ec0ff */
[----:B------:R-:W-:Y:S02]  /*16970*/  LOP3.LUT R15, R32, 0x380, RZ, 0xc0, !PT ;  /* 0x00000380200f7812 */ /* 0x000fe400078ec0ff */
[----:B------:R-:W-:Y:S02]  /*16980*/  SHF.R.U64 R10, R10, 0x3, RZ ;  /* 0x000000030a0a7819 */ /* 0x000fe400000012ff */
[----:B------:R-:W-:Y:S02]  /*16990*/  SHF.R.U64 R4, R4, 0x3, RZ ;  /* 0x0000000304047819 */ /* 0x000fe400000012ff */
[----:B------:R-:W-:Y:S02]  /*169a0*/  SHF.R.U64 R8, R8, 0x3, RZ ;  /* 0x0000000308087819 */ /* 0x000fe400000012ff */
[----:B------:R-:W-:-:S02]  /*169b0*/  SHF.R.U64 R14, R14, 0x3, RZ ;  /* 0x000000030e0e7819 */ /* 0x000fc400000012ff */
[----:B------:R-:W-:Y:S02]  /*169c0*/  SHF.R.U64 R15, R15, 0x3, RZ ;  /* 0x000000030f0f7819 */ /* 0x000fe400000012ff */
[----:B------:R-:W-:Y:S02]  /*169d0*/  LOP3.LUT R26, R10, R39, RZ, 0x3c, !PT ;  /* 0x000000270a1a7212 */ /* 0x000fe400078e3cff */
[----:B-----5:R-:W-:Y:S02]  /*169e0*/  LOP3.LUT R24, R4, R43, RZ, 0x3c, !PT ;  /* 0x0000002b04187212 */ /* 0x020fe400078e3cff */
[----:B------:R-:W-:Y:S02]  /*169f0*/  LOP3.LUT R10, R8, R45, RZ, 0x3c, !PT ;  /* 0x0000002d080a7212 */ /* 0x000fe400078e3cff */
[----:B------:R-:W-:Y:S02]  /*16a00*/  IADD3.X R11, RZ, R13, RZ, P3, !PT ;  /* 0x0000000dff0b7210 */ /* 0x000fe40001ffe4ff */
[----:B------:R-:W-:-:S02]  /*16a10*/  LOP3.LUT R8, R14, R47, RZ, 0x3c, !PT ;  /* 0x0000002f0e087212 */ /* 0x000fc400078e3cff */
[----:B------:R-:W-:Y:S02]  /*16a20*/  LOP3.LUT R32, R15, R32, RZ, 0x3c, !PT ;  /* 0x000000200f207212 */ /* 0x000fe400078e3cff */
[----:B------:R-:W-:Y:S02]  /*16a30*/  MOV R4, R12 ;  /* 0x0000000c00047202 */ /* 0x000fe40000000f00 */
        /* <DEDUP_REMOVED lines=27> */
[----:B-1----:R-:W-:Y:S02]  /*16bf0*/  F2FP.BF16.F32.PACK_AB R12, R105, R104 ;  /* 0x00000068690c723e */ /* 0x002fe400000010ff */
        /* <DEDUP_REMOVED lines=11> */
[----:B------:R3:W-:Y:S01]  /*16cb0*/  STSM.16.M88.4 [R44], R28 ;  /* 0x0000001c2c007844 */ /* 0x0007e20000000200 */
[----:B------:R-:W-:-:S02]  /*16cc0*/  F2FP.BF16.F32.PACK_AB R10, R149, R148 ;  /* 0x00000094950a723e */ /* 0x000fc400000010ff */
[----:B------:R-:W-:Y:S01]  /*16cd0*/  F2FP.BF16.F32.PACK_AB R11, R151, R150 ;  /* 0x00000096970b723e */ /* 0x000fe200000010ff */
[----:B------:R-:W-:Y:S01]  /*16ce0*/  STSM.16.M88.4 [R43], R32 ;  /* 0x000000202b007844 */ /* 0x000fe20000000200 */
[----:B------:R-:W-:Y:S02]  /*16cf0*/  ISETP.NE.U32.AND P3, PT, RZ, UR6, PT ;  /* 0x00000006ff007c0c */ /* 0x000fe4000bf65070 */
[----:B------:R-:W-:Y:S01]  /*16d00*/  ISETP.NE.AND.EX P0, PT, RZ, UR5, PT, P0 ;  /* 0x00000005ff007c0c */ /* 0x000fe2000bf05300 */
[----:B-1----:R-:W-:Y:S01]  /*16d10*/  IMAD.MOV.U32 R12, RZ, RZ, RZ ;  /* 0x000000ffff0c7224 */ /* 0x002fe200078e00ff */
[----:B------:R-:W-:Y:S02]  /*16d20*/  F2FP.BF16.F32.PACK_AB R38, R141, R140 ;  /* 0x0000008c8d26723e */ /* 0x000fe400000010ff */
[----:B------:R-:W-:Y:S02]  /*16d30*/  IADD3 R14, P1, R210, UR4, RZ ;  /* 0x00000004d20e7c10 */ /* 0x000fe4000ff3e0ff */
[----:B--2---:R-:W-:-:S02]  /*16d40*/  F2FP.BF16.F32.PACK_AB R39, R143, R142 ;  /* 0x0000008e8f27723e */ /* 0x004fc400000010ff */
[----:B------:R-:W-:Y:S02]  /*16d50*/  ISETP.NE.AND.EX P3, PT, RZ, UR7, PT, P3 ;  /* 0x00000007ff007c0c */ /* 0x000fe4000bf65330 */
[----:B------:R-:W-:Y:S01]  /*16d60*/  IADD3.X R15, R211, UR5, RZ, P1, !PT ;  /* 0x00000005d30f7c10 */ /* 0x000fe20008ffe4ff */
[----:B------:R-:W-:Y:S04]  /*16d70*/  STSM.16.M88.4 [R42], R36 ;  /* 0x000000242a007844 */ /* 0x000fe80000000200 */
[----:B------:R1:W-:Y:S01]  /*16d80*/  STSM.16.M88.4 [R4], R8 ;  /* 0x0000000804007844 */ /* 0x0003e20000000200 */
[----:B------:R-:W-:Y:S05]  /*16d90*/  BAR.SYNC.DEFER_BLOCKING 0x1, 0x100 ;  /* 0x0044000000007b1d */ /* 0x000fea0000010000 */
[----:B------:R-:W-:Y:S01]  /*16da0*/  @P3 IADD3 R210, P1, R210, UR6, RZ ;  /* 0x00000006d2d23c10 */ /* 0x000fe2000ff3e0ff */
[----:B------:R-:W-:-:S03]  /*16db0*/  ULDC UR6, c[0x0][0xa88] ;  /* 0x0002a20000067ab9 */ /* 0x000fc60000000800 */
[----:B------:R-:W-:Y:S01]  /*16dc0*/  @P3 IADD3.X R211, R211, UR7, RZ, P1, !PT ;  /* 0x00000007d3d33c10 */ /* 0x000fe20008ffe4ff */
[----:B------:R-:W-:Y:S01]  /*16dd0*/  IMAD.U32 R13, RZ, RZ, UR6 ;  /* 0x00000006ff0d7e24 */ /* 0x000fe2000f8e00ff */
[----:B------:R-:W-:Y:S01]  /*16de0*/  ISETP.GT.AND P2, PT, R208, 0x1, PT ;  /* 0x00000001d000780c */ /* 0x000fe20003f44270 */
[----:B---3--:R-:W-:Y:S01]  /*16df0*/  IMAD.MOV.U32 R30, RZ, RZ, 0x9b8 ;  /* 0x000009b8ff1e7424 */ /* 0x008fe200078e00ff */
[----:B-1----:R-:W1:Y:S01]  /*16e00*/  LDC R4, c[0x0][0xbe8] ;  /* 0x0002fa00ff047b82 */ /* 0x002e620000000800 */
[----:B------:R2:W5:Y:S04]  /*16e10*/  @P0 LDG.E R12, desc[UR42][R14.64] ;  /* 0x0000002a0e0c0981 */ /* 0x000568000c1e1900 */
[----:B------:R2:W5:Y:S01]  /*16e20*/  @P3 LDG.E R13, desc[UR42][R210.64] ;  /* 0x0000002ad20d3981 */ /* 0x000562000c1e1900 */
[----:B------:R-:W-:-:S04]  /*16e30*/  SEL R30, R30, 0x978, P2 ;  /* 0x000009781e1e7807 */ /* 0x000fc80001000000 */
[----:B------:R2:W3:Y:S01]  /*16e40*/  LDC.64 R26, c[0x0][R30+0x220] ;  /* 0x000088001e1a7b82 */ /* 0x0004e20000000a00 */
[----:B-1----:R-:W-:-:S07]  /*16e50*/  ISETP.NE.AND P1, PT, R4, 0x1, PT ;  /* 0x000000010400780c */ /* 0x002fce0003f25270 */
[----:B------:R2:W1:Y:S08]  /*16e60*/  LDC.64 R24, c[0x0][R30+0x218] ;  /* 0x000086001e187b82 */ /* 0x0004700000000a00 */
[----:B------:R2:W4:Y:S01]  /*16e70*/  LDC.64 R8, c[0x0][R30+0x228] ;  /* 0x00008a001e087b82 */ /* 0x0005220000000a00 */
[----:B---3--:R-:W-:Y:S05]  /*16e80*/  @P3 BRA `(.L_x_3106) ;  /* 0x0000000000103947 */ /* 0x008fea0003800000 */
[----:B------:R-:W-:Y:S05]  /*16e90*/  @!P0 BRA `(.L_x_3106) ;  /* 0x00000000000c8947 */ /* 0x000fea0003800000 */
[----:B------:R-:W3:Y:S04]  /*16ea0*/  LDG.E R10, desc[UR42][R14.64] ;  /* 0x0000002a0e0a7981 */ /* 0x000ee8000c1e1900 */
[----:B-----5:R-:W3:Y:S02]  /*16eb0*/  LDG.E R13, desc[UR42][R14.64+0x4] ;  /* 0x0000042a0e0d7981 */ /* 0x020ee4000c1e1900 */
[----:B---3--:R-:W-:-:S07]  /*16ec0*/  IMAD.IADD R13, R13, 0x1, -R10 ;  /* 0x000000010d0d7824 */ /* 0x008fce00078e0a0a */
.L_x_3106:
[----:B------:R-:W3:Y:S01]  /*16ed0*/  LDL R36, [R1+0x14] ;  /* 0x0000140001247983 */ /* 0x000ee20000100800 */
[----:B--2---:R-:W2:Y:S01]  /*16ee0*/  LDC.64 R14, c[0x0][R30+0x210] ;  /* 0x000084001e0e7b82 */ /* 0x004ea20000000a00 */
[----:B------:R-:W-:Y:S01]  /*16ef0*/  ISETP.NE.U32.AND P0, PT, RZ, UR4, PT ;  /* 0x00000004ff007c0c */ /* 0x000fe2000bf05070 */
[-C--:B-1----:R-:W-:Y:S01]  /*16f00*/  IMAD R31, R25, R188.reuse, RZ ;  /* 0x000000bc191f7224 */ /* 0x082fe200078e02ff */
[----:B------:R-:W-:Y:S01]  /*16f10*/  SEL R29, R212, RZ, P2 ;  /* 0x000000ffd41d7207 */ /* 0x000fe20001000000 */
[----:B------:R-:W-:Y:S01]  /*16f20*/  IMAD.WIDE.U32 R24, R24, R188, RZ ;  /* 0x000000bc18187225 */ /* 0x000fe200078e00ff */
[----:B------:R-:W-:-:S03]  /*16f30*/  ISETP.NE.AND.EX P0, PT, RZ, UR5, PT, P0 ;  /* 0x00000005ff007c0c */ /* 0x000fc6000bf05300 */
[----:B------:R-:W1:Y:S01]  /*16f40*/  @P1 LDC R32, c[0x0][0xbec] ;  /* 0x0002fb00ff201b82 */ /* 0x000e620000000800 */
[----:B------:R-:W-:Y:S01]  /*16f50*/  SEL R209, R209, RZ, !P0 ;  /* 0x000000ffd1d17207 */ /* 0x000fe20004000000 */
[----:B------:R-:W-:Y:S01]  /*16f60*/  IMAD.IADD R35, R206, 0x1, R192 ;  /* 0x00000001ce237824 */ /* 0x000fe200078e02c0 */
[----:B------:R-:W-:Y:S01]  /*16f70*/  SEL R219, R219, RZ, !P0 ;  /* 0x000000ffdbdb7207 */ /* 0x000fe20004000000 */
[----:B------:R-:W-:Y:S02]  /*16f80*/  IMAD.IADD R34, R25, 0x1, R31 ;  /* 0x0000000119227824 */ /* 0x000fe400078e021f */
[----:B------:R-:W-:Y:S02]  /*16f90*/  IMAD R27, R27, R209, RZ ;  /* 0x000000d11b1b7224 */ /* 0x000fe400078e02ff */
[----:B------:R-:W0:Y:S01]  /*16fa0*/  @P1 LDC R33, c[0x0][0xbf0] ;  /* 0x0002fc00ff211b82 */ /* 0x000e220000000800 */
[----:B----4-:R-:W-:Y:S01]  /*16fb0*/  IMAD R31, R9, R29, RZ ;  /* 0x0000001d091f7224 */ /* 0x010fe200078e02ff */
[----:B-----5:R-:W-:Y:S01]  /*16fc0*/  SHF.R.S32.HI R9, RZ, 0x1f, R12 ;  /* 0x0000001fff097819 */ /* 0x020fe2000001140c */
[----:B------:R-:W-:-:S02]  /*16fd0*/  IMAD R219, R26, R219, R27 ;  /* 0x000000db1adb7224 */ /* 0x000fc400078e021b */
[----:B------:R-:W-:-:S03]  /*16fe0*/  IMAD.WIDE.U32 R26, R26, R209, RZ ;  /* 0x000000d11a1a7225 */ /* 0x000fc600078e00ff */
[----:B------:R-:W4:Y:S01]  /*16ff0*/  LDC.64 R10, c[0x0][0xba8] ;  /* 0x0002ea00ff0a7b82 */ /* 0x000f220000000a00 */
[----:B------:R-:W-:Y:S01]  /*17000*/  IMAD.IADD R219, R27, 0x1, R219 ;  /* 0x000000011bdb7824 */ /* 0x000fe200078e02db */
[----:B------:R-:W-:Y:S01]  /*17010*/  IADD3 R28, P0, P3, R26, R24, R12 ;  /* 0x000000181a1c7210 */ /* 0x000fe20007b1e00c */
[----:B------:R-:W-:Y:S02]  /*17020*/  IMAD.MOV.U32 R27, RZ, RZ, R35 ;  /* 0x000000ffff1b7224 */ /* 0x000fe400078e0023 */
[----:B------:R-:W-:Y:S01]  /*17030*/  IMAD.WIDE.U32 R24, R8, R29, RZ ;  /* 0x0000001d08187225 */ /* 0x000fe200078e00ff */
[----:B------:R-:W-:-:S03]  /*17040*/  IADD3.X R29, R219, R34, R9, P0, P3 ;  /* 0x00000022db1d7210 */ /* 0x000fc600007e6409 */
[----:B-1----:R-:W-:-:S04]  /*17050*/  @P1 IMAD.HI.U32 R26, R35, R32, RZ ;  /* 0x00000020231a1227 */ /* 0x002fc800078e00ff */
[----:B------:R-:W-:Y:S01]  /*17060*/  IMAD.IADD R31, R25, 0x1, R31 ;  /* 0x00000001191f7824 */ /* 0x000fe200078e021f */
[----:B0-----:R-:W-:-:S04]  /*17070*/  @P1 SHF.R.U32.HI R27, RZ, R33, R26 ;  /* 0x00000021ff1b1219 */ /* 0x001fc8000001161a */
[----:B------:R-:W-:Y:S01]  /*17080*/  IADD3 R24, P0, P3, R27, R28, R24 ;  /* 0x0000001c1b187210 */ /* 0x000fe20007b1e018 */
[--C-:B------:R-:W-:Y:S01]  /*17090*/  IMAD.MOV R33, RZ, RZ, -R27.reuse ;  /* 0x000000ffff217224 */ /* 0x100fe200078e0a1b */
[----:B------:R-:W-:Y:S01]  /*170a0*/  SHF.R.S32.HI R8, RZ, 0x1f, R27 ;  /* 0x0000001fff087819 */ /* 0x000fe2000001141b */
[----:B----4-:R-:W0:Y:S02]  /*170b0*/  @!P2 LDC R10, c[0x0][0xb50] ;  /* 0x0002d400ff0aab82 */ /* 0x010e240000000800 */
[----:B------:R-:W-:Y:S01]  /*170c0*/  IMAD R27, R4, R33, R35 ;  /* 0x00000021041b7224 */ /* 0x000fe200078e0223 */
[----:B------:R-:W-:-:S03]  /*170d0*/  IADD3.X R25, R8, R29, R31, P0, P3 ;  /* 0x0000001d08197210 */ /* 0x000fc600007e641f */
[----:B--2---:R-:W-:Y:S01]  /*170e0*/  IMAD R8, R15, R27, RZ ;  /* 0x0000001b0f087224 */ /* 0x004fe200078e02ff */
[----:B------:R-:W-:Y:S01]  /*170f0*/  SHF.R.S32.HI R29, RZ, 0x1f, R27 ;  /* 0x0000001fff1d7819 */ /* 0x000fe2000001141b */
[----:B------:R-:W1:Y:S04]  /*17100*/  @!P2 LDC R11, c[0x0][0xb54] ;  /* 0x0002d500ff0bab82 */ /* 0x000e680000000800 */
[C---:B------:R-:W-:Y:S02]  /*17110*/  IMAD R29, R14.reuse, R29, R8 ;  /* 0x0000001d0e1d7224 */ /* 0x040fe400078e0208 */
[----:B------:R-:W-:-:S04]  /*17120*/  IMAD.WIDE.U32 R14, R14, R27, R24 ;  /* 0x0000001b0e0e7225 */ /* 0x000fc800078e0018 */
[----:B------:R-:W-:Y:S01]  /*17130*/  IMAD.IADD R8, R15, 0x1, R29 ;  /* 0x000000010f087824 */ /* 0x000fe200078e021d */
[----:B0-----:R-:W-:-:S05]  /*17140*/  LEA R24, P0, R14, R10, 0x2 ;  /* 0x0000000a0e187211 */ /* 0x001fca00078010ff */
[----:B------:R-:W-:Y:S01]  /*17150*/  SHFL.IDX PT, R10, R24, RZ, 0x1c1f ;  /* 0x001c1fff180a7589 */ /* 0x000fe200000e0000 */
[----:B-1----:R-:W-:Y:S01]  /*17160*/  LEA.HI.X R26, R14, R11, R8, 0x2, P0 ;  /* 0x0000000b0e1a7211 */ /* 0x002fe200000f1408 */
[----:B------:R-:W-:Y:S02]  /*17170*/  IMAD R8, R13, R4, RZ ;  /* 0x000000040d087224 */ /* 0x000fe400078e02ff */
[----:B------:R-:W-:Y:S01]  /*17180*/  SHFL.IDX PT, R14, R24, 0x1, 0x1c1f ;  /* 0x003c1f00180e7f89 */ /* 0x000fe200000e0000 */
[----:B------:R-:W-:-:S03]  /*17190*/  LOP3.LUT P0, RZ, R220, 0x3, RZ, 0xc0, !PT ;  /* 0x00000003dcff7812 */ /* 0x000fc6000780c0ff */
[----:B------:R-:W0:Y:S04]  /*171a0*/  SHFL.IDX PT, R11, R26, RZ, 0x1c1f ;  /* 0x001c1fff1a0b7589 */ /* 0x000e2800000e0000 */
[----:B------:R-:W1:Y:S01]  /*171b0*/  SHFL.IDX PT, R15, R26, 0x1, 0x1c1f ;  /* 0x003c1f001a0f7f89 */ /* 0x000e6200000e0000 */
[----:B---3--:R-:W-:-:S04]  /*171c0*/  IMAD.IADD R27, R36, 0x1, R192 ;  /* 0x00000001241b7824 */ /* 0x008fc800078e02c0 */
[C---:B------:R-:W-:Y:S01]  /*171d0*/  VIADD R25, R27.reuse, 0x8 ;  /* 0x000000081b197836 */ /* 0x040fe20000000000 */
[----:B------:R-:W-:-:S04]  /*171e0*/  ISETP.GE.OR P3, PT, R27, R8, P0 ;  /* 0x000000081b00720c */ /* 0x000fc80000766670 */
[----:B------:R-:W-:-:S09]  /*171f0*/  ISETP.GE.OR P0, PT, R25, R8, P0 ;  /* 0x000000081900720c */ /* 0x000fd20000706670 */
[----:B0-----:R0:W-:Y:S04]  /*17200*/  @!P3 ST.E desc[UR42][R10.64], R3 ;  /* 0x000000030a00b985 */ /* 0x0011e8000c10192a */
[----:B-1----:R0:W-:Y:S01]  /*17210*/  @!P0 ST.E desc[UR42][R14.64], R0 ;  /* 0x000000000e008985 */ /* 0x0021e2000c10192a */
[----:B------:R-:W-:Y:S05]  /*17220*/  @P2 BRA `(.L_x_3107) ;  /* 0x0000000800a42947 */ /* 0x000fea0003800000 */
[----:B------:R-:W-:Y:S01]  /*17230*/  IMAD.SHL.U32 R36, R187, 0x40, RZ ;  /* 0x00000040bb247824 */ /* 0x000fe200078e00ff */
[----:B------:R-:W1:Y:S01]  /*17240*/  @P1 LDC R13, c[0x0][0xbec] ;  /* 0x0002fb00ff0d1b82 */ /* 0x000e620000000800 */
[----:B------:R-:W-:Y:S02]  /*17250*/  ULDC.64 UR4, c[0x0][0xaa0] ;  /* 0x0002a80000047ab9 */ /* 0x000fe40000000a00 */
[----:B0-----:R-:W-:-:S04]  /*17260*/  IMAD.IADD R3, R16, 0x1, R36 ;  /* 0x0000000110037824 */ /* 0x001fc800078e0224 */
[----:B------:R-:W-:Y:S01]  /*17270*/  IMAD.WIDE R40, R3, 0x2, R40 ;  /* 0x0000000203287825 */ /* 0x000fe200078e0228 */
[----:B------:R-:W0:Y:S02]  /*17280*/  @P1 LDC R15, c[0x0][0xbf0] ;  /* 0x0002fc00ff0f1b82 */ /* 0x000e240000000800 */
        /* <DEDUP_REMOVED lines=8> */
[----:B------:R-:W-:Y:S01]  /*17310*/  LOP3.LUT R32, R32, R33, RZ, 0x3c, !PT ;  /* 0x0000002120207212 */ /* 0x000fe200078e3cff */
[----:B------:R-:W-:Y:S01]  /*17320*/  IMAD.X R33, RZ, RZ, R41, P0 ;  /* 0x000000ffff217224 */ /* 0x000fe200000e0629 */
[C---:B------:R-:W-:Y:S02]  /*17330*/  IADD3 R37, P2, R40.reuse, 0x3000, RZ ;  /* 0x0000300028257810 */ /* 0x040fe40007f5e0ff */
[C---:B------:R-:W-:Y:S01]  /*17340*/  IADD3 R43, P3, R40.reuse, 0x4000, RZ ;  /* 0x00004000282b7810 */ /* 0x040fe20007f7e0ff */
[----:B------:R-:W-:Y:S01]  /*17350*/  IMAD R9, R9, UR4, RZ ;  /* 0x0000000409097c24 */ /* 0x000fe2000f8e02ff */
[----:B------:R-:W-:Y:S01]  /*17360*/  IADD3 R45, P4, R40, 0x5000, RZ ;  /* 0x00005000282d7810 */ /* 0x000fe20007f9e0ff */
[----:B------:R-:W-:Y:S01]  /*17370*/  IMAD.WIDE.U32 R10, R12, UR4, RZ ;  /* 0x000000040c0a7c25 */ /* 0x000fe2000f8e00ff */
[C---:B------:R-:W-:Y:S01]  /*17380*/  IADD3 R49, P5, R40.reuse, 0x6000, RZ ;  /* 0x0000600028317810 */ /* 0x040fe20007fbe0ff */
[----:B------:R-:W5:Y:S01]  /*17390*/  LD.E.128 R28, desc[UR42][R28.64] ;  /* 0x0000002a1c1c7980 */ /* 0x000f62000c101d00 */
[----:B------:R-:W-:-:S02]  /*173a0*/  IADD3 R3, P0, R40, 0x7000, RZ ;  /* 0x0000700028037810 */ /* 0x000fc40007f1e0ff */
[----:B------:R-:W-:Y:S01]  /*173b0*/  LOP3.LUT R36, R37, 0x380, RZ, 0xc0, !PT ;  /* 0x0000038025247812 */ /* 0x000fe200078ec0ff */
[----:B------:R-:W5:Y:S01]  /*173c0*/  LD.E.128 R32, desc[UR42][R32.64] ;  /* 0x0000002a20207980 */ /* 0x000f62000c101d00 */
[----:B------:R-:W-:Y:S02]  /*173d0*/  LOP3.LUT R42, R43, 0x380, RZ, 0xc0, !PT ;  /* 0x000003802b2a7812 */ /* 0x000fe400078ec0ff */
[----:B------:R-:W-:Y:S01]  /*173e0*/  LOP3.LUT R25, R40, 0x380, RZ, 0xc0, !PT ;  /* 0x0000038028197812 */ /* 0x000fe200078ec0ff */
[----:B------:R-:W-:Y:S01]  /*173f0*/  IMAD R9, R12, UR5, R9 ;  /* 0x000000050c097c24 */ /* 0x000fe2000f8e0209 */
[----:B------:R-:W-:Y:S01]  /*17400*/  LOP3.LUT R44, R45, 0x380, RZ, 0xc0, !PT ;  /* 0x000003802d2c7812 */ /* 0x000fe200078ec0ff */
[----:B------:R-:W-:Y:S01]  /*17410*/  IMAD.X R53, RZ, RZ, R41, P0 ;  /* 0x000000ffff357224 */ /* 0x000fe200000e0629 */
[----:B------:R-:W-:Y:S01]  /*17420*/  LOP3.LUT R48, R49, 0x380, RZ, 0xc0, !PT ;  /* 0x0000038031307812 */ /* 0x000fe200078ec0ff */
[----:B------:R-:W-:Y:S01]  /*17430*/  ULDC.64 UR4, c[0x0][0xae8] ;  /* 0x0002ba0000047ab9 */ /* 0x000fe20000000a00 */
[----:B------:R-:W-:-:S02]  /*17440*/  LOP3.LUT R0, R3, 0x380, RZ, 0xc0, !PT ;  /* 0x0000038003007812 */ /* 0x000fc400078ec0ff */
[----:B------:R-:W-:Y:S02]  /*17450*/  SHF.R.U64 R36, R36, 0x3, RZ ;  /* 0x0000000324247819 */ /* 0x000fe400000012ff */
[----:B------:R-:W-:Y:S02]  /*17460*/  SHF.R.U64 R42, R42, 0x3, RZ ;  /* 0x000000032a2a7819 */ /* 0x000fe400000012ff */
[----:B------:R-:W-:Y:S02]  /*17470*/  SHF.R.U64 R44, R44, 0x3, RZ ;  /* 0x000000032c2c7819 */ /* 0x000fe400000012ff */
[----:B------:R-:W-:Y:S02]  /*17480*/  SHF.R.U64 R48, R48, 0x3, RZ ;  /* 0x0000000330307819 */ /* 0x000fe400000012ff */
[----:B------:R-:W-:Y:S02]  /*17490*/  SHF.R.U64 R25, R25, 0x3, RZ ;  /* 0x0000000319197819 */ /* 0x000fe400000012ff */
[----:B------:R-:W-:-:S02]  /*174a0*/  SHF.R.U64 R0, R0, 0x3, RZ ;  /* 0x0000000300007819 */ /* 0x000fc400000012ff */
        /* <DEDUP_REMOVED lines=10> */
[----:B------:R-:W-:Y:S01]  /*17550*/  LOP3.LUT R52, R0, R3, RZ, 0x3c, !PT ;  /* 0x0000000300347212 */ /* 0x000fe200078e3cff */
[----:B------:R-:W-:Y:S01]  /*17560*/  IMAD.IADD R11, R11, 0x1, R9 ;  /* 0x000000010b0b7824 */ /* 0x000fe200078e0209 */
[----:B------:R-:W5:Y:S01]  /*17570*/  LD.E.128 R36, desc[UR42][R36.64] ;  /* 0x0000002a24247980 */ /* 0x000f62000c101d00 */
[----:B------:R-:W-:-:S02]  /*17580*/  IMAD R3, R207, 0x20, R187 ;  /* 0x00000020cf037824 */ /* 0x000fc400078e02bb */
[----:B------:R-:W-:Y:S01]  /*17590*/  IMAD.WIDE.U32 R10, R188, UR4, R10 ;  /* 0x00000004bc0a7c25 */ /* 0x000fe2000f8e000a */
[----:B------:R-:W5:Y:S01]  /*175a0*/  LD.E.128 R24, desc[UR42][R24.64] ;  /* 0x0000002a18187980 */ /* 0x000f62000c101d00 */
[----:B------:R-:W-:-:S03]  /*175b0*/  SHF.R.S32.HI R12, RZ, 0x1f, R209 ;  /* 0x0000001fff0c7819 */ /* 0x000fc600000114d1 */
[----:B------:R-:W5:Y:S01]  /*175c0*/  LD.E.128 R40, desc[UR42][R42.64] ;  /* 0x0000002a2a287980 */ /* 0x000f62000c101d00 */
[----:B------:R-:W-:-:S03]  /*175d0*/  IMAD.IADD R14, R192, 0x1, R3 ;  /* 0x00000001c00e7824 */ /* 0x000fc600078e0203 */
[----:B------:R-:W5:Y:S04]  /*175e0*/  LD.E.128 R44, desc[UR42][R44.64] ;  /* 0x0000002a2c2c7980 */ /* 0x000f68000c101d00 */
[----:B------:R-:W5:Y:S04]  /*175f0*/  LD.E.128 R48, desc[UR42][R48.64] ;  /* 0x0000002a30307980 */ /* 0x000f68000c101d00 */
[----:B------:R-:W5:Y:S01]  /*17600*/  LD.E.128 R52, desc[UR42][R52.64] ;  /* 0x0000002a34347980 */ /* 0x000f62000c101d00 */
[----:B------:R-:W-:Y:S01]  /*17610*/  @!PT LDS RZ, [RZ] ;  /* 0x00000000fffff984 */ /* 0x000fe20000000800 */
[----:B------:R-:W-:Y:S01]  /*17620*/  @!PT LDS RZ, [RZ] ;  /* 0x00000000fffff984 */ /* 0x000fe20000000800 */
[----:B------:R-:W-:Y:S01]  /*17630*/  @!PT LDS RZ, [RZ] ;  /* 0x00000000fffff984 */ /* 0x000fe20000000800 */
[----:B------:R-:W-:Y:S01]  /*17640*/  @!PT LDS RZ, [RZ] ;  /* 0x00000000fffff984 */ /* 0x000fe20000000800 */
[----:B------:R2:W-:Y:S06]  /*17650*/  MEMBAR.ALL.CTA ;  /* 0x0000000000007992 */ /* 0x0005ec0000008000 */
[----:B--2---:R-:W2:Y:S01]  /*17660*/  FENCE.VIEW.ASYNC.S ;  /* 0x00000000000073c6 */ /* 0x004ea20000000000 */
[----:B------:R-:W-:Y:S01]  /*17670*/  IMAD R11, R188, UR5, R11 ;  /* 0x00000005bc0b7c24 */ /* 0x000fe2000f8e020b */
[----:B------:R-:W-:Y:S01]  /*17680*/  ULDC.64 UR4, c[0x0][0xaf0] ;  /* 0x0002bc0000047ab9 */ /* 0x000fe20000000a00 */
[----:B-1----:R-:W-:-:S04]  /*17690*/  @P1 IMAD.HI.U32 R0, R14, R13, RZ ;  /* 0x0000000d0e001227 */ /* 0x002fc800078e00ff */
[----:B------:R-:W-:Y:S02]  /*176a0*/  IMAD R12, R12, UR4, RZ ;  /* 0x000000040c0c7c24 */ /* 0x000fe4000f8e02ff */
[----:B------:R-:W-:Y:S01]  /*176b0*/  IMAD.MOV.U32 R3, RZ, RZ, R14 ;  /* 0x000000ffff037224 */ /* 0x000fe200078e000e */
[----:B0-----:R-:W-:Y:S01]  /*176c0*/  @P1 SHF.R.U32.HI R3, RZ, R15, R0 ;  /* 0x0000000fff031219 */ /* 0x001fe20000011600 */
[C---:B------:R-:W-:Y:S02]  /*176d0*/  IMAD R13, R209.reuse, UR5, R12 ;  /* 0x00000005d10d7c24 */ /* 0x040fe4000f8e020c */
[----:B------:R-:W-:Y:S01]  /*176e0*/  IMAD.WIDE.U32 R10, R209, UR4, R10 ;  /* 0x00000004d10a7c25 */ /* 0x000fe2000f8e000a */
[----:B------:R-:W-:Y:S01]  /*176f0*/  SHF.R.S32.HI R9, RZ, 0x1f, R3 ;  /* 0x0000001fff097819 */ /* 0x000fe20000011403 */
[----:B------:R-:W-:Y:S02]  /*17700*/  ULDC.64 UR4, c[0x0][0xae0] ;  /* 0x0002b80000047ab9 */ /* 0x000fe40000000a00 */
[----:B------:R-:W-:-:S02]  /*17710*/  IMAD.IADD R11, R11, 0x1, R13 ;  /* 0x000000010b0b7824 */ /* 0x000fc400078e020d */
[----:B------:R-:W-:Y:S02]  /*17720*/  VIADD R0, R18, 0x28820 ;  /* 0x0002882012007836 */ /* 0x000fe40000000000 */
[----:B------:R-:W-:Y:S02]  /*17730*/  IMAD.MOV R13, RZ, RZ, -R3 ;  /* 0x000000ffff0d7224 */ /* 0x000fe400078e0a03 */
[----:B------:R-:W-:Y:S01]  /*17740*/  IMAD R12, R9, UR4, RZ ;  /* 0x00000004090c7c24 */ /* 0x000fe2000f8e02ff */
[----:B------:R-:W-:Y:S01]  /*17750*/  PRMT R0, RZ, 0x654, R0 ;  /* 0x00000654ff007816 */ /* 0x000fe20000000000 */
[----:B------:R-:W-:-:S03]  /*17760*/  IMAD R9, R4, R13, R14 ;  /* 0x0000000d04097224 */ /* 0x000fc600078e020e */
[----:B--2---:R0:W-:Y:S01]  /*17770*/  SYNCS.ARRIVE.TRANS64.RED.A1T0 RZ, [R0+URZ], RZ ;  /* 0x000000ff00ff79a7 */ /* 0x0041e2000810043f */
[C---:B------:R-:W-:Y:S02]  /*17780*/  IMAD R13, R3.reuse, UR5, R12 ;  /* 0x00000005030d7c24 */ /* 0x040fe4000f8e020c */
[----:B------:R-:W-:Y:S01]  /*17790*/  IMAD.WIDE.U32 R10, R3, UR4, R10 ;  /* 0x00000004030a7c25 */ /* 0x000fe2000f8e000a */
[----:B------:R-:W-:Y:S01]  /*177a0*/  ULDC.64 UR4, c[0x0][0xad8] ;  /* 0x0002b60000047ab9 */ /* 0x000fe20000000a00 */
[----:B0-----:R-:W-:Y:S02]  /*177b0*/  SHF.R.S32.HI R0, RZ, 0x1f, R9 ;  /* 0x0000001fff007819 */ /* 0x001fe40000011409 */
        /* <DEDUP_REMOVED lines=13> */
.L_x_3364:
        /* <DEDUP_REMOVED lines=12> */
.L_x_3110:
[----:B------:R-:W-:Y:S05]  /*17950*/  BSYNC B1 ;  /* 0x0000000000017941 */ /* 0x000fea0003800000 */
.L_x_3109:
[----:B------:R-:W-:-:S03]  /*17960*/  UMOV UR4, 0xffffffff ;  /* 0xffffffff00047882 */ /* 0x000fc60000000000 */
[----:B------:R-:W-:Y:S05]  /*17970*/  BRA.DIV UR4, `(.L_x_3111) ;  /* 0x000000ba04f07947 */ /* 0x000fea000b800000 */
[----:B-1----:R1:W4:Y:S04]  /*17980*/  SHFL.IDX PT, R3, R4, 0x1, 0x181f ;  /* 0x00381f0004037f89 */ /* 0x00232800000e0000 */
[----:B--23--:R1:W2:Y:S02]  /*17990*/  SHFL.IDX PT, R14, R0, 0x1, 0x181f ;  /* 0x00381f00000e7f89 */ /* 0x00c2a400000e0000 */
.L_x_3368:
[----:B------:R-:W-:Y:S01]  /*179a0*/  IADD3 R9, R21, 0x20, RZ ;  /* 0x0000002015097810 */ /* 0x000fe20007ffe0ff */
[----:B------:R-:W-:Y:S03]  /*179b0*/  BSSY B1, `(.L_x_3112) ;  /* 0x000000c000017945 */ /* 0x000fe60003800000 */
        /* <DEDUP_REMOVED lines=9> */
[----:B-----5:R3:W-:Y:S04]  /*17a50*/  @!P2 ST.E.128 desc[UR42][R10.64], R28 ;  /* 0x0000001c0a00a985 */ /* 0x0207e8000c101d2a */
[----:B------:R3:W-:Y:S02]  /*17a60*/  @!P3 ST.E.128 desc[UR42][R14.64], R44 ;  /* 0x0000002c0e00b985 */ /* 0x0007e4000c101d2a */
.L_x_3113:
[----:B------:R-:W-:Y:S05]  /*17a70*/  BSYNC B1 ;  /* 0x0000000000017941 */ /* 0x000fea0003800000 */
.L_x_3112:
[----:B------:R-:W-:-:S03]  /*17a80*/  UMOV UR4, 0xffffffff ;  /* 0xffffffff00047882 */ /* 0x000fc60000000000 */
[----:B------:R-:W-:Y:S05]  /*17a90*/  BRA.DIV UR4, `(.L_x_3114) ;  /* 0x000000ba04f07947 */ /* 0x000fea000b800000 */
[----:B----4-:R4:W0:Y:S04]  /*17aa0*/  SHFL.IDX PT, R3, R4, 0x2, 0x181f ;  /* 0x00581f0004037f89 */ /* 0x01082800000e0000 */
[----:B--23--:R4:W2:Y:S02]  /*17ab0*/  SHFL.IDX PT, R14, R0, 0x2, 0x181f ;  /* 0x00581f00000e7f89 */ /* 0x00c8a400000e0000 */
.L_x_3372:
        /* <DEDUP_REMOVED lines=11> */
[----:B-----5:R3:W-:Y:S04]  /*17b70*/  @!P2 ST.E.128 desc[UR42][R10.64], R32 ;  /* 0x000000200a00a985 */ /* 0x0207e8000c101d2a */
[----:B------:R3:W-:Y:S02]  /*17b80*/  @!P3 ST.E.128 desc[UR42][R14.64], R48 ;  /* 0x000000300e00b985 */ /* 0x0007e4000c101d2a */
.L_x_3116:
[----:B------:R-:W-:Y:S05]  /*17b90*/  BSYNC B1 ;  /* 0x0000000000017941 */ /* 0x000fea0003800000 */
.L_x_3115:
[----:B------:R-:W-:-:S03]  /*17ba0*/  UMOV UR4, 0xffffffff ;  /* 0xffffffff00047882 */ /* 0x000fc60000000000 */
[----:B------:R-:W-:Y:S05]  /*17bb0*/  BRA.DIV UR4, `(.L_x_3117) ;  /* 0x000000ba04f07947 */ /* 0x000fea000b800000 */
[----:B0-----:R0:W0:Y:S04]  /*17bc0*/  SHFL.IDX PT, R3, R4, 0x3, 0x181f ;  /* 0x00781f0004037f89 */ /* 0x00102800000e0000 */
[----:B--23--:R2:W3:Y:S02]  /*17bd0*/  SHFL.IDX PT, R14, R0, 0x3, 0x181f ;  /* 0x00781f00000e7f89 */ /* 0x00c4e400000e0000 */
.L_x_3376:
        /* <DEDUP_REMOVED lines=8> */
[----:B-----5:R0:W-:Y:S10]  /*17c60*/  @!P1 ST.E.128 desc[UR42][R8.64], R36 ;  /* 0x0000002408009985 */ /* 0x0201f4000c101d2a */
[----:B------:R-:W-:Y:S05]  /*17c70*/  @P0 BRA `(.L_x_3118) ;  /* 0x0000001800480947 */ /* 0x000fea0003800000 */
[----:B------:R-:W-:-:S04]  /*17c80*/  LEA R14, P0, R2, R14, 0x1 ;  /* 0x0000000e020e7211 */ /* 0x000fc800078008ff */
[----:B------:R-:W-:-:S05]  /*17c90*/  LEA.HI.X R15, R2, R3, R184, 0x1, P0 ;  /* 0x00000003020f7211 */ /* 0x000fca00000f0cb8 */
[----:B------:R3:W-:Y:S01]  /*17ca0*/  ST.E.128 desc[UR42][R14.64], R52 ;  /* 0x000000340e007985 */ /* 0x0007e2000c101d2a */
[----:B------:R-:W-:Y:S05]  /*17cb0*/  BRA `(.L_x_3118) ;  /* 0x0000001800387947 */ /* 0x000fea0003800000 */
.L_x_3107:
[----:B0-----:R-:W0:Y:S01]  /*17cc0*/  @P1 LDC R14, c[0x0][0xbec] ;  /* 0x0002fb00ff0e1b82 */ /* 0x001e220000000800 */
[----:B------:R-:W-:Y:S01]  /*17cd0*/  ULDC.64 UR4, c[0x0][0xb08] ;  /* 0x0002c20000047ab9 */ /* 0x000fe20000000a00 */
[----:B------:R-:W-:Y:S01]  /*17ce0*/  SHF.R.S32.HI R0, RZ, 0x1f, R209 ;  /* 0x0000001fff007819 */ /* 0x000fe200000114d1 */
[----:B------:R-:W-:Y:S01]  /*17cf0*/  IMAD R9, R9, UR4, RZ ;  /* 0x0000000409097c24 */ /* 0x000fe2000f8e02ff */
[----:B------:R-:W-:Y:S01]  /*17d00*/  ULDC.64 UR6, c[0x0][0xb30] ;  /* 0x0002cc0000067ab9 */ /* 0x000fe20000000a00 */
[----:B------:R-:W-:-:S03]  /*17d10*/  IMAD.WIDE.U32 R10, R12, UR4, RZ ;  /* 0x000000040c0a7c25 */ /* 0x000fc6000f8e00ff */
[----:B------:R-:W1:Y:S01]  /*17d20*/  @P1 LDC R13, c[0x0][0xbf0] ;  /* 0x0002fc00ff0d1b82 */ /* 0x000e620000000800 */
[----:B------:R-:W-:Y:S01]  /*17d30*/  IMAD R9, R12, UR5, R9 ;  /* 0x000000050c097c24 */ /* 0x000fe2000f8e0209 */
[----:B------:R-:W-:Y:S01]  /*17d40*/  ULDC.64 UR4, c[0x0][0xb38] ;  /* 0x0002ce0000047ab9 */ /* 0x000fe20000000a00 */
[----:B------:R-:W-:Y:S02]  /*17d50*/  IMAD.MOV.U32 R3, RZ, RZ, R35 ;  /* 0x000000ffff037224 */ /* 0x000fe400078e0023 */
[----:B------:R-:W-:Y:S02]  /*17d60*/  IMAD.IADD R11, R11, 0x1, R9 ;  /* 0x000000010b0b7824 */ /* 0x000fe400078e0209 */
        /* <DEDUP_REMOVED lines=9> */
[C---:B------:R-:W-:Y:S01]  /*17e00*/  IMAD R9, R209.reuse, UR5, R0 ;  /* 0x00000005d1097c24 */ /* 0x040fe2000f8e0200 */
[----:B-1----:R-:W-:Y:S01]  /*17e10*/  @P1 SHF.R.U32.HI R3, RZ, R13, R14 ;  /* 0x0000000dff031219 */ /* 0x002fe2000001160e */
[----:B------:R-:W-:Y:S01]  /*17e20*/  IMAD.WIDE.U32 R10, R209, UR4, R10 ;  /* 0x00000004d10a7c25 */ /* 0x000fe2000f8e000a */
[----:B------:R-:W-:Y:S02]  /*17e30*/  ULDC.64 UR4, c[0x0][0xb48] ;  /* 0x0002d20000047ab9 */ /* 0x000fe40000000a00 */
[----:B------:R-:W-:Y:S01]  /*17e40*/  SHF.R.S32.HI R0, RZ, 0x1f, R3 ;  /* 0x0000001fff007819 */ /* 0x000fe20000011403 */
[----:B------:R-:W-:Y:S02]  /*17e50*/  IMAD.IADD R11, R11, 0x1, R9 ;  /* 0x000000010b0b7824 */ /* 0x000fe400078e0209 */
[----:B------:R-:W-:Y:S02]  /*17e60*/  IMAD.MOV R9, RZ, RZ, -R3 ;  /* 0x000000ffff097224 */ /* 0x000fe400078e0a03 */
[----:B------:R-:W-:-:S04]  /*17e70*/  IMAD.WIDE.U32 R10, R212, UR4, R10 ;  /* 0x00000004d40a7c25 */ /* 0x000fc8000f8e000a */
        /* <DEDUP_REMOVED lines=20> */
[C---:B------:R-:W-:Y:S01]  /*17fc0*/  VIADD R39, R193.reuse, 0x28 ;  /* 0x00000028c1277836 */ /* 0x040fe20000000000 */
[----:B------:R-:W-:Y:S01]  /*17fd0*/  SHF.R.S32.HI R36, RZ, 0x1f, R35 ;  /* 0x0000001fff247819 */ /* 0x000fe20000011423 */
[C---:B------:R-:W-:Y:S01]  /*17fe0*/  VIADD R41, R193.reuse, 0x30 ;  /* 0x00000030c1297836 */ /* 0x040fe20000000000 */
[----:B------:R-:W-:Y:S01]  /*17ff0*/  SHF.R.S32.HI R38, RZ, 0x1f, R37 ;  /* 0x0000001fff267819 */ /* 0x000fe20000011425 */
[C---:B------:R-:W-:Y:S01]  /*18000*/  VIADD R43, R193.reuse, 0x38 ;  /* 0x00000038c12b7836 */ /* 0x040fe20000000000 */
[----:B------:R-:W-:Y:S01]  /*18010*/  SHF.R.S32.HI R40, RZ, 0x1f, R39 ;  /* 0x0000001fff287819 */ /* 0x000fe20000011427 */
[C---:B------:R-:W-:Y:S01]  /*18020*/  VIADD R45, R193.reuse, 0x40 ;  /* 0x00000040c12d7836 */ /* 0x040fe20000000000 */
[----:B0-----:R-:W-:Y:S01]  /*18030*/  LEA.HI.X R4, R10, UR5, R3, 0x2, P0 ;  /* 0x000000050a047c11 */ /* 0x001fe200080f1403 */
[----:B------:R-:W-:Y:S01]  /*18040*/  VIADD R47, R193, 0x48 ;  /* 0x00000048c12f7836 */ /* 0x000fe20000000000 */
[----:B------:R-:W-:-:S02]  /*18050*/  SHF.R.S32.HI R42, RZ, 0x1f, R41 ;  /* 0x0000001fff2a7819 */ /* 0x000fc40000011429 */
[----:B------:R-:W-:Y:S02]  /*18060*/  SHF.R.S32.HI R44, RZ, 0x1f, R43 ;  /* 0x0000001fff2c7819 */ /* 0x000fe4000001142b */
[----:B------:R-:W-:Y:S02]  /*18070*/  SHF.R.S32.HI R46, RZ, 0x1f, R45 ;  /* 0x0000001fff2e7819 */ /* 0x000fe4000001142d */
[----:B------:R-:W-:Y:S01]  /*18080*/  SHF.R.S32.HI R48, RZ, 0x1f, R47 ;  /* 0x0000001fff307819 */ /* 0x000fe2000001142f */
[----:B------:R-:W-:Y:S06]  /*18090*/  BRA.DIV UR4, `(.L_x_3119) ;  /* 0x000000ba04007947 */ /* 0x000fec000b800000 */
[----:B------:R0:W1:Y:S04]  /*180a0*/  SHFL.IDX PT, R3, R4, RZ, 0x1c1f ;  /* 0x001c1fff04037589 */ /* 0x00006800000e0000 */
[----:B------:R0:W2:Y:S02]  /*180b0*/  SHFL.IDX PT, R14, R0, RZ, 0x1c1f ;  /* 0x001c1fff000e7589 */ /* 0x0000a400000e0000 */
.L_x_3379:
        /* <DEDUP_REMOVED lines=12> */
[-C--:B------:R-:W-:Y:S01]  /*18180*/  @!P3 LEA R26, P4, R33, R14.reuse, 0x2 ;  /* 0x0000000e211ab211 */ /* 0x080fe200078810ff */
        /* <DEDUP_REMOVED lines=19> */
[-C--:B------:R-:W-:Y:S02]  /*182c0*/  @!P1 LEA R20, P5, R43, R14.reuse, 0x2 ;  /* 0x0000000e2b149211 */ /* 0x080fe400078a10ff */
        /* <DEDUP_REMOVED lines=9> */
[CC--:B----4-:R-:W-:Y:S02]  /*18360*/  @!P2 LEA R28, P4, R47.reuse, R14.reuse, 0x2 ;  /* 0x0000000e2f1ca211 */ /* 0x0d0fe400078810ff */
        /* <DEDUP_REMOVED lines=25> */
.L_x_3121:
[----:B------:R-:W-:Y:S05]  /*18500*/  BSYNC B1 ;  /* 0x0000000000017941 */ /* 0x000fea0003800000 */
.L_x_3120:
[----:B------:R-:W-:-:S03]  /*18510*/  UMOV UR4, 0xffffffff ;  /* 0xffffffff00047882 */ /* 0x000fc60000000000 */
[----:B------:R-:W-:Y:S05]  /*18520*/  BRA.DIV UR4, `(.L_x_3122) ;  /* 0x000000b604107947 */ /* 0x000fea000b800000 */
[----:B-1----:R1:W3:Y:S04]  /*18530*/  SHFL.IDX PT, R3, R4, 0x1, 0x1c1f ;  /* 0x003c1f0004037f89 */ /* 0x0022e800000e0000 */
[----:B--2---:R1:W2:Y:S02]  /*18540*/  SHFL.IDX PT, R14, R0, 0x1, 0x1c1f ;  /* 0x003c1f00000e7f89 */ /* 0x0042a400000e0000 */
.L_x_3383:
        /* <DEDUP_REMOVED lines=8> */
[----:B---3--:R-:W-:Y:S02]  /*185d0*/  @!P4 IMAD.MOV.U32 R15, RZ, RZ, R3 ;  /* 0x000000ffff0fc224 */ /* 0x008fe400078e0003 */
[----:B------:R-:W-:Y:S02]  /*185e0*/  @!P2 LEA.HI.X R11, R24, R3, R32, 0x2, P3 ;  /* 0x00000003180ba211 */ /* 0x000fe400018f1420 */
[----:B------:R-:W-:Y:S01]  /*185f0*/  ISETP.GE.AND P3, PT, R37, UR4, PT ;  /* 0x0000000425007c0c */ /* 0x000fe2000bf66270 */
[----:B------:R-:W-:Y:S01]  /*18600*/  @!P4 IMAD.WIDE R8, R193, 0x4, R14 ;  /* 0x00000004c108c825 */ /* 0x000fe200078e020e */
[----:B------:R-:W-:-:S04]  /*18610*/  @!P1 LEA R12, P5, R33, R14, 0x2 ;  /* 0x0000000e210c9211 */ /* 0x000fc800078a10ff */
[----:B------:R2:W-:Y:S01]  /*18620*/  @!P4 ST.E.64 desc[UR42][R8.64], R90 ;  /* 0x0000005a0800c985 */ /* 0x0005e2000c101b2a */
[-C--:B------:R-:W-:Y:S02]  /*18630*/  @!P1 LEA.HI.X R13, R33, R3.reuse, R34, 0x2, P5 ;  /* 0x00000003210d9211 */ /* 0x080fe400028f1422 */
[----:B------:R-:W-:Y:S01]  /*18640*/  ISETP.GE.AND P4, PT, R39, UR4, PT ;  /* 0x0000000427007c0c */ /* 0x000fe2000bf86270 */
[----:B------:R3:W-:Y:S01]  /*18650*/  @!P2 ST.E.64 desc[UR42][R10.64], R94 ;  /* 0x0000005e0a00a985 */ /* 0x0007e2000c101b2a */
[----:B------:R-:W-:Y:S02]  /*18660*/  ISETP.GE.AND P2, PT, R41, UR4, PT ;  /* 0x0000000429007c0c */ /* 0x000fe4000bf46270 */
[-C--:B------:R-:W-:Y:S01]  /*18670*/  @!P0 LEA R20, P5, R35, R14.reuse, 0x2 ;  /* 0x0000000e23148211 */ /* 0x080fe200078a10ff */
[----:B------:R4:W-:Y:S01]  /*18680*/  @!P1 ST.E.64 desc[UR42][R12.64], R98 ;  /* 0x000000620c009985 */ /* 0x0009e2000c101b2a */
[----:B------:R-:W-:Y:S02]  /*18690*/  @!P3 LEA R24, P1, R37, R14, 0x2 ;  /* 0x0000000e2518b211 */ /* 0x000fe400078210ff */
[----:B------:R-:W-:-:S02]  /*186a0*/  @!P0 LEA.HI.X R21, R35, R3, R36, 0x2, P5 ;  /* 0x0000000323158211 */ /* 0x000fc400028f1424 */
[-C--:B------:R-:W-:Y:S02]  /*186b0*/  @!P3 LEA.HI.X R25, R37, R3.reuse, R38, 0x2, P1 ;  /* 0x000000032519b211 */ /* 0x080fe400008f1426 */
[----:B------:R-:W-:Y:S01]  /*186c0*/  ISETP.GE.AND P1, PT, R43, UR4, PT ;  /* 0x000000042b007c0c */ /* 0x000fe2000bf26270 */
[----:B------:R5:W-:Y:S01]  /*186d0*/  @!P0 ST.E.64 desc[UR42][R20.64], R102 ;  /* 0x0000006614008985 */ /* 0x000be2000c101b2a */
[-C--:B--2---:R-:W-:Y:S02]  /*186e0*/  @!P4 LEA R8, P5, R39, R14.reuse, 0x2 ;  /* 0x0000000e2708c211 */ /* 0x084fe400078a10ff */
[----:B------:R-:W-:Y:S01]  /*186f0*/  ISETP.GE.AND P0, PT, R45, UR4, PT ;  /* 0x000000042d007c0c */ /* 0x000fe2000bf06270 */
[----:B------:R2:W-:Y:S01]  /*18700*/  @!P3 ST.E.64 desc[UR42][R24.64], R106 ;  /* 0x0000006a1800b985 */ /* 0x0005e2000c101b2a */
[----:B------:R-:W-:Y:S02]  /*18710*/  @!P4 LEA.HI.X R9, R39, R3, R40, 0x2, P5 ;  /* 0x000000032709c211 */ /* 0x000fe400028f1428 */
[----:B---3--:R-:W-:-:S02]  /*18720*/  @!P2 LEA R10, P5, R41, R14, 0x2 ;  /* 0x0000000e290aa211 */ /* 0x008fc400078a10ff */
[----:B------:R-:W-:Y:S01]  /*18730*/  ISETP.GE.AND P3, PT, R47, UR4, PT ;  /* 0x000000042f007c0c */ /* 0x000fe2000bf66270 */
[----:B------:R3:W-:Y:S01]  /*18740*/  @!P4 ST.E.64 desc[UR42][R8.64], R110 ;  /* 0x0000006e0800c985 */ /* 0x0007e2000c101b2a */
[-C--:B------:R-:W-:Y:S02]  /*18750*/  @!P2 LEA.HI.X R11, R41, R3.reuse, R42, 0x2, P5 ;  /* 0x00000003290ba211 */ /* 0x080fe400028f142a */
[CC--:B----4-:R-:W-:Y:S02]  /*18760*/  @!P1 LEA R12, P5, R43.reuse, R14.reuse, 0x2 ;  /* 0x0000000e2b0c9211 */ /* 0x0d0fe400078a10ff */
[----:B------:R-:W-:Y:S01]  /*18770*/  ISETP.GE.AND P4, PT, R218, UR4, PT ;  /* 0x00000004da007c0c */ /* 0x000fe2000bf86270 */
[----:B------:R4:W-:Y:S01]  /*18780*/  @!P2 ST.E.64 desc[UR42][R10.64], R114 ;  /* 0x000000720a00a985 */ /* 0x0009e2000c101b2a */
[----:B------:R-:W-:Y:S02]  /*18790*/  @!P1 LEA.HI.X R13, R43, R3, R44, 0x2, P5 ;  /* 0x000000032b0d9211 */ /* 0x000fe400028f142c */
[----:B------:R-:W-:-:S02]  /*187a0*/  @!P0 LEA R26, P5, R45, R14, 0x2 ;  /* 0x0000000e2d1a8211 */ /* 0x000fc400078a10ff */
[----:B------:R-:W-:Y:S01]  /*187b0*/  ISETP.GE.AND P2, PT, R216, UR4, PT ;  /* 0x00000004d8007c0c */ /* 0x000fe2000bf46270 */
[----:B------:R0:W-:Y:S01]  /*187c0*/  @!P1 ST.E.64 desc[UR42][R12.64], R118 ;  /* 0x000000760c009985 */ /* 0x0001e2000c101b2a */
[-C--:B------:R-:W-:Y:S02]  /*187d0*/  @!P0 LEA.HI.X R27, R45, R3.reuse, R46, 0x2, P5 ;  /* 0x000000032d1b8211 */ /* 0x080fe400028f142e */
[-C--:B-----5:R-:W-:Y:S02]  /*187e0*/  @!P3 LEA R20, P5, R47, R14.reuse, 0x2 ;  /* 0x0000000e2f14b211 */ /* 0x0a0fe400078a10ff */
[----:B------:R-:W-:Y:S01]  /*187f0*/  ISETP.GE.AND P1, PT, R217, UR4, PT ;  /* 0x00000004d9007c0c */ /* 0x000fe2000bf26270 */
[----:B------:R5:W-:Y:S01]  /*18800*/  @!P0 ST.E.64 desc[UR42][R26.64], R122 ;  /* 0x0000007a1a008985 */ /* 0x000be2000c101b2a */
[----:B------:R-:W-:Y:S02]  /*18810*/  @!P3 LEA.HI.X R21, R47, R3, R48, 0x2, P5 ;  /* 0x000000032f15b211 */ /* 0x000fe400028f1430 */
[----:B--2---:R-:W-:-:S02]  /*18820*/  @!P4 LEA R24, P5, R218, R14, 0x2 ;  /* 0x0000000eda18c211 */ /* 0x004fc400078a10ff */
[----:B------:R-:W-:Y:S01]  /*18830*/  ISETP.GE.AND P0, PT, R215, UR4, PT ;  /* 0x00000004d7007c0c */ /* 0x000fe2000bf06270 */
[----:B------:R2:W-:Y:S01]  /*18840*/  @!P3 ST.E.64 desc[UR42][R20.64], R126 ;  /* 0x0000007e1400b985 */ /* 0x0005e2000c101b2a */
[----:B------:R-:W-:Y:S02]  /*18850*/  ISETP.GE.AND P3, PT, R214, UR4, PT ;  /* 0x00000004d6007c0c */ /* 0x000fe4000bf66270 */
[----:B------:R-:W-:-:S03]  /*18860*/  @!P4 LEA.HI.X R25, R218, R3, R226, 0x2, P5 ;  /* 0x00000003da19c211 */ /* 0x000fc600028f14e2 */
[CC--:B---3--:R-:W-:Y:S02]  /*18870*/  @!P1 LEA R8, P5, R217.reuse, R14.reuse, 0x2 ;  /* 0x0000000ed9089211 */ /* 0x0c8fe400078a10ff */
[----:B------:R2:W-:Y:S01]  /*18880*/  @!P4 ST.E.64 desc[UR42][R24.64], R130 ;  /* 0x000000821800c985 */ /* 0x0005e2000c101b2a */
[CC--:B----4-:R-:W-:Y:S02]  /*18890*/  @!P2 LEA R10, P4, R216.reuse, R14.reuse, 0x2 ;  /* 0x0000000ed80aa211 */ /* 0x0d0fe400078810ff */
[-C--:B------:R-:W-:Y:S02]  /*188a0*/  @!P1 LEA.HI.X R9, R217, R3.reuse, R225, 0x2, P5 ;  /* 0x00000003d9099211 */ /* 0x080fe400028f14e1 */
[-C--:B0-----:R-:W-:Y:S02]  /*188b0*/  @!P0 LEA R12, P5, R215, R14.reuse, 0x2 ;  /* 0x0000000ed70c8211 */ /* 0x081fe400078a10ff */
[----:B------:R-:W-:Y:S01]  /*188c0*/  @!P2 LEA.HI.X R11, R216, R3, R224, 0x2, P4 ;  /* 0x00000003d80ba211 */ /* 0x000fe200020f14e0 */
[----:B------:R2:W-:Y:S01]  /*188d0*/  @!P1 ST.E.64 desc[UR42][R8.64], R134 ;  /* 0x0000008608009985 */ /* 0x0005e2000c101b2a */
[----:B-----5:R-:W-:-:S02]  /*188e0*/  @!P3 LEA R26, P4, R214, R14, 0x2 ;  /* 0x0000000ed61ab211 */ /* 0x020fc400078810ff */
[-C--:B------:R-:W-:Y:S01]  /*188f0*/  @!P0 LEA.HI.X R13, R215, R3.reuse, R223, 0x2, P5 ;  /* 0x00000003d70d8211 */ /* 0x080fe200028f14df */
[----:B------:R2:W-:Y:S01]  /*18900*/  @!P2 ST.E.64 desc[UR42][R10.64], R138 ;  /* 0x0000008a0a00a985 */ /* 0x0005e2000c101b2a */
[----:B------:R-:W-:-:S03]  /*18910*/  @!P3 LEA.HI.X R27, R214, R3, R222, 0x2, P4 ;  /* 0x00000003d61bb211 */ /* 0x000fc600020f14de */
[----:B------:R2:W-:Y:S01]  /*18920*/  @!P0 ST.E.64 desc[UR42][R12.64], R142 ;  /* 0x0000008e0c008985 */ /* 0x0005e2000c101b2a */
[----:B------:R-:W-:-:S03]  /*18930*/  ISETP.GE.AND P0, PT, R213, UR4, PT ;  /* 0x00000004d5007c0c */ /* 0x000fc6000bf06270 */
[----:B------:R2:W-:Y:S10]  /*18940*/  @!P3 ST.E.64 desc[UR42][R26.64], R146 ;  /* 0x000000921a00b985 */ /* 0x0005f4000c101b2a */
[----:B------:R-:W-:Y:S05]  /*18950*/  @P0 BRA `(.L_x_3118) ;  /* 0x0000000c00100947 */ /* 0x000fea0003800000 */
[----:B------:R-:W-:-:S04]  /*18960*/  LEA R14, P0, R213, R14, 0x2 ;  /* 0x0000000ed50e7211 */ /* 0x000fc800078010ff */
[----:B------:R-:W-:-:S05]  /*18970*/  LEA.HI.X R15, R213, R3, R221, 0x2, P0 ;  /* 0x00000003d50f7211 */ /* 0x000fca00000f14dd */
[----:B------:R0:W-:Y:S01]  /*18980*/  ST.E.64 desc[UR42][R14.64], R150 ;  /* 0x000000960e007985 */ /* 0x0001e2000c101b2a */
[----:B------:R-:W-:Y:S05]  /*18990*/  BRA `(.L_x_3118) ;  /* 0x0000000c00007947 */ /* 0x000fea0003800000 */
.L_x_3105:
        /* <DEDUP_REMOVED lines=10> */
[----:B-----5:R-:W-:-:S04]  /*18a40*/  IMAD.U32 R24, RZ, RZ, UR4 ;  /* 0x00000004ff187e24 */ /* 0x020fc8000f8e00ff */
[----:B------:R-:W-:-:S04]  /*18a50*/  @P1 IADD3 R210, P2, R210, UR6, RZ ;  /* 0x00000006d2d21c10 */ /* 0x000fc8000ff5e0ff */
[----:B------:R-:W-:Y:S01]  /*18a60*/  @P1 IADD3.X R211, R211, UR7, RZ, P2, !PT ;  /* 0x00000007d3d31c10 */ /* 0x000fe200097fe4ff */
[----:B------:R4:W5:Y:S04]  /*18a70*/  @P0 LDG.E R3, desc[UR42][R8.64] ;  /* 0x0000002a08030981 */ /* 0x000968000c1e1900 */
[----:B------:R4:W5:Y:S01]  /*18a80*/  @P1 LDG.E R24, desc[UR42][R210.64] ;  /* 0x0000002ad2181981 */ /* 0x000962000c1e1900 */
[----:B------:R-:W-:Y:S01]  /*18a90*/  ISETP.NE.AND P2, PT, R208, RZ, PT ;  /* 0x000000ffd000720c */ /* 0x000fe20003f45270 */
[----:B------:R-:W1:-:S12]  /*18aa0*/  S2R R0, SR_TID.X ;  /* 0x0000000000007919 */ /* 0x000e580000002100 */
[----:B------:R-:W2:Y:S01]  /*18ab0*/  @!P2 LDC R208, c[0x0][0xad4] ;  /* 0x0002b500ffd0ab82 */ /* 0x000ea20000000800 */
[----:B-1----:R-:W-:Y:S01]  /*18ac0*/  VIADD R0, R0, 0xffffff80 ;  /* 0xffffff8000007836 */ /* 0x002fe20000000000 */
[----:B--2---:R-:W-:-:S04]  /*18ad0*/  ISETP.GT.AND P2, PT, R208, 0x1, PT ;  /* 0x00000001d000780c */ /* 0x004fc80003f44270 */
[----:B------:R-:W-:Y:S01]  /*18ae0*/  ISETP.GT.AND P3, PT, R0, 0x7f, PT ;  /* 0x0000007f0000780c */ /* 0x000fe20003f64270 */
[----:B----4-:R-:W-:-:S12]  /*18af0*/  @P1 BRA `(.L_x_3123) ;  /* 0x0000000000101947 */ /* 0x010fd80003800000 */
[----:B------:R-:W-:Y:S05]  /*18b00*/  @!P0 BRA `(.L_x_3123) ;  /* 0x00000000000c8947 */ /* 0x000fea0003800000 */
[----:B------:R-:W2:Y:S04]  /*18b10*/  LDG.E R11, desc[UR42][R8.64] ;  /* 0x0000002a080b7981 */ /* 0x000ea8000c1e1900 */
[----:B-----5:R-:W2:Y:S02]  /*18b20*/  LDG.E R24, desc[UR42][R8.64+0x4] ;  /* 0x0000042a08187981 */ /* 0x020ea4000c1e1900 */
[----:B--2---:R-:W-:-:S07]  /*18b30*/  IMAD.IADD R24, R24, 0x1, -R11 ;  /* 0x0000000118187824 */ /* 0x004fce00078e0a0b */
.L_x_3123:
[----:B------:R-:W-:Y:S01]  /*18b40*/  BSSY B1, `(.L_x_3124) ;  /* 0x0000036000017945 */ /* 0x000fe20003800000 */
[----:B------:R-:W-:Y:S02]  /*18b50*/  SEL R209, R209, RZ, !P0 ;  /* 0x000000ffd1d17207 */ /* 0x000fe40004000000 */
[----:B------:R-:W-:Y:S02]  /*18b60*/  SEL R219, R219, RZ, !P0 ;  /* 0x000000ffdbdb7207 */ /* 0x000fe40004000000 */
[----:B-----5:R-:W-:Y:S01]  /*18b70*/  SHF.R.S32.HI R28, RZ, 0x1f, R3 ;  /* 0x0000001fff1c7819 */ /* 0x020fe20000011403 */
[----:B------:R-:W-:Y:S06]  /*18b80*/  @P3 BRA `(.L_x_3125) ;  /* 0x0000000000c43947 */ /* 0x000fec0003800000 */
[----:B------:R-:W1:Y:S01]  /*18b90*/  S2R R31, SR_TID.X ;  /* 0x00000000001f7919 */ /* 0x000e620000002100 */
[----:B------:R-:W2:Y:S02]  /*18ba0*/  LDC R35, c[0x0][0xbe8] ;  /* 0x0002fa00ff237b82 */ /* 0x000ea40000000800 */
[----:B--2---:R-:W-:Y:S01]  /*18bb0*/  IMAD R0, R24, R35, RZ ;  /* 0x0000002318007224 */ /* 0x004fe200078e02ff */
[----:B-1----:R-:W-:-:S04]  /*18bc0*/  IADD3 R31, R192, -0x80, R31 ;  /* 0xffffff80c01f7810 */ /* 0x002fc80007ffe01f */
[----:B------:R-:W-:-:S13]  /*18bd0*/  ISETP.GE.AND P0, PT, R31, R0, PT ;  /* 0x000000001f00720c */ /* 0x000fda0003f06270 */
[----:B------:R-:W-:Y:S05]  /*18be0*/  @P0 BRA `(.L_x_3125) ;  /* 0x0000000000ac0947 */ /* 0x000fea0003800000 */
[----:B------:R-:W-:Y:S01]  /*18bf0*/  IMAD.MOV.U32 R26, RZ, RZ, 0x9b8 ;  /* 0x000009b8ff1a7424 */ /* 0x000fe200078e00ff */
[----:B------:R-:W-:Y:S01]  /*18c00*/  ISETP.GT.AND P0, PT, R208, 0x1, PT ;  /* 0x00000001d000780c */ /* 0x000fe20003f04270 */
[----:B------:R-:W1:Y:S01]  /*18c10*/  LDC.64 R32, c[0x0][0xba8] ;  /* 0x0002ea00ff207b82 */ /* 0x000e620000000a00 */
[----:B------:R-:W-:Y:S01]  /*18c20*/  ISETP.NE.AND P1, PT, R35, 0x1, PT ;  /* 0x000000012300780c */ /* 0x000fe20003f25270 */
[----:B------:R-:W-:Y:S01]  /*18c30*/  IMAD.MOV.U32 R25, RZ, RZ, R31 ;  /* 0x000000ffff197224 */ /* 0x000fe200078e001f */
[----:B------:R-:W-:-:S05]  /*18c40*/  SEL R26, R26, 0x978, P0 ;  /* 0x000009781a1a7807 */ /* 0x000fca0000000000 */
[----:B------:R-:W2:Y:S08]  /*18c50*/  LDC.64 R10, c[0x0][R26+0x220] ;  /* 0x000088001a0a7b82 */ /* 0x000eb00000000a00 */
[----:B------:R-:W4:Y:S08]  /*18c60*/  LDC.64 R8, c[0x0][R26+0x218] ;  /* 0x000086001a087b82 */ /* 0x000f300000000a00 */
[----:B------:R-:W5:Y:S08]  /*18c70*/  LDC.64 R12, c[0x0][R26+0x228] ;  /* 0x00008a001a0c7b82 */ /* 0x000f700000000a00 */
[----:B------:R-:W0:Y:S08]  /*18c80*/  @P1 LDC R0, c[0x0][0xbec] ;  /* 0x0002fb00ff001b82 */ /* 0x000e300000000800 */
[----:B------:R-:W5:Y:S08]  /*18c90*/  LDC.64 R14, c[0x0][R26+0x210] ;  /* 0x000084001a0e7b82 */ /* 0x000f700000000a00 */
[----:B------:R-:W3:Y:S01]  /*18ca0*/  @P1 LDC R29, c[0x0][0xbf0] ;  /* 0x0002fc00ff1d1b82 */ /* 0x000ee20000000800 */
[----:B0-----:R-:W-:-:S07]  /*18cb0*/  @P1 IMAD.HI.U32 R0, R31, R0, RZ ;  /* 0x000000001f001227 */ /* 0x001fce00078e00ff */
[----:B-1----:R-:W0:Y:S01]  /*18cc0*/  @!P0 LDC R32, c[0x0][0xb50] ;  /* 0x0002d400ff208b82 */ /* 0x002e220000000800 */
[-C--:B--2---:R-:W-:Y:S02]  /*18cd0*/  IMAD R11, R11, R209.reuse, RZ ;  /* 0x000000d10b0b7224 */ /* 0x084fe400078e02ff */
[----:B------:R-:W-:-:S05]  /*18ce0*/  IMAD.WIDE.U32 R20, R10, R209, RZ ;  /* 0x000000d10a147225 */ /* 0x000fca00078e00ff */
[----:B------:R-:W1:Y:S01]  /*18cf0*/  @!P0 LDC R33, c[0x0][0xb54] ;  /* 0x0002d500ff218b82 */ /* 0x000e620000000800 */
[-C--:B----4-:R-:W-:Y:S02]  /*18d00*/  IMAD R27, R9, R188.reuse, RZ ;  /* 0x000000bc091b7224 */ /* 0x090fe400078e02ff */
[----:B------:R-:W-:Y:S01]  /*18d10*/  IMAD.WIDE.U32 R8, R8, R188, RZ ;  /* 0x000000bc08087225 */ /* 0x000fe200078e00ff */
[----:B---3--:R-:W-:-:S03]  /*18d20*/  @P1 SHF.R.U32.HI R25, RZ, R29, R0 ;  /* 0x0000001dff191219 */ /* 0x008fc60000011600 */
[----:B------:R-:W-:Y:S01]  /*18d30*/  IMAD R29, R10, R219, R11 ;  /* 0x000000db0a1d7224 */ /* 0x000fe200078e020b */
[----:B------:R-:W-:Y:S01]  /*18d40*/  SEL R11, R212, RZ, P0 ;  /* 0x000000ffd40b7207 */ /* 0x000fe20000000000 */
[----:B------:R-:W-:Y:S01]  /*18d50*/  IMAD.IADD R27, R9, 0x1, R27 ;  /* 0x00000001091b7824 */ /* 0x000fe200078e021b */
[----:B------:R-:W-:Y:S01]  /*18d60*/  IADD3 R0, P1, P3, R20, R8, R3 ;  /* 0x0000000814007210 */ /* 0x000fe20007b3e003 */
[----:B------:R-:W-:Y:S02]  /*18d70*/  IMAD.MOV R4, RZ, RZ, -R25 ;  /* 0x000000ffff047224 */ /* 0x000fe400078e0a19 */
[----:B------:R-:W-:Y:S02]  /*18d80*/  IMAD.IADD R29, R21, 0x1, R29 ;  /* 0x00000001151d7824 */ /* 0x000fe400078e021d */
[----:B-----5:R-:W-:-:S04]  /*18d90*/  IMAD.WIDE.U32 R8, R12, R11, RZ ;  /* 0x0000000b0c087225 */ /* 0x020fc800078e00ff */
[----:B------:R-:W-:Y:S02]  /*18da0*/  IMAD R13, R13, R11, RZ ;  /* 0x0000000b0d0d7224 */ /* 0x000fe400078e02ff */
[----:B------:R-:W-:Y:S01]  /*18db0*/  IMAD R11, R35, R4, R31 ;  /* 0x00000004230b7224 */ /* 0x000fe200078e021f */
[----:B------:R-:W-:Y:S01]  /*18dc0*/  IADD3.X R4, R29, R27, R28, P1, P3 ;  /* 0x0000001b1d047210 */ /* 0x000fe20000fe641c */
[----:B------:R-:W-:Y:S01]  /*18dd0*/  IMAD.IADD R13, R9, 0x1, R13 ;  /* 0x00000001090d7824 */ /* 0x000fe200078e020d */
[----:B------:R-:W-:Y:S01]  /*18de0*/  IADD3 R8, P0, P1, R25, R0, R8 ;  /* 0x0000000019087210 */ /* 0x000fe2000791e008 */
[----:B------:R-:W-:Y:S01]  /*18df0*/  IMAD R0, R15, R11, RZ ;  /* 0x0000000b0f007224 */ /* 0x000fe200078e02ff */
        /* <DEDUP_REMOVED lines=10> */
.L_x_3125:
[----:B------:R-:W-:Y:S05]  /*18ea0*/  BSYNC B1 ;  /* 0x0000000000017941 */ /* 0x000fea0003800000 */
.L_x_3124:
        /* <DEDUP_REMOVED lines=11> */
[----:B------:R-:W-:-:S03]  /*18f60*/  IMAD.WIDE.U32 R8, R188, UR4, R8 ;  /* 0x00000004bc087c25 */ /* 0x000fc6000f8e0008 */
[----:B------:R-:W-:Y:S01]  /*18f70*/  MOV R3, R13 ;  /* 0x0000000d00037202 */ /* 0x000fe20000000f00 */
[----:B------:R-:W-:Y:S01]  /*18f80*/  IMAD R9, R188, UR5, R9 ;  /* 0x00000005bc097c24 */ /* 0x000fe2000f8e0209 */
[----:B------:R-:W-:Y:S01]  /*18f90*/  ULDC.64 UR4, c[0x0][0xae0] ;  /* 0x0002b80000047ab9 */ /* 0x000fe20000000a00 */
[----:B------:R-:W-:Y:S01]  /*18fa0*/  IMAD.IADD R192, R187, 0x1, R192 ;  /* 0x00000001bbc07824 */ /* 0x000fe200078e02c0 */
[----:B--2---:R-:W-:Y:S01]  /*18fb0*/  ISETP.NE.AND P0, PT, R21, 0x1, PT ;  /* 0x000000011500780c */ /* 0x004fe20003f05270 */
[----:B------:R-:W-:-:S12]  /*18fc0*/  IMAD.WIDE.U32 R8, R209, UR6, R8 ;  /* 0x00000006d1087c25 */ /* 0x000fd8000f8e0008 */
[----:B---3--:R-:W1:Y:S08]  /*18fd0*/  @P0 LDC R4, c[0x0][0xbec] ;  /* 0x0002fb00ff040b82 */ /* 0x008e700000000800 */
        /* <DEDUP_REMOVED lines=25> */
[----:B------:R1:W3:Y:S02]  /*19170*/  SHFL.IDX PT, R14, R0, RZ, 0x181f ;  /* 0x00181fff000e7589 */ /* 0x0002e400000e0000 */
.L_x_3386:
[----:B------:R-:W-:Y:S01]  /*19180*/  IMAD R21, R24, R21, RZ ;  /* 0x0000001518157224 */ /* 0x000fe200078e02ff */
[----:B------:R-:W-:Y:S04]  /*19190*/  BSSY B1, `(.L_x_3127) ;  /* 0x000000c000017945 */ /* 0x000fe80003800000 */
[----:B------:R-:W-:-:S13]  /*191a0*/  ISETP.GE.AND P0, PT, R192, R21, PT ;  /* 0x00000015c000720c */ /* 0x000fda0003f06270 */
[----:B------:R-:W-:Y:S05]  /*191b0*/  @P0 BRA `(.L_x_3128) ;  /* 0x0000000000240947 */ /* 0x000fea0003800000 */
[----:B------:R-:W-:Y:S02]  /*191c0*/  ULDC UR4, c[0x0][0xac8] ;  /* 0x0002b20000047ab9 */ /* 0x000fe40000000800 */
[----:B------:R-:W-:Y:S02]  /*191d0*/  ISETP.GE.AND P2, PT, R16, UR4, PT ;  /* 0x0000000410007c0c */ /* 0x000fe4000bf46270 */
[----:B------:R-:W-:-:S11]  /*191e0*/  ISETP.GE.AND P3, PT, R2, UR4, PT ;  /* 0x0000000402007c0c */ /* 0x000fd6000bf66270 */
[-C--:B---3--:R-:W-:Y:S02]  /*191f0*/  @!P2 LEA R8, P0, R16, R14.reuse, 0x1 ;  /* 0x0000000e1008a211 */ /* 0x088fe400078008ff */
[----:B------:R-:W-:Y:S02]  /*19200*/  @!P3 LEA R14, P1, R2, R14, 0x1 ;  /* 0x0000000e020eb211 */ /* 0x000fe400078208ff */
[-C--:B--2---:R-:W-:Y:S02]  /*19210*/  @!P2 LEA.HI.X R9, R16, R3.reuse, R17, 0x1, P0 ;  /* 0x000000031009a211 */ /* 0x084fe400000f0c11 */
[----:B------:R-:W-:-:S03]  /*19220*/  @!P3 LEA.HI.X R15, R2, R3, R184, 0x1, P1 ;  /* 0x00000003020fb211 */ /* 0x000fc600008f0cb8 */
[----:B------:R4:W-:Y:S04]  /*19230*/  @!P2 ST.E.128 desc[UR42][R8.64], RZ ;  /* 0x000000ff0800a985 */ /* 0x0009e8000c101d2a */
[----:B------:R4:W-:Y:S02]  /*19240*/  @!P3 ST.E.128 desc[UR42][R14.64], RZ ;  /* 0x000000ff0e00b985 */ /* 0x0009e4000c101d2a */
.L_x_3128:
[----:B------:R-:W-:Y:S05]  /*19250*/  BSYNC B1 ;  /* 0x0000000000017941 */ /* 0x000fea0003800000 */
.L_x_3127:
[----:B------:R-:W-:-:S03]  /*19260*/  UMOV UR4, 0xffffffff ;  /* 0xffffffff00047882 */ /* 0x000fc60000000000 */
[----:B------:R-:W-:Y:S05]  /*19270*/  BRA.DIV UR4, `(.L_x_3129) ;  /* 0x000000aa04387947 */ /* 0x000fea000b800000 */
[----:B--2---:R2:W0:Y:S04]  /*19280*/  SHFL.IDX PT, R3, R4, 0x1, 0x181f ;  /* 0x00381f0004037f89 */ /* 0x00442800000e0000 */
[----:B---34-:R2:W3:Y:S02]  /*19290*/  SHFL.IDX PT, R14, R0, 0x1, 0x181f ;  /* 0x00381f00000e7f89 */ /* 0x0184e400000e0000 */
.L_x_3390:
[----:B------:R-:W-:Y:S01]  /*192a0*/  VIADD R8, R192, 0x20 ;  /* 0x00000020c0087836 */ /* 0x000fe20000000000 */
        /* <DEDUP_REMOVED lines=10> */
[----:B------:R4:W-:Y:S04]  /*19350*/  @!P2 ST.E.128 desc[UR42][R8.64], RZ ;  /* 0x000000ff0800a985 */ /* 0x0009e8000c101d2a */
[----:B------:R4:W-:Y:S02]  /*19360*/  @!P3 ST.E.128 desc[UR42][R14.64], RZ ;  /* 0x000000ff0e00b985 */ /* 0x0009e4000c101d2a */
.L_x_3131:
[----:B------:R-:W-:Y:S05]  /*19370*/  BSYNC B1 ;  /* 0x0000000000017941 */ /* 0x000fea0003800000 */
.L_x_3130:
[----:B------:R-:W-:-:S03]  /*19380*/  UMOV UR4, 0xffffffff ;  /* 0xffffffff00047882 */ /* 0x000fc60000000000 */
[----:B------:R-:W-:Y:S05]  /*19390*/  BRA.DIV UR4, `(.L_x_3132) ;  /* 0x000000aa04387947 */ /* 0x000fea000b800000 */
[----:B0-----:R0:W0:Y:S04]  /*193a0*/  SHFL.IDX PT, R3, R4, 0x2, 0x181f ;  /* 0x00581f0004037f89 */ /* 0x00102800000e0000 */
[----:B---34-:R3:W4:Y:S02]  /*193b0*/  SHFL.IDX PT, R14, R0, 0x2, 0x181f ;  /* 0x00581f00000e7f89 */ /* 0x01872400000e0000 */
.L_x_3394:
        /* <DEDUP_REMOVED lines=13> */
.L_x_3134:
[----:B------:R-:W-:Y:S05]  /*19490*/  BSYNC B1 ;  /* 0x0000000000017941 */ /* 0x000fea0003800000 */
.L_x_3133:
[----:B------:R-:W-:-:S03]  /*194a0*/  UMOV UR4, 0xffffffff ;  /* 0xffffffff00047882 */ /* 0x000fc60000000000 */
[----:B------:R-:W-:Y:S05]  /*194b0*/  BRA.DIV UR4, `(.L_x_3135) ;  /* 0x000000aa04387947 */ /* 0x000fea000b800000 */
[----:B0-----:R0:W0:Y:S04]  /*194c0*/  SHFL.IDX PT, R3, R4, 0x3, 0x181f ;  /* 0x00781f0004037f89 */ /* 0x00102800000e0000 */
[----:B----4-:R4:W0:Y:S02]  /*194d0*/  SHFL.IDX PT, R14, R0, 0x3, 0x181f ;  /* 0x00781f00000e7f89 */ /* 0x01082400000e0000 */
.L_x_3398:
[----:B-1234-:R-:W-:-:S05]  /*194e0*/  VIADD R0, R192, 0x60 ;  /* 0x00000060c0007836 */ /* 0x01efca0000000000 */
        /* <DEDUP_REMOVED lines=11> */
.L_x_3118:
[----:B------:R-:W-:Y:S05]  /*195a0*/  BSYNC B0 ;  /* 0x0000000000007941 */ /* 0x000fea0003800000 */
.L_x_3104:
[----:B------:R-:W-:Y:S02]  /*195b0*/  ULDC UR4, c[0x0][0xc3c] ;  /* 0x00030f0000047ab9 */ /* 0x000fe40000000800 */
[----:B---3--:R-:W-:-:S13]  /*195c0*/  ISETP.GE.AND P0, PT, R7, UR4, PT ;  /* 0x0000000407007c0c */ /* 0x008fda000bf06270 */
[----:B------:R-:W-:Y:S05]  /*195d0*/  @!P0 BRA `(.L_x_3136) ;  /* 0xfffffe7c000c8947 */ /* 0x000fea000383ffff */
[----:B------:R-:W-:Y:S05]  /*195e0*/  BRA `(.L_x_2902) ;  /* 0x0000007800487947 */ /* 0x000fea0003800000 */
.L_x_2900:
        /* <DEDUP_REMOVED lines=16> */
.L_x_3137:
        /* <DEDUP_REMOVED lines=43> */
.L_x_3141:
        /* <DEDUP_REMOVED lines=37> */
.L_x_3139:
        /* <DEDUP_REMOVED lines=13> */
.L_x_3142:
        /* <DEDUP_REMOVED lines=25> */
[-C--:B------:R-:W-:Y:S01]  /*19e50*/  @!P1 IADD3 R3, R3, -R12.reuse, RZ ;  /* 0x8000000c03039210 */ /* 0x080fe20007ffe0ff */
        /* <DEDUP_REMOVED lines=36> */
.L_x_3143:
        /* <DEDUP_REMOVED lines=57> */
[----:B------:R-:W-:-:S06]  /*1a430*/  @P0 IADD3 R2, R2, 0x1, RZ ;  /* 0x0000000102020810 */ /* 0x000fcc0007ffe0ff */
[----:B------:R-:W-:Y:S01]  /*1a440*/  @!P2 IMAD.MOV R2, RZ, RZ, -R2 ;  /* 0x000000ffff02a224 */ /* 0x000fe200078e0a02 */
[----:B------:R-:W-:-:S05]  /*1a450*/  @!P1 LOP3.LUT R2, RZ, R13, RZ, 0x33, !PT ;  /* 0x0000000dff029212 */ /* 0x000fca00078e33ff */
[----:B------:R-:W-:-:S07]  /*1a460*/  IMAD R18, R2, R18, R3 ;  /* 0x0000001202127224 */ /* 0x000fce00078e0203 */
.L_x_3144:
[----:B------:R-:W-:-:S05]  /*1a470*/  LOP3.LUT R17, RZ, R2, RZ, 0x33, !PT ;  /* 0x00000002ff117212 */ /* 0x000fca00078e33ff */
[----:B------:R-:W-:Y:S01]  /*1a480*/  IMAD.IADD R17, R6, 0x1, R17 ;  /* 0x0000000106117824 */ /* 0x000fe200078e0211 */
[----:B------:R-:W-:Y:S06]  /*1a490*/  BRA `(.L_x_3145) ;  /* 0x00000000000c7947 */ /* 0x000fec0003800000 */
.L_x_3140:
[----:B------:R-:W-:Y:S02]  /*1a4a0*/  IMAD.MOV.U32 R17, RZ, RZ, RZ ;  /* 0x000000ffff117224 */ /* 0x000fe400078e00ff */
[----:B------:R-:W-:Y:S02]  /*1a4b0*/  IMAD.U32 R16, RZ, RZ, UR6 ;  /* 0x00000006ff107e24 */ /* 0x000fe4000f8e00ff */
[----:B------:R-:W-:-:S07]  /*1a4c0*/  IMAD.MOV.U32 R18, RZ, RZ, RZ ;  /* 0x000000ffff127224 */ /* 0x000fce00078e00ff */
.L_x_3145:
[----:B------:R-:W-:-:S13]  /*1a4d0*/  ISETP.NE.AND P0, PT, R7, RZ, PT ;  /* 0x000000ff0700720c */ /* 0x000fda0003f05270 */
[----:B------:R-:W0:Y:S01]  /*1a4e0*/  @!P0 S2R R3, SR_CgaCtaId ;  /* 0x0000000000038919 */ /* 0x000e220000008800 */
[----:B------:R-:W-:-:S04]  /*1a4f0*/  @!P0 MOV R2, 0x400 ;  /* 0x0000040000028802 */ /* 0x000fc80000000f00 */
[----:B0-----:R-:W-:-:S05]  /*1a500*/  @!P0 LEA R2, R3, R2, 0x18 ;  /* 0x0000000203028211 */ /* 0x001fca00078ec0ff */
[----:B------:R1:W-:Y:S01]  /*1a510*/  @!P0 STS.128 [R2+0x288d0], R16 ;  /* 0x0288d01002008388 */ /* 0x0003e20000000c00 */
[----:B------:R-:W-:Y:S06]  /*1a520*/  BAR.ARV 0x5, 0x180 ;  /* 0x0146000000007b1d */ /* 0x000fec0000002000 */
.L_x_3138:
        /* <DEDUP_REMOVED lines=33> */
.L_x_3249:
[----:B0-----:R-:W0:Y:S02]  /*1a740*/  LDC.64 R2, c[0x0][0xc88] ;  /* 0x00032200ff027b82 */ /* 0x001e240000000a00 */
[----:B0-----:R-:W-:-:S05]  /*1a750*/  IMAD.WIDE R2, R19, 0x4, R2 ;  /* 0x0000000413027825 */ /* 0x001fca00078e0202 */
[----:B--2---:R-:W2:Y:S01]  /*1a760*/  LDG.E R33, desc[UR42][R2.64] ;  /* 0x0000002a02217981 */ /* 0x004ea2000c1e1900 */
        /* <DEDUP_REMOVED lines=8> */
[----:B--2---:R-:W-:-:S11]  /*1a7f0*/  SHF.R.S32.HI R0, RZ, 0x1f, R33 ;  /* 0x0000001fff007819 */ /* 0x004fd60000011421 */
[C---:B------:R-:W-:Y:S01]  /*1a800*/  @P0 LEA R2, P1, R33.reuse, UR4, 0x2 ;  /* 0x0000000421020c11 */ /* 0x040fe2000f8210ff */
[C---:B------:R-:W-:Y:S01]  /*1a810*/  IMAD.SHL.U32 R23, R33.reuse, 0x4, RZ ;  /* 0x0000000421177824 */ /* 0x040fe200078e00ff */
[C-C-:B------:R-:W-:Y:S01]  /*1a820*/  SHF.L.U64.HI R24, R33.reuse, 0x2, R0.reuse ;  /* 0x0000000221187819 */ /* 0x140fe20000010200 */
[----:B------:R0:W-:Y:S01]  /*1a830*/  STL [R1+0x14], R0 ;  /* 0x0000140001007387 */ /* 0x0001e20000100800 */
[----:B------:R-:W-:Y:S01]  /*1a840*/  @P0 LEA.HI.X R3, R33, UR5, R0, 0x2, P1 ;  /* 0x0000000521030c11 */ /* 0x000fe200088f1400 */
[----:B------:R-:W-:-:S04]  /*1a850*/  ULDC.64 UR4, c[0x0][0xa00] ;  /* 0x0002800000047ab9 */ /* 0x000fc80000000a00 */
[----:B-1----:R1:W2:Y:S01]  /*1a860*/  @P0 LDG.E R13, desc[UR42][R2.64] ;  /* 0x0000002a020d0981 */ /* 0x0022a2000c1e1900 */
        /* <DEDUP_REMOVED lines=10> */
[----:B------:R-:W3:Y:S01]  /*1a910*/  @P0 LDG.E R6, desc[UR42][R2.64] ;  /* 0x0000002a02060981 */ /* 0x000ee2000c1e1900 */
[----:B------:R-:W-:Y:S01]  /*1a920*/  ULDC UR4, c[0x0][0x288] ;  /* 0x0000a20000047ab9 */ /* 0x000fe20000000800 */
[----:B------:R-:W-:Y:S01]  /*1a930*/  IADD3.X R5, R24, UR7, RZ, P4, !PT ;  /* 0x0000000718057c10 */ /* 0x000fe2000a7fe4ff */
[----:B------:R-:W-:Y:S01]  /*1a940*/  IMAD.U32 R8, RZ, RZ, UR4 ;  /* 0x00000004ff087e24 */ /* 0x000fe2000f8e00ff */
[----:B------:R-:W-:-:S03]  /*1a950*/  ULDC.64 UR4, c[0x0][0x418] ;  /* 0x0001060000047ab9 */ /* 0x000fc60000000a00 */
[----:B------:R-:W5:Y:S04]  /*1a960*/  @P1 LDG.E R0, desc[UR42][R4.64] ;  /* 0x0000002a04001981 */ /* 0x000f68000c1e1900 */
[----:B---3--:R0:W-:Y:S02]  /*1a970*/  STL [R1+0xc], R6 ;  /* 0x00000c0601007387 */ /* 0x0081e40000100800 */
[----:B0-----:R-:W-:-:S04]  /*1a980*/  @P2 IADD3 R6, P3, R23, UR8, RZ ;  /* 0x0000000817062c10 */ /* 0x001fc8000ff7e0ff */
[----:B------:R-:W-:-:S05]  /*1a990*/  @P2 IADD3.X R7, R24, UR9, RZ, P3, !PT ;  /* 0x0000000918072c10 */ /* 0x000fca0009ffe4ff */
[----:B------:R0:W3:Y:S01]  /*1a9a0*/  @P2 LDG.E R8, desc[UR42][R6.64] ;  /* 0x0000002a06082981 */ /* 0x0000e2000c1e1900 */
[----:B------:R-:W-:-:S03]  /*1a9b0*/  UISETP.NE.U32.AND UP0, UPT, UR4, URZ, UPT ;  /* 0x0000003f0400728c */ /* 0x000fc6000bf05070 */
[----:B------:R-:W-:Y:S01]  /*1a9c0*/  ULDC UR4, c[0x0][0x424] ;  /* 0x0001090000047ab9 */ /* 0x000fe20000000800 */
[----:B------:R-:W-:-:S03]  /*1a9d0*/  UISETP.NE.AND.EX UP0, UPT, UR5, URZ, UPT, UP0 ;  /* 0x0000003f0500728c */ /* 0x000fc6000bf05300 */
[----:B------:R-:W-:Y:S01]  /*1a9e0*/  ULDC UR5, c[0x0][0x2f0] ;  /* 0x0000bc0000057ab9 */ /* 0x000fe20000000800 */
[----:B------:R-:W-:-:S04]  /*1a9f0*/  USEL UR4, UR4, 0x1, UP0 ;  /* 0x0000000104047887 */ /* 0x000fc80008000000 */
[----:B------:R-:W-:-:S03]  /*1aa00*/  UIMAD UR4, UR4, UR5, URZ ;  /* 0x00000005040472a4 */ /* 0x000fc6000f8e023f */
[----:B------:R-:W-:Y:S02]  /*1aa10*/  ULDC UR5, c[0x0][0x348] ;  /* 0x0000d20000057ab9 */ /* 0x000fe40000000800 */
[----:B0-----:R-:W-:Y:S02]  /*1aa20*/  IMAD.U32 R6, RZ, RZ, UR5 ;  /* 0x00000005ff067e24 */ /* 0x001fe4000f8e00ff */
[----:B------:R-:W-:Y:S01]  /*1aa30*/  IMAD.U32 R9, RZ, RZ, UR4 ;  /* 0x00000004ff097e24 */ /* 0x000fe2000f8e00ff */
[----:B---3--:R0:W-:Y:S04]  /*1aa40*/  STL [R1+0x10], R8 ;  /* 0x0000100801007387 */ /* 0x0081e80000100800 */
[----:B--2---:R0:W-:Y:S01]  /*1aa50*/  STL [R1], R13 ;  /* 0x0000000d01007387 */ /* 0x0041e20000100800 */
[----:B------:R-:W-:Y:S01]  /*1aa60*/  IMAD.MOV.U32 R12, RZ, RZ, R8 ;  /* 0x000000ffff0c7224 */ /* 0x000fe200078e0008 */
[----:B------:R-:W-:Y:S06]  /*1aa70*/  @P2 BRA `(.L_x_3147) ;  /* 0x0000000000142947 */ /* 0x000fec0003800000 */
[----:B------:R-:W-:Y:S05]  /*1aa80*/  @!P0 BRA `(.L_x_3147) ;  /* 0x0000000000108947 */ /* 0x000fea0003800000 */
[----:B0-----:R-:W2:Y:S04]  /*1aa90*/  LDG.E R8, desc[UR42][R2.64] ;  /* 0x0000002a02087981 */ /* 0x001ea8000c1e1900 */
[----:B------:R-:W2:Y:S02]  /*1aaa0*/  LDG.E R7, desc[UR42][R2.64+0x4] ;  /* 0x0000042a02077981 */ /* 0x000ea4000c1e1900 */
[----:B--2---:R-:W-:-:S05]  /*1aab0*/  IMAD.IADD R12, R7, 0x1, -R8 ;  /* 0x00000001070c7824 */ /* 0x004fca00078e0a08 */
[----:B------:R1:W-:Y:S02]  /*1aac0*/  STL [R1+0x10], R12 ;  /* 0x0000100c01007387 */ /* 0x0003e40000100800 */
.L_x_3147:
[----:B------:R-:W-:Y:S01]  /*1aad0*/  ULDC.64 UR4, c[0x0][0xa20] ;  /* 0x0002880000047ab9 */ /* 0x000fe20000000a00 */
[C---:B------:R-:W-:Y:S01]  /*1aae0*/  LOP3.LUT R2, R18.reuse, 0xff000000, RZ, 0xc0, !PT ;  /* 0xff00000012027812 */ /* 0x040fe200078ec0ff */
[----:B------:R-:W-:Y:S01]  /*1aaf0*/  IMAD.MOV.U32 R34, RZ, RZ, R33 ;  /* 0x000000ffff227224 */ /* 0x000fe200078e0021 */
[----:B------:R-:W-:Y:S02]  /*1ab00*/  ISETP.NE.U32.AND P0, PT, RZ, UR4, PT ;  /* 0x00000004ff007c0c */ /* 0x000fe4000bf05070 */
[----:B------:R-:W-:Y:S02]  /*1ab10*/  SHF.R.U32.HI R3, RZ, 0x8, R2 ;  /* 0x00000008ff037819 */ /* 0x000fe40000011602 */
[----:B------:R-:W-:Y:S02]  /*1ab20*/  ISETP.NE.AND.EX P0, PT, RZ, UR5, PT, P0 ;  /* 0x00000005ff007c0c */ /* 0x000fe4000bf05300 */
[C---:B0-----:R-:W-:Y:S02]  /*1ab30*/  LOP3.LUT R8, R18.reuse, 0xff0000, RZ, 0xc0, !PT ;  /* 0x00ff000012087812 */ /* 0x041fe400078ec0ff */
[----:B------:R-:W-:-:S02]  /*1ab40*/  LOP3.LUT R18, R18, 0xffff, RZ, 0xc0, !PT ;  /* 0x0000ffff12127812 */ /* 0x000fc400078ec0ff */
[----:B------:R-:W-:-:S07]  /*1ab50*/  LEA.HI R8, R8, R3, RZ, 0x10 ;  /* 0x0000000308087211 */ /* 0x000fce00078f80ff */
[----:B------:R-:W-:Y:S05]  /*1ab60*/  @!P0 BRA `(.L_x_3148) ;  /* 0x0000000000108947 */ /* 0x000fea0003800000 */
[----:B------:R-:W-:-:S04]  /*1ab70*/  IADD3 R2, P0, R23, UR4, RZ ;  /* 0x0000000417027c10 */ /* 0x000fc8000ff1e0ff */
[----:B------:R-:W-:-:S05]  /*1ab80*/  IADD3.X R3, R24, UR5, RZ, P0, !PT ;  /* 0x0000000518037c10 */ /* 0x000fca00087fe4ff */
[----:B------:R0:W5:Y:S01]  /*1ab90*/  LDG.E R9, desc[UR42][R2.64] ;  /* 0x0000002a02097981 */ /* 0x000162000c1e1900 */
[----:B------:R-:W-:Y:S05]  /*1aba0*/  BRA `(.L_x_3149) ;  /* 0x0000000000247947 */ /* 0x000fea0003800000 */
.L_x_3148:
        /* <DEDUP_REMOVED lines=9> */
.L_x_3149:
[----:B0-----:R-:W2:Y:S01]  /*1ac40*/  @P1 LDG.E R2, desc[UR42][R4.64] ;  /* 0x0000002a04021981 */ /* 0x001ea2000c1e1900 */
[----:B------:R-:W0:Y:S03]  /*1ac50*/  LDC R3, c[0x0][0x448] ;  /* 0x00011200ff037b82 */ /* 0x000e260000000800 */
[----:B------:R-:W2:Y:S01]  /*1ac60*/  @P1 LDG.E R11, desc[UR42][R4.64+0x4] ;  /* 0x0000042a040b1981 */ /* 0x000ea2000c1e1900 */
[----:B-----5:R-:W-:Y:S01]  /*1ac70*/  IMAD.IADD R9, R9, 0x1, -R13 ;  /* 0x0000000109097824 */ /* 0x020fe200078e0a0d */
[----:B------:R-:W-:Y:S01]  /*1ac80*/  BSSY B0, `(.L_x_3150) ;  /* 0x0000035000007945 */ /* 0x000fe20003800000 */
[----:B------:R-:W-:Y:S02]  /*1ac90*/  LOP3.LUT R37, R8, 0xff, RZ, 0xc0, !PT ;  /* 0x000000ff08257812 */ /* 0x000fe400078ec0ff */
[----:B------:R-:W-:Y:S02]  /*1aca0*/  MOV R13, RZ ;  /* 0x000000ff000d7202 */ /* 0x000fe40000000f00 */
[----:B0-----:R-:W-:-:S13]  /*1acb0*/  ISETP.NE.AND P0, PT, R3, 0x1, PT ;  /* 0x000000010300780c */ /* 0x001fda0003f05270 */
[----:B------:R-:W0:Y:S08]  /*1acc0*/  @P0 LDC R7, c[0x0][0x44c] ;  /* 0x00011300ff070b82 */ /* 0x000e300000000800 */
[----:B------:R-:W3:Y:S01]  /*1acd0*/  @P0 LDC R3, c[0x0][0x450] ;  /* 0x00011400ff030b82 */ /* 0x000ee20000000800 */
[----:B--2---:R-:W-:Y:S02]  /*1ace0*/  @P1 IMAD.IADD R6, R11, 0x1, -R2 ;  /* 0x000000010b061824 */ /* 0x004fe400078e0a02 */
[----:B------:R-:W-:-:S02]  /*1acf0*/  IMAD.SHL.U32 R2, R17, 0x80, RZ ;  /* 0x0000008011027824 */ /* 0x000fc400078e00ff */
[----:B------:R-:W-:Y:S02]  /*1ad00*/  IMAD.IADD R36, R9, 0x1, R6 ;  /* 0x0000000109247824 */ /* 0x000fe400078e0206 */
[----:B------:R-:W-:-:S04]  /*1ad10*/  VIADD R2, R2, 0x7f ;  /* 0x0000007f02027836 */ /* 0x000fc80000000000 */
[----:B0-----:R-:W-:Y:S01]  /*1ad20*/  @P0 IMAD.HI.U32 R10, R2, R7, RZ ;  /* 0x00000007020a0227 */ /* 0x001fe200078e00ff */
[----:B------:R-:W-:-:S04]  /*1ad30*/  IADD3 R7, R36, 0x80, -R12 ;  /* 0x0000008024077810 */ /* 0x000fc80007ffe80c */
[----:B---3--:R-:W-:Y:S01]  /*1ad40*/  @P0 SHF.R.U32.HI R2, RZ, R3, R10 ;  /* 0x00000003ff020219 */ /* 0x008fe2000001160a */
[----:B------:R-:W-:-:S04]  /*1ad50*/  VIADD R3, R36, 0x7f ;  /* 0x0000007f24037836 */ /* 0x000fc80000000000 */
[----:B------:R-:W-:Y:S01]  /*1ad60*/  IMAD.IADD R2, R7, 0x1, R2 ;  /* 0x0000000107027824 */ /* 0x000fe200078e0202 */
[----:B------:R-:W-:-:S04]  /*1ad70*/  SHF.R.S32.HI R4, RZ, 0x1f, R3 ;  /* 0x0000001fff047819 */ /* 0x000fc80000011403 */
[----:B------:R-:W-:Y:S02]  /*1ad80*/  LEA.HI R4, R4, R3, RZ, 0x7 ;  /* 0x0000000304047211 */ /* 0x000fe400078f38ff */
[----:B------:R-:W-:Y:S02]  /*1ad90*/  SHF.R.S32.HI R3, RZ, 0x1f, R2 ;  /* 0x0000001fff037819 */ /* 0x000fe40000011402 */
[----:B------:R-:W-:Y:S02]  /*1ada0*/  SHF.R.S32.HI R5, RZ, 0x7, R4 ;  /* 0x00000007ff057819 */ /* 0x000fe40000011404 */
[----:B------:R-:W-:Y:S02]  /*1adb0*/  LEA.HI R3, R3, R2, RZ, 0x7 ;  /* 0x0000000203037211 */ /* 0x000fe400078f38ff */
[----:B------:R-:W-:Y:S02]  /*1adc0*/  SHF.R.U32.HI R4, RZ, 0x10, R8 ;  /* 0x00000010ff047819 */ /* 0x000fe40000011608 */
[----:B------:R-:W-:-:S04]  /*1add0*/  SHF.R.S32.HI R10, RZ, 0x7, R3 ;  /* 0x00000007ff0a7819 */ /* 0x000fc80000011403 */
[----:B------:R-:W-:-:S04]  /*1ade0*/  VIMNMX R10, R5, R10, PT ;  /* 0x0000000a050a7248 */ /* 0x000fc80003fe0100 */
[----:B------:R-:W-:-:S13]  /*1adf0*/  ISETP.GE.AND P0, PT, R10, 0x1, PT ;  /* 0x000000010a00780c */ /* 0x000fda0003f06270 */
[----:B------:R-:W-:Y:S05]  /*1ae00*/  @!P0 BRA `(.L_x_3151) ;  /* 0x0000000000708947 */ /* 0x000fea0003800000 */
[----:B------:R-:W-:Y:S01]  /*1ae10*/  ISETP.NE.AND P0, PT, R4, RZ, PT ;  /* 0x000000ff0400720c */ /* 0x000fe20003f05270 */
[----:B------:R-:W-:-:S03]  /*1ae20*/  ULDC UR4, c[0x0][0x9f0] ;  /* 0x00027c0000047ab9 */ /* 0x000fc60000000800 */
[----:B------:R-:W-:-:S04]  /*1ae30*/  SEL R8, R4, UR4, P0 ;  /* 0x0000000404087c07 */ /* 0x000fc80008000000 */
[----:B-1----:R-:W-:Y:S02]  /*1ae40*/  IABS R12, R8 ;  /* 0x00000008000c7213 */ /* 0x002fe40000000000 */
        /* <DEDUP_REMOVED lines=24> */
.L_x_3151:
[----:B------:R-:W-:Y:S05]  /*1afd0*/  BSYNC B0 ;  /* 0x0000000000007941 */ /* 0x000fea0003800000 */
.L_x_3150:
[-C--:B------:R-:W-:Y:S01]  /*1afe0*/  IMAD R2, R37, R13.reuse, RZ ;  /* 0x0000000d25027224 */ /* 0x080fe200078e02ff */
[----:B------:R-:W-:Y:S04]  /*1aff0*/  BSSY B0, `(.L_x_3152) ;  /* 0x0000114000007945 */ /* 0x000fe80003800000 */
[C---:B------:R-:W-:Y:S01]  /*1b000*/  VIADDMNMX R10, R2.reuse, R13, R10, PT ;  /* 0x0000000d020a7246 */ /* 0x040fe2000380010a */
[----:B------:R-:W-:-:S04]  /*1b010*/  IMAD R2, R2, 0x80, -R9 ;  /* 0x0000008002027824 */ /* 0x000fc800078e0a09 */
[----:B------:R-:W-:-:S05]  /*1b020*/  IMAD R10, R10, 0x80, -R9 ;  /* 0x000000800a0a7824 */ /* 0x000fca00078e0a09 */
[----:B------:R-:W-:Y:S02]  /*1b030*/  VIMNMX R10, R10, R6, PT ;  /* 0x000000060a0a7248 */ /* 0x000fe40003fe0100 */
[----:B------:R-:W-:-:S04]  /*1b040*/  VIMNMX R6, RZ, R2, !PT ;  /* 0x00000002ff067248 */ /* 0x000fc80007fe0100 */
[----:B------:R-:W-:Y:S02]  /*1b050*/  ISETP.GT.AND P0, PT, R10, R6, PT ;  /* 0x000000060a00720c */ /* 0x000fe40003f04270 */
[----:B------:R-:W-:-:S11]  /*1b060*/  SHF.R.U32.HI R6, RZ, 0x7, R6 ;  /* 0x00000007ff067819 */ /* 0x000fd60000011606 */
        /* <DEDUP_REMOVED lines=14> */
[----:B------:R0:W2:Y:S02]  /*1b150*/  SHFL.IDX PT, R14, R8, RZ, 0x1f ;  /* 0x00001fff080e7589 */ /* 0x0000a400000e0000 */
.L_x_3401:
[----:B--2---:R-:W-:Y:S02]  /*1b160*/  ISETP.NE.AND P0, PT, R14, RZ, PT ;  /* 0x000000ff0e00720c */ /* 0x004fe40003f05270 */
[----:B------:R-:W-:-:S11]  /*1b170*/  PLOP3.LUT P6, PT, PT, PT, PT, 0x8, 0x0 ;  /* 0x000000000000781c */ /* 0x000fd60003fce170 */
[----:B------:R-:W-:Y:S05]  /*1b180*/  @P0 BRA `(.L_x_3155) ;  /* 0x00000000000c0947 */ /* 0x000fea0003800000 */
[----:B------:R-:W-:-:S03]  /*1b190*/  UMOV UR4, 0xffffffff ;  /* 0xffffffff00047882 */ /* 0x000fc60000000000 */
[----:B------:R-:W-:Y:S05]  /*1b1a0*/  BRA.DIV UR4, `(.L_x_3156) ;  /* 0x0000008e04787947 */ /* 0x000fea000b800000 */
[----:B------:R-:W-:-:S13]  /*1b1b0*/  ELECT P6, URZ, PT ;  /* 0x00000000003f782f */ /* 0x000fda00038c0000 */
.L_x_3155:
        /* <DEDUP_REMOVED lines=9> */
.L_x_3404:
[----:B------:R-:W-:Y:S05]  /*1b250*/  BSYNC B1 ;  /* 0x0000000000017941 */ /* 0x000fea0003800000 */
.L_x_3157:
[----:B------:R-:W-:Y:S04]  /*1b260*/  BSSY B1, `(.L_x_3159) ;  /* 0x000006e000017945 */ /* 0x000fe80003800000 */
[----:B------:R-:W-:Y:S05]  /*1b270*/  @!P6 BRA `(.L_x_3160) ;  /* 0x0000000400b0e947 */ /* 0x000fea0003800000 */
[----:B0-----:R-:W-:Y:S01]  /*1b280*/  IMAD R8, R27, 0x8, R22 ;  /* 0x000000081b087824 */ /* 0x001fe200078e0216 */
[----:B------:R-:W-:Y:S01]  /*1b290*/  SHF.L.U32 R9, R29, 0x1f, RZ ;  /* 0x0000001f1d097819 */ /* 0x000fe200000006ff */
[----:B------:R-:W0:Y:S01]  /*1b2a0*/  S2R R10, SR_TID.X ;  /* 0x00000000000a7919 */ /* 0x000e220000002100 */
[----:B------:R-:W-:Y:S02]  /*1b2b0*/  BSSY B2, `(.L_x_3161) ;  /* 0x0000005000027945 */ /* 0x000fe40003800000 */
[----:B------:R-:W2:Y:S01]  /*1b2c0*/  SYNCS.PHASECHK.TRANS64.TRYWAIT P0, [R8+URZ+0x288a0], R9 ;  /* 0x0288a009080075a7 */ /* 0x000ea2000800017f */
[----:B0-----:R-:W-:-:S04]  /*1b2d0*/  LOP3.LUT R10, R10, 0x7f, RZ, 0xc0, !PT ;  /* 0x0000007f0a0a7812 */ /* 0x001fc800078ec0ff */
[----:B------:R-:W-:Y:S01]  /*1b2e0*/  ISETP.NE.AND P1, PT, R10, RZ, PT ;  /* 0x000000ff0a00720c */ /* 0x000fe20003f25270 */
[----:B--2---:R-:W-:-:S12]  /*1b2f0*/  @!P0 BRA `(.L_x_3162) ;  /* 0x0000008c00588947 */ /* 0x004fd80003800000 */
.L_x_3405:
[----:B------:R-:W-:Y:S05]  /*1b300*/  BSYNC B2 ;  /* 0x0000000000027941 */ /* 0x000fea0003800000 */
.L_x_3161:
[----:B------:R-:W-:Y:S04]  /*1b310*/  BSSY B2, `(.L_x_3163) ;  /* 0x0000009000027945 */ /* 0x000fe80003800000 */
        /* <DEDUP_REMOVED lines=8> */
.L_x_3164:
[----:B------:R-:W-:Y:S05]  /*1b3a0*/  BSYNC B2 ;  /* 0x0000000000027941 */ /* 0x000fea0003800000 */
.L_x_3163:
        /* <DEDUP_REMOVED lines=10> */
[----:B-1----:R-:W-:Y:S01]  /*1b450*/  VIADD R12, R8, 0x28890 ;  /* 0x00028890080c7836 */ /* 0x002fe20000000000 */
[----:B------:R-:W-:Y:S01]  /*1b460*/  UMOV UR7, 0x12f00000 ;  /* 0x12f0000000077882 */ /* 0x000fe20000000000 */
[----:B------:R-:W-:-:S08]  /*1b470*/  VIADD R13, R11, 0x18400 ;  /* 0x000184000b0d7836 */ /* 0x000fd00000000000 */
.L_x_3165:
        /* <DEDUP_REMOVED lines=16> */
.L_x_3166:
        /* <DEDUP_REMOVED lines=13> */
.L_x_3406:
[----:B------:R-:W-:Y:S05]  /*1b650*/  BSYNC B2 ;  /* 0x0000000000027941 */ /* 0x000fea0003800000 */
.L_x_3167:
        /* <DEDUP_REMOVED lines=11> */
.L_x_3170:
[----:B------:R-:W-:Y:S05]  /*1b710*/  BSYNC B2 ;  /* 0x0000000000027941 */ /* 0x000fea0003800000 */
.L_x_3169:
        /* <DEDUP_REMOVED lines=9> */
.L_x_3171:
        /* <DEDUP_REMOVED lines=15> */
.L_x_3172:
        /* <DEDUP_REMOVED lines=9> */
[----:B--2---:R-:W-:Y:S05]  /*1b930*/  @P0 BRA.U.ANY `(.L_x_3172) ;  /* 0xfffffffd00d80947 */ /* 0x004fea000393ffff */
.L_x_3160:
[----:B------:R-:W-:Y:S05]  /*1b940*/  BSYNC B1 ;  /* 0x0000000000017941 */ /* 0x000fea0003800000 */
.L_x_3159:
[----:B-1----:R-:W-:Y:S01]  /*1b950*/  VIADD R12, R3, 0xfffffffe ;  /* 0xfffffffe030c7836 */ /* 0x002fe20000000000 */
        /* <DEDUP_REMOVED lines=8> */
.L_x_3187:
[----:B------:R-:W-:Y:S05]  /*1b9e0*/  YIELD ;  /* 0x0000000000007946 */ /* 0x000fea0003800000 */
[----:B------:R-:W-:Y:S04]  /*1b9f0*/  BSSY B1, `(.L_x_3173) ;  /* 0x000006b000017945 */ /* 0x000fe80003800000 */
[----:B------:R-:W-:Y:S05]  /*1ba00*/  @!P6 BRA `(.L_x_3174) ;  /* 0x0000000400a4e947 */ /* 0x000fea0003800000 */
[----:B------:R-:W-:Y:S01]  /*1ba10*/  LEA R11, R27, R22, 0x3 ;  /* 0x000000161b0b7211 */ /* 0x000fe200078e18ff */
[----:B------:R-:W1:Y:S01]  /*1ba20*/  S2R R3, SR_TID.X ;  /* 0x0000000000037919 */ /* 0x000e620000002100 */
[----:B------:R-:W-:Y:S01]  /*1ba30*/  SHF.L.U32 R10, R29, 0x1f, RZ ;  /* 0x0000001f1d0a7819 */ /* 0x000fe200000006ff */
[----:B------:R-:W-:Y:S03]  /*1ba40*/  BSSY B2, `(.L_x_3175) ;  /* 0x0000005000027945 */ /* 0x000fe60003800000 */
[----:B------:R-:W2:Y:S01]  /*1ba50*/  SYNCS.PHASECHK.TRANS64.TRYWAIT P1, [R11+URZ+0x288a0], R10 ;  /* 0x0288a00a0b0075a7 */ /* 0x000ea2000802017f */
[----:B-1----:R-:W-:-:S04]  /*1ba60*/  LOP3.LUT R3, R3, 0x7f, RZ, 0xc0, !PT ;  /* 0x0000007f03037812 */ /* 0x002fc800078ec0ff */
[----:B------:R-:W-:Y:S01]  /*1ba70*/  ISETP.NE.AND P2, PT, R3, RZ, PT ;  /* 0x000000ff0300720c */ /* 0x000fe20003f45270 */
[----:B--2---:R-:W-:-:S12]  /*1ba80*/  @!P1 BRA `(.L_x_3176) ;  /* 0x00000084009c9947 */ /* 0x004fd80003800000 */
.L_x_3407:
[----:B------:R-:W-:Y:S05]  /*1ba90*/  BSYNC B2 ;  /* 0x0000000000027941 */ /* 0x000fea0003800000 */
.L_x_3175:
        /* <DEDUP_REMOVED lines=9> */
.L_x_3178:
[----:B------:R-:W-:Y:S05]  /*1bb30*/  BSYNC B2 ;  /* 0x0000000000027941 */ /* 0x000fea0003800000 */
.L_x_3177:
[----:B------:R-:W-:Y:S01]  /*1bb40*/  IMAD.MOV.U32 R20, RZ, RZ, RZ ;  /* 0x000000ffff147224 */ /* 0x000fe200078e00ff */
[----:B------:R-:W-:Y:S01]  /*1bb50*/  UIADD3 UR4, UP0, UR40, 0x570, URZ ;  /* 0x0000057028047890 */ /* 0x000fe2000ff1e03f */
[----:B------:R-:W-:Y:S01]  /*1bb60*/  IMAD R9, R27, 0x8000, R22 ;  /* 0x000080001b097824 */ /* 0x000fe200078e0216 */
[----:B------:R-:W-:Y:S01]  /*1bb70*/  PLOP3.LUT P1, PT, PT, PT, PT, 0x80, 0x0 ;  /* 0x000000000000781c */ /* 0x000fe20003f2f070 */
[----:B0-----:R-:W-:Y:S01]  /*1bb80*/  IMAD R8, R12, 0x80, R0 ;  /* 0x000000800c087824 */ /* 0x001fe200078e0200 */
[----:B------:R-:W-:Y:S01]  /*1bb90*/  R2UR UR10, R20 ;  /* 0x00000000140a72ca */ /* 0x000fe200000e0000 */
[----:B------:R-:W-:Y:S01]  /*1bba0*/  VIADD R3, R11, 0x28890 ;  /* 0x000288900b037836 */ /* 0x000fe20000000000 */
[----:B------:R-:W-:Y:S01]  /*1bbb0*/  UIADD3.X UR5, URZ, UR41, URZ, UP0, !UPT ;  /* 0x000000293f057290 */ /* 0x000fe200087fe43f */
[----:B------:R-:W-:Y:S01]  /*1bbc0*/  VIADD R13, R9, 0x18400 ;  /* 0x00018400090d7836 */ /* 0x000fe20000000000 */
[----:B------:R-:W-:Y:S01]  /*1bbd0*/  UMOV UR6, 0x0 ;  /* 0x0000000000067882 */ /* 0x000fe20000000000 */
[----:B------:R-:W-:-:S10]  /*1bbe0*/  UMOV UR7, 0x12f00000 ;  /* 0x12f0000000077882 */ /* 0x000fd40000000000 */
.L_x_3179:
        /* <DEDUP_REMOVED lines=16> */
.L_x_3180:
        /* <DEDUP_REMOVED lines=13> */
.L_x_3408:
[----:B------:R-:W-:Y:S05]  /*1bdc0*/  BSYNC B2 ;  /* 0x0000000000027941 */ /* 0x000fea0003800000 */
.L_x_3181:
        /* <DEDUP_REMOVED lines=11> */
.L_x_3184:
[----:B------:R-:W-:Y:S05]  /*1be80*/  BSYNC B2 ;  /* 0x0000000000027941 */ /* 0x000fea0003800000 */
.L_x_3183:
        /* <DEDUP_REMOVED lines=8> */
.L_x_3185:
        /* <DEDUP_REMOVED lines=15> */
.L_x_3186:
        /* <DEDUP_REMOVED lines=10> */
.L_x_3174:
[----:B------:R-:W-:Y:S05]  /*1c0a0*/  BSYNC B1 ;  /* 0x0000000000017941 */ /* 0x000fea0003800000 */
.L_x_3173:
[C---:B------:R-:W-:Y:S01]  /*1c0b0*/  ISETP.GT.AND P2, PT, R12.reuse, R6, PT ;  /* 0x000000060c00720c */ /* 0x040fe20003f44270 */
[----:B------:R-:W-:Y:S02]  /*1c0c0*/  VIADD R27, R27, 0x1 ;  /* 0x000000011b1b7836 */ /* 0x000fe40000000000 */
[----:B------:R-:W-:-:S03]  /*1c0d0*/  VIADD R12, R12, 0xffffffff ;  /* 0xffffffff0c0c7836 */ /* 0x000fc60000000000 */
[----:B------:R-:W-:-:S04]  /*1c0e0*/  ISETP.NE.AND P1, PT, R27, 0x2, PT ;  /* 0x000000021b00780c */ /* 0x000fc80003f25270 */
[----:B------:R-:W-:Y:S02]  /*1c0f0*/  SEL R3, RZ, 0x1, P1 ;  /* 0x00000001ff037807 */ /* 0x000fe40000800000 */
[----:B------:R-:W-:Y:S02]  /*1c100*/  SEL R27, R27, RZ, P1 ;  /* 0x000000ff1b1b7207 */ /* 0x000fe40000800000 */
[----:B------:R-:W-:Y:S01]  /*1c110*/  LOP3.LUT R29, R29, R3, RZ, 0x3c, !PT ;  /* 0x000000031d1d7212 */ /* 0x000fe200078e3cff */
[----:B------:R-:W-:Y:S06]  /*1c120*/  @P2 BRA `(.L_x_3187) ;  /* 0xfffffff8002c2947 */ /* 0x000fec000383ffff */
.L_x_3153:
[----:B------:R-:W-:Y:S05]  /*1c130*/  BSYNC B0 ;  /* 0x0000000000007941 */ /* 0x000fea0003800000 */
.L_x_3152:
[----:B------:R-:W2:Y:S01]  /*1c140*/  LDC R0, c[0x0][0x448] ;  /* 0x00011200ff007b82 */ /* 0x000ea20000000800 */
[----:B------:R-:W-:Y:S01]  /*1c150*/  LEA R2, R17, 0x7f, 0x7 ;  /* 0x0000007f11027811 */ /* 0x000fe200078e38ff */
[----:B------:R-:W-:Y:S06]  /*1c160*/  @!P0 WARPSYNC.ALL ;  /* 0x0000000000008948 */ /* 0x000fec0003800000 */
[----:B------:R-:W-:Y:S01]  /*1c170*/  @!P0 BAR.SYNC.DEFER_BLOCKING 0xc, 0x180 ;  /* 0x0306000000008b1d */ /* 0x000fe20000010000 */
[----:B------:R-:W-:-:S05]  /*1c180*/  ISETP.NE.AND P2, PT, R4, RZ, PT ;  /* 0x000000ff0400720c */ /* 0x000fca0003f45270 */
[----:B------:R-:W-:Y:S08]  /*1c190*/  BSSY B0, `(.L_x_3188) ;  /* 0x0000029000007945 */ /* 0x000ff00003800000 */
[----:B------:R-:W3:Y:S01]  /*1c1a0*/  @!P2 LDC R4, c[0x0][0x9f0] ;  /* 0x00027c00ff04ab82 */ /* 0x000ee20000000800 */
[----:B--2---:R-:W-:-:S13]  /*1c1b0*/  ISETP.NE.AND P1, PT, R0, 0x1, PT ;  /* 0x000000010000780c */ /* 0x004fda0003f25270 */
[----:B------:R-:W2:Y:S08]  /*1c1c0*/  @P1 LDC R9, c[0x0][0x44c] ;  /* 0x00011300ff091b82 */ /* 0x000eb00000000800 */
[----:B------:R-:W4:Y:S01]  /*1c1d0*/  @P1 LDC R3, c[0x0][0x450] ;  /* 0x00011400ff031b82 */ /* 0x000f220000000800 */
[----:B--2---:R-:W-:-:S05]  /*1c1e0*/  @P1 IMAD.HI.U32 R0, R2, R9, RZ ;  /* 0x0000000902001227 */ /* 0x004fca00078e00ff */
[----:B----4-:R-:W-:-:S05]  /*1c1f0*/  @P1 SHF.R.U32.HI R2, RZ, R3, R0 ;  /* 0x00000003ff021219 */ /* 0x010fca0000011600 */
[----:B------:R-:W-:-:S05]  /*1c200*/  IMAD.IADD R2, R7, 0x1, R2 ;  /* 0x0000000107027824 */ /* 0x000fca00078e0202 */
[----:B------:R-:W-:-:S04]  /*1c210*/  SHF.R.S32.HI R3, RZ, 0x1f, R2 ;  /* 0x0000001fff037819 */ /* 0x000fc80000011402 */
[----:B------:R-:W-:-:S04]  /*1c220*/  LEA.HI R3, R3, R2, RZ, 0x7 ;  /* 0x0000000203037211 */ /* 0x000fc800078f38ff */
[----:B------:R-:W-:-:S04]  /*1c230*/  SHF.R.S32.HI R0, RZ, 0x7, R3 ;  /* 0x00000007ff007819 */ /* 0x000fc80000011403 */
[----:B------:R-:W-:Y:S01]  /*1c240*/  VIMNMX R5, R5, R0, PT ;  /* 0x0000000005057248 */ /* 0x000fe20003fe0100 */
[----:B------:R-:W-:-:S03]  /*1c250*/  IMAD.MOV.U32 R0, RZ, RZ, RZ ;  /* 0x000000ffff007224 */ /* 0x000fc600078e00ff */
[----:B------:R-:W-:-:S13]  /*1c260*/  ISETP.GE.AND P1, PT, R5, 0x1, PT ;  /* 0x000000010500780c */ /* 0x000fda0003f26270 */
[----:B---3--:R-:W-:Y:S05]  /*1c270*/  @!P1 BRA `(.L_x_3189) ;  /* 0x0000000000689947 */ /* 0x008fea0003800000 */
[----:B------:R-:W-:Y:S01]  /*1c280*/  IABS R0, R4 ;  /* 0x0000000400007213 */ /* 0x000fe20000000000 */
[----:B------:R-:W-:-:S03]  /*1c290*/  IMAD.MOV.U32 R2, RZ, RZ, RZ ;  /* 0x000000ffff027224 */ /* 0x000fc600078e00ff */
[----:B0-----:R-:W0:Y:S08]  /*1c2a0*/  I2F.RP R8, R0 ;  /* 0x0000000000087306 */ /* 0x001e300000209400 */
[----:B0-----:R-:W0:Y:S02]  /*1c2b0*/  MUFU.RCP R8, R8 ;  /* 0x0000000800087308 */ /* 0x001e240000001000 */
[----:B0-----:R-:W-:-:S06]  /*1c2c0*/  VIADD R9, R8, 0xffffffe ;  /* 0x0ffffffe08097836 */ /* 0x001fcc0000000000 */
[----:B------:R-:W0:Y:S02]  /*1c2d0*/  F2I.FTZ.U32.TRUNC.NTZ R3, R9 ;  /* 0x0000000900037305 */ /* 0x000e24000021f000 */
[----:B0-----:R-:W-:-:S04]  /*1c2e0*/  IMAD.MOV R7, RZ, RZ, -R3 ;  /* 0x000000ffff077224 */ /* 0x001fc800078e0a03 */
        /* <DEDUP_REMOVED lines=19> */
.L_x_3189:
[----:B------:R-:W-:Y:S05]  /*1c420*/  BSYNC B0 ;  /* 0x0000000000007941 */ /* 0x000fea0003800000 */
.L_x_3188:
[-C--:B------:R-:W-:Y:S01]  /*1c430*/  IMAD R37, R37, R0.reuse, RZ ;  /* 0x0000000025257224 */ /* 0x080fe200078e02ff */
[----:B------:R-:W-:Y:S04]  /*1c440*/  BSSY B7, `(.L_x_3190) ;  /* 0x0000371000077945 */ /* 0x000fe80003800000 */
[----:B------:R-:W-:-:S04]  /*1c450*/  VIADDMNMX R2, R37, R0, R5, PT ;  /* 0x0000000025027246 */ /* 0x000fc80003800105 */
[----:B------:R-:W-:Y:S01]  /*1c460*/  ISETP.GT.AND P0, PT, R2, R37, PT ;  /* 0x000000250200720c */ /* 0x000fe20003f04270 */
[----:B------:R2:W-:-:S12]  /*1c470*/  STL [R1+0x20], R2 ;  /* 0x0000200201007387 */ /* 0x0005d80000100800 */
[----:B--2---:R-:W-:Y:S05]  /*1c480*/  @P0 BRA `(.L_x_3191) ;  /* 0x0000000000440947 */ /* 0x004fea0003800000 */
[----:B------:R-:W2:Y:S02]  /*1c490*/  S2R R2, SR_TID.X ;  /* 0x0000000000027919 */ /* 0x000ea40000002100 */
[----:B--2---:R-:W-:-:S04]  /*1c4a0*/  LOP3.LUT R2, R2, 0x7f, RZ, 0xc0, !PT ;  /* 0x0000007f02027812 */ /* 0x004fc800078ec0ff */
[----:B------:R-:W-:-:S13]  /*1c4b0*/  ISETP.NE.AND P0, PT, R2, RZ, PT ;  /* 0x000000ff0200720c */ /* 0x000fda0003f05270 */
[----:B------:R-:W-:Y:S05]  /*1c4c0*/  @P0 BRA `(.L_x_3192) ;  /* 0x0000003400a00947 */ /* 0x000fea0003800000 */
[----:B------:R-:W2:Y:S01]  /*1c4d0*/  S2R R5, SR_LANEID ;  /* 0x0000000000057919 */ /* 0x000ea20000000000 */
[----:B------:R-:W-:Y:S01]  /*1c4e0*/  VOTEU.ANY UR4, UPT, PT ;  /* 0x0000000000047886 */ /* 0x000fe200038e0100 */
[----:B------:R-:W3:Y:S01]  /*1c4f0*/  LDC.64 R2, c[0x0][0xc60] ;  /* 0x00031800ff027b82 */ /* 0x000ee20000000a00 */
[----:B------:R-:W2:Y:S02]  /*1c500*/  FLO.U32 R0, UR4 ;  /* 0x0000000400007d00 */ /* 0x000ea400080e0000 */
[----:B--2---:R-:W-:-:S06]  /*1c510*/  ISETP.EQ.U32.AND P0, PT, R0, R5, PT ;  /* 0x000000050000720c */ /* 0x004fcc0003f02070 */
[----:B------:R-:W3:Y:S07]  /*1c520*/  POPC R5, UR4 ;  /* 0x0000000400057d09 */ /* 0x000eee0008000000 */
[----:B---3--:R-:W2:Y:S01]  /*1c530*/  @P0 ATOMG.E.ADD.STRONG.GPU PT, R3, desc[UR42][R2.64], R5 ;  /* 0x00000005020309a8 */ /* 0x008ea200081ee1ea */
[----:B------:R-:W3:Y:S02]  /*1c540*/  S2R R4, SR_LTMASK ;  /* 0x0000000000047919 */ /* 0x000ee40000003900 */
[----:B---3--:R-:W-:-:S04]  /*1c550*/  LOP3.LUT R4, R4, UR4, RZ, 0xc0, !PT ;  /* 0x0000000404047c12 */ /* 0x008fc8000f8ec0ff */
[----:B------:R-:W3:Y:S01]  /*1c560*/  POPC R7, R4 ;  /* 0x0000000400077309 */ /* 0x000ee20000000000 */
[----:B--2---:R-:W3:Y:S02]  /*1c570*/  SHFL.IDX PT, R0, R3, R0, 0x1f ;  /* 0x00001f0003007589 */ /* 0x004ee400000e0000 */
[----:B---3--:R-:W-:Y:S01]  /*1c580*/  IADD3 R16, R0, UR37, R7 ;  /* 0x0000002500107c10 */ /* 0x008fe2000fffe007 */
[----:B------:R-:W-:Y:S06]  /*1c590*/  BRA `(.L_x_3192) ;  /* 0x00000034006c7947 */ /* 0x000fec0003800000 */
.L_x_3191:
        /* <DEDUP_REMOVED lines=9> */
[----:B0-----:R-:W-:Y:S01]  /*1c630*/  MOV R8, 0x70 ;  /* 0x0000007000087802 */ /* 0x001fe20000000f00 */
[----:B------:R-:W0:Y:S01]  /*1c640*/  LDC.64 R2, c[0x4][R2] ;  /* 0x0100000002027b82 */ /* 0x000e220000000a00 */
[----:B------:R-:W-:Y:S02]  /*1c650*/  IMAD.U32 R5, RZ, RZ, UR7 ;  /* 0x00000007ff057e24 */ /* 0x000fe4000f8e00ff */
[----:B------:R-:W-:Y:S02]  /*1c660*/  IMAD.U32 R6, RZ, RZ, UR8 ;  /* 0x00000008ff067e24 */ /* 0x000fe4000f8e00ff */
[----:B------:R-:W-:-:S02]  /*1c670*/  IMAD.U32 R7, RZ, RZ, UR9 ;  /* 0x00000009ff077e24 */ /* 0x000fc4000f8e00ff */
[----:B------:R-:W-:Y:S02]  /*1c680*/  IMAD.U32 R10, RZ, RZ, UR4 ;  /* 0x00000004ff0a7e24 */ /* 0x000fe4000f8e00ff */
[----:B------:R-:W-:Y:S02]  /*1c690*/  IMAD.U32 R11, RZ, RZ, UR5 ;  /* 0x00000005ff0b7e24 */ /* 0x000fe4000f8e00ff */
[----:B-1----:R-:W-:Y:S02]  /*1c6a0*/  IMAD.MOV.U32 R12, RZ, RZ, 0x1 ;  /* 0x00000001ff0c7424 */ /* 0x002fe400078e00ff */
[----:B------:R-:W-:-:S07]  /*1c6b0*/  IMAD.MOV.U32 R13, RZ, RZ, RZ ;  /* 0x000000ffff0d7224 */ /* 0x000fce00078e00ff */
[----:B------:R-:W-:-:S07]  /*1c6c0*/  LEPC R20, `(.L_x_3194) ;  /* 0x000000001014794e */ /* 0x000fce0000000000 */
[----:B0-----:R-:W-:Y:S05]  /*1c6d0*/  CALL.ABS.NOINC R2 ;  /* 0x0000000002007343 */ /* 0x001fea0003c00000 */
.L_x_3194:
[----:B------:R-:W-:Y:S05]  /*1c6e0*/  BSYNC B6 ;  /* 0x0000000000067941 */ /* 0x000fea0003800000 */
.L_x_3193:
        /* <DEDUP_REMOVED lines=8> */
[----:B------:R2:W3:Y:S01]  /*1c770*/  LDC.64 R2, c[0x4][R26] ;  /* 0x010000001a027b82 */ /* 0x0004e20000000a00 */
[----:B------:R-:W-:Y:S02]  /*1c780*/  IMAD.U32 R4, RZ, RZ, UR6 ;  /* 0x00000006ff047e24 */ /* 0x000fe4000f8e00ff */
[----:B------:R-:W-:Y:S02]  /*1c790*/  IMAD.U32 R5, RZ, RZ, UR7 ;  /* 0x00000007ff057e24 */ /* 0x000fe4000f8e00ff */
[----:B------:R-:W-:Y:S02]  /*1c7a0*/  IMAD.U32 R6, RZ, RZ, UR8 ;  /* 0x00000008ff067e24 */ /* 0x000fe4000f8e00ff */
[----:B------:R-:W-:-:S02]  /*1c7b0*/  IMAD.U32 R7, RZ, RZ, UR9 ;  /* 0x00000009ff077e24 */ /* 0x000fc4000f8e00ff */
[----:B------:R-:W-:Y:S02]  /*1c7c0*/  IMAD.U32 R10, RZ, RZ, UR4 ;  /* 0x00000004ff0a7e24 */ /* 0x000fe4000f8e00ff */
[----:B------:R-:W-:Y:S02]  /*1c7d0*/  IMAD.U32 R11, RZ, RZ, UR5 ;  /* 0x00000005ff0b7e24 */ /* 0x000fe4000f8e00ff */
[----:B0-----:R-:W-:Y:S02]  /*1c7e0*/  IMAD.MOV.U32 R8, RZ, RZ, 0x70 ;  /* 0x00000070ff087424 */ /* 0x001fe400078e00ff */
[----:B-1----:R-:W-:Y:S02]  /*1c7f0*/  IMAD.MOV.U32 R12, RZ, RZ, 0x1 ;  /* 0x00000001ff0c7424 */ /* 0x002fe400078e00ff */
[----:B--2---:R-:W-:-:S07]  /*1c800*/  IMAD.MOV.U32 R13, RZ, RZ, RZ ;  /* 0x000000ffff0d7224 */ /* 0x004fce00078e00ff */
[----:B------:R-:W-:-:S07]  /*1c810*/  LEPC R20, `(.L_x_3197) ;  /* 0x000000001014794e */ /* 0x000fce0000000000 */
[----:B---3--:R-:W-:Y:S05]  /*1c820*/  CALL.ABS.NOINC R2 ;  /* 0x0000000002007343 */ /* 0x008fea0003c00000 */
.L_x_3197:
        /* <DEDUP_REMOVED lines=15> */
.L_x_3196:
[----:B------:R-:W-:Y:S05]  /*1c920*/  BSYNC B6 ;  /* 0x0000000000067941 */ /* 0x000fea0003800000 */
.L_x_3195:
[----:B------:R-:W2:Y:S01]  /*1c930*/  LDL R26, [R1+0x20] ;  /* 0x00002000011a7983 */ /* 0x000ea20000100800 */
[----:B------:R-:W-:Y:S01]  /*1c940*/  ULDC.64 UR4, c[0x0][0x9f8] ;  /* 0x00027e0000047ab9 */ /* 0x000fe20000000a00 */
[----:B------:R-:W3:Y:S01]  /*1c950*/  LDC R0, c[0x0][0x430] ;  /* 0x00010c00ff007b82 */ /* 0x000ee20000000800 */
[----:B------:R-:W-:Y:S01]  /*1c960*/  ISETP.NE.U32.AND P0, PT, RZ, UR4, PT ;  /* 0x00000004ff007c0c */ /* 0x000fe2000bf05070 */
[----:B------:R-:W4:Y:S03]  /*1c970*/  LDL R20, [R1] ;  /* 0x0000000001147983 */ /* 0x000f260000100800 */
[----:B------:R-:W-:-:S13]  /*1c980*/  ISETP.NE.AND.EX P0, PT, RZ, UR5, PT, P0 ;  /* 0x00000005ff007c0c */ /* 0x000fda000bf05300 */
[----:B------:R-:W-:Y:S01]  /*1c990*/  @P0 IADD3 R2, P1, R23, UR4, RZ ;  /* 0x0000000417020c10 */ /* 0x000fe2000ff3e0ff */
[----:B------:R-:W0:Y:S01]  /*1c9a0*/  S2R R5, SR_TID.X ;  /* 0x0000000000057919 */ /* 0x000e220000002100 */
[----:B------:R-:W-:Y:S02]  /*1c9b0*/  ULDC UR4, c[0x0][0x2f4] ;  /* 0x0000bd0000047ab9 */ /* 0x000fe40000000800 */
[----:B------:R-:W-:-:S05]  /*1c9c0*/  @P0 IADD3.X R3, R24, UR5, RZ, P1, !PT ;  /* 0x0000000518030c10 */ /* 0x000fca0008ffe4ff */
[----:B------:R1:W4:Y:S01]  /*1c9d0*/  @P0 LDG.E R34, desc[UR42][R2.64] ;  /* 0x0000002a02220981 */ /* 0x000322000c1e1900 */
[----:B---3--:R-:W-:Y:S01]  /*1c9e0*/  ISETP.NE.AND P1, PT, R0, 0x1, PT ;  /* 0x000000010000780c */ /* 0x008fe20003f25270 */
[----:B------:R-:W3:-:S12]  /*1c9f0*/  S2R R21, SR_TID.X ;  /* 0x0000000000157919 */ /* 0x000ed80000002100 */
[----:B------:R-:W1:Y:S08]  /*1ca00*/  @P1 LDC R4, c[0x0][0x434] ;  /* 0x00010d00ff041b82 */ /* 0x000e700000000800 */
[----:B------:R-:W1:Y:S01]  /*1ca10*/  @P1 LDC R6, c[0x0][0x438] ;  /* 0x00010e00ff061b82 */ /* 0x000e620000000800 */
[----:B0-----:R-:W-:-:S05]  /*1ca20*/  IMAD.SHL.U32 R5, R5, 0x10, RZ ;  /* 0x0000001005057824 */ /* 0x001fca00078e00ff */
[----:B------:R-:W-:Y:S02]  /*1ca30*/  LOP3.LUT R5, R5, 0x70, RZ, 0xc0, !PT ;  /* 0x0000007005057812 */ /* 0x000fe400078ec0ff */
[----:B---3--:R-:W-:-:S04]  /*1ca40*/  LOP3.LUT R21, R21, 0x7f, RZ, 0xc0, !PT ;  /* 0x0000007f15157812 */ /* 0x008fc800078ec0ff */
[----:B------:R-:W-:Y:S02]  /*1ca50*/  SHF.R.U32.HI R21, RZ, 0x3, R21 ;  /* 0x00000003ff157819 */ /* 0x000fe40000011615 */
[----:B------:R-:W-:Y:S01]  /*1ca60*/  LOP3.LUT R32, R32, 0xfffffffb, RZ, 0xc0, !PT ;  /* 0xfffffffb20207812 */ /* 0x000fe200078ec0ff */
[----:B------:R-:W-:Y:S01]  /*1ca70*/  UMOV UR5, 0xffffffff ;  /* 0xffffffff00057882 */ /* 0x000fe20000000000 */
[----:B--2---:R-:W-:-:S04]  /*1ca80*/  VIADD R26, R26, 0xffffffff ;  /* 0xffffffff1a1a7836 */ /* 0x004fc80000000000 */
[----:B------:R-:W-:-:S05]  /*1ca90*/  IMAD.SHL.U32 R8, R26, 0x80, RZ ;  /* 0x000000801a087824 */ /* 0x000fca00078e00ff */
[----:B------:R-:W-:-:S04]  /*1caa0*/  LOP3.LUT R5, R8, R21, R5, 0xfe, !PT ;  /* 0x0000001508057212 */ /* 0x000fc800078efe05 */
[C---:B------:R-:W-:Y:S01]  /*1cab0*/  ISETP.GE.AND P0, PT, R5.reuse, R36, PT ;  /* 0x000000240500720c */ /* 0x040fe20003f06270 */
[----:B----4-:R-:W-:-:S04]  /*1cac0*/  IMAD.IADD R5, R5, 0x1, R20 ;  /* 0x0000000105057824 */ /* 0x010fc800078e0214 */
[----:B-1----:R-:W-:-:S04]  /*1cad0*/  @P1 IMAD.HI.U32 R7, R5, R4, RZ ;  /* 0x0000000405071227 */ /* 0x002fc800078e00ff */
[----:B------:R-:W-:Y:S01]  /*1cae0*/  IMAD.MOV.U32 R4, RZ, RZ, R5 ;  /* 0x000000ffff047224 */ /* 0x000fe200078e0005 */
[----:B------:R-:W-:-:S03]  /*1caf0*/  @P1 SHF.R.U32.HI R4, RZ, R6, R7 ;  /* 0x00000006ff041219 */ /* 0x000fc60000011607 */
[----:B------:R-:W0:Y:S02]  /*1cb00*/  @!P0 LDC.64 R2, c[0x0][0x428] ;  /* 0x00010a00ff028b82 */ /* 0x000e240000000a00 */
[----:B------:R-:W-:Y:S01]  /*1cb10*/  IMAD.MOV R6, RZ, RZ, -R4 ;  /* 0x000000ffff067224 */ /* 0x000fe200078e0a04 */
[----:B------:R-:W-:-:S03]  /*1cb20*/  SHF.R.S32.HI R9, RZ, 0x1f, R34 ;  /* 0x0000001fff097819 */ /* 0x000fc60000011422 */
[----:B------:R-:W-:Y:S01]  /*1cb30*/  IMAD R0, R0, R6, R5 ;  /* 0x0000000600007224 */ /* 0x000fe200078e0205 */
[--C-:B------:R-:W-:Y:S01]  /*1cb40*/  @!P0 SHF.R.S32.HI R5, RZ, 0x1f, R4.reuse ;  /* 0x0000001fff058819 */ /* 0x100fe20000011404 */
[----:B------:R-:W-:Y:S01]  /*1cb50*/  IMAD.U32 R7, RZ, RZ, UR38 ;  /* 0x00000026ff077e24 */ /* 0x000fe2000f8e00ff */
[----:B------:R1:W-:Y:S01]  /*1cb60*/  STL [R1+0x4], R9 ;  /* 0x0000040901007387 */ /* 0x0003e20000100800 */
[-C--:B0-----:R-:W-:Y:S02]  /*1cb70*/  @!P0 IMAD R6, R9, R2.reuse, RZ ;  /* 0x0000000209068224 */ /* 0x081fe400078e02ff */
[----:B------:R-:W-:-:S04]  /*1cb80*/  @!P0 IMAD.WIDE.U32 R4, R34, R2, R4 ;  /* 0x0000000222048225 */ /* 0x000fc800078e0004 */
[----:B------:R-:W-:Y:S02]  /*1cb90*/  @!P0 IMAD R6, R34, R3, R6 ;  /* 0x0000000322068224 */ /* 0x000fe400078e0206 */
[----:B------:R-:W0:Y:S02]  /*1cba0*/  @!P0 LDC.64 R2, c[0x0][0x418] ;  /* 0x00010600ff028b82 */ /* 0x000e240000000a00 */
[----:B------:R-:W-:Y:S01]  /*1cbb0*/  @!P0 IMAD.IADD R6, R5, 0x1, R6 ;  /* 0x0000000105068824 */ /* 0x000fe200078e0206 */
        /* <DEDUP_REMOVED lines=12> */
[----:B-1----:R-:W-:Y:S06]  /*1cc80*/  BRA.DIV UR5, `(.L_x_3198) ;  /* 0x0000007605447947 */ /* 0x002fec000b800000 */
.L_x_3411:
[----:B------:R-:W-:Y:S05]  /*1cc90*/  @!P2 BRA `(.L_x_3199) ;  /* 0x000000000004a947 */ /* 0x000fea0003800000 */
[----:B------:R-:W-:Y:S01]  /*1cca0*/  BPT.TRAP 0x1 ;  /* 0x000000040000795c */ /* 0x000fe20000300000 */
.L_x_3199:
        /* <DEDUP_REMOVED lines=23> */
.L_x_3412:
[----:B------:R-:W-:Y:S05]  /*1ce20*/  BSYNC B0 ;  /* 0x0000000000007941 */ /* 0x000fea0003800000 */
.L_x_3200:
        /* <DEDUP_REMOVED lines=14> */
[----:B------:R-:W-:Y:S01]  /*1cf10*/  IMAD R5, R25, 0x4000, R35 ;  /* 0x0000400019057824 */ /* 0x000fe200078e0223 */
[----:B------:R-:W-:-:S03]  /*1cf20*/  IADD3 R3, R3, R6, RZ ;  /* 0x0000000603037210 */ /* 0x000fc60007ffe0ff */
[C---:B------:R-:W-:Y:S01]  /*1cf30*/  IMAD.WIDE.U32 R2, R18.reuse, UR4, R2 ;  /* 0x0000000412027c25 */ /* 0x040fe2000f8e0002 */
[----:B------:R-:W-:Y:S01]  /*1cf40*/  UMOV UR4, 0xffffffff ;  /* 0xffffffff00047882 */ /* 0x000fe20000000000 */
[----:B-1----:R-:W-:Y:S02]  /*1cf50*/  LOP3.LUT R9, R9, 0x7f, RZ, 0xc0, !PT ;  /* 0x0000007f09097812 */ /* 0x002fe400078ec0ff */
[----:B------:R-:W-:Y:S01]  /*1cf60*/  IMAD R0, R18, UR5, R3 ;  /* 0x0000000512007c24 */ /* 0x000fe2000f8e0203 */
[C---:B------:R-:W-:Y:S02]  /*1cf70*/  LEA R4, P0, R2.reuse, UR6, 0x1 ;  /* 0x0000000602047c11 */ /* 0x040fe4000f8008ff */
[----:B------:R-:W-:Y:S02]  /*1cf80*/  SHF.R.U32.HI R9, RZ, 0x3, R9 ;  /* 0x00000003ff097819 */ /* 0x000fe40000011609 */
[----:B------:R-:W-:Y:S02]  /*1cf90*/  LEA.HI.X R0, R2, UR7, R0, 0x1, P0 ;  /* 0x0000000702007c11 */ /* 0x000fe400080f0c00 */
        /* <DEDUP_REMOVED lines=82> */
.L_x_3430:
        /* <DEDUP_REMOVED lines=11> */
.L_x_3203:
        /* <DEDUP_REMOVED lines=11> */
.L_x_3204:
        /* <DEDUP_REMOVED lines=39> */
.L_x_3206:
[----:B------:R-:W-:Y:S05]  /*1d890*/  BSYNC B6 ;  /* 0x0000000000067941 */ /* 0x000fea0003800000 */
.L_x_3205:
[----:B------:R-:W2:Y:S01]  /*1d8a0*/  LDL.LU R20, [R1+0x14] ;  /* 0x0000140001147983 */ /* 0x000ea20000300800 */
[----:B------:R-:W3:Y:S01]  /*1d8b0*/  LDC R6, c[0x0][0x448] ;  /* 0x00011200ff067b82 */ /* 0x000ee20000000800 */
[----:B------:R-:W-:Y:S01]  /*1d8c0*/  ULDC.64 UR4, c[0x0][0x2d8] ;  /* 0x0000b60000047ab9 */ /* 0x000fe20000000a00 */
[----:B------:R-:W-:Y:S01]  /*1d8d0*/  ULDC.64 UR6, c[0x0][0x280] ;  /* 0x0000a00000067ab9 */ /* 0x000fe20000000a00 */
[----:B------:R-:W4:Y:S04]  /*1d8e0*/  LDL.LU R21, [R1+0xc] ;  /* 0x00000c0001157983 */ /* 0x000f280000300800 */
[----:B0-----:R-:W4:Y:S04]  /*1d8f0*/  LDL.LU.64 R2, [R1+0x18] ;  /* 0x0000180001027983 */ /* 0x001f280000300a00 */
[----:B------:R0:W5:Y:S04]  /*1d900*/  LDL R10, [R1+0x10] ;  /* 0x00001000010a7983 */ /* 0x0001680000100800 */
[----:B------:R0:W5:Y:S01]  /*1d910*/  LDL R8, [R1+0x8] ;  /* 0x0000080001087983 */ /* 0x0001620000100800 */
[----:B---3--:R-:W-:-:S13]  /*1d920*/  ISETP.NE.AND P0, PT, R6, 0x1, PT ;  /* 0x000000010600780c */ /* 0x008fda0003f05270 */
[----:B-1----:R-:W1:Y:S01]  /*1d930*/  @P0 LDC R7, c[0x0][0x44c] ;  /* 0x00011300ff070b82 */ /* 0x002e620000000800 */
[----:B----4-:R-:W-:Y:S02]  /*1d940*/  IMAD.MOV.U32 R3, RZ, RZ, R21 ;  /* 0x000000ffff037224 */ /* 0x010fe400078e0015 */
[C---:B------:R-:W-:Y:S01]  /*1d950*/  IMAD.WIDE.U32 R2, R18.reuse, UR4, R2 ;  /* 0x0000000412027c25 */ /* 0x040fe2000f8e0002 */
[----:B------:R-:W3:Y:S03]  /*1d960*/  S2R R21, SR_TID.X ;  /* 0x0000000000157919 */ /* 0x000ee60000002100 */
[----:B------:R-:W-:Y:S01]  /*1d970*/  IMAD R3, R18, UR5, R3 ;  /* 0x0000000512037c24 */ /* 0x000fe2000f8e0203 */
[----:B------:R-:W-:Y:S02]  /*1d980*/  ULDC.64 UR4, c[0x0][0x2e0] ;  /* 0x0000b80000047ab9 */ /* 0x000fe40000000a00 */
[----:B--2---:R-:W-:-:S02]  /*1d990*/  IMAD R0, R20, UR4, RZ ;  /* 0x0000000414007c24 */ /* 0x004fc4000f8e02ff */
[----:B------:R-:W2:Y:S01]  /*1d9a0*/  S2R R20, SR_TID.X ;  /* 0x0000000000147919 */ /* 0x000ea20000002100 */
[----:B------:R-:W-:-:S04]  /*1d9b0*/  IMAD.WIDE.U32 R2, R33, UR4, R2 ;  /* 0x0000000421027c25 */ /* 0x000fc8000f8e0002 */
[----:B------:R-:W-:Y:S01]  /*1d9c0*/  IMAD R0, R33, UR5, R0 ;  /* 0x0000000521007c24 */ /* 0x000fe2000f8e0200 */
[----:B------:R-:W-:-:S03]  /*1d9d0*/  ULDC.64 UR4, c[0x0][0x2d0] ;  /* 0x0000b40000047ab9 */ /* 0x000fc60000000a00 */
[----:B------:R-:W-:Y:S02]  /*1d9e0*/  IMAD.IADD R3, R3, 0x1, R0 ;  /* 0x0000000103037824 */ /* 0x000fe400078e0200 */
[----:B------:R-:W4:Y:S01]  /*1d9f0*/  @P0 LDC R0, c[0x0][0x450] ;  /* 0x00011400ff000b82 */ /* 0x000f220000000800 */
[----:B---3--:R-:W-:Y:S01]  /*1da00*/  IMAD.SHL.U32 R21, R21, 0x10, RZ ;  /* 0x0000001015157824 */ /* 0x008fe200078e00ff */
[----:B--2---:R-:W-:-:S04]  /*1da10*/  LOP3.LUT R20, R20, 0x7f, RZ, 0xc0, !PT ;  /* 0x0000007f14147812 */ /* 0x004fc800078ec0ff */
[----:B------:R-:W-:Y:S02]  /*1da20*/  LOP3.LUT R21, R21, 0x70, RZ, 0xc0, !PT ;  /* 0x0000007015157812 */ /* 0x000fe400078ec0ff */
[----:B------:R-:W-:-:S04]  /*1da30*/  SHF.R.U32.HI R20, RZ, 0x3, R20 ;  /* 0x00000003ff147819 */ /* 0x000fc80000011614 */
[----:B------:R-:W-:-:S05]  /*1da40*/  LOP3.LUT R20, R20, R21, RZ, 0xfc, !PT ;  /* 0x0000001514147212 */ /* 0x000fca00078efcff */
[----:B------:R-:W-:-:S04]  /*1da50*/  IMAD R5, R17, 0x80, R20 ;  /* 0x0000008011057824 */ /* 0x000fc800078e0214 */
[----:B-1----:R-:W-:-:S04]  /*1da60*/  @P0 IMAD.HI.U32 R7, R5, R7, RZ ;  /* 0x0000000705070227 */ /* 0x002fc800078e00ff */
[----:B------:R-:W-:Y:S01]  /*1da70*/  IMAD.MOV.U32 R4, RZ, RZ, R5 ;  /* 0x000000ffff047224 */ /* 0x000fe200078e0005 */
[----:B----4-:R-:W-:Y:S01]  /*1da80*/  @P0 SHF.R.U32.HI R4, RZ, R0, R7 ;  /* 0x00000000ff040219 */ /* 0x010fe20000011607 */
[----:B------:R-:W1:Y:S03]  /*1da90*/  S2R R20, SR_TID.X ;  /* 0x0000000000147919 */ /* 0x000e660000002100 */
[----:B------:R-:W-:-:S05]  /*1daa0*/  IADD3 R0, -R4, RZ, RZ ;  /* 0x000000ff04007210 */ /* 0x000fca0007ffe1ff */
        /* <DEDUP_REMOVED lines=93> */
.L_x_3447:
        /* <DEDUP_REMOVED lines=11> */
.L_x_3209:
[----:B------:R-:W-:Y:S05]  /*1e130*/  BSYNC B0 ;  /* 0x0000000000007941 */ /* 0x000fea0003800000 */
.L_x_3208:
[----:B------:R-:W-:Y:S01]  /*1e140*/  NOP ;  /* 0x0000000000007918 */ /* 0x000fe20000000000 */
[----:B------:R-:W-:-:S13]  /*1e150*/  PLOP3.LUT P0, PT, PT, PT, PT, 0x80, 0x0 ;  /* 0x000000000000781c */ /* 0x000fda0003f0f070 */
.L_x_3210:
        /* <DEDUP_REMOVED lines=21> */
.L_x_3448:
[----:B------:R-:W-:Y:S05]  /*1e2b0*/  BSYNC B0 ;  /* 0x0000000000007941 */ /* 0x000fea0003800000 */
.L_x_3211:
[----:B------:R-:W-:Y:S04]  /*1e2c0*/  BSSY B0, `(.L_x_3213) ;  /* 0x0000109000007945 */ /* 0x000fe80003800000 */
[----:B------:R-:W-:Y:S05]  /*1e2d0*/  @!P1 BRA `(.L_x_3214) ;  /* 0x00000010001c9947 */ /* 0x000fea0003800000 */
[----:B------:R-:W-:Y:S01]  /*1e2e0*/  ULDC UR4, c[0x0][0x2f4] ;  /* 0x0000bd0000047ab9 */ /* 0x000fe20000000800 */
[----:B------:R-:W-:Y:S01]  /*1e2f0*/  MOV R10, R25 ;  /* 0x00000019000a7202 */ /* 0x000fe20000000f00 */
[----:B------:R-:W-:Y:S01]  /*1e300*/  IMAD.MOV.U32 R17, RZ, RZ, R28 ;  /* 0x000000ffff117224 */ /* 0x000fe200078e001c */
[----:B------:R-:W-:Y:S01]  /*1e310*/  ISETP.GE.AND P2, PT, R31, UR4, PT ;  /* 0x000000041f007c0c */ /* 0x000fe2000bf46270 */
[----:B------:R-:W-:Y:S01]  /*1e320*/  IMAD.MOV.U32 R33, RZ, RZ, R26 ;  /* 0x000000ffff217224 */ /* 0x000fe200078e001a */
[----:B------:R-:W-:-:S13]  /*1e330*/  ISETP.GE.AND P1, PT, R30, UR4, PT ;  /* 0x000000041e007c0c */ /* 0x000fda000bf26270 */
.L_x_3227:
        /* <DEDUP_REMOVED lines=41> */
.L_x_3215:
[----:B------:R-:W-:Y:S01]  /*1e5d0*/  IMAD R6, R25, 0x8, R22 ;  /* 0x0000000819067824 */ /* 0x000fe200078e0216 */
[----:B------:R-:W-:Y:S01]  /*1e5e0*/  SHF.L.U32 R3, R28, 0x1f, RZ ;  /* 0x0000001f1c037819 */ /* 0x000fe200000006ff */
[----:B------:R-:W-:Y:S03]  /*1e5f0*/  BSSY B1, `(.L_x_3216) ;  /* 0x0000003000017945 */ /* 0x000fe60003800000 */
[----:B------:R-:W0:Y:S02]  /*1e600*/  SYNCS.PHASECHK.TRANS64.TRYWAIT P0, [R6+URZ+0x28840], R3 ;  /* 0x02884003060075a7 */ /* 0x000e24000800017f */
[----:B0-----:R-:W-:Y:S05]  /*1e610*/  @!P0 BRA `(.L_x_3217) ;  /* 0x0000007000888947 */ /* 0x001fea0003800000 */
.L_x_3449:
[----:B------:R-:W-:Y:S05]  /*1e620*/  BSYNC B1 ;  /* 0x0000000000017941 */ /* 0x000fea0003800000 */
.L_x_3216:
        /* <DEDUP_REMOVED lines=69> */
.L_x_3467:
        /* <DEDUP_REMOVED lines=9> */
.L_x_3219:
        /* <DEDUP_REMOVED lines=11> */
.L_x_3220:
[----:B------:R1:W-:Y:S01]  /*1ebc0*/  SYNCS.ARRIVE.TRANS64.A1T0 RZ, [R6+URZ+0x28830], RZ ;  /* 0x028830ff06ff79a7 */ /* 0x0003e2000810003f */
[----:B------:R-:W-:Y:S05]  /*1ebd0*/  @!P4 BRA `(.L_x_3221) ;  /* 0x000000000004c947 */ /* 0x000fea0003800000 */
[----:B------:R-:W-:Y:S01]  /*1ebe0*/  BPT.TRAP 0x1 ;  /* 0x000000040000795c */ /* 0x000fe20000300000 */
.L_x_3221:
[----:B------:R-:W-:Y:S01]  /*1ebf0*/  SHF.L.U32 R2, R17, 0x1f, RZ ;  /* 0x0000001f11027819 */ /* 0x000fe200000006ff */
[----:B-1----:R-:W-:Y:S01]  /*1ec00*/  IMAD R6, R10, 0x8, R22 ;  /* 0x000000080a067824 */ /* 0x002fe200078e0216 */
[----:B------:R-:W-:Y:S03]  /*1ec10*/  BSSY B1, `(.L_x_3222) ;  /* 0x0000003000017945 */ /* 0x000fe60003800000 */
[----:B------:R-:W1:Y:S02]  /*1ec20*/  SYNCS.PHASECHK.TRANS64.TRYWAIT P0, [R6+URZ+0x28860], R2 ;  /* 0x02886002060075a7 */ /* 0x000e64000800017f */
[----:B-1----:R-:W-:Y:S05]  /*1ec30*/  @!P0 BRA `(.L_x_3223) ;  /* 0x0000007400608947 */ /* 0x002fea0003800000 */
.L_x_3468:
[----:B------:R-:W-:Y:S05]  /*1ec40*/  BSYNC B1 ;  /* 0x0000000000017941 */ /* 0x000fea0003800000 */
.L_x_3222:
        /* <DEDUP_REMOVED lines=52> */
[----:B0-----:R-:W-:-:S04]  /*1ef90*/  IADD3 R2, P0, R2, R5, RZ ;  /* 0x0000000502027210 */ /* 0x001fc80007f1e0ff */
[----:B-1----:R-:W-:Y:S02]  /*1efa0*/  IADD3.X R3, RZ, R3, RZ, P0, !PT ;  /* 0x00000003ff037210 */ /* 0x002fe400007fe4ff */
        /* <DEDUP_REMOVED lines=13> */
.L_x_3486:
        /* <DEDUP_REMOVED lines=27> */
.L_x_3225:
        /* <DEDUP_REMOVED lines=11> */
.L_x_3226:
[C---:B------:R-:W-:Y:S01]  /*1f2e0*/  ISETP.GT.AND P0, PT, R26.reuse, R37, PT ;  /* 0x000000251a00720c */ /* 0x040fe20003f04270 */
[----:B------:R0:W-:Y:S01]  /*1f2f0*/  SYNCS.ARRIVE.TRANS64.A1T0 RZ, [R6+URZ+0x28850], RZ ;  /* 0x028850ff06ff79a7 */ /* 0x0001e2000810003f */
[----:B------:R-:W-:Y:S02]  /*1f300*/  IMAD.MOV.U32 R10, RZ, RZ, R25 ;  /* 0x000000ffff0a7224 */ /* 0x000fe400078e0019 */
[----:B------:R-:W-:Y:S02]  /*1f310*/  IMAD.MOV.U32 R17, RZ, RZ, R28 ;  /* 0x000000ffff117224 */ /* 0x000fe400078e001c */
[----:B------:R-:W-:Y:S02]  /*1f320*/  IMAD.MOV.U32 R33, RZ, RZ, R26 ;  /* 0x000000ffff217224 */ /* 0x000fe400078e001a */
[----:B0-----:R-:W-:-:S05]  /*1f330*/  VIADD R6, R26, 0xffffffff ;  /* 0xffffffff1a067836 */ /* 0x001fca0000000000 */
[----:B------:R-:W-:Y:S05]  /*1f340*/  @P0 BRA `(.L_x_3227) ;  /* 0xffffffec00fc0947 */ /* 0x000fea000383ffff */
.L_x_3214:
[----:B------:R-:W-:Y:S05]  /*1f350*/  BSYNC B0 ;  /* 0x0000000000007941 */ /* 0x000fea0003800000 */
.L_x_3213:
        /* <DEDUP_REMOVED lines=17> */
.L_x_3229:
[----:B------:R-:W-:Y:S05]  /*1f470*/  BSYNC B0 ;  /* 0x0000000000007941 */ /* 0x000fea0003800000 */
.L_x_3228:
[----:B------:R-:W-:-:S05]  /*1f480*/  IMAD.U32 R0, RZ, RZ, UR38 ;  /* 0x00000026ff007e24 */ /* 0x000fca000f8e00ff */
[----:B------:R-:W-:-:S13]  /*1f490*/  ISETP.NE.AND P0, PT, R0, 0x3, PT ;  /* 0x000000030000780c */ /* 0x000fda0003f05270 */
[----:B------:R-:W-:Y:S05]  /*1f4a0*/  @!P0 BRA `(.L_x_3230) ;  /* 0x0000000000048947 */ /* 0x000fea0003800000 */
[----:B------:R-:W-:Y:S01]  /*1f4b0*/  BPT.TRAP 0x1 ;  /* 0x000000040000795c */ /* 0x000fe20000300000 */
.L_x_3230:
[----:B------:R-:W-:Y:S01]  /*1f4c0*/  IMAD R0, R25, 0x8, R22 ;  /* 0x0000000819007824 */ /* 0x000fe200078e0216 */
[----:B0-----:R-:W-:Y:S01]  /*1f4d0*/  SHF.L.U32 R3, R28, 0x1f, RZ ;  /* 0x0000001f1c037819 */ /* 0x001fe200000006ff */
[----:B------:R-:W-:Y:S01]  /*1f4e0*/  BSSY B0, `(.L_x_3231) ;  /* 0x0000004000007945 */ /* 0x000fe20003800000 */
[----:B------:R-:W-:Y:S02]  /*1f4f0*/  IMAD R6, R26, -0x80, R36 ;  /* 0xffffff801a067824 */ /* 0x000fe400078e0224 */
[----:B------:R-:W0:Y:S02]  /*1f500*/  SYNCS.PHASECHK.TRANS64.TRYWAIT P0, [R0+URZ+0x28860], R3 ;  /* 0x02886003000075a7 */ /* 0x000e24000800017f */
[----:B0-----:R-:W-:Y:S05]  /*1f510*/  @!P0 BRA `(.L_x_3232) ;  /* 0x0000007400c48947 */ /* 0x001fea0003800000 */
.L_x_3487:
[----:B------:R-:W-:Y:S05]  /*1f520*/  BSYNC B0 ;  /* 0x0000000000007941 */ /* 0x000fea0003800000 */
.L_x_3231:
        /* <DEDUP_REMOVED lines=70> */
.L_x_3505:
        /* <DEDUP_REMOVED lines=11> */
.L_x_3234:
        /* <DEDUP_REMOVED lines=11> */
.L_x_3235:
[----:B------:R0:W-:Y:S01]  /*1faf0*/  SYNCS.ARRIVE.TRANS64.A1T0 RZ, [R0+URZ+0x28850], RZ ;  /* 0x028850ff00ff79a7 */ /* 0x0001e2000810003f */
[----:B------:R-:W-:-:S05]  /*1fb00*/  VIADD R25, R25, 0x1 ;  /* 0x0000000119197836 */ /* 0x000fca0000000000 */
[----:B------:R-:W-:-:S04]  /*1fb10*/  ISETP.NE.AND P0, PT, R25, 0x2, PT ;  /* 0x000000021900780c */ /* 0x000fc80003f05270 */
[----:B------:R-:W-:Y:S02]  /*1fb20*/  SEL R3, RZ, 0x1, P0 ;  /* 0x00000001ff037807 */ /* 0x000fe40000000000 */
[----:B------:R-:W-:Y:S02]  /*1fb30*/  SEL R25, R25, RZ, P0 ;  /* 0x000000ff19197207 */ /* 0x000fe40000000000 */
[----:B0-----:R-:W-:-:S07]  /*1fb40*/  LOP3.LUT R28, R28, R3, RZ, 0x3c, !PT ;  /* 0x000000031c1c7212 */ /* 0x001fce00078e3cff */
.L_x_3192:
[----:B------:R-:W-:Y:S05]  /*1fb50*/  BSYNC B7 ;  /* 0x0000000000077941 */ /* 0x000fea0003800000 */
.L_x_3190:
[----:B------:R-:W-:-:S13]  /*1fb60*/  LOP3.LUT P0, RZ, R32, 0x8, RZ, 0xc0, !PT ;  /* 0x0000000820ff7812 */ /* 0x000fda000780c0ff */
[----:B------:R-:W-:Y:S05]  /*1fb70*/  @!P0 BRA `(.L_x_3236) ;  /* 0x0000000000248947 */ /* 0x000fea0003800000 */
[----:B------:R-:W-:Y:S05]  /*1fb80*/  WARPSYNC.ALL ;  /* 0x0000000000007948 */ /* 0x000fea0003800000 */
[----:B------:R-:W2:Y:S08]  /*1fb90*/  S2UR UR5, SR_CgaCtaId ;  /* 0x00000000000579c3 */ /* 0x000eb00000008800 */
[----:B------:R-:W-:Y:S06]  /*1fba0*/  BAR.SYNC.DEFER_BLOCKING 0x5, 0x180 ;  /* 0x0146000000007b1d */ /* 0x000fec0000010000 */
[----:B------:R-:W-:-:S02]  /*1fbb0*/  UMOV UR4, 0x400 ;  /* 0x0000040000047882 */ /* 0x000fc40000000000 */
[----:B--2---:R-:W-:-:S06]  /*1fbc0*/  ULEA UR4, UR5, UR4, 0x18 ;  /* 0x0000000405047291 */ /* 0x004fcc000f8ec03f */
[----:B0-----:R-:W-:-:S05]  /*1fbd0*/  IMAD.U32 R22, RZ, RZ, UR4 ;  /* 0x00000004ff167e24 */ /* 0x001fca000f8e00ff */
[----:B------:R2:W3:Y:S01]  /*1fbe0*/  LDS.128 R16, [R22+0x288d0] ;  /* 0x0288d00016107984 */ /* 0x0004e20000000c00 */
[----:B------:R-:W-:Y:S06]  /*1fbf0*/  BAR.ARV 0x4, 0x180 ;  /* 0x0106000000007b1d */ /* 0x000fec0000002000 */
[----:B------:R-:W-:Y:S05]  /*1fc00*/  BRA `(.L_x_3237) ;  /* 0x0000000c00d47947 */ /* 0x000fea0003800000 */
.L_x_3236:
[----:B0-----:R-:W0:Y:S01]  /*1fc10*/  S2R R8, SR_TID.X ;  /* 0x0000000000087919 */ /* 0x001e220000002100 */
        /* <DEDUP_REMOVED lines=8> */
[----:B------:R-:W2:Y:S01]  /*1fca0*/  @!P1 LDC.64 R4, c[0x0][0xc78] ;  /* 0x00031e00ff049b82 */ /* 0x000ea20000000a00 */
[----:B0-----:R-:W-:-:S05]  /*1fcb0*/  @!P1 IMAD.WIDE R2, R7, 0x4, R2 ;  /* 0x0000000407029825 */ /* 0x001fca00078e0202 */
[----:B------:R2:W3:Y:S02]  /*1fcc0*/  @!P1 LDG.E R6, desc[UR42][R2.64] ;  /* 0x0000002a02069981 */ /* 0x0004e4000c1e1900 */
        /* <DEDUP_REMOVED lines=30> */
[----:B------:R0:W2:Y:S02]  /*1feb0*/  SHFL.IDX PT, R14, R2, 0x1f, 0x1f ;  /* 0x03e01f00020e7f89 */ /* 0x0000a400000e0000 */
.L_x_3515:
[----:B------:R-:W-:Y:S02]  /*1fec0*/  ULDC UR4, c[0x0][0xc38] ;  /* 0x00030e0000047ab9 */ /* 0x000fe40000000800 */
[----:B------:R-:W-:-:S04]  /*1fed0*/  IMAD.U32 R5, RZ, RZ, UR4 ;  /* 0x00000004ff057e24 */ /* 0x000fc8000f8e00ff */
[----:B--2---:R-:W-:-:S04]  /*1fee0*/  IMAD R14, R14, R5, RZ ;  /* 0x000000050e0e7224 */ /* 0x004fc800078e02ff */
[----:B------:R-:W-:-:S05]  /*1fef0*/  IMAD.IADD R7, R7, 0x1, R14 ;  /* 0x0000000107077824 */ /* 0x000fca00078e020e */
[----:B------:R-:W-:-:S13]  /*1ff00*/  ISETP.GT.AND P6, PT, R7, R0, PT ;  /* 0x000000000700720c */ /* 0x000fda0003fc4270 */
[----:B------:R-:W-:Y:S05]  /*1ff10*/  @P6 BRA `(.L_x_3239) ;  /* 0x0000000000a46947 */ /* 0x000fea0003800000 */
.L_x_3242:
        /* <DEDUP_REMOVED lines=10> */
[----:B------:R-:W2:Y:S01]  /*1ffc0*/  @!P6 LDC.64 R4, c[0x0][0xc78] ;  /* 0x00031e00ff04eb82 */ /* 0x000ea20000000a00 */
[----:B0-----:R-:W-:-:S05]  /*1ffd0*/  @!P6 IMAD.WIDE R2, R9, 0x4, R2 ;  /* 0x000000040902e825 */ /* 0x001fca00078e0202 */
[----:B------:R2:W3:Y:S02]  /*1ffe0*/  @!P6 LDG.E R17, desc[UR42][R2.64] ;  /* 0x0000002a0211e981 */ /* 0x0004e4000c1e1900 */
[----:B--2---:R-:W-:-:S04]  /*1fff0*/  @!P6 IMAD.WIDE R2, R9, 0x4, R4 ;  /* 0x000000040902e825 */ /* 0x004fc800078e0204 */
[----:B------:R-:W-:-:S06]  /*20000*/  IMAD.MOV.U32 R4, RZ, RZ, RZ ;  /* 0x000000ffff047224 */ /* 0x000fcc00078e00ff */
[----:B------:R-:W3:Y:S01]  /*20010*/  @!P6 LDG.E R4, desc[UR42][R2.64] ;  /* 0x0000002a0204e981 */ /* 0x000ee2000c1e1900 */
[----:B------:R-:W-:Y:S01]  /*20020*/  UMOV UR4, 0xffffffff ;  /* 0xffffffff00047882 */ /* 0x000fe20000000000 */
[----:B---3--:R-:W-:Y:S02]  /*20030*/  IMAD R13, R4, R17, RZ ;  /* 0x00000011040d7224 */ /* 0x008fe400078e02ff */
        /* <DEDUP_REMOVED lines=16> */
[----:B------:R0:W2:Y:S02]  /*20140*/  SHFL.IDX PT, R14, R2, 0x1f, 0x1f ;  /* 0x03e01f00020e7f89 */ /* 0x0000a400000e0000 */
.L_x_3523:
[----:B------:R-:W-:Y:S02]  /*20150*/  ULDC UR4, c[0x0][0xc38] ;  /* 0x00030e0000047ab9 */ /* 0x000fe40000000800 */
[----:B------:R-:W-:-:S04]  /*20160*/  IMAD.U32 R5, RZ, RZ, UR4 ;  /* 0x00000004ff057e24 */ /* 0x000fc8000f8e00ff */
[----:B--2---:R-:W-:-:S04]  /*20170*/  IMAD R14, R14, R5, RZ ;  /* 0x000000050e0e7224 */ /* 0x004fc800078e02ff */
[----:B------:R-:W-:-:S05]  /*20180*/  IMAD.IADD R7, R14, 0x1, R7 ;  /* 0x000000010e077824 */ /* 0x000fca00078e0207 */
[----:B------:R-:W-:-:S13]  /*20190*/  ISETP.GT.AND P6, PT, R7, R0, PT ;  /* 0x000000000700720c */ /* 0x000fda0003fc4270 */
[----:B------:R-:W-:Y:S05]  /*201a0*/  @!P6 BRA `(.L_x_3242) ;  /* 0xfffffffc005ce947 */ /* 0x000fea000383ffff */
.L_x_3239:
[----:B------:R-:W-:Y:S01]  /*201b0*/  IMAD.IADD R7, R7, 0x1, -R14 ;  /* 0x0000000107077824 */ /* 0x000fe200078e0a0e */
[----:B------:R-:W-:-:S03]  /*201c0*/  UMOV UR4, 0xffffffff ;  /* 0xffffffff00047882 */ /* 0x000fc60000000000 */
[----:B------:R-:W-:-:S05]  /*201d0*/  IMAD R3, R2, R5, R7 ;  /* 0x0000000502037224 */ /* 0x000fca00078e0207 */
[----:B------:R-:W-:Y:S01]  /*201e0*/  ISETP.GT.AND P6, PT, R3, R0, PT ;  /* 0x000000000300720c */ /* 0x000fe20003fc4270 */
[----:B------:R-:W-:-:S12]  /*201f0*/  BRA.DIV UR4, `(.L_x_3243) ;  /* 0x0000007e04107947 */ /* 0x000fd8000b800000 */
[----:B------:R-:W-:-:S04]  /*20200*/  VOTE.ANY R3, PT, !P6 ;  /* 0x0000000000037806 */ /* 0x000fc800070e0100 */
[----:B-1----:R-:W1:Y:S02]  /*20210*/  POPC R12, R3 ;  /* 0x00000003000c7309 */ /* 0x002e640000000000 */
[----:B-1----:R1:W2:Y:S01]  /*20220*/  SHFL.IDX PT, R17, R17, R12, 0x1f ;  /* 0x00001f0c11117589 */ /* 0x0022a200000e0000 */
[----:B------:R-:W-:-:S03]  /*20230*/  IMAD.IADD R19, R12, 0x1, R19 ;  /* 0x000000010c137824 */ /* 0x000fc600078e0213 */
[----:B------:R1:W3:Y:S04]  /*20240*/  SHFL.IDX PT, R4, R4, R12, 0x1f ;  /* 0x00001f0c04047589 */ /* 0x0002e800000e0000 */
.L_x_3528:
[----:B------:R-:W-:-:S13]  /*20250*/  ISETP.NE.AND P0, PT, R3, RZ, PT ;  /* 0x000000ff0300720c */ /* 0x000fda0003f05270 */
[----:B------:R-:W-:Y:S05]  /*20260*/  @!P0 BRA `(.L_x_3244) ;  /* 0x0000000000108947 */ /* 0x000fea0003800000 */
[----:B------:R-:W-:Y:S01]  /*20270*/  UMOV UR4, 0xffffffff ;  /* 0xffffffff00047882 */ /* 0x000fe20000000000 */
[----:B-1----:R-:W-:Y:S02]  /*20280*/  VIADD R12, R12, 0xffffffff ;  /* 0xffffffff0c0c7836 */ /* 0x002fe40000000000 */
[----:B------:R-:W-:Y:S05]  /*20290*/  BRA.DIV UR4, `(.L_x_3245) ;  /* 0x0000007e04447947 */ /* 0x000fea000b800000 */
[----:B------:R4:W1:Y:S02]  /*202a0*/  SHFL.IDX PT, R6, R2, R12, 0x1f ;  /* 0x00001f0c02067589 */ /* 0x00086400000e0000 */
.L_x_3244:
        /* <DEDUP_REMOVED lines=52> */
[----:B------:R-:W-:Y:S02]  /*205f0*/  @!P2 IADD3 R6, -R6, RZ, RZ ;  /* 0x000000ff0606a210 */ /* 0x000fe40007ffe1ff */
[----:B------:R-:W-:-:S05]  /*20600*/  @!P1 LOP3.LUT R6, RZ, R4, RZ, 0x33, !PT ;  /* 0x00000004ff069212 */ /* 0x000fca00078e33ff */
[--C-:B------:R-:W-:Y:S02]  /*20610*/  IMAD.MOV R5, RZ, RZ, -R6.reuse ;  /* 0x000000ffff057224 */ /* 0x100fe400078e0a06 */
[C---:B------:R-:W-:Y:S02]  /*20620*/  IMAD R3, R4.reuse, 0x1000000, R6 ;  /* 0x0100000004037824 */ /* 0x040fe400078e0206 */
[----:B------:R-:W-:-:S04]  /*20630*/  IMAD R4, R4, R5, R7 ;  /* 0x0000000504047224 */ /* 0x000fc800078e0207 */
[----:B------:R-:W-:Y:S01]  /*20640*/  IMAD R18, R4, 0x10000, R3 ;  /* 0x0001000004127824 */ /* 0x000fe200078e0203 */
[----:B------:R-:W-:Y:S06]  /*20650*/  BRA `(.L_x_3247) ;  /* 0x0000000000f07947 */ /* 0x000fec0003800000 */
.L_x_3246:
        /* <DEDUP_REMOVED lines=60> */
.L_x_3247:
[----:B------:R-:W-:-:S05]  /*20a20*/  LOP3.LUT R2, RZ, R2, RZ, 0x33, !PT ;  /* 0x00000002ff027212 */ /* 0x000fca00078e33ff */
[----:B------:R-:W-:Y:S01]  /*20a30*/  IMAD.IADD R17, R17, 0x1, R2 ;  /* 0x0000000111117824 */ /* 0x000fe200078e0202 */
[----:B------:R-:W-:Y:S06]  /*20a40*/  BRA `(.L_x_3248) ;  /* 0x00000000001c7947 */ /* 0x000fec0003800000 */
.L_x_3240:
[----:B------:R-:W-:Y:S01]  /*20a50*/  UMOV UR4, URZ ;  /* 0x0000003f00047c82 */ /* 0x000fe20008000000 */
[----:B------:R-:W-:Y:S01]  /*20a60*/  UMOV UR5, URZ ;  /* 0x0000003f00057c82 */ /* 0x000fe20008000000 */
[----:B------:R-:W-:Y:S01]  /*20a70*/  ULDC UR6, c[0x0][0xc3c] ;  /* 0x00030f0000067ab9 */ /* 0x000fe20000000800 */
[----:B------:R-:W-:Y:S02]  /*20a80*/  IMAD.MOV.U32 R16, RZ, RZ, R0 ;  /* 0x000000ffff107224 */ /* 0x000fe400078e0000 */
[----:B------:R-:W-:Y:S02]  /*20a90*/  IMAD.U32 R17, RZ, RZ, UR4 ;  /* 0x00000004ff117e24 */ /* 0x000fe4000f8e00ff */
[----:B------:R-:W-:Y:S02]  /*20aa0*/  IMAD.U32 R18, RZ, RZ, UR5 ;  /* 0x00000005ff127e24 */ /* 0x000fe4000f8e00ff */
[----:B------:R-:W-:-:S07]  /*20ab0*/  IMAD.U32 R19, RZ, RZ, UR6 ;  /* 0x00000006ff137e24 */ /* 0x000fce000f8e00ff */
.L_x_3248:
        /* <DEDUP_REMOVED lines=10> */
.L_x_3237:
[----:B------:R-:W-:Y:S02]  /*20b60*/  ULDC UR4, c[0x0][0xc3c] ;  /* 0x00030f0000047ab9 */ /* 0x000fe40000000800 */
[----:B---3--:R-:W-:-:S13]  /*20b70*/  ISETP.GE.AND P0, PT, R19, UR4, PT ;  /* 0x0000000413007c0c */ /* 0x008fda000bf06270 */
[----:B------:R-:W-:Y:S05]  /*20b80*/  @!P0 BRA `(.L_x_3249) ;  /* 0xffffff9800ec8947 */ /* 0x000fea000383ffff */
[----:B------:R-:W-:Y:S05]  /*20b90*/  BSYNC B8 ;  /* 0x0000000000087941 */ /* 0x000fea0003800000 */
.L_x_3146:
        /* <DEDUP_REMOVED lines=12> */
.L_x_3531:
[----:B------:R-:W-:Y:S05]  /*20c60*/  BSYNC B0 ;  /* 0x0000000000007941 */ /* 0x000fea0003800000 */
.L_x_3250:
[----:B------:R-:W-:-:S03]  /*20c70*/  UMOV UR4, 0xffffffff ;  /* 0xffffffff00047882 */ /* 0x000fc60000000000 */
[----:B------:R-:W-:Y:S05]  /*20c80*/  BRA.DIV UR4, `(.L_x_3252) ;  /* 0x0000007604047947 */ /* 0x000fea000b800000 */
[----:B-1----:R-:W1:Y:S02]  /*20c90*/  S2R R0, SR_TID.X ;  /* 0x0000000000007919 */ /* 0x002e640000002100 */
[----:B-1----:R-:W-:-:S04]  /*20ca0*/  SHF.R.U32.HI R0, RZ, 0x5, R0 ;  /* 0x00000005ff007819 */ /* 0x002fc80000011600 */
[----:B------:R-:W-:-:S05]  /*20cb0*/  LOP3.LUT R0, R0, 0x3, RZ, 0xc0, !PT ;  /* 0x0000000300007812 */ /* 0x000fca00078ec0ff */
[----:B------:R1:W3:Y:S02]  /*20cc0*/  SHFL.IDX PT, R14, R0, RZ, 0x1f ;  /* 0x00001fff000e7589 */ /* 0x0002e400000e0000 */
.L_x_3534:
[----:B---3--:R-:W-:-:S13]  /*20cd0*/  ISETP.NE.AND P0, PT, R14, RZ, PT ;  /* 0x000000ff0e00720c */ /* 0x008fda0003f05270 */
[----:B------:R-:W-:Y:S05]  /*20ce0*/  @P0 BRA `(.L_x_2902) ;  /* 0x0000000000880947 */ /* 0x000fea0003800000 */
[----:B------:R-:W-:-:S03]  /*20cf0*/  UMOV UR4, 0xffffffff ;  /* 0xffffffff00047882 */ /* 0x000fc60000000000 */
[----:B------:R-:W-:Y:S05]  /*20d00*/  BRA.DIV UR4, `(.L_x_3253) ;  /* 0x0000007604187947 */ /* 0x000fea000b800000 */
[----:B------:R-:W-:-:S13]  /*20d10*/  ELECT P6, URZ, PT ;  /* 0x00000000003f782f */ /* 0x000fda00038c0000 */
.L_x_3537:
[----:B------:R-:W-:Y:S05]  /*20d20*/  @!P6 BRA `(.L_x_2902) ;  /* 0x000000000078e947 */ /* 0x000fea0003800000 */
[----:B------:R-:W-:-:S06]  /*20d30*/  ULOP3.LUT UR4, UR36, 0x2, URZ, 0xfc, !UPT ;  /* 0x0000000224047892 */ /* 0x000fcc000f8efc3f */
[----:B-1----:R-:W-:-:S05]  /*20d40*/  IMAD.U32 R0, RZ, RZ, UR4 ;  /* 0x00000004ff007e24 */ /* 0x002fca000f8e00ff */
[----:B------:R-:W-:-:S13]  /*20d50*/  ISETP.NE.AND P0, PT, R0, 0x3, PT ;  /* 0x000000030000780c */ /* 0x000fda0003f05270 */
[----:B------:R-:W-:Y:S05]  /*20d60*/  @!P0 BRA `(.L_x_3254) ;  /* 0x0000000000048947 */ /* 0x000fea0003800000 */
[----:B------:R-:W-:Y:S01]  /*20d70*/  BPT.TRAP 0x1 ;  /* 0x000000040000795c */ /* 0x000fe20000300000 */
.L_x_3254:
[C---:B------:R-:W-:Y:S01]  /*20d80*/  IMAD R5, R25.reuse, 0x8, R4 ;  /* 0x0000000819057824 */ /* 0x040fe200078e0204 */
[----:B------:R-:W-:Y:S01]  /*20d90*/  SHF.L.U32 R0, R28, 0x1f, RZ ;  /* 0x0000001f1c007819 */ /* 0x000fe200000006ff */
[----:B------:R-:W-:-:S03]  /*20da0*/  VIADD R25, R25, 0x1 ;  /* 0x0000000119197836 */ /* 0x000fc60000000000 */
[----:B------:R-:W1:Y:S02]  /*20db0*/  SYNCS.PHASECHK.TRANS64.TRYWAIT P1, [R5+URZ+0x28840], R0 ;  /* 0x02884000050075a7 */ /* 0x000e64000802017f */
[----:B------:R-:W-:-:S04]  /*20dc0*/  ISETP.NE.AND P2, PT, R25, 0x2, PT ;  /* 0x000000021900780c */ /* 0x000fc80003f45270 */
[----:B------:R-:W-:Y:S01]  /*20dd0*/  SEL R3, RZ, 0x1, P2 ;  /* 0x00000001ff037807 */ /* 0x000fe20001000000 */
[----:B-1----:R-:W-:Y:S08]  /*20de0*/  @!P1 BRA `(.L_x_3255) ;  /* 0x0000007400009947 */ /* 0x002ff00003800000 */
.L_x_3538:
[----:B------:R-:W-:Y:S02]  /*20df0*/  SEL R25, R25, RZ, P2 ;  /* 0x000000ff19197207 */ /* 0x000fe40001000000 */
[----:B------:R-:W-:Y:S01]  /*20e00*/  LOP3.LUT R2, R28, R3, RZ, 0x3c, !PT ;  /* 0x000000031c027212 */ /* 0x000fe200078e3cff */
[----:B------:R-:W-:Y:S06]  /*20e10*/  @!P0 BRA `(.L_x_3256) ;  /* 0x0000000000048947 */ /* 0x000fec0003800000 */
[----:B------:R-:W-:Y:S01]  /*20e20*/  BPT.TRAP 0x1 ;  /* 0x000000040000795c */ /* 0x000fe20000300000 */
.L_x_3256:
[----:B------:R-:W-:Y:S01]  /*20e30*/  IMAD R25, R25, 0x8, R4 ;  /* 0x0000000819197824 */ /* 0x000fe200078e0204 */
[----:B------:R-:W-:-:S04]  /*20e40*/  SHF.L.U32 R2, R2, 0x1f, RZ ;  /* 0x0000001f02027819 */ /* 0x000fc800000006ff */
[----:B------:R-:W3:Y:S02]  /*20e50*/  SYNCS.PHASECHK.TRANS64.TRYWAIT P1, [R25+URZ+0x28840], R2 ;  /* 0x02884002190075a7 */ /* 0x000ee4000802017f */
[----:B---3--:R-:W-:Y:S05]  /*20e60*/  @!P1 BRA `(.L_x_3257) ;  /* 0x0000007000f49947 */ /* 0x008fea0003800000 */
.L_x_3539:
[----:B------:R-:W-:Y:S05]  /*20e70*/  @!P0 BRA `(.L_x_3258) ;  /* 0x0000000000048947 */ /* 0x000fea0003800000 */
[----:B------:R-:W-:Y:S01]  /*20e80*/  BPT.TRAP 0x1 ;  /* 0x000000040000795c */ /* 0x000fe20000300000 */
.L_x_3258:
[----:B------:R-:W4:Y:S02]  /*20e90*/  SYNCS.PHASECHK.TRANS64.TRYWAIT P1, [R5+URZ+0x28860], R0 ;  /* 0x02886000050075a7 */ /* 0x000f24000802017f */
[----:B----4-:R-:W-:Y:S05]  /*20ea0*/  @!P1 BRA `(.L_x_3259) ;  /* 0x0000007000f89947 */ /* 0x010fea0003800000 */
.L_x_3540:
[----:B------:R-:W-:Y:S05]  /*20eb0*/  @!P0 BRA `(.L_x_3260) ;  /* 0x0000000000048947 */ /* 0x000fea0003800000 */
[----:B------:R-:W-:Y:S01]  /*20ec0*/  BPT.TRAP 0x1 ;  /* 0x000000040000795c */ /* 0x000fe20000300000 */
.L_x_3260:
[----:B------:R0:W0:Y:S02]  /*20ed0*/  SYNCS.PHASECHK.TRANS64.TRYWAIT P0, [R25+URZ+0x28860], R2 ;  /* 0x02886002190075a7 */ /* 0x000024000800017f */
[----:B0-----:R-:W-:Y:S05]  /*20ee0*/  @!P0 NANOSLEEP.SYNCS 0x989680 ;  /* 0x009896800000895d */ /* 0x001fea0003900000 */
[----:B------:R-:W0:Y:S02]  /*20ef0*/  @!P0 SYNCS.PHASECHK.TRANS64 P0, [R25+URZ+0x28860], R2 ;  /* 0x02886002190085a7 */ /* 0x000e24000800007f */
[----:B0-----:R-:W-:Y:S05]  /*20f00*/  @!P0 BRA `(.L_x_3260) ;  /* 0xfffffffc00f08947 */ /* 0x001fea000383ffff */
.L_x_2902:
[----:B------:R-:W-:Y:S05]  /*20f10*/  BSYNC B9 ;  /* 0x0000000000097941 */ /* 0x000fea0003800000 */
.L_x_2899:
[----:B------:R-:W-:Y:S05]  /*20f20*/  EXIT ;  /* 0x000000000000794d */ /* 0x000fea0003800000 */
.L_x_2926:
[----:B0-----:R0:W1:Y:S02]  /*20f30*/  SYNCS.PHASECHK.TRANS64.TRYWAIT P6, [R89+URZ+0x28890], R100 ;  /* 0x02889064590075a7 */ /* 0x00106400080c017f */
[----:B-1----:R-:W-:Y:S05]  /*20f40*/  @!P6 NANOSLEEP.SYNCS 0x989680 ;  /* 0x009896800000e95d */ /* 0x002fea0003900000 */
[----:B------:R-:W1:Y:S02]  /*20f50*/  @!P6 SYNCS.PHASECHK.TRANS64 P6, [R89+URZ+0x28890], R100 ;  /* 0x028890645900e5a7 */ /* 0x000e6400080c007f */
[----:B-1----:R-:W-:Y:S05]  /*20f60*/  @!P6 BRA `(.L_x_2926) ;  /* 0xfffffffc00f0e947 */ /* 0x002fea000383ffff */
[----:B------:R-:W-:Y:S05]  /*20f70*/  BRA `(.L_x_3261) ;  /* 0xfffffe2400447947 */ /* 0x000fea000383ffff */
.L_x_2927:
        /* <DEDUP_REMOVED lines=8> */
.L_x_3263:
[----:B------:R-:W-:Y:S05]  /*21000*/  BSYNC B1 ;  /* 0x0000000000017941 */ /* 0x000fea0003800000 */
.L_x_3262:
        /* <DEDUP_REMOVED lines=8> */
.L_x_3264:
[----:B------:R-:W-:Y:S01]  /*21090*/  IMAD.MOV.U32 R103, RZ, RZ, R14 ;  /* 0x000000ffff677224 */ /* 0x000fe200078e000e */
[----:B------:R-:W-:Y:S06]  /*210a0*/  BRA `(.L_x_3265) ;  /* 0xfffffe24000c7947 */ /* 0x000fec000383ffff */
.L_x_2936:
        /* <DEDUP_REMOVED lines=8> */
.L_x_3267:
[----:B------:R-:W-:Y:S05]  /*21130*/  BSYNC B1 ;  /* 0x0000000000017941 */ /* 0x000fea0003800000 */
.L_x_3266:
        /* <DEDUP_REMOVED lines=8> */
.L_x_3268:
[----:B------:R-:W-:Y:S01]  /*211c0*/  IMAD.MOV.U32 R69, RZ, RZ, R14 ;  /* 0x000000ffff457224 */ /* 0x000fe200078e000e */
[----:B------:R-:W-:Y:S06]  /*211d0*/  BRA `(.L_x_3269) ;  /* 0xfffffe2800a07947 */ /* 0x000fec000383ffff */
.L_x_2945:
        /* <DEDUP_REMOVED lines=8> */
.L_x_3271:
[----:B------:R-:W-:Y:S05]  /*21260*/  BSYNC B1 ;  /* 0x0000000000017941 */ /* 0x000fea0003800000 */
.L_x_3270:
        /* <DEDUP_REMOVED lines=8> */
.L_x_3272:
[----:B------:R-:W-:Y:S01]  /*212f0*/  IMAD.MOV.U32 R61, RZ, RZ, R14 ;  /* 0x000000ffff3d7224 */ /* 0x000fe200078e000e */
[----:B------:R-:W-:Y:S06]  /*21300*/  BRA `(.L_x_3273) ;  /* 0xfffffe3000347947 */ /* 0x000fec000383ffff */
.L_x_2954:
        /* <DEDUP_REMOVED lines=8> */
.L_x_3275:
[----:B------:R-:W-:Y:S05]  /*21390*/  BSYNC B1 ;  /* 0x0000000000017941 */ /* 0x000fea0003800000 */
.L_x_3274:
        /* <DEDUP_REMOVED lines=8> */
.L_x_3276:
[----:B------:R-:W-:Y:S01]  /*21420*/  IMAD.MOV.U32 R51, RZ, RZ, R14 ;  /* 0x000000ffff337224 */ /* 0x000fe200078e000e */
[----:B------:R-:W-:Y:S06]  /*21430*/  BRA `(.L_x_3277) ;  /* 0xfffffe3400c47947 */ /* 0x000fec000383ffff */
.L_x_2966:
[----:B-1----:R1:W2:Y:S02]  /*21440*/  SYNCS.PHASECHK.TRANS64.TRYWAIT P4, [R89+URZ+0x28890], R100 ;  /* 0x02889064590075a7 */ /* 0x0022a4000808017f */
[----:B--2---:R-:W-:Y:S05]  /*21450*/  @!P4 NANOSLEEP.SYNCS 0x989680 ;  /* 0x009896800000c95d */ /* 0x004fea0003900000 */
[----:B------:R-:W2:Y:S02]  /*21460*/  @!P4 SYNCS.PHASECHK.TRANS64 P4, [R89+URZ+0x28890], R100 ;  /* 0x028890645900c5a7 */ /* 0x000ea4000808007f */
[----:B--2---:R-:W-:Y:S05]  /*21470*/  @!P4 BRA `(.L_x_2966) ;  /* 0xfffffffc00f0c947 */ /* 0x004fea000383ffff */
[----:B------:R-:W-:Y:S05]  /*21480*/  BRA `(.L_x_3278) ;  /* 0xfffffe4400fc7947 */ /* 0x000fea000383ffff */
.L_x_2967:
        /* <DEDUP_REMOVED lines=8> */
.L_x_3280:
[----:B------:R-:W-:Y:S05]  /*21510*/  BSYNC B1 ;  /* 0x0000000000017941 */ /* 0x000fea0003800000 */
.L_x_3279:
        /* <DEDUP_REMOVED lines=8> */
.L_x_3281:
[----:B------:R-:W-:Y:S01]  /*215a0*/  IMAD.MOV.U32 R104, RZ, RZ, R14 ;  /* 0x000000ffff687224 */ /* 0x000fe200078e000e */
[----:B------:R-:W-:Y:S06]  /*215b0*/  BRA `(.L_x_3282) ;  /* 0xfffffe4400c87947 */ /* 0x000fec000383ffff */
.L_x_2972:
[----:B------:R-:W-:Y:S01]  /*215c0*/  BSSY B1, `(.L_x_3283) ;  /* 0x0000008000017945 */ /* 0x000fe20003800000 */
[----:B----4-:R-:W-:Y:S02]  /*215d0*/  IMAD.MOV.U32 R13, RZ, RZ, R101 ;  /* 0x000000ffff0d7224 */ /* 0x010fe400078e0065 */
[----:B------:R-:W-:Y:S02]  /*215e0*/  IMAD.MOV.U32 R12, RZ, RZ, 0x1 ;  /* 0x00000001ff0c7424 */ /* 0x000fe400078e00ff */
[----:B------:R-:W-:Y:S02]  /*215f0*/  IMAD.MOV.U32 R11, RZ, RZ, 0x181f ;  /* 0x0000181fff0b7424 */ /* 0x000fe400078e00ff */
[----:B------:R-:W-:-:S07]  /*21600*/  IMAD.MOV.U32 R15, RZ, RZ, -0x1 ;  /* 0xffffffffff0f7424 */ /* 0x000fce00078e00ff */
[----:B0123--:R-:W-:Y:S05]  /*21610*/  WARPSYNC.COLLECTIVE R15, `(.L_x_3284) ;  /* 0x000000000f087348 */ /* 0x00ffea0003c00000 */
[----:B------:R4:W0:Y:S02]  /*21620*/  SHFL.IDX P6, R14, R13, R12, R11 ;  /* 0x0000000c0d0e7389 */ /* 0x00082400000c000b */
[----:B01234-:R-:W-:Y:S01]  /*21630*/  ENDCOLLECTIVE ;  /* 0x000000000000791b */ /* 0x01ffe20003800000 */
.L_x_3284:
[----:B------:R-:W-:Y:S05]  /*21640*/  BSYNC B1 ;  /* 0x0000000000017941 */ /* 0x000fea0003800000 */
.L_x_3283:
        /* <DEDUP_REMOVED lines=8> */
.L_x_3285:
[----:B------:R-:W-:Y:S01]  /*216d0*/  IMAD.MOV.U32 R46, RZ, RZ, R14 ;  /* 0x000000ffff2e7224 */ /* 0x000fe200078e000e */
[----:B------:R-:W-:Y:S06]  /*216e0*/  BRA `(.L_x_3286) ;  /* 0xfffffe4c007c7947 */ /* 0x000fec000383ffff */
.L_x_2977:
        /* <DEDUP_REMOVED lines=8> */
.L_x_3288:
[----:B------:R-:W-:Y:S05]  /*21770*/  BSYNC B1 ;  /* 0x0000000000017941 */ /* 0x000fea0003800000 */
.L_x_3287:
        /* <DEDUP_REMOVED lines=8> */
.L_x_3289:
[----:B------:R-:W-:Y:S01]  /*21800*/  IMAD.MOV.U32 R46, RZ, RZ, R14 ;  /* 0x000000ffff2e7224 */ /* 0x000fe200078e000e */
[----:B------:R-:W-:Y:S06]  /*21810*/  BRA `(.L_x_3290) ;  /* 0xfffffe5400307947 */ /* 0x000fec000383ffff */
.L_x_2982:
[----:B------:R-:W-:Y:S01]  /*21820*/  BSSY B1, `(.L_x_3291) ;  /* 0x0000008000017945 */ /* 0x000fe20003800000 */
[----:B----4-:R-:W-:Y:S01]  /*21830*/  MOV R13, R101 ;  /* 0x00000065000d7202 */ /* 0x010fe20000000f00 */
[----:B------:R-:W-:Y:S02]  /*21840*/  IMAD.MOV.U32 R12, RZ, RZ, 0x3 ;  /* 0x00000003ff0c7424 */ /* 0x000fe400078e00ff */
[----:B------:R-:W-:Y:S02]  /*21850*/  IMAD.MOV.U32 R11, RZ, RZ, 0x181f ;  /* 0x0000181fff0b7424 */ /* 0x000fe400078e00ff */
[----:B------:R-:W-:-:S07]  /*21860*/  IMAD.MOV.U32 R15, RZ, RZ, -0x1 ;  /* 0xffffffffff0f7424 */ /* 0x000fce00078e00ff */
[----:B0123--:R-:W-:Y:S05]  /*21870*/  WARPSYNC.COLLECTIVE R15, `(.L_x_3292) ;  /* 0x000000000f087348 */ /* 0x00ffea0003c00000 */
[----:B------:R4:W0:Y:S02]  /*21880*/  SHFL.IDX P6, R14, R13, R12, R11 ;  /* 0x0000000c0d0e7389 */ /* 0x00082400000c000b */
[----:B01234-:R-:W-:Y:S01]  /*21890*/  ENDCOLLECTIVE ;  /* 0x000000000000791b */ /* 0x01ffe20003800000 */
.L_x_3292:
[----:B------:R-:W-:Y:S05]  /*218a0*/  BSYNC B1 ;  /* 0x0000000000017941 */ /* 0x000fea0003800000 */
.L_x_3291:
        /* <DEDUP_REMOVED lines=8> */
.L_x_3293:
[----:B------:R-:W-:Y:S01]  /*21930*/  IMAD.MOV.U32 R106, RZ, RZ, R14 ;  /* 0x000000ffff6a7224 */ /* 0x000fe200078e000e */
[----:B------:R-:W-:Y:S06]  /*21940*/  BRA `(.L_x_3294) ;  /* 0xfffffe5800ec7947 */ /* 0x000fec000383ffff */
.L_x_2987:
[----:B0-----:R0:W1:Y:S02]  /*21950*/  SYNCS.PHASECHK.TRANS64.TRYWAIT P3, [R89+URZ+0x28890], R100 ;  /* 0x02889064590075a7 */ /* 0x001064000806017f */
[----:B-1----:R-:W-:Y:S05]  /*21960*/  @!P3 NANOSLEEP.SYNCS 0x989680 ;  /* 0x009896800000b95d */ /* 0x002fea0003900000 */
[----:B------:R-:W1:Y:S02]  /*21970*/  @!P3 SYNCS.PHASECHK.TRANS64 P3, [R89+URZ+0x28890], R100 ;  /* 0x028890645900b5a7 */ /* 0x000e64000806007f */
[----:B-1----:R-:W-:Y:S05]  /*21980*/  @!P3 BRA `(.L_x_2987) ;  /* 0xfffffffc00f0b947 */ /* 0x002fea000383ffff */
[----:B------:R-:W-:Y:S05]  /*21990*/  BRA `(.L_x_3295) ;  /* 0xfffffe6000f47947 */ /* 0x000fea000383ffff */
.L_x_2988:
        /* <DEDUP_REMOVED lines=8> */
.L_x_3297:
[----:B------:R-:W-:Y:S05]  /*21a20*/  BSYNC B1 ;  /* 0x0000000000017941 */ /* 0x000fea0003800000 */
.L_x_3296:
        /* <DEDUP_REMOVED lines=8> */
.L_x_3298:
[----:B------:R-:W-:Y:S05]  /*21ab0*/  BRA `(.L_x_3299) ;  /* 0xfffffe6400147947 */ /* 0x000fea000383ffff */
.L_x_2991:
        /* <DEDUP_REMOVED lines=8> */
.L_x_3301:
[----:B------:R-:W-:Y:S05]  /*21b40*/  BSYNC B1 ;  /* 0x0000000000017941 */ /* 0x000fea0003800000 */
.L_x_3300:
        /* <DEDUP_REMOVED lines=8> */
.L_x_3302:
[----:B------:R-:W-:Y:S05]  /*21bd0*/  BRA `(.L_x_3303) ;  /* 0xfffffe6400147947 */ /* 0x000fea000383ffff */
.L_x_2994:
        /* <DEDUP_REMOVED lines=8> */
.L_x_3305:
[----:B------:R-:W-:Y:S05]  /*21c60*/  BSYNC B1 ;  /* 0x0000000000017941 */ /* 0x000fea0003800000 */
.L_x_3304:
        /* <DEDUP_REMOVED lines=8> */
.L_x_3306:
[----:B------:R-:W-:Y:S05]  /*21cf0*/  BRA `(.L_x_3307) ;  /* 0xfffffe6400187947 */ /* 0x000fea000383ffff */
.L_x_2997:
        /* <DEDUP_REMOVED lines=8> */
.L_x_3309:
[----:B------:R-:W-:Y:S05]  /*21d80*/  BSYNC B1 ;  /* 0x0000000000017941 */ /* 0x000fea0003800000 */
.L_x_3308:
        /* <DEDUP_REMOVED lines=8> */
.L_x_3310:
[----:B------:R-:W-:Y:S05]  /*21e10*/  BRA `(.L_x_3311) ;  /* 0xfffffe64001c7947 */ /* 0x000fea000383ffff */
.L_x_3001:
[----:B------:R0:W0:Y:S02]  /*21e20*/  SYNCS.PHASECHK.TRANS64.TRYWAIT P4, [R89+URZ+0x288b0], R100 ;  /* 0x0288b064590075a7 */ /* 0x000024000808017f */
[----:B0-----:R-:W-:Y:S05]  /*21e30*/  @!P4 NANOSLEEP.SYNCS 0x989680 ;  /* 0x009896800000c95d */ /* 0x001fea0003900000 */
[----:B------:R-:W0:Y:S02]  /*21e40*/  @!P4 SYNCS.PHASECHK.TRANS64 P4, [R89+URZ+0x288b0], R100 ;  /* 0x0288b0645900c5a7 */ /* 0x000e24000808007f */
[----:B0-----:R-:W-:Y:S05]  /*21e50*/  @!P4 BRA `(.L_x_3001) ;  /* 0xfffffffc00f0c947 */ /* 0x001fea000383ffff */
[----:B------:R-:W-:Y:S05]  /*21e60*/  BRA `(.L_x_3312) ;  /* 0xfffffe6400987947 */ /* 0x000fea000383ffff */
.L_x_3015:
[----:B------:R-:W0:Y:S01]  /*21e70*/  S2R R5, SR_TID.X ;  /* 0x0000000000057919 */ /* 0x000e220000002100 */
[----:B------:R-:W-:Y:S01]  /*21e80*/  BSSY B0, `(.L_x_3313) ;  /* 0x000000c000007945 */ /* 0x000fe20003800000 */
[----:B------:R-:W-:Y:S02]  /*21e90*/  IMAD.MOV.U32 R12, RZ, RZ, RZ ;  /* 0x000000ffff0c7224 */ /* 0x000fe400078e00ff */
[----:B------:R-:W-:Y:S02]  /*21ea0*/  IMAD.MOV.U32 R11, RZ, RZ, 0x1f ;  /* 0x0000001fff0b7424 */ /* 0x000fe400078e00ff */
[----:B------:R-:W-:Y:S02]  /*21eb0*/  IMAD.MOV.U32 R15, RZ, RZ, -0x1 ;  /* 0xffffffffff0f7424 */ /* 0x000fe400078e00ff */
[----:B0-----:R-:W-:-:S05]  /*21ec0*/  VIADD R5, R5, 0xffffff80 ;  /* 0xffffff8005057836 */ /* 0x001fca0000000000 */
[----:B------:R-:W-:-:S04]  /*21ed0*/  SHF.R.S32.HI R4, RZ, 0x1f, R5 ;  /* 0x0000001fff047819 */ /* 0x000fc80000011405 */
[----:B------:R-:W-:-:S04]  /*21ee0*/  LEA.HI R4, R4, R5, RZ, 0x7 ;  /* 0x0000000504047211 */ /* 0x000fc800078f38ff */
[----:B------:R-:W-:-:S05]  /*21ef0*/  SHF.R.S32.HI R4, RZ, 0x7, R4 ;  /* 0x00000007ff047819 */ /* 0x000fca0000011404 */
[----:B--2---:R-:W-:-:S07]  /*21f00*/  IMAD.MOV.U32 R13, RZ, RZ, R4 ;  /* 0x000000ffff0d7224 */ /* 0x004fce00078e0004 */
[----:B-1---5:R-:W-:Y:S05]  /*21f10*/  WARPSYNC.COLLECTIVE R15, `(.L_x_3314) ;  /* 0x000000000f087348 */ /* 0x022fea0003c00000 */
[----:B------:R0:W2:Y:S02]  /*21f20*/  SHFL.IDX P6, R14, R13, R12, R11 ;  /* 0x0000000c0d0e7389 */ /* 0x0000a400000c000b */
[----:B012--5:R-:W-:Y:S01]  /*21f30*/  ENDCOLLECTIVE ;  /* 0x000000000000791b */ /* 0x027fe20003800000 */
.L_x_3314:
[----:B------:R-:W-:Y:S05]  /*21f40*/  BSYNC B0 ;  /* 0x0000000000007941 */ /* 0x000fea0003800000 */
.L_x_3313:
[----:B------:R-:W-:Y:S01]  /*21f50*/  IMAD.MOV.U32 R191, RZ, RZ, R14 ;  /* 0x000000ffffbf7224 */ /* 0x000fe200078e000e */
[----:B------:R-:W-:Y:S06]  /*21f60*/  BRA `(.L_x_3315) ;  /* 0xfffffe70007c7947 */ /* 0x000fec000383ffff */
.L_x_3025:
        /* <DEDUP_REMOVED lines=8> */
.L_x_3317:
[----:B------:R-:W-:Y:S05]  /*21ff0*/  BSYNC B1 ;  /* 0x0000000000017941 */ /* 0x000fea0003800000 */
.L_x_3316:
        /* <DEDUP_REMOVED lines=8> */
.L_x_3318:
[----:B------:R-:W-:Y:S02]  /*22080*/  IMAD.MOV.U32 R13, RZ, RZ, R8 ;  /* 0x000000ffff0d7224 */ /* 0x000fe400078e0008 */
[----:B------:R-:W-:-:S07]  /*22090*/  IMAD.MOV.U32 R3, RZ, RZ, R14 ;  /* 0x000000ffff037224 */ /* 0x000fce00078e000e */
[----:B------:R-:W-:Y:S05]  /*220a0*/  WARPSYNC.COLLECTIVE R15, `(.L_x_3319) ;  /* 0x000000000f087348 */ /* 0x000fea0003c00000 */
[----:B------:R0:W1:Y:S02]  /*220b0*/  SHFL.IDX P6, R14, R13, R12, R11 ;  /* 0x0000000c0d0e7389 */ /* 0x00006400000c000b */
[----:B01----:R-:W-:Y:S01]  /*220c0*/  ENDCOLLECTIVE ;  /* 0x000000000000791b */ /* 0x003fe20003800000 */
.L_x_3319:
[----:B------:R-:W-:Y:S02]  /*220d0*/  IMAD.MOV.U32 R13, RZ, RZ, R7 ;  /* 0x000000ffff0d7224 */ /* 0x000fe400078e0007 */
[----:B------:R-:W-:-:S07]  /*220e0*/  IMAD.MOV.U32 R4, RZ, RZ, R14 ;  /* 0x000000ffff047224 */ /* 0x000fce00078e000e */
[----:B------:R-:W-:Y:S05]  /*220f0*/  WARPSYNC.COLLECTIVE R15, `(.L_x_3320) ;  /* 0x000000000f087348 */ /* 0x000fea0003c00000 */
[----:B------:R0:W1:Y:S02]  /*22100*/  SHFL.IDX P6, R14, R13, R12, R11 ;  /* 0x0000000c0d0e7389 */ /* 0x00006400000c000b */
[----:B01----:R-:W-:Y:S01]  /*22110*/  ENDCOLLECTIVE ;  /* 0x000000000000791b */ /* 0x003fe20003800000 */
.L_x_3320:
[----:B------:R-:W-:Y:S05]  /*22120*/  BRA `(.L_x_3321) ;  /* 0xfffffe7400d87947 */ /* 0x000fea000383ffff */
.L_x_3028:
[----:B------:R-:W-:Y:S01]  /*22130*/  BSSY B1, `(.L_x_3322) ;  /* 0x0000008000017945 */ /* 0x000fe20003800000 */
[----:B0-----:R-:W-:Y:S02]  /*22140*/  IMAD.MOV.U32 R13, RZ, RZ, R6 ;  /* 0x000000ffff0d7224 */ /* 0x001fe400078e0006 */
[----:B------:R-:W-:Y:S02]  /*22150*/  IMAD.MOV.U32 R12, RZ, RZ, 0x1 ;  /* 0x00000001ff0c7424 */ /* 0x000fe400078e00ff */
[----:B------:R-:W-:Y:S02]  /*22160*/  IMAD.MOV.U32 R11, RZ, RZ, 0x181f ;  /* 0x0000181fff0b7424 */ /* 0x000fe400078e00ff */
[----:B------:R-:W-:-:S07]  /*22170*/  IMAD.MOV.U32 R15, RZ, RZ, -0x1 ;  /* 0xffffffffff0f7424 */ /* 0x000fce00078e00ff */
[----:B------:R-:W-:Y:S05]  /*22180*/  WARPSYNC.COLLECTIVE R15, `(.L_x_3323) ;  /* 0x000000000f087348 */ /* 0x000fea0003c00000 */
[----:B------:R0:W1:Y:S02]  /*22190*/  SHFL.IDX P6, R14, R13, R12, R11 ;  /* 0x0000000c0d0e7389 */ /* 0x00006400000c000b */
[----:B01----:R-:W-:Y:S01]  /*221a0*/  ENDCOLLECTIVE ;  /* 0x000000000000791b */ /* 0x003fe20003800000 */
.L_x_3323:
[----:B------:R-:W-:Y:S05]  /*221b0*/  BSYNC B1 ;  /* 0x0000000000017941 */ /* 0x000fea0003800000 */
.L_x_3322:
        /* <DEDUP_REMOVED lines=8> */
.L_x_3324:
[----:B------:R-:W-:Y:S02]  /*22240*/  IMAD.MOV.U32 R13, RZ, RZ, R8 ;  /* 0x000000ffff0d7224 */ /* 0x000fe400078e0008 */
[----:B------:R-:W-:-:S07]  /*22250*/  IMAD.MOV.U32 R3, RZ, RZ, R14 ;  /* 0x000000ffff037224 */ /* 0x000fce00078e000e */
[----:B------:R-:W-:Y:S05]  /*22260*/  WARPSYNC.COLLECTIVE R15, `(.L_x_3325) ;  /* 0x000000000f087348 */ /* 0x000fea0003c00000 */
[----:B------:R0:W1:Y:S02]  /*22270*/  SHFL.IDX P6, R14, R13, R12, R11 ;  /* 0x0000000c0d0e7389 */ /* 0x00006400000c000b */
[----:B01----:R-:W-:Y:S01]  /*22280*/  ENDCOLLECTIVE ;  /* 0x000000000000791b */ /* 0x003fe20003800000 */
.L_x_3325:
[----:B------:R-:W-:Y:S02]  /*22290*/  IMAD.MOV.U32 R13, RZ, RZ, R7 ;  /* 0x000000ffff0d7224 */ /* 0x000fe400078e0007 */
[----:B------:R-:W-:-:S07]  /*222a0*/  IMAD.MOV.U32 R4, RZ, RZ, R14 ;  /* 0x000000ffff047224 */ /* 0x000fce00078e000e */
[----:B------:R-:W-:Y:S05]  /*222b0*/  WARPSYNC.COLLECTIVE R15, `(.L_x_3326) ;  /* 0x000000000f087348 */ /* 0x000fea0003c00000 */
[----:B------:R0:W1:Y:S02]  /*222c0*/  SHFL.IDX P6, R14, R13, R12, R11 ;  /* 0x0000000c0d0e7389 */ /* 0x00006400000c000b */
[----:B01----:R-:W-:Y:S01]  /*222d0*/  ENDCOLLECTIVE ;  /* 0x000000000000791b */ /* 0x003fe20003800000 */
.L_x_3326:
[----:B------:R-:W-:Y:S05]  /*222e0*/  BRA `(.L_x_3327) ;  /* 0xfffffe7800447947 */ /* 0x000fea000383ffff */
.L_x_3031:
[----:B------:R-:W-:Y:S01]  /*222f0*/  BSSY B1, `(.L_x_3328) ;  /* 0x0000008000017945 */ /* 0x000fe20003800000 */
[----:B0-----:R-:W-:Y:S02]  /*22300*/  IMAD.MOV.U32 R13, RZ, RZ, R6 ;  /* 0x000000ffff0d7224 */ /* 0x001fe400078e0006 */
[----:B------:R-:W-:Y:S02]  /*22310*/  IMAD.MOV.U32 R12, RZ, RZ, 0x2 ;  /* 0x00000002ff0c7424 */ /* 0x000fe400078e00ff */
[----:B------:R-:W-:Y:S02]  /*22320*/  IMAD.MOV.U32 R11, RZ, RZ, 0x181f ;  /* 0x0000181fff0b7424 */ /* 0x000fe400078e00ff */
[----:B------:R-:W-:-:S07]  /*22330*/  IMAD.MOV.U32 R15, RZ, RZ, -0x1 ;  /* 0xffffffffff0f7424 */ /* 0x000fce00078e00ff */
[----:B-1----:R-:W-:Y:S05]  /*22340*/  WARPSYNC.COLLECTIVE R15, `(.L_x_3329) ;  /* 0x000000000f087348 */ /* 0x002fea0003c00000 */
[----:B------:R0:W2:Y:S02]  /*22350*/  SHFL.IDX P6, R14, R13, R12, R11 ;  /* 0x0000000c0d0e7389 */ /* 0x0000a400000c000b */
[----:B012---:R-:W-:Y:S01]  /*22360*/  ENDCOLLECTIVE ;  /* 0x000000000000791b */ /* 0x007fe20003800000 */
.L_x_3329:
[----:B------:R-:W-:Y:S05]  /*22370*/  BSYNC B1 ;  /* 0x0000000000017941 */ /* 0x000fea0003800000 */
.L_x_3328:
        /* <DEDUP_REMOVED lines=8> */
.L_x_3330:
[----:B------:R-:W-:Y:S02]  /*22400*/  IMAD.MOV.U32 R13, RZ, RZ, R8 ;  /* 0x000000ffff0d7224 */ /* 0x000fe400078e0008 */
[----:B------:R-:W-:-:S07]  /*22410*/  IMAD.MOV.U32 R3, RZ, RZ, R14 ;  /* 0x000000ffff037224 */ /* 0x000fce00078e000e */
[----:B------:R-:W-:Y:S05]  /*22420*/  WARPSYNC.COLLECTIVE R15, `(.L_x_3331) ;  /* 0x000000000f087348 */ /* 0x000fea0003c00000 */
[----:B------:R0:W1:Y:S02]  /*22430*/  SHFL.IDX P6, R14, R13, R12, R11 ;  /* 0x0000000c0d0e7389 */ /* 0x00006400000c000b */
[----:B01----:R-:W-:Y:S01]  /*22440*/  ENDCOLLECTIVE ;  /* 0x000000000000791b */ /* 0x003fe20003800000 */
.L_x_3331:
[----:B------:R-:W-:Y:S02]  /*22450*/  IMAD.MOV.U32 R13, RZ, RZ, R7 ;  /* 0x000000ffff0d7224 */ /* 0x000fe400078e0007 */
[----:B------:R-:W-:-:S07]  /*22460*/  IMAD.MOV.U32 R4, RZ, RZ, R14 ;  /* 0x000000ffff047224 */ /* 0x000fce00078e000e */
[----:B------:R-:W-:Y:S05]  /*22470*/  WARPSYNC.COLLECTIVE R15, `(.L_x_3332) ;  /* 0x000000000f087348 */ /* 0x000fea0003c00000 */
[----:B------:R0:W1:Y:S02]  /*22480*/  SHFL.IDX P6, R14, R13, R12, R11 ;  /* 0x0000000c0d0e7389 */ /* 0x00006400000c000b */
[----:B01----:R-:W-:Y:S01]  /*22490*/  ENDCOLLECTIVE ;  /* 0x000000000000791b */ /* 0x003fe20003800000 */
.L_x_3332:
[----:B------:R-:W-:Y:S05]  /*224a0*/  BRA `(.L_x_3333) ;  /* 0xfffffe7800a87947 */ /* 0x000fea000383ffff */
.L_x_3034:
[----:B------:R-:W-:Y:S01]  /*224b0*/  BSSY B1, `(.L_x_3334) ;  /* 0x0000008000017945 */ /* 0x000fe20003800000 */
[----:B------:R-:W-:Y:S02]  /*224c0*/  IMAD.MOV.U32 R13, RZ, RZ, R6 ;  /* 0x000000ffff0d7224 */ /* 0x000fe400078e0006 */
[----:B------:R-:W-:Y:S02]  /*224d0*/  IMAD.MOV.U32 R12, RZ, RZ, 0x3 ;  /* 0x00000003ff0c7424 */ /* 0x000fe400078e00ff */
[----:B------:R-:W-:Y:S02]  /*224e0*/  IMAD.MOV.U32 R11, RZ, RZ, 0x181f ;  /* 0x0000181fff0b7424 */ /* 0x000fe400078e00ff */
[----:B------:R-:W-:-:S07]  /*224f0*/  IMAD.MOV.U32 R15, RZ, RZ, -0x1 ;  /* 0xffffffffff0f7424 */ /* 0x000fce00078e00ff */
[----:B--2---:R-:W-:Y:S05]  /*22500*/  WARPSYNC.COLLECTIVE R15, `(.L_x_3335) ;  /* 0x000000000f087348 */ /* 0x004fea0003c00000 */
[----:B------:R0:W1:Y:S02]  /*22510*/  SHFL.IDX P6, R14, R13, R12, R11 ;  /* 0x0000000c0d0e7389 */ /* 0x00006400000c000b */
[----:B012---:R-:W-:Y:S01]  /*22520*/  ENDCOLLECTIVE ;  /* 0x000000000000791b */ /* 0x007fe20003800000 */
.L_x_3335:
[----:B------:R-:W-:Y:S05]  /*22530*/  BSYNC B1 ;  /* 0x0000000000017941 */ /* 0x000fea0003800000 */
.L_x_3334:
        /* <DEDUP_REMOVED lines=8> */
.L_x_3336:
[----:B------:R-:W-:Y:S02]  /*225c0*/  IMAD.MOV.U32 R13, RZ, RZ, R8 ;  /* 0x000000ffff0d7224 */ /* 0x000fe400078e0008 */
[----:B------:R-:W-:-:S07]  /*225d0*/  IMAD.MOV.U32 R3, RZ, RZ, R14 ;  /* 0x000000ffff037224 */ /* 0x000fce00078e000e */
[----:B------:R-:W-:Y:S05]  /*225e0*/  WARPSYNC.COLLECTIVE R15, `(.L_x_3337) ;  /* 0x000000000f087348 */ /* 0x000fea0003c00000 */
[----:B------:R0:W1:Y:S02]  /*225f0*/  SHFL.IDX P6, R14, R13, R12, R11 ;  /* 0x0000000c0d0e7389 */ /* 0x00006400000c000b */
[----:B01----:R-:W-:Y:S01]  /*22600*/  ENDCOLLECTIVE ;  /* 0x000000000000791b */ /* 0x003fe20003800000 */
.L_x_3337:
[----:B------:R-:W-:Y:S02]  /*22610*/  IMAD.MOV.U32 R13, RZ, RZ, R7 ;  /* 0x000000ffff0d7224 */ /* 0x000fe400078e0007 */
[----:B------:R-:W-:-:S07]  /*22620*/  IMAD.MOV.U32 R4, RZ, RZ, R14 ;  /* 0x000000ffff047224 */ /* 0x000fce00078e000e */
[----:B------:R-:W-:Y:S05]  /*22630*/  WARPSYNC.COLLECTIVE R15, `(.L_x_3338) ;  /* 0x000000000f087348 */ /* 0x000fea0003c00000 */
[----:B------:R0:W1:Y:S02]  /*22640*/  SHFL.IDX P6, R14, R13, R12, R11 ;  /* 0x0000000c0d0e7389 */ /* 0x00006400000c000b */
[----:B01----:R-:W-:Y:S01]  /*22650*/  ENDCOLLECTIVE ;  /* 0x000000000000791b */ /* 0x003fe20003800000 */
.L_x_3338:
[----:B------:R-:W-:Y:S05]  /*22660*/  BRA `(.L_x_3339) ;  /* 0xfffffe7c00147947 */ /* 0x000fea000383ffff */
.L_x_3038:
[----:B0-----:R0:W1:Y:S02]  /*22670*/  SYNCS.PHASECHK.TRANS64.TRYWAIT P0, [R18+URZ+0x28800], R5 ;  /* 0x02880005120075a7 */ /* 0x001064000800017f */
[----:B-1----:R-:W-:Y:S05]  /*22680*/  @!P0 NANOSLEEP.SYNCS 0x989680 ;  /* 0x009896800000895d */ /* 0x002fea0003900000 */
[----:B------:R-:W1:Y:S02]  /*22690*/  @!P0 SYNCS.PHASECHK.TRANS64 P0, [R18+URZ+0x28800], R5 ;  /* 0x02880005120085a7 */ /* 0x000e64000800007f */
[----:B-1----:R-:W-:Y:S05]  /*226a0*/  @!P0 BRA `(.L_x_3038) ;  /* 0xfffffffc00f08947 */ /* 0x002fea000383ffff */
[----:B------:R-:W-:Y:S05]  /*226b0*/  BRA `(.L_x_3340) ;  /* 0xfffffe7c00d87947 */ /* 0x000fea000383ffff */
.L_x_3054:
[----:B------:R-:W0:Y:S01]  /*226c0*/  LDC R58, c[0x0][0x3f4] ;  /* 0x0000fd00ff3a7b82 */ /* 0x000e220000000800 */
[----:B------:R-:W-:Y:S01]  /*226d0*/  BSSY B1, `(.L_x_3341) ;  /* 0x0000008000017945 */ /* 0x000fe20003800000 */
[----:B--2---:R-:W-:Y:S01]  /*226e0*/  IMAD.MOV.U32 R13, RZ, RZ, R35 ;  /* 0x000000ffff0d7224 */ /* 0x004fe200078e0023 */
[----:B------:R-:W-:Y:S01]  /*226f0*/  MOV R12, RZ ;  /* 0x000000ff000c7202 */ /* 0x000fe20000000f00 */
[----:B------:R-:W-:Y:S02]  /*22700*/  IMAD.MOV.U32 R11, RZ, RZ, 0x181f ;  /* 0x0000181fff0b7424 */ /* 0x000fe400078e00ff */
[----:B------:R-:W-:-:S07]  /*22710*/  IMAD.MOV.U32 R15, RZ, RZ, -0x1 ;  /* 0xffffffffff0f7424 */ /* 0x000fce00078e00ff */
[----:B01----:R-:W-:Y:S05]  /*22720*/  WARPSYNC.COLLECTIVE R15, `(.L_x_3342) ;  /* 0x000000000f087348 */ /* 0x003fea0003c00000 */
[----:B------:R2:W3:Y:S02]  /*22730*/  SHFL.IDX P6, R14, R13, R12, R11 ;  /* 0x0000000c0d0e7389 */ /* 0x0004e400000c000b */
[----:B0123--:R-:W-:Y:S01]  /*22740*/  ENDCOLLECTIVE ;  /* 0x000000000000791b */ /* 0x00ffe20003800000 */
.L_x_3342:
[----:B------:R-:W-:Y:S05]  /*22750*/  BSYNC B1 ;  /* 0x0000000000017941 */ /* 0x000fea0003800000 */
.L_x_3341:
        /* <DEDUP_REMOVED lines=10> */
.L_x_3343:
        /* <DEDUP_REMOVED lines=8> */
.L_x_3344:
        /* <DEDUP_REMOVED lines=9> */
.L_x_3345:
        /* <DEDUP_REMOVED lines=22> */
.L_x_3346:
[----:B------:R-:W-:Y:S01]  /*22a70*/  IMAD.MOV.U32 R24, RZ, RZ, R51 ;  /* 0x000000ffff187224 */ /* 0x000fe200078e0033 */
[----:B------:R-:W-:Y:S01]  /*22a80*/  PRMT R78, R0, 0x7610, R78 ;  /* 0x00007610004e7816 */ /* 0x000fe2000000004e */
[----:B------:R-:W-:-:S03]  /*22a90*/  IMAD.MOV.U32 R10, RZ, RZ, R50 ;  /* 0x000000ffff0a7224 */ /* 0x000fc600078e0032 */
[----:B------:R-:W-:Y:S02]  /*22aa0*/  PRMT R53, R24, 0x7610, R53 ;  /* 0x0000761018357816 */ /* 0x000fe40000000035 */
[----:B------:R-:W-:Y:S02]  /*22ab0*/  CS2R R24, SRZ ;  /* 0x0000000000187805 */ /* 0x000fe4000001ff00 */
[----:B------:R-:W-:Y:S01]  /*22ac0*/  @!P1 MOV R38, R4 ;  /* 0x0000000400269202 */ /* 0x000fe20000000f00 */
[----:B------:R-:W-:Y:S01]  /*22ad0*/  @!P1 IMAD.MOV.U32 R39, RZ, RZ, R5 ;  /* 0x000000ffff279224 */ /* 0x000fe200078e0005 */
[----:B------:R-:W-:Y:S01]  /*22ae0*/  PRMT R52, R10, 0x7610, R52 ;  /* 0x000076100a347816 */ /* 0x000fe20000000034 */
[----:B------:R-:W-:Y:S02]  /*22af0*/  @!P1 IMAD.MOV.U32 R20, RZ, RZ, R6 ;  /* 0x000000ffff149224 */ /* 0x000fe400078e0006 */
[----:B------:R-:W-:Y:S02]  /*22b00*/  @!P1 IMAD.MOV.U32 R21, RZ, RZ, R7 ;  /* 0x000000ffff159224 */ /* 0x000fe400078e0007 */
[----:B------:R-:W-:-:S02]  /*22b10*/  IMAD.MOV.U32 R13, RZ, RZ, R32 ;  /* 0x000000ffff0d7224 */ /* 0x000fc400078e0020 */
[----:B------:R-:W-:Y:S02]  /*22b20*/  IMAD.MOV.U32 R4, RZ, RZ, R38 ;  /* 0x000000ffff047224 */ /* 0x000fe400078e0026 */
[----:B------:R-:W-:Y:S02]  /*22b30*/  IMAD.MOV.U32 R5, RZ, RZ, R39 ;  /* 0x000000ffff057224 */ /* 0x000fe400078e0027 */
[----:B------:R-:W-:Y:S01]  /*22b40*/  IMAD.MOV.U32 R6, RZ, RZ, R20 ;  /* 0x000000ffff067224 */ /* 0x000fe200078e0014 */
[----:B------:R-:W-:Y:S01]  /*22b50*/  PRMT R80, R4, 0x7610, R80 ;  /* 0x0000761004507816 */ /* 0x000fe20000000050 */
[----:B------:R-:W-:Y:S01]  /*22b60*/  IMAD.MOV.U32 R7, RZ, RZ, R21 ;  /* 0x000000ffff077224 */ /* 0x000fe200078e0015 */
[----:B------:R-:W-:Y:S01]  /*22b70*/  PRMT R81, R5, 0x7610, R81 ;  /* 0x0000761005517816 */ /* 0x000fe20000000051 */
[----:B------:R-:W-:Y:S01]  /*22b80*/  IMAD.MOV.U32 R0, RZ, RZ, R14 ;  /* 0x000000ffff007224 */ /* 0x000fe200078e000e */
[----:B------:R-:W-:-:S07]  /*22b90*/  PRMT R82, R6, 0x7610, R82 ;  /* 0x0000761006527816 */ /* 0x000fce0000000052 */
[----:B------:R-:W-:Y:S05]  /*22ba0*/  WARPSYNC.COLLECTIVE R15, `(.L_x_3347) ;  /* 0x000000000f087348 */ /* 0x000fea0003c00000 */
[----:B------:R0:W1:Y:S02]  /*22bb0*/  SHFL.IDX P6, R14, R13, R12, R11 ;  /* 0x0000000c0d0e7389 */ /* 0x00006400000c000b */
[----:B01----:R-:W-:Y:S01]  /*22bc0*/  ENDCOLLECTIVE ;  /* 0x000000000000791b */ /* 0x003fe20003800000 */
.L_x_3347:
[----:B------:R-:W-:Y:S01]  /*22bd0*/  PRMT R83, R7, 0x7610, R83 ;  /* 0x0000761007537816 */ /* 0x000fe20000000053 */
[----:B------:R-:W-:Y:S02]  /*22be0*/  IMAD.MOV.U32 R13, RZ, RZ, R33 ;  /* 0x000000ffff0d7224 */ /* 0x000fe400078e0021 */
[----:B------:R-:W-:-:S07]  /*22bf0*/  IMAD.MOV.U32 R8, RZ, RZ, R14 ;  /* 0x000000ffff087224 */ /* 0x000fce00078e000e */
[----:B------:R-:W-:Y:S05]  /*22c00*/  WARPSYNC.COLLECTIVE R15, `(.L_x_3348) ;  /* 0x000000000f087348 */ /* 0x000fea0003c00000 */
[----:B------:R0:W1:Y:S02]  /*22c10*/  SHFL.IDX P6, R14, R13, R12, R11 ;  /* 0x0000000c0d0e7389 */ /* 0x00006400000c000b */
[----:B01----:R-:W-:Y:S01]  /*22c20*/  ENDCOLLECTIVE ;  /* 0x000000000000791b */ /* 0x003fe20003800000 */
.L_x_3348:
[----:B------:R-:W-:Y:S02]  /*22c30*/  IMAD.MOV.U32 R13, RZ, RZ, R34 ;  /* 0x000000ffff0d7224 */ /* 0x000fe400078e0022 */
[----:B------:R-:W-:-:S07]  /*22c40*/  IMAD.MOV.U32 R9, RZ, RZ, R14 ;  /* 0x000000ffff097224 */ /* 0x000fce00078e000e */
[----:B------:R-:W-:Y:S05]  /*22c50*/  WARPSYNC.COLLECTIVE R15, `(.L_x_3349) ;  /* 0x000000000f087348 */ /* 0x000fea0003c00000 */
[----:B------:R0:W1:Y:S02]  /*22c60*/  SHFL.IDX P6, R14, R13, R12, R11 ;  /* 0x0000000c0d0e7389 */ /* 0x00006400000c000b */
[----:B01----:R-:W-:Y:S01]  /*22c70*/  ENDCOLLECTIVE ;  /* 0x000000000000791b */ /* 0x003fe20003800000 */
.L_x_3349:
[----:B------:R-:W-:Y:S05]  /*22c80*/  BRA `(.L_x_3350) ;  /* 0xfffffe9800207947 */ /* 0x000fea000383ffff */
.L_x_3057:
[----:B------:R-:W-:Y:S01]  /*22c90*/  BSSY B1, `(.L_x_3351) ;  /* 0x0000008000017945 */ /* 0x000fe20003800000 */
[----:B--2---:R-:W-:Y:S02]  /*22ca0*/  IMAD.MOV.U32 R13, RZ, RZ, R35 ;  /* 0x000000ffff0d7224 */ /* 0x004fe400078e0023 */
[----:B------:R-:W-:Y:S02]  /*22cb0*/  IMAD.MOV.U32 R12, RZ, RZ, 0x2 ;  /* 0x00000002ff0c7424 */ /* 0x000fe400078e00ff */
[----:B------:R-:W-:Y:S02]  /*22cc0*/  IMAD.MOV.U32 R11, RZ, RZ, 0x181f ;  /* 0x0000181fff0b7424 */ /* 0x000fe400078e00ff */
[----:B0-----:R-:W-:-:S07]  /*22cd0*/  IMAD.MOV.U32 R15, RZ, RZ, -0x1 ;  /* 0xffffffffff0f7424 */ /* 0x001fce00078e00ff */
[----:B------:R-:W-:Y:S05]  /*22ce0*/  WARPSYNC.COLLECTIVE R15, `(.L_x_3352) ;  /* 0x000000000f087348 */ /* 0x000fea0003c00000 */
[----:B------:R0:W1:Y:S02]  /*22cf0*/  SHFL.IDX P6, R14, R13, R12, R11 ;  /* 0x0000000c0d0e7389 */ /* 0x00006400000c000b */
[----:B01----:R-:W-:Y:S01]  /*22d00*/  ENDCOLLECTIVE ;  /* 0x000000000000791b */ /* 0x003fe20003800000 */
.L_x_3352:
[----:B------:R-:W-:Y:S05]  /*22d10*/  BSYNC B1 ;  /* 0x0000000000017941 */ /* 0x000fea0003800000 */
.L_x_3351:
        /* <DEDUP_REMOVED lines=9> */
.L_x_3353:
        /* <DEDUP_REMOVED lines=8> */
.L_x_3354:
[----:B------:R-:W-:-:S05]  /*22e30*/  @!P1 IADD3 R8, P2, R8, R31, RZ ;  /* 0x0000001f08089210 */ /* 0x000fca0007f5e0ff */
[----:B------:R-:W-:Y:S02]  /*22e40*/  @!P1 IMAD.X R9, R0, 0x1, R29, P2 ;  /* 0x0000000100099824 */ /* 0x000fe400010e061d */
[----:B------:R-:W-:Y:S02]  /*22e50*/  IMAD.MOV.U32 R13, RZ, RZ, R34 ;  /* 0x000000ffff0d7224 */ /* 0x000fe400078e0022 */
[----:B------:R-:W-:-:S07]  /*22e60*/  IMAD.MOV.U32 R28, RZ, RZ, R14 ;  /* 0x000000ffff1c7224 */ /* 0x000fce00078e000e */
[----:B------:R-:W-:Y:S05]  /*22e70*/  WARPSYNC.COLLECTIVE R15, `(.L_x_3355) ;  /* 0x000000000f087348 */ /* 0x000fea0003c00000 */
[----:B------:R0:W1:Y:S02]  /*22e80*/  SHFL.IDX P6, R14, R13, R12, R11 ;  /* 0x0000000c0d0e7389 */ /* 0x00006400000c000b */
[----:B01----:R-:W-:Y:S01]  /*22e90*/  ENDCOLLECTIVE ;  /* 0x000000000000791b */ /* 0x003fe20003800000 */
.L_x_3355:
        /* <DEDUP_REMOVED lines=9> */
[----:B------:R-:W-:Y:S02]  /*22f30*/  CS2R R42, SRZ ;  /* 0x00000000002a7805 */ /* 0x000fe4000001ff00 */
[----:B0-----:R-:W-:Y:S01]  /*22f40*/  MOV R15, 0xffffffff ;  /* 0xffffffff000f7802 */ /* 0x001fe20000000f00 */
        /* <DEDUP_REMOVED lines=12> */
.L_x_3356:
        /* <DEDUP_REMOVED lines=19> */
.L_x_3357:
[----:B------:R-:W-:Y:S02]  /*23140*/  PRMT R75, R10, 0x7610, R75 ;  /* 0x000076100a4b7816 */ /* 0x000fe4000000004b */
[----:B------:R-:W-:Y:S01]  /*23150*/  CS2R R8, SRZ ;  /* 0x0000000000087805 */ /* 0x000fe2000001ff00 */
[----:B------:R-:W-:Y:S02]  /*23160*/  IMAD.MOV.U32 R13, RZ, RZ, R33 ;  /* 0x000000ffff0d7224 */ /* 0x000fe400078e0021 */
[----:B------:R-:W-:-:S07]  /*23170*/  IMAD.MOV.U32 R32, RZ, RZ, R14 ;  /* 0x000000ffff207224 */ /* 0x000fce00078e000e */
[----:B------:R-:W-:Y:S05]  /*23180*/  WARPSYNC.COLLECTIVE R15, `(.L_x_3358) ;  /* 0x000000000f087348 */ /* 0x000fea0003c00000 */
[----:B------:R0:W1:Y:S02]  /*23190*/  SHFL.IDX P6, R14, R13, R12, R11 ;  /* 0x0000000c0d0e7389 */ /* 0x00006400000c000b */
[----:B01----:R-:W-:Y:S01]  /*231a0*/  ENDCOLLECTIVE ;  /* 0x000000000000791b */ /* 0x003fe20003800000 */
.L_x_3358:
[----:B------:R-:W-:Y:S02]  /*231b0*/  IMAD.MOV.U32 R13, RZ, RZ, R34 ;  /* 0x000000ffff0d7224 */ /* 0x000fe400078e0022 */
[----:B------:R-:W-:-:S07]  /*231c0*/  IMAD.MOV.U32 R33, RZ, RZ, R14 ;  /* 0x000000ffff217224 */ /* 0x000fce00078e000e */
[----:B------:R-:W-:Y:S05]  /*231d0*/  WARPSYNC.COLLECTIVE R15, `(.L_x_3359) ;  /* 0x000000000f087348 */ /* 0x000fea0003c00000 */
[----:B------:R0:W1:Y:S02]  /*231e0*/  SHFL.IDX P6, R14, R13, R12, R11 ;  /* 0x0000000c0d0e7389 */ /* 0x00006400000c000b */
[----:B01----:R-:W-:Y:S01]  /*231f0*/  ENDCOLLECTIVE ;  /* 0x000000000000791b */ /* 0x003fe20003800000 */
.L_x_3359:
[----:B------:R-:W-:-:S05]  /*23200*/  IMAD.MOV.U32 R11, RZ, RZ, R43 ;  /* 0x000000ffff0b7224 */ /* 0x000fca00078e002b */
[----:B------:R-:W-:Y:S01]  /*23210*/  PRMT R76, R11, 0x7610, R76 ;  /* 0x000076100b4c7816 */ /* 0x000fe2000000004c */
[----:B------:R-:W-:Y:S01]  /*23220*/  IMAD.MOV.U32 R34, RZ, RZ, R14 ;  /* 0x000000ffff227224 */ /* 0x000fe200078e000e */
[----:B------:R-:W-:Y:S06]  /*23230*/  BRA `(.L_x_3360) ;  /* 0xfffffe98000c7947 */ /* 0x000fec000383ffff */
.L_x_3061:
[----:B0-----:R0:W1:Y:S02]  /*23240*/  SYNCS.PHASECHK.TRANS64.TRYWAIT P4, [R18+URZ+0x28800], R29 ;  /* 0x0288001d120075a7 */ /* 0x001064000808017f */
[----:B-1----:R-:W-:Y:S05]  /*23250*/  @!P4 NANOSLEEP.SYNCS 0x989680 ;  /* 0x009896800000c95d */ /* 0x002fea0003900000 */
[----:B------:R-:W1:Y:S02]  /*23260*/  @!P4 SYNCS.PHASECHK.TRANS64 P4, [R18+URZ+0x28800], R29 ;  /* 0x0288001d1200c5a7 */ /* 0x000e64000808007f */
[----:B-1----:R-:W-:Y:S05]  /*23270*/  @!P4 BRA `(.L_x_3061) ;  /* 0xfffffffc00f0c947 */ /* 0x002fea000383ffff */
[----:B------:R-:W-:Y:S05]  /*23280*/  BRA `(.L_x_3361) ;  /* 0xfffffe9800c07947 */ /* 0x000fea000383ffff */
.L_x_3071:
[----:B---3--:R3:W4:Y:S02]  /*23290*/  SYNCS.PHASECHK.TRANS64.TRYWAIT P1, [R0+URZ+0x28830], R3 ;  /* 0x02883003000075a7 */ /* 0x008724000802017f */
[----:B----4-:R-:W-:Y:S05]  /*232a0*/  @!P1 NANOSLEEP.SYNCS 0x989680 ;  /* 0x009896800000995d */ /* 0x010fea0003900000 */
[----:B------:R-:W4:Y:S02]  /*232b0*/  @!P1 SYNCS.PHASECHK.TRANS64 P1, [R0+URZ+0x28830], R3 ;  /* 0x02883003000095a7 */ /* 0x000f24000802007f */
[----:B----4-:R-:W-:Y:S05]  /*232c0*/  @!P1 BRA `(.L_x_3071) ;  /* 0xfffffffc00f09947 */ /* 0x010fea000383ffff */
[----:B------:R-:W-:Y:S05]  /*232d0*/  BRA `(.L_x_3070) ;  /* 0xfffffeb400a47947 */ /* 0x000fea000383ffff */
.L_x_3078:
[----:B-1----:R1:W2:Y:S02]  /*232e0*/  SYNCS.PHASECHK.TRANS64.TRYWAIT P3, [R5+URZ+0x28830], R6 ;  /* 0x02883006050075a7 */ /* 0x0022a4000806017f */
[----:B--2---:R-:W-:Y:S05]  /*232f0*/  @!P3 NANOSLEEP.SYNCS 0x989680 ;  /* 0x009896800000b95d */ /* 0x004fea0003900000 */
[----:B------:R-:W2:Y:S02]  /*23300*/  @!P3 SYNCS.PHASECHK.TRANS64 P3, [R5+URZ+0x28830], R6 ;  /* 0x028830060500b5a7 */ /* 0x000ea4000806007f */
[----:B--2---:R-:W-:Y:S05]  /*23310*/  @!P3 BRA `(.L_x_3078) ;  /* 0xfffffffc00f0b947 */ /* 0x004fea000383ffff */
[----:B------:R-:W-:Y:S05]  /*23320*/  BRA `(.L_x_3077) ;  /* 0xfffffed800f07947 */ /* 0x000fea000383ffff */
.L_x_3082:
[----:B-1----:R1:W2:Y:S02]  /*23330*/  SYNCS.PHASECHK.TRANS64.TRYWAIT P2, [R6+URZ+0x28850], R5 ;  /* 0x02885005060075a7 */ /* 0x0022a4000804017f */
[----:B--2---:R-:W-:Y:S05]  /*23340*/  @!P2 NANOSLEEP.SYNCS 0x989680 ;  /* 0x009896800000a95d */ /* 0x004fea0003900000 */
[----:B------:R-:W2:Y:S02]  /*23350*/  @!P2 SYNCS.PHASECHK.TRANS64 P2, [R6+URZ+0x28850], R5 ;  /* 0x028850050600a5a7 */ /* 0x000ea4000804007f */
[----:B--2---:R-:W-:Y:S05]  /*23360*/  @!P2 BRA `(.L_x_3082) ;  /* 0xfffffffc00f0a947 */ /* 0x004fea000383ffff */
[----:B------:R-:W-:Y:S05]  /*23370*/  BRA `(.L_x_3079) ;  /* 0xfffffedc00fc7947 */ /* 0x000fea000383ffff */
.L_x_3091:
[----:B-1----:R1:W2:Y:S02]  /*23380*/  SYNCS.PHASECHK.TRANS64.TRYWAIT P1, [R5+URZ+0x28830], R6 ;  /* 0x02883006050075a7 */ /* 0x0022a4000802017f */
[----:B--2---:R-:W-:Y:S05]  /*23390*/  @!P1 NANOSLEEP.SYNCS 0x989680 ;  /* 0x009896800000995d */ /* 0x004fea0003900000 */
[----:B------:R-:W2:Y:S02]  /*233a0*/  @!P1 SYNCS.PHASECHK.TRANS64 P1, [R5+URZ+0x28830], R6 ;  /* 0x02883006050095a7 */ /* 0x000ea4000802007f */
[----:B--2---:R-:W-:Y:S05]  /*233b0*/  @!P1 BRA `(.L_x_3091) ;  /* 0xfffffffc00f09947 */ /* 0x004fea000383ffff */
[----:B------:R-:W-:Y:S05]  /*233c0*/  BRA `(.L_x_3090) ;  /* 0xffffff0400b47947 */ /* 0x000fea000383ffff */
.L_x_3095:
[----:B-1----:R1:W2:Y:S02]  /*233d0*/  SYNCS.PHASECHK.TRANS64.TRYWAIT P1, [R6+URZ+0x28850], R5 ;  /* 0x02885005060075a7 */ /* 0x0022a4000802017f */
[----:B--2---:R-:W-:Y:S05]  /*233e0*/  @!P1 NANOSLEEP.SYNCS 0x989680 ;  /* 0x009896800000995d */ /* 0x004fea0003900000 */
[----:B------:R-:W2:Y:S02]  /*233f0*/  @!P1 SYNCS.PHASECHK.TRANS64 P1, [R6+URZ+0x28850], R5 ;  /* 0x02885005060095a7 */ /* 0x000ea4000802007f */
[----:B--2---:R-:W-:Y:S05]  /*23400*/  @!P1 BRA `(.L_x_3095) ;  /* 0xfffffffc00f09947 */ /* 0x004fea000383ffff */
[----:B------:R-:W-:Y:S05]  /*23410*/  BRA `(.L_x_3092) ;  /* 0xffffff0800b47947 */ /* 0x000fea000383ffff */
.L_x_3102:
[----:B-1----:R1:W2:Y:S02]  /*23420*/  SYNCS.PHASECHK.TRANS64.TRYWAIT P1, [R13+URZ+0x28850], R4 ;  /* 0x028850040d0075a7 */ /* 0x0022a4000802017f */
[----:B--2---:R-:W-:Y:S05]  /*23430*/  @!P1 NANOSLEEP.SYNCS 0x989680 ;  /* 0x009896800000995d */ /* 0x004fea0003900000 */
[----:B------:R-:W2:Y:S02]  /*23440*/  @!P1 SYNCS.PHASECHK.TRANS64 P1, [R13+URZ+0x28850], R4 ;  /* 0x028850040d0095a7 */ /* 0x000ea4000802007f */
[----:B--2---:R-:W-:Y:S05]  /*23450*/  @!P1 BRA `(.L_x_3102) ;  /* 0xfffffffc00f09947 */ /* 0x004fea000383ffff */
[----:B------:R-:W-:Y:S05]  /*23460*/  BRA `(.L_x_3101) ;  /* 0xffffff2400fc7947 */ /* 0x000fea000383ffff */
.L_x_3108:
[----:B------:R-:W-:Y:S02]  /*23470*/  IMAD.MOV.U32 R13, RZ, RZ, R4 ;  /* 0x000000ffff0d7224 */ /* 0x000fe400078e0004 */
[----:B------:R-:W-:Y:S02]  /*23480*/  IMAD.MOV.U32 R12, RZ, RZ, RZ ;  /* 0x000000ffff0c7224 */ /* 0x000fe400078e00ff */
[----:B------:R-:W-:Y:S02]  /*23490*/  IMAD.MOV.U32 R11, RZ, RZ, 0x181f ;  /* 0x0000181fff0b7424 */ /* 0x000fe400078e00ff */
[----:B------:R-:W-:-:S07]  /*234a0*/  IMAD.MOV.U32 R15, RZ, RZ, -0x1 ;  /* 0xffffffffff0f7424 */ /* 0x000fce00078e00ff */
[----:B-----5:R-:W-:Y:S05]  /*234b0*/  WARPSYNC.COLLECTIVE R15, `(.L_x_3362) ;  /* 0x000000000f087348 */ /* 0x020fea0003c00000 */
[----:B------:R0:W1:Y:S02]  /*234c0*/  SHFL.IDX P6, R14, R13, R12, R11 ;  /* 0x0000000c0d0e7389 */ /* 0x00006400000c000b */
[----:B01---5:R-:W-:Y:S01]  /*234d0*/  ENDCOLLECTIVE ;  /* 0x000000000000791b */ /* 0x023fe20003800000 */
.L_x_3362:
[----:B------:R-:W-:Y:S02]  /*234e0*/  IMAD.MOV.U32 R13, RZ, RZ, R0 ;  /* 0x000000ffff0d7224 */ /* 0x000fe400078e0000 */
[----:B------:R-:W-:-:S07]  /*234f0*/  IMAD.MOV.U32 R3, RZ, RZ, R14 ;  /* 0x000000ffff037224 */ /* 0x000fce00078e000e */
[----:B------:R-:W-:Y:S05]  /*23500*/  WARPSYNC.COLLECTIVE R15, `(.L_x_3363) ;  /* 0x000000000f087348 */ /* 0x000fea0003c00000 */
[----:B------:R0:W1:Y:S02]  /*23510*/  SHFL.IDX P6, R14, R13, R12, R11 ;  /* 0x0000000c0d0e7389 */ /* 0x00006400000c000b */
[----:B01----:R-:W-:Y:S01]  /*23520*/  ENDCOLLECTIVE ;  /* 0x000000000000791b */ /* 0x003fe20003800000 */
.L_x_3363:
[----:B------:R-:W-:Y:S05]  /*23530*/  BRA `(.L_x_3364) ;  /* 0xffffff4000d47947 */ /* 0x000fea000383ffff */
.L_x_3111:
        /* <DEDUP_REMOVED lines=8> */
.L_x_3366:
[----:B------:R-:W-:Y:S05]  /*235c0*/  BSYNC B1 ;  /* 0x0000000000017941 */ /* 0x000fea0003800000 */
.L_x_3365:
        /* <DEDUP_REMOVED lines=8> */
.L_x_3367:
[----:B------:R-:W-:Y:S05]  /*23650*/  BRA `(.L_x_3368) ;  /* 0xffffff4000d07947 */ /* 0x000fea000383ffff */
.L_x_3114:
[----:B------:R-:W-:Y:S01]  /*23660*/  BSSY B1, `(.L_x_3369) ;  /* 0x0000008000017945 */ /* 0x000fe20003800000 */
[----:B------:R-:W-:Y:S01]  /*23670*/  IMAD.MOV.U32 R13, RZ, RZ, R4 ;  /* 0x000000ffff0d7224 */ /* 0x000fe200078e0004 */
[----:B---3--:R-:W-:Y:S01]  /*23680*/  MOV R11, 0x181f ;  /* 0x0000181f000b7802 */ /* 0x008fe20000000f00 */
[----:B------:R-:W-:Y:S02]  /*23690*/  IMAD.MOV.U32 R12, RZ, RZ, 0x2 ;  /* 0x00000002ff0c7424 */ /* 0x000fe400078e00ff */
[----:B------:R-:W-:-:S07]  /*236a0*/  IMAD.MOV.U32 R15, RZ, RZ, -0x1 ;  /* 0xffffffffff0f7424 */ /* 0x000fce00078e00ff */
[----:B012-45:R-:W-:Y:S05]  /*236b0*/  WARPSYNC.COLLECTIVE R15, `(.L_x_3370) ;  /* 0x000000000f087348 */ /* 0x037fea0003c00000 */
[----:B--2---:R2:W3:Y:S02]  /*236c0*/  SHFL.IDX P6, R14, R13, R12, R11 ;  /* 0x0000000c0d0e7389 */ /* 0x0044e400000c000b */
[----:B012345:R-:W-:Y:S01]  /*236d0*/  ENDCOLLECTIVE ;  /* 0x000000000000791b */ /* 0x03ffe20003800000 */
.L_x_3370:
[----:B------:R-:W-:Y:S05]  /*236e0*/  BSYNC B1 ;  /* 0x0000000000017941 */ /* 0x000fea0003800000 */
.L_x_3369:
        /* <DEDUP_REMOVED lines=8> */
.L_x_3371:
[----:B------:R-:W-:Y:S05]  /*23770*/  BRA `(.L_x_3372) ;  /* 0xffffff4000d07947 */ /* 0x000fea000383ffff */
.L_x_3117:
[----:B------:R-:W-:Y:S01]  /*23780*/  BSSY B1, `(.L_x_3373) ;  /* 0x0000008000017945 */ /* 0x000fe20003800000 */
[----:B------:R-:W-:Y:S02]  /*23790*/  IMAD.MOV.U32 R13, RZ, RZ, R4 ;  /* 0x000000ffff0d7224 */ /* 0x000fe400078e0004 */
[----:B------:R-:W-:Y:S02]  /*237a0*/  IMAD.MOV.U32 R12, RZ, RZ, 0x3 ;  /* 0x00000003ff0c7424 */ /* 0x000fe400078e00ff */
[----:B---3--:R-:W-:Y:S02]  /*237b0*/  IMAD.MOV.U32 R11, RZ, RZ, 0x181f ;  /* 0x0000181fff0b7424 */ /* 0x008fe400078e00ff */
[----:B------:R-:W-:-:S07]  /*237c0*/  IMAD.MOV.U32 R15, RZ, RZ, -0x1 ;  /* 0xffffffffff0f7424 */ /* 0x000fce00078e00ff */
[----:B012-45:R-:W-:Y:S05]  /*237d0*/  WARPSYNC.COLLECTIVE R15, `(.L_x_3374) ;  /* 0x000000000f087348 */ /* 0x037fea0003c00000 */
[----:B--2---:R2:W3:Y:S02]  /*237e0*/  SHFL.IDX P6, R14, R13, R12, R11 ;  /* 0x0000000c0d0e7389 */ /* 0x0044e400000c000b */
[----:B012345:R-:W-:Y:S01]  /*237f0*/  ENDCOLLECTIVE ;  /* 0x000000000000791b */ /* 0x03ffe20003800000 */
.L_x_3374:
[----:B------:R-:W-:Y:S05]  /*23800*/  BSYNC B1 ;  /* 0x0000000000017941 */ /* 0x000fea0003800000 */
.L_x_3373:
        /* <DEDUP_REMOVED lines=8> */
.L_x_3375:
[----:B------:R-:W-:Y:S05]  /*23890*/  BRA `(.L_x_3376) ;  /* 0xffffff4000d07947 */ /* 0x000fea000383ffff */
.L_x_3119:
[----:B------:R-:W-:Y:S02]  /*238a0*/  IMAD.MOV.U32 R13, RZ, RZ, R4 ;  /* 0x000000ffff0d7224 */ /* 0x000fe400078e0004 */
[----:B------:R-:W-:Y:S02]  /*238b0*/  IMAD.MOV.U32 R12, RZ, RZ, RZ ;  /* 0x000000ffff0c7224 */ /* 0x000fe400078e00ff */
[----:B------:R-:W-:Y:S02]  /*238c0*/  IMAD.MOV.U32 R11, RZ, RZ, 0x1c1f ;  /* 0x00001c1fff0b7424 */ /* 0x000fe400078e00ff */
[----:B------:R-:W-:-:S07]  /*238d0*/  IMAD.MOV.U32 R15, RZ, RZ, -0x1 ;  /* 0xffffffffff0f7424 */ /* 0x000fce00078e00ff */
[----:B------:R-:W-:Y:S05]  /*238e0*/  WARPSYNC.COLLECTIVE R15, `(.L_x_3377) ;  /* 0x000000000f087348 */ /* 0x000fea0003c00000 */
[----:B------:R0:W1:Y:S02]  /*238f0*/  SHFL.IDX P6, R14, R13, R12, R11 ;  /* 0x0000000c0d0e7389 */ /* 0x00006400000c000b */
[----:B01----:R-:W-:Y:S01]  /*23900*/  ENDCOLLECTIVE ;  /* 0x000000000000791b */ /* 0x003fe20003800000 */
.L_x_3377:
[----:B------:R-:W-:Y:S02]  /*23910*/  IMAD.MOV.U32 R13, RZ, RZ, R0 ;  /* 0x000000ffff0d7224 */ /* 0x000fe400078e0000 */
[----:B------:R-:W-:-:S07]  /*23920*/  IMAD.MOV.U32 R3, RZ, RZ, R14 ;  /* 0x000000ffff037224 */ /* 0x000fce00078e000e */
[----:B------:R-:W-:Y:S05]  /*23930*/  WARPSYNC.COLLECTIVE R15, `(.L_x_3378) ;  /* 0x000000000f087348 */ /* 0x000fea0003c00000 */
[----:B------:R0:W1:Y:S02]  /*23940*/  SHFL.IDX P6, R14, R13, R12, R11 ;  /* 0x0000000c0d0e7389 */ /* 0x00006400000c000b */
[----:B01----:R-:W-:Y:S01]  /*23950*/  ENDCOLLECTIVE ;  /* 0x000000000000791b */ /* 0x003fe20003800000 */
.L_x_3378:
[----:B------:R-:W-:Y:S05]  /*23960*/  BRA `(.L_x_3379) ;  /* 0xffffff4400d47947 */ /* 0x000fea000383ffff */
.L_x_3122:
        /* <DEDUP_REMOVED lines=8> */
.L_x_3381:
[----:B------:R-:W-:Y:S05]  /*239f0*/  BSYNC B1 ;  /* 0x0000000000017941 */ /* 0x000fea0003800000 */
.L_x_3380:
        /* <DEDUP_REMOVED lines=8> */
.L_x_3382:
[----:B------:R-:W-:Y:S05]  /*23a80*/  BRA `(.L_x_3383) ;  /* 0xffffff4800b07947 */ /* 0x000fea000383ffff */
.L_x_3126:
[----:B------:R-:W-:Y:S02]  /*23a90*/  IMAD.MOV.U32 R13, RZ, RZ, R4 ;  /* 0x000000ffff0d7224 */ /* 0x000fe400078e0004 */
[----:B------:R-:W-:Y:S02]  /*23aa0*/  IMAD.MOV.U32 R12, RZ, RZ, RZ ;  /* 0x000000ffff0c7224 */ /* 0x000fe400078e00ff */
[----:B------:R-:W-:Y:S02]  /*23ab0*/  IMAD.MOV.U32 R11, RZ, RZ, 0x181f ;  /* 0x0000181fff0b7424 */ /* 0x000fe400078e00ff */
[----:B------:R-:W-:-:S07]  /*23ac0*/  IMAD.MOV.U32 R15, RZ, RZ, -0x1 ;  /* 0xffffffffff0f7424 */ /* 0x000fce00078e00ff */
[----:B0-----:R-:W-:Y:S05]  /*23ad0*/  WARPSYNC.COLLECTIVE R15, `(.L_x_3384) ;  /* 0x000000000f087348 */ /* 0x001fea0003c00000 */
[----:B------:R1:W2:Y:S02]  /*23ae0*/  SHFL.IDX P6, R14, R13, R12, R11 ;  /* 0x0000000c0d0e7389 */ /* 0x0002a400000c000b */
[----:B012---:R-:W-:Y:S01]  /*23af0*/  ENDCOLLECTIVE ;  /* 0x000000000000791b */ /* 0x007fe20003800000 */
.L_x_3384:
[----:B------:R-:W-:Y:S01]  /*23b00*/  IMAD.MOV.U32 R13, RZ, RZ, R0 ;  /* 0x000000ffff0d7224 */ /* 0x000fe200078e0000 */
[----:B------:R-:W-:-:S07]  /*23b10*/  MOV R3, R14 ;  /* 0x0000000e00037202 */ /* 0x000fce0000000f00 */
[----:B------:R-:W-:Y:S05]  /*23b20*/  WARPSYNC.COLLECTIVE R15, `(.L_x_3385) ;  /* 0x000000000f087348 */ /* 0x000fea0003c00000 */
[----:B------:R0:W1:Y:S02]  /*23b30*/  SHFL.IDX P6, R14, R13, R12, R11 ;  /* 0x0000000c0d0e7389 */ /* 0x00006400000c000b */
[----:B01----:R-:W-:Y:S01]  /*23b40*/  ENDCOLLECTIVE ;  /* 0x000000000000791b */ /* 0x003fe20003800000 */
.L_x_3385:
[----:B------:R-:W-:Y:S05]  /*23b50*/  BRA `(.L_x_3386) ;  /* 0xffffff5400887947 */ /* 0x000fea000383ffff */
.L_x_3129:
[----:B------:R-:W-:Y:S01]  /*23b60*/  BSSY B1, `(.L_x_3387) ;  /* 0x0000008000017945 */ /* 0x000fe20003800000 */
[----:B------:R-:W-:Y:S02]  /*23b70*/  IMAD.MOV.U32 R13, RZ, RZ, R4 ;  /* 0x000000ffff0d7224 */ /* 0x000fe400078e0004 */
[----:B------:R-:W-:Y:S02]  /*23b80*/  IMAD.MOV.U32 R12, RZ, RZ, 0x1 ;  /* 0x00000001ff0c7424 */ /* 0x000fe400078e00ff */
[----:B------:R-:W-:Y:S02]  /*23b90*/  IMAD.MOV.U32 R11, RZ, RZ, 0x181f ;  /* 0x0000181fff0b7424 */ /* 0x000fe400078e00ff */
[----:B----4-:R-:W-:-:S07]  /*23ba0*/  IMAD.MOV.U32 R15, RZ, RZ, -0x1 ;  /* 0xffffffffff0f7424 */ /* 0x010fce00078e00ff */
[----:B0123--:R-:W-:Y:S05]  /*23bb0*/  WARPSYNC.COLLECTIVE R15, `(.L_x_3388) ;  /* 0x000000000f087348 */ /* 0x00ffea0003c00000 */
[----:B---3--:R3:W4:Y:S02]  /*23bc0*/  SHFL.IDX P6, R14, R13, R12, R11 ;  /* 0x0000000c0d0e7389 */ /* 0x00872400000c000b */
[----:B01234-:R-:W-:Y:S01]  /*23bd0*/  ENDCOLLECTIVE ;  /* 0x000000000000791b */ /* 0x01ffe20003800000 */
.L_x_3388:
[----:B------:R-:W-:Y:S05]  /*23be0*/  BSYNC B1 ;  /* 0x0000000000017941 */ /* 0x000fea0003800000 */
.L_x_3387:
        /* <DEDUP_REMOVED lines=8> */
.L_x_3389:
[----:B------:R-:W-:Y:S05]  /*23c70*/  BRA `(.L_x_3390) ;  /* 0xffffff5400887947 */ /* 0x000fea000383ffff */
.L_x_3132:
        /* <DEDUP_REMOVED lines=8> */
.L_x_3392:
[----:B------:R-:W-:Y:S05]  /*23d00*/  BSYNC B1 ;  /* 0x0000000000017941 */ /* 0x000fea0003800000 */
.L_x_3391:
        /* <DEDUP_REMOVED lines=8> */
.L_x_3393:
[----:B------:R-:W-:Y:S05]  /*23d90*/  BRA `(.L_x_3394) ;  /* 0xffffff5400887947 */ /* 0x000fea000383ffff */
.L_x_3135:
        /* <DEDUP_REMOVED lines=8> */
.L_x_3396:
[----:B------:R-:W-:Y:S05]  /*23e20*/  BSYNC B1 ;  /* 0x0000000000017941 */ /* 0x000fea0003800000 */
.L_x_3395:
        /* <DEDUP_REMOVED lines=8> */
.L_x_3397:
[----:B------:R-:W-:Y:S05]  /*23eb0*/  BRA `(.L_x_3398) ;  /* 0xffffff5400887947 */ /* 0x000fea000383ffff */
.L_x_3154:
[----:B------:R-:W0:Y:S01]  /*23ec0*/  S2R R8, SR_TID.X ;  /* 0x0000000000087919 */ /* 0x000e220000002100 */
[----:B------:R-:W-:Y:S01]  /*23ed0*/  BSSY B1, `(.L_x_3399) ;  /* 0x000000a000017945 */ /* 0x000fe20003800000 */
[----:B-1----:R-:W-:Y:S02]  /*23ee0*/  IMAD.MOV.U32 R12, RZ, RZ, RZ ;  /* 0x000000ffff0c7224 */ /* 0x002fe400078e00ff */
        /* <DEDUP_REMOVED lines=8> */
.L_x_3400:
[----:B------:R-:W-:Y:S05]  /*23f70*/  BSYNC B1 ;  /* 0x0000000000017941 */ /* 0x000fea0003800000 */
.L_x_3399:
[----:B------:R-:W-:Y:S05]  /*23f80*/  BRA `(.L_x_3401) ;  /* 0xffffff7000747947 */ /* 0x000fea000383ffff */
.L_x_3156:
[----:B------:R-:W-:Y:S01]  /*23f90*/  BSSY B1, `(.L_x_3402) ;  /* 0x0000006000017945 */ /* 0x000fe20003800000 */
[----:B------:R-:W-:-:S07]  /*23fa0*/  IMAD.MOV.U32 R15, RZ, RZ, -0x1 ;  /* 0xffffffffff0f7424 */ /* 0x000fce00078e00ff */
[----:B01----:R-:W-:Y:S05]  /*23fb0*/  WARPSYNC.COLLECTIVE R15, `(.L_x_3403) ;  /* 0x000000000f0c7348 */ /* 0x003fea0003c00000 */
[----:B------:R-:W-:Y:S02]  /*23fc0*/  ELECT P6, UR62, PT ;  /* 0x00000000003e782f */ /* 0x000fe400038c0000 */
[----:B------:R-:W-:Y:S01]  /*23fd0*/  MOV R14, UR62 ;  /* 0x0000003e000e7c02 */ /* 0x000fe20008000f00 */
[----:B01----:R-:W-:Y:S10]  /*23fe0*/  ENDCOLLECTIVE ;  /* 0x000000000000791b */ /* 0x003ff40003800000 */
.L_x_3403:
[----:B------:R-:W-:Y:S05]  /*23ff0*/  BSYNC B1 ;  /* 0x0000000000017941 */ /* 0x000fea0003800000 */
.L_x_3402:
[----:B------:R-:W-:Y:S05]  /*24000*/  BRA `(.L_x_3155) ;  /* 0xffffff70006c7947 */ /* 0x000fea000383ffff */
.L_x_3158:
[----:B0-----:R0:W2:Y:S02]  /*24010*/  SYNCS.PHASECHK.TRANS64.TRYWAIT P0, [R22+URZ+0x28820], R8 ;  /* 0x02882008160075a7 */ /* 0x0010a4000800017f */
[----:B--2---:R-:W-:Y:S05]  /*24020*/  @!P0 NANOSLEEP.SYNCS 0x989680 ;  /* 0x009896800000895d */ /* 0x004fea0003900000 */
[----:B------:R-:W2:Y:S02]  /*24030*/  @!P0 SYNCS.PHASECHK.TRANS64 P0, [R22+URZ+0x28820], R8 ;  /* 0x02882008160085a7 */ /* 0x000ea4000800007f */
[----:B--2---:R-:W-:Y:S05]  /*24040*/  @!P0 BRA `(.L_x_3158) ;  /* 0xfffffffc00f08947 */ /* 0x004fea000383ffff */
[----:B------:R-:W-:Y:S05]  /*24050*/  BRA `(.L_x_3404) ;  /* 0xffffff70007c7947 */ /* 0x000fea000383ffff */
.L_x_3162:
[----:B0-----:R0:W2:Y:S02]  /*24060*/  SYNCS.PHASECHK.TRANS64.TRYWAIT P0, [R8+URZ+0x288a0], R9 ;  /* 0x0288a009080075a7 */ /* 0x0010a4000800017f */
[----:B--2---:R-:W-:Y:S05]  /*24070*/  @!P0 NANOSLEEP.SYNCS 0x989680 ;  /* 0x009896800000895d */ /* 0x004fea0003900000 */
[----:B------:R-:W2:Y:S02]  /*24080*/  @!P0 SYNCS.PHASECHK.TRANS64 P0, [R8+URZ+0x288a0], R9 ;  /* 0x0288a009080085a7 */ /* 0x000ea4000800007f */
[----:B--2---:R-:W-:Y:S05]  /*24090*/  @!P0 BRA `(.L_x_3162) ;  /* 0xfffffffc00f08947 */ /* 0x004fea000383ffff */
[----:B------:R-:W-:Y:S05]  /*240a0*/  BRA `(.L_x_3405) ;  /* 0xffffff7000947947 */ /* 0x000fea000383ffff */
.L_x_3168:
[----:B-1----:R1:W2:Y:S02]  /*240b0*/  SYNCS.PHASECHK.TRANS64.TRYWAIT P0, [R8+URZ+0x288c0], R9 ;  /* 0x0288c009080075a7 */ /* 0x0022a4000800017f */
[----:B--2---:R-:W-:Y:S05]  /*240c0*/  @!P0 NANOSLEEP.SYNCS 0x989680 ;  /* 0x009896800000895d */ /* 0x004fea0003900000 */
[----:B------:R-:W2:Y:S02]  /*240d0*/  @!P0 SYNCS.PHASECHK.TRANS64 P0, [R8+URZ+0x288c0], R9 ;  /* 0x0288c009080085a7 */ /* 0x000ea4000800007f */
[----:B--2---:R-:W-:Y:S05]  /*240e0*/  @!P0 BRA `(.L_x_3168) ;  /* 0xfffffffc00f08947 */ /* 0x004fea000383ffff */
[----:B------:R-:W-:Y:S05]  /*240f0*/  BRA `(.L_x_3406) ;  /* 0xffffff7400547947 */ /* 0x000fea000383ffff */
.L_x_3176:
[----:B-1----:R1:W2:Y:S02]  /*24100*/  SYNCS.PHASECHK.TRANS64.TRYWAIT P1, [R11+URZ+0x288a0], R10 ;  /* 0x0288a00a0b0075a7 */ /* 0x0022a4000802017f */
[----:B--2---:R-:W-:Y:S05]  /*24110*/  @!P1 NANOSLEEP.SYNCS 0x989680 ;  /* 0x009896800000995d */ /* 0x004fea0003900000 */
[----:B------:R-:W2:Y:S02]  /*24120*/  @!P1 SYNCS.PHASECHK.TRANS64 P1, [R11+URZ+0x288a0], R10 ;  /* 0x0288a00a0b0095a7 */ /* 0x000ea4000802007f */
[----:B--2---:R-:W-:Y:S05]  /*24130*/  @!P1 BRA `(.L_x_3176) ;  /* 0xfffffffc00f09947 */ /* 0x004fea000383ffff */
[----:B------:R-:W-:Y:S05]  /*24140*/  BRA `(.L_x_3407) ;  /* 0xffffff7800507947 */ /* 0x000fea000383ffff */
.L_x_3182:
[----:B0-----:R0:W2:Y:S02]  /*24150*/  SYNCS.PHASECHK.TRANS64.TRYWAIT P1, [R11+URZ+0x288c0], R10 ;  /* 0x0288c00a0b0075a7 */ /* 0x0010a4000802017f */
[----:B--2---:R-:W-:Y:S05]  /*24160*/  @!P1 NANOSLEEP.SYNCS 0x989680 ;  /* 0x009896800000995d */ /* 0x004fea0003900000 */
[----:B------:R-:W2:Y:S02]  /*24170*/  @!P1 SYNCS.PHASECHK.TRANS64 P1, [R11+URZ+0x288c0], R10 ;  /* 0x0288c00a0b0095a7 */ /* 0x000ea4000802007f */
[----:B--2---:R-:W-:Y:S05]  /*24180*/  @!P1 BRA `(.L_x_3182) ;  /* 0xfffffffc00f09947 */ /* 0x004fea000383ffff */
[----:B------:R-:W-:Y:S05]  /*24190*/  BRA `(.L_x_3408) ;  /* 0xffffff7c00087947 */ /* 0x000fea000383ffff */
.L_x_3198:
[----:B------:R-:W0:Y:S01]  /*241a0*/  S2R R9, SR_TID.X ;  /* 0x0000000000097919 */ /* 0x000e220000002100 */
[----:B------:R-:W-:Y:S01]  /*241b0*/  BSSY B0, `(.L_x_3409) ;  /* 0x000000a000007945 */ /* 0x000fe20003800000 */
[----:B------:R-:W-:Y:S01]  /*241c0*/  MOV R12, RZ ;  /* 0x000000ff000c7202 */ /* 0x000fe20000000f00 */
        /* <DEDUP_REMOVED lines=8> */
.L_x_3410:
[----:B------:R-:W-:Y:S05]  /*24250*/  BSYNC B0 ;  /* 0x0000000000007941 */ /* 0x000fea0003800000 */
.L_x_3409:
[----:B------:R-:W-:Y:S05]  /*24260*/  BRA `(.L_x_3411) ;  /* 0xffffff8800887947 */ /* 0x000fea000383ffff */
.L_x_3201:
[----:B0-----:R0:W1:Y:S02]  /*24270*/  SYNCS.PHASECHK.TRANS64.TRYWAIT P0, [R7+URZ+0x28840], R2 ;  /* 0x02884002070075a7 */ /* 0x001064000800017f */
[----:B-1----:R-:W-:Y:S05]  /*24280*/  @!P0 NANOSLEEP.SYNCS 0x989680 ;  /* 0x009896800000895d */ /* 0x002fea0003900000 */
[----:B------:R-:W1:Y:S02]  /*24290*/  @!P0 SYNCS.PHASECHK.TRANS64 P0, [R7+URZ+0x28840], R2 ;  /* 0x02884002070085a7 */ /* 0x000e64000800007f */
[----:B-1----:R-:W-:Y:S05]  /*242a0*/  @!P0 BRA `(.L_x_3201) ;  /* 0xfffffffc00f08947 */ /* 0x002fea000383ffff */
[----:B------:R-:W-:Y:S05]  /*242b0*/  BRA `(.L_x_3412) ;  /* 0xffffff8800d87947 */ /* 0x000fea000383ffff */
.L_x_3202:
        /* <DEDUP_REMOVED lines=8> */
.L_x_3414:
[----:B------:R-:W-:Y:S05]  /*24340*/  BSYNC B0 ;  /* 0x0000000000007941 */ /* 0x000fea0003800000 */
.L_x_3413:
        /* <DEDUP_REMOVED lines=9> */
.L_x_3415:
[----:B------:R-:W-:Y:S02]  /*243e0*/  IMAD.MOV.U32 R13, RZ, RZ, R0 ;  /* 0x000000ffff0d7224 */ /* 0x000fe400078e0000 */
[----:B------:R-:W-:Y:S02]  /*243f0*/  IMAD.MOV.U32 R12, RZ, RZ, 0x1 ;  /* 0x00000001ff0c7424 */ /* 0x000fe400078e00ff */
[----:B------:R-:W-:-:S07]  /*24400*/  IMAD.MOV.U32 R3, RZ, RZ, R14 ;  /* 0x000000ffff037224 */ /* 0x000fce00078e000e */
[----:B------:R-:W-:Y:S05]  /*24410*/  WARPSYNC.COLLECTIVE R15, `(.L_x_3416) ;  /* 0x000000000f087348 */ /* 0x000fea0003c00000 */
[----:B------:R0:W1:Y:S02]  /*24420*/  SHFL.IDX P6, R14, R13, R12, R11 ;  /* 0x0000000c0d0e7389 */ /* 0x00006400000c000b */
[----:B01----:R-:W-:Y:S01]  /*24430*/  ENDCOLLECTIVE ;  /* 0x000000000000791b */ /* 0x003fe20003800000 */
.L_x_3416:
        /* <DEDUP_REMOVED lines=16> */
.L_x_3417:
[----:B------:R-:W-:Y:S02]  /*24540*/  @P0 IMAD R8, R5, 0x2, R22 ;  /* 0x0000000205080824 */ /* 0x000fe400078e0216 */
[----:B------:R-:W-:Y:S02]  /*24550*/  IMAD.MOV.U32 R13, RZ, RZ, R0 ;  /* 0x000000ffff0d7224 */ /* 0x000fe400078e0000 */
[----:B------:R-:W-:Y:S02]  /*24560*/  IMAD.MOV.U32 R12, RZ, RZ, 0x2 ;  /* 0x00000002ff0c7424 */ /* 0x000fe400078e00ff */
[----:B------:R-:W-:-:S07]  /*24570*/  IMAD.MOV.U32 R3, RZ, RZ, R14 ;  /* 0x000000ffff037224 */ /* 0x000fce00078e000e */
[----:B------:R-:W-:Y:S05]  /*24580*/  WARPSYNC.COLLECTIVE R15, `(.L_x_3418) ;  /* 0x000000000f087348 */ /* 0x000fea0003c00000 */
[----:B------:R0:W1:Y:S02]  /*24590*/  SHFL.IDX P6, R14, R13, R12, R11 ;  /* 0x0000000c0d0e7389 */ /* 0x00006400000c000b */
[----:B01----:R-:W-:Y:S01]  /*245a0*/  ENDCOLLECTIVE ;  /* 0x000000000000791b */ /* 0x003fe20003800000 */
.L_x_3418:
        /* <DEDUP_REMOVED lines=16> */
.L_x_3419:
[----:B------:R-:W-:Y:S02]  /*246b0*/  @P0 IMAD R8, R5, 0x2, R22 ;  /* 0x0000000205080824 */ /* 0x000fe400078e0216 */
[----:B------:R-:W-:Y:S02]  /*246c0*/  IMAD.MOV.U32 R13, RZ, RZ, R0 ;  /* 0x000000ffff0d7224 */ /* 0x000fe400078e0000 */
[----:B------:R-:W-:Y:S02]  /*246d0*/  IMAD.MOV.U32 R12, RZ, RZ, 0x3 ;  /* 0x00000003ff0c7424 */ /* 0x000fe400078e00ff */
[----:B------:R-:W-:-:S07]  /*246e0*/  IMAD.MOV.U32 R3, RZ, RZ, R14 ;  /* 0x000000ffff037224 */ /* 0x000fce00078e000e */
[----:B------:R-:W-:Y:S05]  /*246f0*/  WARPSYNC.COLLECTIVE R15, `(.L_x_3420) ;  /* 0x000000000f087348 */ /* 0x000fea0003c00000 */
[----:B------:R0:W1:Y:S02]  /*24700*/  SHFL.IDX P6, R14, R13, R12, R11 ;  /* 0x0000000c0d0e7389 */ /* 0x00006400000c000b */
[----:B01----:R-:W-:Y:S01]  /*24710*/  ENDCOLLECTIVE ;  /* 0x000000000000791b */ /* 0x003fe20003800000 */
.L_x_3420:
        /* <DEDUP_REMOVED lines=16> */
.L_x_3421:
[----:B------:R-:W-:Y:S01]  /*24820*/  @P0 LEA R8, R5, R22, 0x1 ;  /* 0x0000001605080211 */ /* 0x000fe200078e08ff */
[----:B------:R-:W-:Y:S02]  /*24830*/  IMAD.MOV.U32 R13, RZ, RZ, R0 ;  /* 0x000000ffff0d7224 */ /* 0x000fe400078e0000 */
[----:B------:R-:W-:Y:S02]  /*24840*/  IMAD.MOV.U32 R12, RZ, RZ, 0x4 ;  /* 0x00000004ff0c7424 */ /* 0x000fe400078e00ff */
[----:B------:R-:W-:-:S07]  /*24850*/  IMAD.MOV.U32 R3, RZ, RZ, R14 ;  /* 0x000000ffff037224 */ /* 0x000fce00078e000e */
[----:B------:R-:W-:Y:S05]  /*24860*/  WARPSYNC.COLLECTIVE R15, `(.L_x_3422) ;  /* 0x000000000f087348 */ /* 0x000fea0003c00000 */
[----:B------:R0:W1:Y:S02]  /*24870*/  SHFL.IDX P6, R14, R13, R12, R11 ;  /* 0x0000000c0d0e7389 */ /* 0x00006400000c000b */
[----:B01----:R-:W-:Y:S01]  /*24880*/  ENDCOLLECTIVE ;  /* 0x000000000000791b */ /* 0x003fe20003800000 */
.L_x_3422:
        /* <DEDUP_REMOVED lines=16> */
.L_x_3423:
[----:B------:R-:W-:Y:S02]  /*24990*/  @P0 IMAD R8, R5, 0x2, R22 ;  /* 0x0000000205080824 */ /* 0x000fe400078e0216 */
[----:B------:R-:W-:Y:S02]  /*249a0*/  IMAD.MOV.U32 R13, RZ, RZ, R0 ;  /* 0x000000ffff0d7224 */ /* 0x000fe400078e0000 */
[----:B------:R-:W-:Y:S02]  /*249b0*/  IMAD.MOV.U32 R12, RZ, RZ, 0x5 ;  /* 0x00000005ff0c7424 */ /* 0x000fe400078e00ff */
[----:B------:R-:W-:-:S07]  /*249c0*/  IMAD.MOV.U32 R3, RZ, RZ, R14 ;  /* 0x000000ffff037224 */ /* 0x000fce00078e000e */
[----:B------:R-:W-:Y:S05]  /*249d0*/  WARPSYNC.COLLECTIVE R15, `(.L_x_3424) ;  /* 0x000000000f087348 */ /* 0x000fea0003c00000 */
[----:B------:R0:W1:Y:S02]  /*249e0*/  SHFL.IDX P6, R14, R13, R12, R11 ;  /* 0x0000000c0d0e7389 */ /* 0x00006400000c000b */
[----:B01----:R-:W-:Y:S01]  /*249f0*/  ENDCOLLECTIVE ;  /* 0x000000000000791b */ /* 0x003fe20003800000 */
.L_x_3424:
        /* <DEDUP_REMOVED lines=16> */
.L_x_3425:
[----:B------:R-:W-:Y:S02]  /*24b00*/  @P0 IMAD R8, R5, 0x2, R22 ;  /* 0x0000000205080824 */ /* 0x000fe400078e0216 */
[----:B------:R-:W-:Y:S02]  /*24b10*/  IMAD.MOV.U32 R13, RZ, RZ, R0 ;  /* 0x000000ffff0d7224 */ /* 0x000fe400078e0000 */
[----:B------:R-:W-:Y:S02]  /*24b20*/  IMAD.MOV.U32 R12, RZ, RZ, 0x6 ;  /* 0x00000006ff0c7424 */ /* 0x000fe400078e00ff */
[----:B------:R-:W-:-:S07]  /*24b30*/  IMAD.MOV.U32 R3, RZ, RZ, R14 ;  /* 0x000000ffff037224 */ /* 0x000fce00078e000e */
[----:B------:R-:W-:Y:S05]  /*24b40*/  WARPSYNC.COLLECTIVE R15, `(.L_x_3426) ;  /* 0x000000000f087348 */ /* 0x000fea0003c00000 */
[----:B------:R0:W1:Y:S02]  /*24b50*/  SHFL.IDX P6, R14, R13, R12, R11 ;  /* 0x0000000c0d0e7389 */ /* 0x00006400000c000b */
[----:B01----:R-:W-:Y:S01]  /*24b60*/  ENDCOLLECTIVE ;  /* 0x000000000000791b */ /* 0x003fe20003800000 */
.L_x_3426:
        /* <DEDUP_REMOVED lines=16> */
.L_x_3427:
[----:B------:R-:W-:Y:S02]  /*24c70*/  @P0 IMAD R8, R5, 0x2, R22 ;  /* 0x0000000205080824 */ /* 0x000fe400078e0216 */
[----:B------:R-:W-:Y:S02]  /*24c80*/  IMAD.MOV.U32 R13, RZ, RZ, R0 ;  /* 0x000000ffff0d7224 */ /* 0x000fe400078e0000 */
[----:B------:R-:W-:Y:S02]  /*24c90*/  IMAD.MOV.U32 R12, RZ, RZ, 0x7 ;  /* 0x00000007ff0c7424 */ /* 0x000fe400078e00ff */
[----:B------:R-:W-:-:S07]  /*24ca0*/  IMAD.MOV.U32 R3, RZ, RZ, R14 ;  /* 0x000000ffff037224 */ /* 0x000fce00078e000e */
[----:B------:R-:W-:Y:S05]  /*24cb0*/  WARPSYNC.COLLECTIVE R15, `(.L_x_3428) ;  /* 0x000000000f087348 */ /* 0x000fea0003c00000 */
[----:B------:R0:W1:Y:S02]  /*24cc0*/  SHFL.IDX P6, R14, R13, R12, R11 ;  /* 0x0000000c0d0e7389 */ /* 0x00006400000c000b */
[----:B01----:R-:W-:Y:S01]  /*24cd0*/  ENDCOLLECTIVE ;  /* 0x000000000000791b */ /* 0x003fe20003800000 */
.L_x_3428:
        /* <DEDUP_REMOVED lines=10> */
.L_x_3429:
[----:B------:R-:W-:Y:S01]  /*24d80*/  @!PT LDS RZ, [RZ] ;  /* 0x00000000fffff984 */ /* 0x000fe20000000800 */
[----:B------:R-:W-:Y:S01]  /*24d90*/  @!PT LDS RZ, [RZ] ;  /* 0x00000000fffff984 */ /* 0x000fe20000000800 */
[----:B------:R-:W-:Y:S01]  /*24da0*/  @!PT LDS RZ, [RZ] ;  /* 0x00000000fffff984 */ /* 0x000fe20000000800 */
[----:B------:R-:W-:Y:S04]  /*24db0*/  @P0 LDGSTS.E.BYPASS.LTC128B.128 [R8+0x1b400], desc[UR42][R2.64], !P3 ;  /* 0x1b40000002080fae */ /* 0x000fe8000d901d6a */
[----:B------:R0:W-:Y:S02]  /*24dc0*/  @P0 LDGSTS.E.BYPASS.LTC128B.128 [R8+0x1f400], desc[UR42][R2.64+0x80], !P2 ;  /* 0x1f40008002080fae */ /* 0x0001e4000d101d6a */
[----:B0-----:R-:W-:Y:S01]  /*24dd0*/  IMAD.MOV.U32 R2, RZ, RZ, R14 ;  /* 0x000000ffff027224 */ /* 0x001fe200078e000e */
[----:B------:R-:W-:Y:S06]  /*24de0*/  BRA `(.L_x_3430) ;  /* 0xffffff8400b47947 */ /* 0x000fec000383ffff */
.L_x_3207:
        /* <DEDUP_REMOVED lines=9> */
.L_x_3431:
[C---:B------:R-:W-:Y:S01]  /*24e80*/  VIADD R6, R17.reuse, 0x10 ;  /* 0x0000001011067836 */ /* 0x040fe20000000000 */
[----:B------:R-:W-:Y:S01]  /*24e90*/  ISETP.GE.AND P3, PT, R17, R5, PT ;  /* 0x000000051100720c */ /* 0x000fe20003f66270 */
[----:B------:R-:W-:Y:S02]  /*24ea0*/  IMAD.MOV.U32 R13, RZ, RZ, R0 ;  /* 0x000000ffff0d7224 */ /* 0x000fe400078e0000 */
[----:B------:R-:W-:-:S10]  /*24eb0*/  IMAD.MOV.U32 R2, RZ, RZ, R14 ;  /* 0x000000ffff027224 */ /* 0x000fd400078e000e */
[----:B------:R-:W-:Y:S05]  /*24ec0*/  WARPSYNC.COLLECTIVE R15, `(.L_x_3432) ;  /* 0x000000000f087348 */ /* 0x000fea0003c00000 */
[----:B------:R0:W1:Y:S02]  /*24ed0*/  SHFL.IDX P6, R14, R13, R12, R11 ;  /* 0x0000000c0d0e7389 */ /* 0x00006400000c000b */
[----:B01----:R-:W-:Y:S01]  /*24ee0*/  ENDCOLLECTIVE ;  /* 0x000000000000791b */ /* 0x003fe20003800000 */
.L_x_3432:
        /* <DEDUP_REMOVED lines=8> */
.L_x_3433:
        /* <DEDUP_REMOVED lines=12> */
.L_x_3434:
        /* <DEDUP_REMOVED lines=8> */
.L_x_3435:
        /* <DEDUP_REMOVED lines=13> */
.L_x_3436:
        /* <DEDUP_REMOVED lines=8> */
.L_x_3437:
        /* <DEDUP_REMOVED lines=13> */
.L_x_3438:
        /* <DEDUP_REMOVED lines=8> */
.L_x_3439:
        /* <DEDUP_REMOVED lines=13> */
.L_x_3440:
[----:B------:R-:W-:Y:S01]  /*25420*/  IMAD.MOV.U32 R13, RZ, RZ, R4 ;  /* 0x000000ffff0d7224 */ /* 0x000fe200078e0004 */
[----:B------:R-:W-:Y:S02]  /*25430*/  MOV R12, 0x5 ;  /* 0x00000005000c7802 */ /* 0x000fe40000000f00 */
[----:B------:R-:W-:-:S05]  /*25440*/  @!P3 LEA R14, P2, R31, R14, 0x1 ;  /* 0x0000000e1f0eb211 */ /* 0x000fca00078408ff */
[----:B------:R-:W-:Y:S02]  /*25450*/  @!P3 IMAD.X R7, RZ, RZ, R2, P2 ;  /* 0x000000ffff07b224 */ /* 0x000fe400010e0602 */
[----:B------:R-:W-:-:S07]  /*25460*/  @!P3 IMAD.MOV.U32 R2, RZ, RZ, R14 ;  /* 0x000000ffff02b224 */ /* 0x000fce00078e000e */
[----:B------:R-:W-:Y:S05]  /*25470*/  WARPSYNC.COLLECTIVE R15, `(.L_x_3441) ;  /* 0x000000000f087348 */ /* 0x000fea0003c00000 */
[----:B------:R0:W1:Y:S02]  /*25480*/  SHFL.IDX P6, R14, R13, R12, R11 ;  /* 0x0000000c0d0e7389 */ /* 0x00006400000c000b */
[----:B01----:R-:W-:Y:S01]  /*25490*/  ENDCOLLECTIVE ;  /* 0x000000000000791b */ /* 0x003fe20003800000 */
.L_x_3441:
        /* <DEDUP_REMOVED lines=13> */
.L_x_3442:
        /* <DEDUP_REMOVED lines=8> */
.L_x_3443:
        /* <DEDUP_REMOVED lines=12> */
.L_x_3444:
        /* <DEDUP_REMOVED lines=8> */
.L_x_3445:
        /* <DEDUP_REMOVED lines=11> */
.L_x_3446:
[----:B------:R-:W-:Y:S05]  /*257e0*/  BRA `(.L_x_3447) ;  /* 0xffffff8800247947 */ /* 0x000fea000383ffff */
.L_x_3212:
[----:B0-----:R0:W1:Y:S02]  /*257f0*/  SYNCS.PHASECHK.TRANS64.TRYWAIT P0, [R22+URZ+0x28820], R3 ;  /* 0x02882003160075a7 */ /* 0x001064000800017f */
[----:B-1----:R-:W-:Y:S05]  /*25800*/  @!P0 NANOSLEEP.SYNCS 0x989680 ;  /* 0x009896800000895d */ /* 0x002fea0003900000 */
[----:B------:R-:W1:Y:S02]  /*25810*/  @!P0 SYNCS.PHASECHK.TRANS64 P0, [R22+URZ+0x28820], R3 ;  /* 0x02882003160085a7 */ /* 0x000e64000800007f */
[----:B-1----:R-:W-:Y:S05]  /*25820*/  @!P0 BRA `(.L_x_3212) ;  /* 0xfffffffc00f08947 */ /* 0x002fea000383ffff */
[----:B------:R-:W-:Y:S05]  /*25830*/  BRA `(.L_x_3448) ;  /* 0xffffff88009c7947 */ /* 0x000fea000383ffff */
.L_x_3217:
[----:B0-----:R0:W1:Y:S02]  /*25840*/  SYNCS.PHASECHK.TRANS64.TRYWAIT P0, [R6+URZ+0x28840], R3 ;  /* 0x02884003060075a7 */ /* 0x001064000800017f */
[----:B-1----:R-:W-:Y:S05]  /*25850*/  @!P0 NANOSLEEP.SYNCS 0x989680 ;  /* 0x009896800000895d */ /* 0x002fea0003900000 */
[----:B------:R-:W1:Y:S02]  /*25860*/  @!P0 SYNCS.PHASECHK.TRANS64 P0, [R6+URZ+0x28840], R3 ;  /* 0x02884003060085a7 */ /* 0x000e64000800007f */
[----:B-1----:R-:W-:Y:S05]  /*25870*/  @!P0 BRA `(.L_x_3217) ;  /* 0xfffffffc00f08947 */ /* 0x002fea000383ffff */
[----:B------:R-:W-:Y:S05]  /*25880*/  BRA `(.L_x_3449) ;  /* 0xffffff8c00647947 */ /* 0x000fea000383ffff */
.L_x_3218:
        /* <DEDUP_REMOVED lines=8> */
.L_x_3451:
[----:B------:R-:W-:Y:S05]  /*25910*/  BSYNC B1 ;  /* 0x0000000000017941 */ /* 0x000fea0003800000 */
.L_x_3450:
        /* <DEDUP_REMOVED lines=9> */
.L_x_3452:
[----:B------:R-:W-:Y:S02]  /*259b0*/  IMAD R8, R8, 0x2, R22 ;  /* 0x0000000208087824 */ /* 0x000fe400078e0216 */
[----:B------:R-:W-:Y:S02]  /*259c0*/  IMAD.MOV.U32 R13, RZ, RZ, R9 ;  /* 0x000000ffff0d7224 */ /* 0x000fe400078e0009 */
[----:B------:R-:W-:Y:S02]  /*259d0*/  IMAD.MOV.U32 R12, RZ, RZ, 0x1 ;  /* 0x00000001ff0c7424 */ /* 0x000fe400078e00ff */
[----:B------:R-:W-:-:S07]  /*259e0*/  IMAD.MOV.U32 R2, RZ, RZ, R14 ;  /* 0x000000ffff027224 */ /* 0x000fce00078e000e */
[----:B------:R-:W-:Y:S05]  /*259f0*/  WARPSYNC.COLLECTIVE R15, `(.L_x_3453) ;  /* 0x000000000f087348 */ /* 0x000fea0003c00000 */
[----:B------:R0:W1:Y:S02]  /*25a00*/  SHFL.IDX P6, R14, R13, R12, R11 ;  /* 0x0000000c0d0e7389 */ /* 0x00006400000c000b */
[----:B01----:R-:W-:Y:S01]  /*25a10*/  ENDCOLLECTIVE ;  /* 0x000000000000791b */ /* 0x003fe20003800000 */
.L_x_3453:
        /* <DEDUP_REMOVED lines=12> */
.L_x_3454:
[----:B------:R-:W-:Y:S02]  /*25ae0*/  IMAD.MOV.U32 R13, RZ, RZ, R9 ;  /* 0x000000ffff0d7224 */ /* 0x000fe400078e0009 */
[----:B------:R-:W-:Y:S01]  /*25af0*/  IMAD.MOV.U32 R12, RZ, RZ, 0x2 ;  /* 0x00000002ff0c7424 */ /* 0x000fe200078e00ff */
[----:B------:R-:W-:-:S07]  /*25b00*/  MOV R2, R14 ;  /* 0x0000000e00027202 */ /* 0x000fce0000000f00 */
[----:B------:R-:W-:Y:S05]  /*25b10*/  WARPSYNC.COLLECTIVE R15, `(.L_x_3455) ;  /* 0x000000000f087348 */ /* 0x000fea0003c00000 */
[----:B------:R0:W1:Y:S02]  /*25b20*/  SHFL.IDX P6, R14, R13, R12, R11 ;  /* 0x0000000c0d0e7389 */ /* 0x00006400000c000b */
[----:B01----:R-:W-:Y:S01]  /*25b30*/  ENDCOLLECTIVE ;  /* 0x000000000000791b */ /* 0x003fe20003800000 */
.L_x_3455:
        /* <DEDUP_REMOVED lines=12> */
.L_x_3456:
[----:B------:R-:W-:Y:S02]  /*25c00*/  IMAD.MOV.U32 R13, RZ, RZ, R9 ;  /* 0x000000ffff0d7224 */ /* 0x000fe400078e0009 */
[----:B------:R-:W-:Y:S02]  /*25c10*/  IMAD.MOV.U32 R12, RZ, RZ, 0x3 ;  /* 0x00000003ff0c7424 */ /* 0x000fe400078e00ff */
[----:B------:R-:W-:-:S07]  /*25c20*/  IMAD.MOV.U32 R2, RZ, RZ, R14 ;  /* 0x000000ffff027224 */ /* 0x000fce00078e000e */
[----:B------:R-:W-:Y:S05]  /*25c30*/  WARPSYNC.COLLECTIVE R15, `(.L_x_3457) ;  /* 0x000000000f087348 */ /* 0x000fea0003c00000 */
[----:B------:R0:W1:Y:S02]  /*25c40*/  SHFL.IDX P6, R14, R13, R12, R11 ;  /* 0x0000000c0d0e7389 */ /* 0x00006400000c000b */
[----:B01----:R-:W-:Y:S01]  /*25c50*/  ENDCOLLECTIVE ;  /* 0x000000000000791b */ /* 0x003fe20003800000 */
.L_x_3457:
        /* <DEDUP_REMOVED lines=12> */
.L_x_3458:
[----:B------:R-:W-:Y:S02]  /*25d20*/  IMAD.MOV.U32 R13, RZ, RZ, R9 ;  /* 0x000000ffff0d7224 */ /* 0x000fe400078e0009 */
[----:B------:R-:W-:Y:S02]  /*25d30*/  IMAD.MOV.U32 R12, RZ, RZ, 0x4 ;  /* 0x00000004ff0c7424 */ /* 0x000fe400078e00ff */
[----:B------:R-:W-:-:S07]  /*25d40*/  IMAD.MOV.U32 R2, RZ, RZ, R14 ;  /* 0x000000ffff027224 */ /* 0x000fce00078e000e */
[----:B------:R-:W-:Y:S05]  /*25d50*/  WARPSYNC.COLLECTIVE R15, `(.L_x_3459) ;  /* 0x000000000f087348 */ /* 0x000fea0003c00000 */
[----:B------:R0:W1:Y:S02]  /*25d60*/  SHFL.IDX P6, R14, R13, R12, R11 ;  /* 0x0000000c0d0e7389 */ /* 0x00006400000c000b */
[----:B01----:R-:W-:Y:S01]  /*25d70*/  ENDCOLLECTIVE ;  /* 0x000000000000791b */ /* 0x003fe20003800000 */
.L_x_3459:
        /* <DEDUP_REMOVED lines=12> */
.L_x_3460:
[----:B------:R-:W-:Y:S02]  /*25e40*/  IMAD.MOV.U32 R13, RZ, RZ, R9 ;  /* 0x000000ffff0d7224 */ /* 0x000fe400078e0009 */
[----:B------:R-:W-:Y:S02]  /*25e50*/  IMAD.MOV.U32 R12, RZ, RZ, 0x5 ;  /* 0x00000005ff0c7424 */ /* 0x000fe400078e00ff */
[----:B------:R-:W-:-:S07]  /*25e60*/  IMAD.MOV.U32 R2, RZ, RZ, R14 ;  /* 0x000000ffff027224 */ /* 0x000fce00078e000e */
[----:B------:R-:W-:Y:S05]  /*25e70*/  WARPSYNC.COLLECTIVE R15, `(.L_x_3461) ;  /* 0x000000000f087348 */ /* 0x000fea0003c00000 */
[----:B------:R0:W1:Y:S02]  /*25e80*/  SHFL.IDX P6, R14, R13, R12, R11 ;  /* 0x0000000c0d0e7389 */ /* 0x00006400000c000b */
[----:B01----:R-:W-:Y:S01]  /*25e90*/  ENDCOLLECTIVE ;  /* 0x000000000000791b */ /* 0x003fe20003800000 */
.L_x_3461:
        /* <DEDUP_REMOVED lines=12> */
.L_x_3462:
[----:B------:R-:W-:Y:S02]  /*25f60*/  IMAD.MOV.U32 R13, RZ, RZ, R9 ;  /* 0x000000ffff0d7224 */ /* 0x000fe400078e0009 */
[----:B------:R-:W-:Y:S02]  /*25f70*/  IMAD.MOV.U32 R12, RZ, RZ, 0x6 ;  /* 0x00000006ff0c7424 */ /* 0x000fe400078e00ff */
[----:B------:R-:W-:-:S07]  /*25f80*/  IMAD.MOV.U32 R2, RZ, RZ, R14 ;  /* 0x000000ffff027224 */ /* 0x000fce00078e000e */
[----:B------:R-:W-:Y:S05]  /*25f90*/  WARPSYNC.COLLECTIVE R15, `(.L_x_3463) ;  /* 0x000000000f087348 */ /* 0x000fea0003c00000 */
[----:B------:R0:W1:Y:S02]  /*25fa0*/  SHFL.IDX P6, R14, R13, R12, R11 ;  /* 0x0000000c0d0e7389 */ /* 0x00006400000c000b */
[----:B01----:R-:W-:Y:S01]  /*25fb0*/  ENDCOLLECTIVE ;  /* 0x000000000000791b */ /* 0x003fe20003800000 */
.L_x_3463:
        /* <DEDUP_REMOVED lines=12> */
.L_x_3464:
[----:B------:R-:W-:Y:S02]  /*26080*/  IMAD.MOV.U32 R13, RZ, RZ, R9 ;  /* 0x000000ffff0d7224 */ /* 0x000fe400078e0009 */
[----:B------:R-:W-:Y:S02]  /*26090*/  IMAD.MOV.U32 R12, RZ, RZ, 0x7 ;  /* 0x00000007ff0c7424 */ /* 0x000fe400078e00ff */
[----:B------:R-:W-:-:S07]  /*260a0*/  IMAD.MOV.U32 R2, RZ, RZ, R14 ;  /* 0x000000ffff027224 */ /* 0x000fce00078e000e */
[----:B------:R-:W-:Y:S05]  /*260b0*/  WARPSYNC.COLLECTIVE R15, `(.L_x_3465) ;  /* 0x000000000f087348 */ /* 0x000fea0003c00000 */
[----:B------:R0:W1:Y:S02]  /*260c0*/  SHFL.IDX P6, R14, R13, R12, R11 ;  /* 0x0000000c0d0e7389 */ /* 0x00006400000c000b */
[----:B01----:R-:W-:Y:S01]  /*260d0*/  ENDCOLLECTIVE ;  /* 0x000000000000791b */ /* 0x003fe20003800000 */
.L_x_3465:
[----:B------:R-:W-:-:S05]  /*260e0*/  IADD3 R2, P0, R2, R5, RZ ;  /* 0x0000000502027210 */ /* 0x000fca0007f1e0ff */
[----:B------:R-:W-:-:S05]  /*260f0*/  IMAD.X R3, RZ, RZ, R3, P0 ;  /* 0x000000ffff037224 */ /* 0x000fca00000e0603 */
[----:B------:R-:W-:Y:S01]  /*26100*/  @!PT LDS RZ, [RZ] ;  /* 0x00000000fffff984 */ /* 0x000fe20000000800 */
[----:B------:R-:W-:Y:S01]  /*26110*/  @!PT LDS RZ, [RZ] ;  /* 0x00000000fffff984 */ /* 0x000fe20000000800 */
[----:B------:R-:W-:Y:S01]  /*26120*/  @!PT LDS RZ, [RZ] ;  /* 0x00000000fffff984 */ /* 0x000fe20000000800 */
[----:B------:R0:W-:Y:S01]  /*26130*/  LDGSTS.E.BYPASS.LTC128B.128 [R8+0x1b400], desc[UR42][R2.64], !P4 ;  /* 0x1b40000002087fae */ /* 0x0001e2000e101d6a */
[----:B------:R-:W-:-:S03]  /*26140*/  MOV R13, R7 ;  /* 0x00000007000d7202 */ /* 0x000fc60000000f00 */
[----:B------:R0:W-:Y:S01]  /*26150*/  LDGSTS.E.BYPASS.LTC128B.128 [R8+0x1f400], desc[UR42][R2.64+0x80], !P3 ;  /* 0x1f40008002087fae */ /* 0x0001e2000d901d6a */
[----:B------:R-:W-:-:S07]  /*26160*/  IMAD.MOV.U32 R9, RZ, RZ, R14 ;  /* 0x000000ffff097224 */ /* 0x000fce00078e000e */
[----:B0-----:R-:W-:Y:S05]  /*26170*/  WARPSYNC.COLLECTIVE R15, `(.L_x_3466) ;  /* 0x000000000f087348 */ /* 0x001fea0003c00000 */
[----:B------:R1:W2:Y:S02]  /*26180*/  SHFL.IDX P6, R14, R13, R12, R11 ;  /* 0x0000000c0d0e7389 */ /* 0x0002a400000c000b */
[----:B012---:R-:W-:Y:S01]  /*26190*/  ENDCOLLECTIVE ;  /* 0x000000000000791b */ /* 0x007fe20003800000 */
.L_x_3466:
[----:B------:R-:W-:Y:S01]  /*261a0*/  IMAD.MOV.U32 R2, RZ, RZ, R14 ;  /* 0x000000ffff027224 */ /* 0x000fe200078e000e */
[----:B------:R-:W-:Y:S06]  /*261b0*/  BRA `(.L_x_3467) ;  /* 0xffffff8800307947 */ /* 0x000fec000383ffff */
.L_x_3223:
[----:B-1----:R1:W2:Y:S02]  /*261c0*/  SYNCS.PHASECHK.TRANS64.TRYWAIT P0, [R6+URZ+0x28860], R2 ;  /* 0x02886002060075a7 */ /* 0x0022a4000800017f */
[----:B--2---:R-:W-:Y:S05]  /*261d0*/  @!P0 NANOSLEEP.SYNCS 0x989680 ;  /* 0x009896800000895d */ /* 0x004fea0003900000 */
[----:B------:R-:W2:Y:S02]  /*261e0*/  @!P0 SYNCS.PHASECHK.TRANS64 P0, [R6+URZ+0x28860], R2 ;  /* 0x02886002060085a7 */ /* 0x000ea4000800007f */
[----:B--2---:R-:W-:Y:S05]  /*261f0*/  @!P0 BRA `(.L_x_3223) ;  /* 0xfffffffc00f08947 */ /* 0x004fea000383ffff */
[----:B------:R-:W-:Y:S05]  /*26200*/  BRA `(.L_x_3468) ;  /* 0xffffff88008c7947 */ /* 0x000fea000383ffff */
.L_x_3224:
        /* <DEDUP_REMOVED lines=8> */
.L_x_3470:
[----:B------:R-:W-:Y:S05]  /*26290*/  BSYNC B1 ;  /* 0x0000000000017941 */ /* 0x000fea0003800000 */
.L_x_3469:
        /* <DEDUP_REMOVED lines=9> */
.L_x_3471:
[----:B------:R-:W-:Y:S02]  /*26330*/  IMAD.MOV.U32 R13, RZ, RZ, R24 ;  /* 0x000000ffff0d7224 */ /* 0x000fe400078e0018 */
[----:B------:R-:W-:Y:S02]  /*26340*/  IMAD.MOV.U32 R12, RZ, RZ, 0x1 ;  /* 0x00000001ff0c7424 */ /* 0x000fe400078e00ff */
[----:B------:R-:W-:-:S07]  /*26350*/  IMAD.MOV.U32 R2, RZ, RZ, R14 ;  /* 0x000000ffff027224 */ /* 0x000fce00078e000e */
[----:B------:R-:W-:Y:S05]  /*26360*/  WARPSYNC.COLLECTIVE R15, `(.L_x_3472) ;  /* 0x000000000f087348 */ /* 0x000fea0003c00000 */
[----:B------:R0:W1:Y:S02]  /*26370*/  SHFL.IDX P6, R14, R13, R12, R11 ;  /* 0x0000000c0d0e7389 */ /* 0x00006400000c000b */
[----:B01----:R-:W-:Y:S01]  /*26380*/  ENDCOLLECTIVE ;  /* 0x000000000000791b */ /* 0x003fe20003800000 */
.L_x_3472:
        /* <DEDUP_REMOVED lines=14> */
.L_x_3473:
[----:B------:R-:W-:Y:S02]  /*26470*/  IMAD.MOV.U32 R13, RZ, RZ, R24 ;  /* 0x000000ffff0d7224 */ /* 0x000fe400078e0018 */
[----:B------:R-:W-:Y:S02]  /*26480*/  IMAD.MOV.U32 R12, RZ, RZ, 0x2 ;  /* 0x00000002ff0c7424 */ /* 0x000fe400078e00ff */
[----:B------:R-:W-:-:S07]  /*26490*/  IMAD.MOV.U32 R2, RZ, RZ, R14 ;  /* 0x000000ffff027224 */ /* 0x000fce00078e000e */
[----:B------:R-:W-:Y:S05]  /*264a0*/  WARPSYNC.COLLECTIVE R15, `(.L_x_3474) ;  /* 0x000000000f087348 */ /* 0x000fea0003c00000 */
[----:B------:R0:W1:Y:S02]  /*264b0*/  SHFL.IDX P6, R14, R13, R12, R11 ;  /* 0x0000000c0d0e7389 */ /* 0x00006400000c000b */
[----:B01----:R-:W-:Y:S01]  /*264c0*/  ENDCOLLECTIVE ;  /* 0x000000000000791b */ /* 0x003fe20003800000 */
.L_x_3474:
        /* <DEDUP_REMOVED lines=14> */
.L_x_3475:
[----:B------:R-:W-:Y:S02]  /*265b0*/  IMAD.MOV.U32 R13, RZ, RZ, R24 ;  /* 0x000000ffff0d7224 */ /* 0x000fe400078e0018 */
[----:B------:R-:W-:Y:S02]  /*265c0*/  IMAD.MOV.U32 R12, RZ, RZ, 0x3 ;  /* 0x00000003ff0c7424 */ /* 0x000fe400078e00ff */
[----:B------:R-:W-:-:S07]  /*265d0*/  IMAD.MOV.U32 R2, RZ, RZ, R14 ;  /* 0x000000ffff027224 */ /* 0x000fce00078e000e */
[----:B------:R-:W-:Y:S05]  /*265e0*/  WARPSYNC.COLLECTIVE R15, `(.L_x_3476) ;  /* 0x000000000f087348 */ /* 0x000fea0003c00000 */
[----:B------:R0:W1:Y:S02]  /*265f0*/  SHFL.IDX P6, R14, R13, R12, R11 ;  /* 0x0000000c0d0e7389 */ /* 0x00006400000c000b */
[----:B01----:R-:W-:Y:S01]  /*26600*/  ENDCOLLECTIVE ;  /* 0x000000000000791b */ /* 0x003fe20003800000 */
.L_x_3476:
        /* <DEDUP_REMOVED lines=14> */
.L_x_3477:
[----:B------:R-:W-:Y:S02]  /*266f0*/  IMAD.MOV.U32 R13, RZ, RZ, R24 ;  /* 0x000000ffff0d7224 */ /* 0x000fe400078e0018 */
[----:B------:R-:W-:Y:S02]  /*26700*/  IMAD.MOV.U32 R12, RZ, RZ, 0x4 ;  /* 0x00000004ff0c7424 */ /* 0x000fe400078e00ff */
[----:B------:R-:W-:-:S07]  /*26710*/  IMAD.MOV.U32 R2, RZ, RZ, R14 ;  /* 0x000000ffff027224 */ /* 0x000fce00078e000e */
[----:B------:R-:W-:Y:S05]  /*26720*/  WARPSYNC.COLLECTIVE R15, `(.L_x_3478) ;  /* 0x000000000f087348 */ /* 0x000fea0003c00000 */
[----:B------:R0:W1:Y:S02]  /*26730*/  SHFL.IDX P6, R14, R13, R12, R11 ;  /* 0x0000000c0d0e7389 */ /* 0x00006400000c000b */
[----:B01----:R-:W-:Y:S01]  /*26740*/  ENDCOLLECTIVE ;  /* 0x000000000000791b */ /* 0x003fe20003800000 */
.L_x_3478:
[----:B------:R-:W-:-:S05]  /*26750*/  IADD3 R2, P0, R2, R5, RZ ;  /* 0x0000000502027210 */ /* 0x000fca0007f1e0ff */
[----:B------:R-:W-:Y:S01]  /*26760*/  IMAD.X R3, RZ, RZ, R3, P0 ;  /* 0x000000ffff037224 */ /* 0x000fe200000e0603 */
[----:B------:R-:W-:Y:S02]  /*26770*/  ISETP.LT.OR P0, PT, R8, 0x31, P2 ;  /* 0x000000310800780c */ /* 0x000fe40001701670 */
[----:B------:R-:W-:-:S11]  /*26780*/  MOV R13, R23 ;  /* 0x00000017000d7202 */ /* 0x000fd60000000f00 */
        /* <DEDUP_REMOVED lines=10> */
.L_x_3479:
[----:B------:R-:W-:Y:S02]  /*26830*/  IMAD.MOV.U32 R13, RZ, RZ, R24 ;  /* 0x000000ffff0d7224 */ /* 0x000fe400078e0018 */
[----:B------:R-:W-:Y:S02]  /*26840*/  IMAD.MOV.U32 R12, RZ, RZ, 0x5 ;  /* 0x00000005ff0c7424 */ /* 0x000fe400078e00ff */
[----:B------:R-:W-:-:S07]  /*26850*/  IMAD.MOV.U32 R2, RZ, RZ, R14 ;  /* 0x000000ffff027224 */ /* 0x000fce00078e000e */
[----:B------:R-:W-:Y:S05]  /*26860*/  WARPSYNC.COLLECTIVE R15, `(.L_x_3480) ;  /* 0x000000000f087348 */ /* 0x000fea0003c00000 */
[----:B------:R0:W1:Y:S02]  /*26870*/  SHFL.IDX P6, R14, R13, R12, R11 ;  /* 0x0000000c0d0e7389 */ /* 0x00006400000c000b */
[----:B01----:R-:W-:Y:S01]  /*26880*/  ENDCOLLECTIVE ;  /* 0x000000000000791b */ /* 0x003fe20003800000 */
.L_x_3480:
        /* <DEDUP_REMOVED lines=14> */
.L_x_3481:
[----:B------:R-:W-:Y:S02]  /*26970*/  IMAD.MOV.U32 R13, RZ, RZ, R24 ;  /* 0x000000ffff0d7224 */ /* 0x000fe400078e0018 */
[----:B------:R-:W-:Y:S02]  /*26980*/  IMAD.MOV.U32 R12, RZ, RZ, 0x6 ;  /* 0x00000006ff0c7424 */ /* 0x000fe400078e00ff */
[----:B------:R-:W-:-:S07]  /*26990*/  IMAD.MOV.U32 R2, RZ, RZ, R14 ;  /* 0x000000ffff027224 */ /* 0x000fce00078e000e */
[----:B------:R-:W-:Y:S05]  /*269a0*/  WARPSYNC.COLLECTIVE R15, `(.L_x_3482) ;  /* 0x000000000f087348 */ /* 0x000fea0003c00000 */
[----:B------:R0:W1:Y:S02]  /*269b0*/  SHFL.IDX P6, R14, R13, R12, R11 ;  /* 0x0000000c0d0e7389 */ /* 0x00006400000c000b */
[----:B01----:R-:W-:Y:S01]  /*269c0*/  ENDCOLLECTIVE ;  /* 0x000000000000791b */ /* 0x003fe20003800000 */
.L_x_3482:
        /* <DEDUP_REMOVED lines=14> */
.L_x_3483:
[----:B------:R-:W-:Y:S02]  /*26ab0*/  IMAD.MOV.U32 R13, RZ, RZ, R24 ;  /* 0x000000ffff0d7224 */ /* 0x000fe400078e0018 */
[----:B------:R-:W-:Y:S02]  /*26ac0*/  IMAD.MOV.U32 R12, RZ, RZ, 0x7 ;  /* 0x00000007ff0c7424 */ /* 0x000fe400078e00ff */
[----:B------:R-:W-:-:S07]  /*26ad0*/  IMAD.MOV.U32 R2, RZ, RZ, R14 ;  /* 0x000000ffff027224 */ /* 0x000fce00078e000e */
[----:B------:R-:W-:Y:S05]  /*26ae0*/  WARPSYNC.COLLECTIVE R15, `(.L_x_3484) ;  /* 0x000000000f087348 */ /* 0x000fea0003c00000 */
[----:B------:R0:W1:Y:S02]  /*26af0*/  SHFL.IDX P6, R14, R13, R12, R11 ;  /* 0x0000000c0d0e7389 */ /* 0x00006400000c000b */
[----:B01----:R-:W-:Y:S01]  /*26b00*/  ENDCOLLECTIVE ;  /* 0x000000000000791b */ /* 0x003fe20003800000 */
.L_x_3484:
        /* <DEDUP_REMOVED lines=13> */
.L_x_3485:
[----:B------:R-:W-:Y:S01]  /*26be0*/  @!PT LDS RZ, [RZ] ;  /* 0x00000000fffff984 */ /* 0x000fe20000000800 */
[----:B------:R-:W-:Y:S01]  /*26bf0*/  @!PT LDS RZ, [RZ] ;  /* 0x00000000fffff984 */ /* 0x000fe20000000800 */
[----:B------:R-:W-:Y:S01]  /*26c00*/  @!PT LDS RZ, [RZ] ;  /* 0x00000000fffff984 */ /* 0x000fe20000000800 */
[----:B------:R1:W-:Y:S01]  /*26c10*/  LDGSTS.E.BYPASS.LTC128B.128 [R7+0x7400], desc[UR42][R2.64+0x80], !P0 ;  /* 0x0740008002077fae */ /* 0x0003e2000c101d6a */
[----:B------:R-:W-:Y:S05]  /*26c20*/  BRA `(.L_x_3486) ;  /* 0xffffff8400147947 */ /* 0x000fea000383ffff */
.L_x_3232:
[----:B0-----:R0:W1:Y:S02]  /*26c30*/  SYNCS.PHASECHK.TRANS64.TRYWAIT P0, [R0+URZ+0x28860], R3 ;  /* 0x02886003000075a7 */ /* 0x001064000800017f */
[----:B-1----:R-:W-:Y:S05]  /*26c40*/  @!P0 NANOSLEEP.SYNCS 0x989680 ;  /* 0x009896800000895d */ /* 0x002fea0003900000 */
[----:B------:R-:W1:Y:S02]  /*26c50*/  @!P0 SYNCS.PHASECHK.TRANS64 P0, [R0+URZ+0x28860], R3 ;  /* 0x02886003000085a7 */ /* 0x000e64000800007f */
[----:B-1----:R-:W-:Y:S05]  /*26c60*/  @!P0 BRA `(.L_x_3232) ;  /* 0xfffffffc00f08947 */ /* 0x002fea000383ffff */
[----:B------:R-:W-:Y:S05]  /*26c70*/  BRA `(.L_x_3487) ;  /* 0xffffff8800287947 */ /* 0x000fea000383ffff */
.L_x_3233:
        /* <DEDUP_REMOVED lines=8> */
.L_x_3489:
[----:B------:R-:W-:Y:S05]  /*26d00*/  BSYNC B0 ;  /* 0x0000000000007941 */ /* 0x000fea0003800000 */
.L_x_3488:
        /* <DEDUP_REMOVED lines=9> */
.L_x_3490:
        /* <DEDUP_REMOVED lines=12> */
.L_x_3491:
        /* <DEDUP_REMOVED lines=13> */
.L_x_3492:
[----:B------:R-:W-:Y:S02]  /*26f30*/  IMAD.MOV.U32 R13, RZ, RZ, R24 ;  /* 0x000000ffff0d7224 */ /* 0x000fe400078e0018 */
[----:B------:R-:W-:Y:S01]  /*26f40*/  IMAD.MOV.U32 R12, RZ, RZ, 0x2 ;  /* 0x00000002ff0c7424 */ /* 0x000fe200078e00ff */
[----:B------:R-:W-:-:S07]  /*26f50*/  MOV R10, R14 ;  /* 0x0000000e000a7202 */ /* 0x000fce0000000f00 */
[----:B------:R-:W-:Y:S05]  /*26f60*/  WARPSYNC.COLLECTIVE R15, `(.L_x_3493) ;  /* 0x000000000f087348 */ /* 0x000fea0003c00000 */
[----:B------:R0:W1:Y:S02]  /*26f70*/  SHFL.IDX P6, R14, R13, R12, R11 ;  /* 0x0000000c0d0e7389 */ /* 0x00006400000c000b */
[----:B01----:R-:W-:Y:S01]  /*26f80*/  ENDCOLLECTIVE ;  /* 0x000000000000791b */ /* 0x003fe20003800000 */
.L_x_3493:
        /* <DEDUP_REMOVED lines=14> */
.L_x_3494:
[----:B------:R-:W-:Y:S02]  /*27070*/  IMAD.MOV.U32 R13, RZ, RZ, R24 ;  /* 0x000000ffff0d7224 */ /* 0x000fe400078e0018 */
[----:B------:R-:W-:Y:S01]  /*27080*/  IMAD.MOV.U32 R12, RZ, RZ, 0x3 ;  /* 0x00000003ff0c7424 */ /* 0x000fe200078e00ff */
[----:B------:R-:W-:-:S13]  /*27090*/  IADD3 R2, P2, R14, R5, RZ ;  /* 0x000000050e027210 */ /* 0x000fda0007f5e0ff */
[----:B------:R-:W-:Y:S05]  /*270a0*/  WARPSYNC.COLLECTIVE R15, `(.L_x_3495) ;  /* 0x000000000f087348 */ /* 0x000fea0003c00000 */
[----:B------:R0:W1:Y:S02]  /*270b0*/  SHFL.IDX P6, R14, R13, R12, R11 ;  /* 0x0000000c0d0e7389 */ /* 0x00006400000c000b */
[----:B01----:R-:W-:Y:S01]  /*270c0*/  ENDCOLLECTIVE ;  /* 0x000000000000791b */ /* 0x003fe20003800000 */
.L_x_3495:
        /* <DEDUP_REMOVED lines=13> */
.L_x_3496:
[----:B------:R-:W-:Y:S02]  /*271a0*/  IMAD.MOV.U32 R13, RZ, RZ, R24 ;  /* 0x000000ffff0d7224 */ /* 0x000fe400078e0018 */
[----:B------:R-:W-:Y:S01]  /*271b0*/  IMAD.MOV.U32 R12, RZ, RZ, 0x4 ;  /* 0x00000004ff0c7424 */ /* 0x000fe200078e00ff */
[----:B------:R-:W-:-:S13]  /*271c0*/  IADD3 R2, P2, R14, R5, RZ ;  /* 0x000000050e027210 */ /* 0x000fda0007f5e0ff */
[----:B------:R-:W-:Y:S05]  /*271d0*/  WARPSYNC.COLLECTIVE R15, `(.L_x_3497) ;  /* 0x000000000f087348 */ /* 0x000fea0003c00000 */
[----:B------:R0:W1:Y:S02]  /*271e0*/  SHFL.IDX P6, R14, R13, R12, R11 ;  /* 0x0000000c0d0e7389 */ /* 0x00006400000c000b */
[----:B01----:R-:W-:Y:S01]  /*271f0*/  ENDCOLLECTIVE ;  /* 0x000000000000791b */ /* 0x003fe20003800000 */
.L_x_3497:
        /* <DEDUP_REMOVED lines=13> */
.L_x_3498:
[----:B------:R-:W-:Y:S02]  /*272d0*/  IMAD.MOV.U32 R13, RZ, RZ, R24 ;  /* 0x000000ffff0d7224 */ /* 0x000fe400078e0018 */
[----:B------:R-:W-:Y:S02]  /*272e0*/  IMAD.MOV.U32 R12, RZ, RZ, 0x5 ;  /* 0x00000005ff0c7424 */ /* 0x000fe400078e00ff */
[----:B------:R-:W-:-:S07]  /*272f0*/  IMAD.MOV.U32 R10, RZ, RZ, R14 ;  /* 0x000000ffff0a7224 */ /* 0x000fce00078e000e */
[----:B------:R-:W-:Y:S05]  /*27300*/  WARPSYNC.COLLECTIVE R15, `(.L_x_3499) ;  /* 0x000000000f087348 */ /* 0x000fea0003c00000 */
[----:B------:R0:W1:Y:S02]  /*27310*/  SHFL.IDX P6, R14, R13, R12, R11 ;  /* 0x0000000c0d0e7389 */ /* 0x00006400000c000b */
[----:B01----:R-:W-:Y:S01]  /*27320*/  ENDCOLLECTIVE ;  /* 0x000000000000791b */ /* 0x003fe20003800000 */
.L_x_3499:
        /* <DEDUP_REMOVED lines=14> */
.L_x_3500:
[----:B------:R-:W-:Y:S02]  /*27410*/  IMAD.MOV.U32 R13, RZ, RZ, R24 ;  /* 0x000000ffff0d7224 */ /* 0x000fe400078e0018 */
[----:B------:R-:W-:Y:S01]  /*27420*/  IMAD.MOV.U32 R12, RZ, RZ, 0x6 ;  /* 0x00000006ff0c7424 */ /* 0x000fe200078e00ff */
[----:B------:R-:W-:-:S13]  /*27430*/  IADD3 R2, P2, R14, R5, RZ ;  /* 0x000000050e027210 */ /* 0x000fda0007f5e0ff */
[----:B------:R-:W-:Y:S05]  /*27440*/  WARPSYNC.COLLECTIVE R15, `(.L_x_3501) ;  /* 0x000000000f087348 */ /* 0x000fea0003c00000 */
[----:B------:R0:W1:Y:S02]  /*27450*/  SHFL.IDX P6, R14, R13, R12, R11 ;  /* 0x0000000c0d0e7389 */ /* 0x00006400000c000b */
[----:B01----:R-:W-:Y:S01]  /*27460*/  ENDCOLLECTIVE ;  /* 0x000000000000791b */ /* 0x003fe20003800000 */
.L_x_3501:
        /* <DEDUP_REMOVED lines=13> */
.L_x_3502:
[----:B------:R-:W-:Y:S02]  /*27540*/  IMAD.MOV.U32 R13, RZ, RZ, R24 ;  /* 0x000000ffff0d7224 */ /* 0x000fe400078e0018 */
[----:B------:R-:W-:Y:S02]  /*27550*/  IMAD.MOV.U32 R12, RZ, RZ, 0x7 ;  /* 0x00000007ff0c7424 */ /* 0x000fe400078e00ff */
[----:B------:R-:W-:-:S07]  /*27560*/  IMAD.MOV.U32 R10, RZ, RZ, R14 ;  /* 0x000000ffff0a7224 */ /* 0x000fce00078e000e */
[----:B------:R-:W-:Y:S05]  /*27570*/  WARPSYNC.COLLECTIVE R15, `(.L_x_3503) ;  /* 0x000000000f087348 */ /* 0x000fea0003c00000 */
[----:B------:R0:W1:Y:S02]  /*27580*/  SHFL.IDX P6, R14, R13, R12, R11 ;  /* 0x0000000c0d0e7389 */ /* 0x00006400000c000b */
[----:B01----:R-:W-:Y:S01]  /*27590*/  ENDCOLLECTIVE ;  /* 0x000000000000791b */ /* 0x003fe20003800000 */
.L_x_3503:
        /* <DEDUP_REMOVED lines=12> */
.L_x_3504:
[----:B------:R-:W-:Y:S05]  /*27660*/  BRA `(.L_x_3505) ;  /* 0xffffff8000c87947 */ /* 0x000fea000383ffff */
.L_x_3238:
[----:B------:R-:W-:Y:S01]  /*27670*/  BSSY B0, `(.L_x_3506) ;  /* 0x0000008000007945 */ /* 0x000fe20003800000 */
[----:B------:R-:W-:Y:S01]  /*27680*/  IMAD.MOV.U32 R13, RZ, RZ, R16 ;  /* 0x000000ffff0d7224 */ /* 0x000fe200078e0010 */
[----:B------:R-:W-:Y:S01]  /*27690*/  MOV R11, 0x1f ;  /* 0x0000001f000b7802 */ /* 0x000fe20000000f00 */
[----:B-1----:R-:W-:Y:S02]  /*276a0*/  IMAD.MOV.U32 R12, RZ, RZ, RZ ;  /* 0x000000ffff0c7224 */ /* 0x002fe400078e00ff */
[----:B------:R-:W-:-:S07]  /*276b0*/  IMAD.MOV.U32 R15, RZ, RZ, -0x1 ;  /* 0xffffffffff0f7424 */ /* 0x000fce00078e00ff */
[----:B------:R-:W-:Y:S05]  /*276c0*/  WARPSYNC.COLLECTIVE R15, `(.L_x_3507) ;  /* 0x000000000f087348 */ /* 0x000fea0003c00000 */
[----:B------:R0:W1:Y:S02]  /*276d0*/  SHFL.IDX P6, R14, R13, R12, R11 ;  /* 0x0000000c0d0e7389 */ /* 0x00006400000c000b */
[----:B01----:R-:W-:Y:S01]  /*276e0*/  ENDCOLLECTIVE ;  /* 0x000000000000791b */ /* 0x003fe20003800000 */
.L_x_3507:
[----:B------:R-:W-:Y:S05]  /*276f0*/  BSYNC B0 ;  /* 0x0000000000007941 */ /* 0x000fea0003800000 */
.L_x_3506:
        /* <DEDUP_REMOVED lines=9> */
.L_x_3508:
        /* <DEDUP_REMOVED lines=24> */
.L_x_3509:
[----:B------:R-:W-:Y:S01]  /*27910*/  IMAD.MOV.U32 R12, RZ, RZ, 0x2 ;  /* 0x00000002ff0c7424 */ /* 0x000fe200078e00ff */
[----:B------:R-:W-:-:S05]  /*27920*/  SEL R14, R14, RZ, P1 ;  /* 0x000000ff0e0e7207 */ /* 0x000fca0000800000 */
[----:B------:R-:W-:-:S04]  /*27930*/  IMAD.IADD R5, R13, 0x1, R14 ;  /* 0x000000010d057824 */ /* 0x000fc800078e020e */
[----:B------:R-:W-:-:S07]  /*27940*/  IMAD.MOV.U32 R13, RZ, RZ, R5 ;  /* 0x000000ffff0d7224 */ /* 0x000fce00078e0005 */
[----:B------:R-:W-:Y:S05]  /*27950*/  WARPSYNC.COLLECTIVE R15, `(.L_x_3510) ;  /* 0x000000000f087348 */ /* 0x000fea0003c00000 */
[----:B------:R0:W1:Y:S02]  /*27960*/  SHFL.UP P6, R14, R13, R12, R11 ;  /* 0x0400000c0d0e7389 */ /* 0x00006400000c000b */
[----:B01----:R-:W-:Y:S01]  /*27970*/  ENDCOLLECTIVE ;  /* 0x000000000000791b */ /* 0x003fe20003800000 */
.L_x_3510:
[----:B------:R-:W-:Y:S01]  /*27980*/  IMAD.MOV.U32 R12, RZ, RZ, 0x4 ;  /* 0x00000004ff0c7424 */ /* 0x000fe200078e00ff */
[----:B------:R-:W-:-:S05]  /*27990*/  SEL R2, R14, RZ, P2 ;  /* 0x000000ff0e027207 */ /* 0x000fca0001000000 */
[----:B------:R-:W-:-:S04]  /*279a0*/  IMAD.IADD R2, R5, 0x1, R2 ;  /* 0x0000000105027824 */ /* 0x000fc800078e0202 */
[----:B------:R-:W-:-:S07]  /*279b0*/  IMAD.MOV.U32 R13, RZ, RZ, R2 ;  /* 0x000000ffff0d7224 */ /* 0x000fce00078e0002 */
[----:B------:R-:W-:Y:S05]  /*279c0*/  WARPSYNC.COLLECTIVE R15, `(.L_x_3511) ;  /* 0x000000000f087348 */ /* 0x000fea0003c00000 */
[----:B------:R0:W1:Y:S02]  /*279d0*/  SHFL.UP P6, R14, R13, R12, R11 ;  /* 0x0400000c0d0e7389 */ /* 0x00006400000c000b */
[----:B01----:R-:W-:Y:S01]  /*279e0*/  ENDCOLLECTIVE ;  /* 0x000000000000791b */ /* 0x003fe20003800000 */
.L_x_3511:
[----:B------:R-:W-:Y:S01]  /*279f0*/  IMAD.MOV.U32 R12, RZ, RZ, 0x8 ;  /* 0x00000008ff0c7424 */ /* 0x000fe200078e00ff */
[----:B------:R-:W-:-:S05]  /*27a00*/  SEL R3, R14, RZ, P3 ;  /* 0x000000ff0e037207 */ /* 0x000fca0001800000 */
[----:B------:R-:W-:-:S04]  /*27a10*/  IMAD.IADD R3, R2, 0x1, R3 ;  /* 0x0000000102037824 */ /* 0x000fc800078e0203 */
[----:B------:R-:W-:-:S07]  /*27a20*/  IMAD.MOV.U32 R13, RZ, RZ, R3 ;  /* 0x000000ffff0d7224 */ /* 0x000fce00078e0003 */
[----:B------:R-:W-:Y:S05]  /*27a30*/  WARPSYNC.COLLECTIVE R15, `(.L_x_3512) ;  /* 0x000000000f087348 */ /* 0x000fea0003c00000 */
[----:B------:R0:W1:Y:S02]  /*27a40*/  SHFL.UP P6, R14, R13, R12, R11 ;  /* 0x0400000c0d0e7389 */ /* 0x00006400000c000b */
[----:B01----:R-:W-:Y:S01]  /*27a50*/  ENDCOLLECTIVE ;  /* 0x000000000000791b */ /* 0x003fe20003800000 */
.L_x_3512:
[----:B------:R-:W-:Y:S01]  /*27a60*/  IMAD.MOV.U32 R12, RZ, RZ, 0x10 ;  /* 0x00000010ff0c7424 */ /* 0x000fe200078e00ff */
[----:B------:R-:W-:-:S05]  /*27a70*/  SEL R14, R14, RZ, P4 ;  /* 0x000000ff0e0e7207 */ /* 0x000fca0002000000 */
[----:B------:R-:W-:-:S04]  /*27a80*/  IMAD.IADD R5, R3, 0x1, R14 ;  /* 0x0000000103057824 */ /* 0x000fc800078e020e */
[----:B------:R-:W-:-:S07]  /*27a90*/  IMAD.MOV.U32 R13, RZ, RZ, R5 ;  /* 0x000000ffff0d7224 */ /* 0x000fce00078e0005 */
[----:B------:R-:W-:Y:S05]  /*27aa0*/  WARPSYNC.COLLECTIVE R15, `(.L_x_3513) ;  /* 0x000000000f087348 */ /* 0x000fea0003c00000 */
[----:B------:R0:W1:Y:S02]  /*27ab0*/  SHFL.UP P6, R14, R13, R12, R11 ;  /* 0x0400000c0d0e7389 */ /* 0x00006400000c000b */
[----:B01----:R-:W-:Y:S01]  /*27ac0*/  ENDCOLLECTIVE ;  /* 0x000000000000791b */ /* 0x003fe20003800000 */
.L_x_3513:
        /* <DEDUP_REMOVED lines=8> */
.L_x_3514:
[----:B------:R-:W-:Y:S05]  /*27b50*/  BRA `(.L_x_3515) ;  /* 0xffffff8000d87947 */ /* 0x000fea000383ffff */
.L_x_3241:
[----:B------:R-:W-:Y:S01]  /*27b60*/  BSSY B0, `(.L_x_3516) ;  /* 0x0000007000007945 */ /* 0x000fe20003800000 */
[----:B-1----:R-:W-:Y:S02]  /*27b70*/  IMAD.MOV.U32 R12, RZ, RZ, 0x1 ;  /* 0x00000001ff0c7424 */ /* 0x002fe400078e00ff */
[----:B------:R-:W-:Y:S02]  /*27b80*/  IMAD.MOV.U32 R11, RZ, RZ, RZ ;  /* 0x000000ffff0b7224 */ /* 0x000fe400078e00ff */
[----:B------:R-:W-:-:S07]  /*27b90*/  IMAD.MOV.U32 R15, RZ, RZ, -0x1 ;  /* 0xffffffffff0f7424 */ /* 0x000fce00078e00ff */
[----:B------:R-:W-:Y:S05]  /*27ba0*/  WARPSYNC.COLLECTIVE R15, `(.L_x_3517) ;  /* 0x000000000f087348 */ /* 0x000fea0003c00000 */
[----:B------:R0:W1:Y:S02]  /*27bb0*/  SHFL.UP P6, R14, R13, R12, R11 ;  /* 0x0400000c0d0e7389 */ /* 0x00006400000c000b */
[----:B01----:R-:W-:Y:S01]  /*27bc0*/  ENDCOLLECTIVE ;  /* 0x000000000000791b */ /* 0x003fe20003800000 */
.L_x_3517:
[----:B------:R-:W-:Y:S05]  /*27bd0*/  BSYNC B0 ;  /* 0x0000000000007941 */ /* 0x000fea0003800000 */
.L_x_3516:
[----:B------:R-:W-:Y:S01]  /*27be0*/  SEL R14, R14, RZ, P1 ;  /* 0x000000ff0e0e7207 */ /* 0x000fe20000800000 */
[----:B------:R-:W-:Y:S01]  /*27bf0*/  IMAD.MOV.U32 R11, RZ, RZ, RZ ;  /* 0x000000ffff0b7224 */ /* 0x000fe200078e00ff */
[----:B------:R-:W-:Y:S01]  /*27c00*/  MOV R12, 0x2 ;  /* 0x00000002000c7802 */ /* 0x000fe20000000f00 */
[----:B------:R-:W-:Y:S02]  /*27c10*/  IMAD.MOV.U32 R15, RZ, RZ, -0x1 ;  /* 0xffffffffff0f7424 */ /* 0x000fe400078e00ff */
[----:B------:R-:W-:-:S07]  /*27c20*/  IMAD.IADD R13, R13, 0x1, R14 ;  /* 0x000000010d0d7824 */ /* 0x000fce00078e020e */
[----:B------:R-:W-:Y:S05]  /*27c30*/  WARPSYNC.COLLECTIVE R15, `(.L_x_3518) ;  /* 0x000000000f087348 */ /* 0x000fea0003c00000 */
[----:B------:R0:W1:Y:S02]  /*27c40*/  SHFL.UP P6, R14, R13, R12, R11 ;  /* 0x0400000c0d0e7389 */ /* 0x00006400000c000b */
[----:B01----:R-:W-:Y:S01]  /*27c50*/  ENDCOLLECTIVE ;  /* 0x000000000000791b */ /* 0x003fe20003800000 */
.L_x_3518:
[----:B------:R-:W-:Y:S01]  /*27c60*/  IMAD.MOV.U32 R12, RZ, RZ, 0x4 ;  /* 0x00000004ff0c7424 */ /* 0x000fe200078e00ff */
[----:B------:R-:W-:-:S05]  /*27c70*/  SEL R2, R14, RZ, P2 ;  /* 0x000000ff0e027207 */ /* 0x000fca0001000000 */
[----:B------:R-:W-:-:S04]  /*27c80*/  IMAD.IADD R2, R13, 0x1, R2 ;  /* 0x000000010d027824 */ /* 0x000fc800078e0202 */
[----:B------:R-:W-:-:S07]  /*27c90*/  IMAD.MOV.U32 R13, RZ, RZ, R2 ;  /* 0x000000ffff0d7224 */ /* 0x000fce00078e0002 */
[----:B------:R-:W-:Y:S05]  /*27ca0*/  WARPSYNC.COLLECTIVE R15, `(.L_x_3519) ;  /* 0x000000000f087348 */ /* 0x000fea0003c00000 */
[----:B------:R0:W1:Y:S02]  /*27cb0*/  SHFL.UP P6, R14, R13, R12, R11 ;  /* 0x0400000c0d0e7389 */ /* 0x00006400000c000b */
[----:B01----:R-:W-:Y:S01]  /*27cc0*/  ENDCOLLECTIVE ;  /* 0x000000000000791b */ /* 0x003fe20003800000 */
.L_x_3519:
[----:B------:R-:W-:Y:S01]  /*27cd0*/  IMAD.MOV.U32 R12, RZ, RZ, 0x8 ;  /* 0x00000008ff0c7424 */ /* 0x000fe200078e00ff */
[----:B------:R-:W-:-:S05]  /*27ce0*/  SEL R3, R14, RZ, P3 ;  /* 0x000000ff0e037207 */ /* 0x000fca0001800000 */
[----:B------:R-:W-:-:S04]  /*27cf0*/  IMAD.IADD R3, R2, 0x1, R3 ;  /* 0x0000000102037824 */ /* 0x000fc800078e0203 */
[----:B------:R-:W-:-:S07]  /*27d00*/  IMAD.MOV.U32 R13, RZ, RZ, R3 ;  /* 0x000000ffff0d7224 */ /* 0x000fce00078e0003 */
[----:B------:R-:W-:Y:S05]  /*27d10*/  WARPSYNC.COLLECTIVE R15, `(.L_x_3520) ;  /* 0x000000000f087348 */ /* 0x000fea0003c00000 */
[----:B------:R0:W1:Y:S02]  /*27d20*/  SHFL.UP P6, R14, R13, R12, R11 ;  /* 0x0400000c0d0e7389 */ /* 0x00006400000c000b */
[----:B01----:R-:W-:Y:S01]  /*27d30*/  ENDCOLLECTIVE ;  /* 0x000000000000791b */ /* 0x003fe20003800000 */
.L_x_3520:
[----:B------:R-:W-:Y:S01]  /*27d40*/  IMAD.MOV.U32 R12, RZ, RZ, 0x10 ;  /* 0x00000010ff0c7424 */ /* 0x000fe200078e00ff */
[----:B------:R-:W-:-:S05]  /*27d50*/  SEL R14, R14, RZ, P4 ;  /* 0x000000ff0e0e7207 */ /* 0x000fca0002000000 */
[----:B------:R-:W-:-:S04]  /*27d60*/  IMAD.IADD R5, R3, 0x1, R14 ;  /* 0x0000000103057824 */ /* 0x000fc800078e020e */
[----:B------:R-:W-:-:S07]  /*27d70*/  IMAD.MOV.U32 R13, RZ, RZ, R5 ;  /* 0x000000ffff0d7224 */ /* 0x000fce00078e0005 */
[----:B------:R-:W-:Y:S05]  /*27d80*/  WARPSYNC.COLLECTIVE R15, `(.L_x_3521) ;  /* 0x000000000f087348 */ /* 0x000fea0003c00000 */
[----:B------:R0:W1:Y:S02]  /*27d90*/  SHFL.UP P6, R14, R13, R12, R11 ;  /* 0x0400000c0d0e7389 */ /* 0x00006400000c000b */
[----:B01----:R-:W-:Y:S01]  /*27da0*/  ENDCOLLECTIVE ;  /* 0x000000000000791b */ /* 0x003fe20003800000 */
.L_x_3521:
        /* <DEDUP_REMOVED lines=8> */
.L_x_3522:
[----:B------:R-:W-:Y:S05]  /*27e30*/  BRA `(.L_x_3523) ;  /* 0xffffff8000c47947 */ /* 0x000fea000383ffff */
.L_x_3243:
[----:B------:R-:W-:Y:S01]  /*27e40*/  BSSY B0, `(.L_x_3524) ;  /* 0x0000006000007945 */ /* 0x000fe20003800000 */
[----:B------:R-:W-:Y:S01]  /*27e50*/  PLOP3.LUT P6, PT, P6, PT, PT, 0x8, 0x0 ;  /* 0x000000000000781c */ /* 0x000fe200037ce170 */
[----:B------:R-:W-:-:S12]  /*27e60*/  IMAD.MOV.U32 R15, RZ, RZ, -0x1 ;  /* 0xffffffffff0f7424 */ /* 0x000fd800078e00ff */
[----:B01----:R-:W-:Y:S05]  /*27e70*/  WARPSYNC.COLLECTIVE R15, `(.L_x_3525) ;  /* 0x000000000f087348 */ /* 0x003fea0003c00000 */
[----:B------:R-:W-:Y:S01]  /*27e80*/  VOTE.ANY R14, PT, P6 ;  /* 0x00000000000e7806 */ /* 0x000fe200030e0100 */
[----:B01----:R-:W-:Y:S06]  /*27e90*/  ENDCOLLECTIVE ;  /* 0x000000000000791b */ /* 0x003fec0003800000 */
.L_x_3525:
[----:B------:R-:W-:Y:S05]  /*27ea0*/  BSYNC B0 ;  /* 0x0000000000007941 */ /* 0x000fea0003800000 */
.L_x_3524:
        /* <DEDUP_REMOVED lines=8> */
.L_x_3526:
[----:B------:R-:W-:Y:S02]  /*27f30*/  IMAD.IADD R19, R12, 0x1, R19 ;  /* 0x000000010c137824 */ /* 0x000fe400078e0213 */
[----:B------:R-:W-:Y:S02]  /*27f40*/  IMAD.MOV.U32 R13, RZ, RZ, R4 ;  /* 0x000000ffff0d7224 */ /* 0x000fe400078e0004 */
[----:B------:R-:W-:-:S07]  /*27f50*/  IMAD.MOV.U32 R17, RZ, RZ, R14 ;  /* 0x000000ffff117224 */ /* 0x000fce00078e000e */
[----:B------:R-:W-:Y:S05]  /*27f60*/  WARPSYNC.COLLECTIVE R15, `(.L_x_3527) ;  /* 0x000000000f087348 */ /* 0x000fea0003c00000 */
[----:B------:R0:W1:Y:S02]  /*27f70*/  SHFL.IDX P6, R14, R13, R12, R11 ;  /* 0x0000000c0d0e7389 */ /* 0x00006400000c000b */
[----:B01----:R-:W-:Y:S01]  /*27f80*/  ENDCOLLECTIVE ;  /* 0x000000000000791b */ /* 0x003fe20003800000 */
.L_x_3527:
[----:B------:R-:W-:Y:S01]  /*27f90*/  IMAD.MOV.U32 R4, RZ, RZ, R14 ;  /* 0x000000ffff047224 */ /* 0x000fe200078e000e */
[----:B------:R-:W-:Y:S06]  /*27fa0*/  BRA `(.L_x_3528) ;  /* 0xffffff8000a87947 */ /* 0x000fec000383ffff */
.L_x_3245:
[----:B------:R-:W-:Y:S01]  /*27fb0*/  BSSY B0, `(.L_x_3529) ;  /* 0x0000007000007945 */ /* 0x000fe20003800000 */
[----:B------:R-:W-:Y:S02]  /*27fc0*/  IMAD.MOV.U32 R13, RZ, RZ, R2 ;  /* 0x000000ffff0d7224 */ /* 0x000fe400078e0002 */
[----:B------:R-:W-:Y:S02]  /*27fd0*/  IMAD.MOV.U32 R11, RZ, RZ, 0x1f ;  /* 0x0000001fff0b7424 */ /* 0x000fe400078e00ff */
[----:B------:R-:W-:-:S07]  /*27fe0*/  IMAD.MOV.U32 R15, RZ, RZ, -0x1 ;  /* 0xffffffffff0f7424 */ /* 0x000fce00078e00ff */
[----:B0-23--:R-:W-:Y:S05]  /*27ff0*/  WARPSYNC.COLLECTIVE R15, `(.L_x_3530) ;  /* 0x000000000f087348 */ /* 0x00dfea0003c00000 */
[----:B------:R1:W4:Y:S02]  /*28000*/  SHFL.IDX P6, R14, R13, R12, R11 ;  /* 0x0000000c0d0e7389 */ /* 0x00032400000c000b */
[----:B01234-:R-:W-:Y:S01]  /*28010*/  ENDCOLLECTIVE ;  /* 0x000000000000791b */ /* 0x01ffe20003800000 */
.L_x_3530:
[----:B------:R-:W-:Y:S05]  /*28020*/  BSYNC B0 ;  /* 0x0000000000007941 */ /* 0x000fea0003800000 */
.L_x_3529:
[----:B------:R-:W-:Y:S01]  /*28030*/  IMAD.MOV.U32 R6, RZ, RZ, R14 ;  /* 0x000000ffff067224 */ /* 0x000fe200078e000e */
[----:B------:R-:W-:Y:S06]  /*28040*/  BRA `(.L_x_3244) ;  /* 0xffffff8000987947 */ /* 0x000fec000383ffff */
.L_x_3251:
[----:B-1----:R1:W3:Y:S02]  /*28050*/  SYNCS.PHASECHK.TRANS64.TRYWAIT P0, [R4+URZ+0x28820], R0 ;  /* 0x02882000040075a7 */ /* 0x0022e4000800017f */
[----:B---3--:R-:W-:Y:S05]  /*28060*/  @!P0 NANOSLEEP.SYNCS 0x989680 ;  /* 0x009896800000895d */ /* 0x008fea0003900000 */
[----:B------:R-:W3:Y:S02]  /*28070*/  @!P0 SYNCS.PHASECHK.TRANS64 P0, [R4+URZ+0x28820], R0 ;  /* 0x02882000040085a7 */ /* 0x000ee4000800007f */
[----:B---3--:R-:W-:Y:S05]  /*28080*/  @!P0 BRA `(.L_x_3251) ;  /* 0xfffffffc00f08947 */ /* 0x008fea000383ffff */
[----:B------:R-:W-:Y:S05]  /*28090*/  BRA `(.L_x_3531) ;  /* 0xffffff8800f07947 */ /* 0x000fea000383ffff */
.L_x_3252:
        /* <DEDUP_REMOVED lines=11> */
.L_x_3533:
[----:B------:R-:W-:Y:S05]  /*28150*/  BSYNC B0 ;  /* 0x0000000000007941 */ /* 0x000fea0003800000 */
.L_x_3532:
[----:B------:R-:W-:Y:S05]  /*28160*/  BRA `(.L_x_3534) ;  /* 0xffffff8800d87947 */ /* 0x000fea000383ffff */
.L_x_3253:
[----:B------:R-:W-:Y:S01]  /*28170*/  BSSY B0, `(.L_x_3535) ;  /* 0x0000006000007945 */ /* 0x000fe20003800000 */
[----:B------:R-:W-:-:S07]  /*28180*/  IMAD.MOV.U32 R15, RZ, RZ, -0x1 ;  /* 0xffffffffff0f7424 */ /* 0x000fce00078e00ff */
[----:B012---:R-:W-:Y:S05]  /*28190*/  WARPSYNC.COLLECTIVE R15, `(.L_x_3536) ;  /* 0x000000000f0c7348 */ /* 0x007fea0003c00000 */
[----:B------:R-:W-:Y:S02]  /*281a0*/  ELECT P6, UR62, PT ;  /* 0x00000000003e782f */ /* 0x000fe400038c0000 */
[----:B------:R-:W-:Y:S01]  /*281b0*/  MOV R14, UR62 ;  /* 0x0000003e000e7c02 */ /* 0x000fe20008000f00 */
[----:B012---:R-:W-:Y:S10]  /*281c0*/  ENDCOLLECTIVE ;  /* 0x000000000000791b */ /* 0x007ff40003800000 */
.L_x_3536:
[----:B------:R-:W-:Y:S05]  /*281d0*/  BSYNC B0 ;  /* 0x0000000000007941 */ /* 0x000fea0003800000 */
.L_x_3535:
[----:B------:R-:W-:Y:S05]  /*281e0*/  BRA `(.L_x_3537) ;  /* 0xffffff8800cc7947 */ /* 0x000fea000383ffff */
.L_x_3255:
[----:B-1----:R1:W3:Y:S02]  /*281f0*/  SYNCS.PHASECHK.TRANS64.TRYWAIT P1, [R5+URZ+0x28840], R0 ;  /* 0x02884000050075a7 */ /* 0x0022e4000802017f */
[----:B---3--:R-:W-:Y:S05]  /*28200*/  @!P1 NANOSLEEP.SYNCS 0x989680 ;  /* 0x009896800000995d */ /* 0x008fea0003900000 */
[----:B------:R-:W3:Y:S02]  /*28210*/  @!P1 SYNCS.PHASECHK.TRANS64 P1, [R5+URZ+0x28840], R0 ;  /* 0x02884000050095a7 */ /* 0x000ee4000802007f */
[----:B---3--:R-:W-:Y:S05]  /*28220*/  @!P1 BRA `(.L_x_3255) ;  /* 0xfffffffc00f09947 */ /* 0x008fea000383ffff */
[----:B------:R-:W-:Y:S05]  /*28230*/  BRA `(.L_x_3538) ;  /* 0xffffff8800ec7947 */ /* 0x000fea000383ffff */
.L_x_3257:
[----:B---3--:R3:W4:Y:S02]  /*28240*/  SYNCS.PHASECHK.TRANS64.TRYWAIT P1, [R25+URZ+0x28840], R2 ;  /* 0x02884002190075a7 */ /* 0x008724000802017f */
[----:B----4-:R-:W-:Y:S05]  /*28250*/  @!P1 NANOSLEEP.SYNCS 0x989680 ;  /* 0x009896800000995d */ /* 0x010fea0003900000 */
[----:B------:R-:W4:Y:S02]  /*28260*/  @!P1 SYNCS.PHASECHK.TRANS64 P1, [R25+URZ+0x28840], R2 ;  /* 0x02884002190095a7 */ /* 0x000f24000802007f */
[----:B----4-:R-:W-:Y:S05]  /*28270*/  @!P1 BRA `(.L_x_3257) ;  /* 0xfffffffc00f09947 */ /* 0x010fea000383ffff */
[----:B------:R-:W-:Y:S05]  /*28280*/  BRA `(.L_x_3539) ;  /* 0xffffff8800f87947 */ /* 0x000fea000383ffff */
.L_x_3259:
[----:B----4-:R4:W0:Y:S02]  /*28290*/  SYNCS.PHASECHK.TRANS64.TRYWAIT P1, [R5+URZ+0x28860], R0 ;  /* 0x02886000050075a7 */ /* 0x010824000802017f */
[----:B0-----:R-:W-:Y:S05]  /*282a0*/  @!P1 NANOSLEEP.SYNCS 0x989680 ;  /* 0x009896800000995d */ /* 0x001fea0003900000 */
[----:B------:R-:W0:Y:S02]  /*282b0*/  @!P1 SYNCS.PHASECHK.TRANS64 P1, [R5+URZ+0x28860], R0 ;  /* 0x02886000050095a7 */ /* 0x000e24000802007f */
[----:B0-----:R-:W-:Y:S05]  /*282c0*/  @!P1 BRA `(.L_x_3259) ;  /* 0xfffffffc00f09947 */ /* 0x001fea000383ffff */
[----:B------:R-:W-:Y:S05]  /*282d0*/  BRA `(.L_x_3540) ;  /* 0xffffff8800f47947 */ /* 0x000fea000383ffff */
.L_x_3541:
        /* <DEDUP_REMOVED lines=10> */
.L_x_3550:


//--------------------- .nv.global.init           --------------------------
	.section	.nv.global.init,"aw",@progbits
.nv.global.init:
	.type		$str$23,@object
	.size		$str$23,($str$24 - $str$23)
$str$23:
        /*0000*/ 	.byte	0x28, 0x61, 0x64, 0x64, 0x72, 0x65, 0x73, 0x73, 0x20, 0x26, 0x20, 0x6d, 0x61, 0x73, 0x6b, 0x29
        /*0010*/ 	.byte	0x20, 0x3d, 0x3d, 0x20, 0x30, 0x00
	.type		$str$24,@object
	.size		$str$24,(__unnamed_4 - $str$24)
$str$24:
        /*0016*/ 	.byte	0x2f, 0x74, 0x6d, 0x70, 0x2f, 0x6f, 0x73, 0x73, 0x5f, 0x6b, 0x65, 0x72, 0x6e, 0x65, 0x6c, 0x73
        /*0026*/ 	.byte	0x5f, 0x73, 0x72, 0x63, 0x2f, 0x66, 0x6c, 0x61, 0x73, 0x68, 0x5f, 0x61, 0x74, 0x74, 0x65, 0x6e
        /*0036*/ 	.byte	0x74, 0x69, 0x6f, 0x6e, 0x2f, 0x63, 0x73, 0x72, 0x63, 0x2f, 0x63, 0x75, 0x74, 0x6c, 0x61, 0x73
        /*0046*/ 	.byte	0x73, 0x2f, 0x69, 0x6e, 0x63, 0x6c, 0x75, 0x64, 0x65, 0x2f, 0x63, 0x75, 0x74, 0x65, 0x2f, 0x70
        /*0056*/ 	.byte	0x6f, 0x69, 0x6e, 0x74, 0x65, 0x72, 0x5f, 0x66, 0x6c, 0x61, 0x67, 0x67, 0x65, 0x64, 0x2e, 0x68
        /*0066*/ 	.byte	0x70, 0x70, 0x00
	.type		__unnamed_4,@object
	.size		__unnamed_4,(__unnamed_3 - __unnamed_4)
__unnamed_4:
        /* <DEDUP_REMOVED lines=25> */
	.type		__unnamed_3,@object
	.size		__unnamed_3,(__unnamed_2 - __unnamed_3)
__unnamed_3:
        /* <DEDUP_REMOVED lines=29> */
	.type		__unnamed_2,@object
	.size		__unnamed_2,(__unnamed_1 - __unnamed_2)
__unnamed_2:
        /* <DEDUP_REMOVED lines=29> */
	.type		__unnamed_1,@object
	.size		__unnamed_1,(.L_0 - __unnamed_1)
__unnamed_1:
        /* <DEDUP_REMOVED lines=29> */
        /*075d*/ 	.byte	0x5d, 0x00
.L_0:


//--------------------- .nv.shared._ZN7cutlass13device_kernelIN5flash11enable_sm90INS1_16FlashAttnFwdSm90INS1_25CollectiveMainloopFwdSm90ILi2EN4cute5tupleIJNS5_1CILi1EEES8_S8_EEENS6_IJNS7_ILi128EEESA_SA_EEELi128ENS_10bfloat16_tEfNS_4arch4Sm90ELb0ELb0ELb0ELb0ELb1ELb0ELb0ELb1ELb1ELb1ELb1ELb0EEENS1_21CollectiveEpilogueFwdISB_S9_SC_SE_Li256ELb0ELb1ELb1ELb0EEENS1_19SingleTileSchedulerILb0ELb1ELb1ELi128EEEEEEEEEvNT_6ParamsE --------------------------
	.section	.nv.shared._ZN7cutlass13device_kernelIN5flash11enable_sm90INS1_16FlashAttnFwdSm90INS1_25CollectiveMainloopFwdSm90ILi2EN4cute5tupleIJNS5_1CILi1EEES8_S8_EEENS6_IJNS7_ILi128EEESA_SA_EEELi128ENS_10bfloat16_tEfNS_4arch4Sm90ELb0ELb0ELb0ELb0ELb1ELb0ELb0ELb1ELb1ELb1ELb1ELb0EEENS1_21CollectiveEpilogueFwdISB_S9_SC_SE_Li256ELb0ELb1ELb1ELb0EEENS1_19SingleTileSchedulerILb0ELb1ELb1ELi128EEEEEEEEEvNT_6ParamsE,"aw",@nobits
	.sectionflags	@""
	.align	16
	.zero		1024


//--------------------- .nv.shared.reserved.0     --------------------------
	.section	.nv.shared.reserved.0,"aw",@nobits
	.weak		__nv_reservedSMEM_offset_0_alias
	.size		__nv_reservedSMEM_offset_0_alias, 0, 0
	.other		__nv_reservedSMEM_offset_0_alias,@"STO_CUDA_RESERVED_SHARED STV_DEFAULT"
__nv_reservedSMEM_offset_0_alias:
	.zero		0


//--------------------- .nv.global                --------------------------
	.section	.nv.global,"aw",@nobits
.nv.global:
	.type		_ZN78_INTERNAL_7c1c60c6_42_flash_fwd_hdim128_bf16_paged_split_sm90_cu_1f2e7571_29964cute1_E,@object
	.size		_ZN78_INTERNAL_7c1c60c6_42_flash_fwd_hdim128_bf16_paged_split_sm90_cu_1f2e7571_29964cute1_E,(_ZN78_INTERNAL_7c1c60c6_42_flash_fwd_hdim128_bf16_paged_split_sm90_cu_1f2e7571_29964cuda3std3__45__cpo6cbeginE - _ZN78_INTERNAL_7c1c60c6_42_flash_fwd_hdim128_bf16_paged_split_sm90_cu_1f2e7571_29964cute1_E)
_ZN78_INTERNAL_7c1c60c6_42_flash_fwd_hdim128_bf16_paged_split_sm90_cu_1f2e7571_29964cute1_E:
	.zero		1
	.type		_ZN78_INTERNAL_7c1c60c6_42_flash_fwd_hdim128_bf16_paged_split_sm90_cu_1f2e7571_29964cuda3std3__45__cpo6cbeginE,@object
	.size		_ZN78_INTERNAL_7c1c60c6_42_flash_fwd_hdim128_bf16_paged_split_sm90_cu_1f2e7571_29964cuda3std3__45__cpo6cbeginE,(_ZN78_INTERNAL_7c1c60c6_42_flash_fwd_hdim128_bf16_paged_split_sm90_cu_1f2e7571_29964cuda3std3__48in_placeE - _ZN78_INTERNAL_7c1c60c6_42_flash_fwd_hdim128_bf16_paged_split_sm90_cu_1f2e7571_29964cuda3std3__45__cpo6cbeginE)
_ZN78_INTERNAL_7c1c60c6_42_flash_fwd_hdim128_bf16_paged_split_sm90_cu_1f2e7571_29964cuda3std3__45__cpo6cbeginE:
	.zero		1
	.type		_ZN78_INTERNAL_7c1c60c6_42_flash_fwd_hdim128_bf16_paged_split_sm90_cu_1f2e7571_29964cuda3std3__48in_placeE,@object
	.size		_ZN78_INTERNAL_7c1c60c6_42_flash_fwd_hdim128_bf16_paged_split_sm90_cu_1f2e7571_29964cuda3std3__48in_placeE,(_ZN78_INTERNAL_7c1c60c6_42_flash_fwd_hdim128_bf16_paged_split_sm90_cu_1f2e7571_29964cuda3std6ranges3__45__cpo9iter_moveE - _ZN78_INTERNAL_7c1c60c6_42_flash_fwd_hdim128_bf16_paged_split_sm90_cu_1f2e7571_29964cuda3std3__48in_placeE)
_ZN78_INTERNAL_7c1c60c6_42_flash_fwd_hdim128_bf16_paged_split_sm90_cu_1f2e7571_29964cuda3std3__48in_placeE:
	.zero		1
	.type		_ZN78_INTERNAL_7c1c60c6_42_flash_fwd_hdim128_bf16_paged_split_sm90_cu_1f2e7571_29964cuda3std6ranges3__45__cpo9iter_moveE,@object
	.size		_ZN78_INTERNAL_7c1c60c6_42_flash_fwd_hdim128_bf16_paged_split_sm90_cu_1f2e7571_29964cuda3std6ranges3__45__cpo9iter_moveE,(_ZN78_INTERNAL_7c1c60c6_42_flash_fwd_hdim128_bf16_paged_split_sm90_cu_1f2e7571_29964cuda3std3__45__cpo5beginE - _ZN78_INTERNAL_7c1c60c6_42_flash_fwd_hdim128_bf16_paged_split_sm90_cu_1f2e7571_29964cuda3std6ranges3__45__cpo9iter_moveE)
_ZN78_INTERNAL_7c1c60c6_42_flash_fwd_hdim128_bf16_paged_split_sm90_cu_1f2e7571_29964cuda3std6ranges3__45__cpo9iter_moveE:
	.zero		1
	.type		_ZN78_INTERNAL_7c1c60c6_42_flash_fwd_hdim128_bf16_paged_split_sm90_cu_1f2e7571_29964cuda3std3__45__cpo5beginE,@object
	.size		_ZN78_INTERNAL_7c1c60c6_42_flash_fwd_hdim128_bf16_paged_split_sm90_cu_1f2e7571_29964cuda3std3__45__cpo5beginE,(_ZN78_INTERNAL_7c1c60c6_42_flash_fwd_hdim128_bf16_paged_split_sm90_cu_1f2e7571_29964cuda3std3__480_GLOBAL__N__7c1c60c6_42_flash_fwd_hdim128_bf16_paged_split_sm90_cu_1f2e7571_29966ignoreE - _ZN78_INTERNAL_7c1c60c6_42_flash_fwd_hdim128_bf16_paged_split_sm90_cu_1f2e7571_29964cuda3std3__45__cpo5beginE)
_ZN78_INTERNAL_7c1c60c6_42_flash_fwd_hdim128_bf16_paged_split_sm90_cu_1f2e7571_29964cuda3std3__45__cpo5beginE:
	.zero		1
	.type		_ZN78_INTERNAL_7c1c60c6_42_flash_fwd_hdim128_bf16_paged_split_sm90_cu_1f2e7571_29964cuda3std3__480_GLOBAL__N__7c1c60c6_42_flash_fwd_hdim128_bf16_paged_split_sm90_cu_1f2e7571_29966ignoreE,@object
	.size		_ZN78_INTERNAL_7c1c60c6_42_flash_fwd_hdim128_bf16_paged_split_sm90_cu_1f2e7571_29964cuda3std3__480_GLOBAL__N__7c1c60c6_42_flash_fwd_hdim128_bf16_paged_split_sm90_cu_1f2e7571_29966ignoreE,(_ZN78_INTERNAL_7c1c60c6_42_flash_fwd_hdim128_bf16_paged_split_sm90_cu_1f2e7571_29964cute7productE - _ZN78_INTERNAL_7c1c60c6_42_flash_fwd_hdim128_bf16_paged_split_sm90_cu_1f2e7571_29964cuda3std3__480_GLOBAL__N__7c1c60c6_42_flash_fwd_hdim128_bf16_paged_split_sm90_cu_1f2e7571_29966ignoreE)
_ZN78_INTERNAL_7c1c60c6_42_flash_fwd_hdim128_bf16_paged_split_sm90_cu_1f2e7571_29964cuda3std3__480_GLOBAL__N__7c1c60c6_42_flash_fwd_hdim128_bf16_paged_split_sm90_cu_1f2e7571_29966ignoreE:
	.zero		1
	.type		_ZN78_INTERNAL_7c1c60c6_42_flash_fwd_hdim128_bf16_paged_split_sm90_cu_1f2e7571_29964cute7productE,@object
	.size		_ZN78_INTERNAL_7c1c60c6_42_flash_fwd_hdim128_bf16_paged_split_sm90_cu_1f2e7571_29964cute7productE,(_ZN78_INTERNAL_7c1c60c6_42_flash_fwd_hdim128_bf16_paged_split_sm90_cu_1f2e7571_29964cuda3std3__45__cpo3endE - _ZN78_INTERNAL_7c1c60c6_42_flash_fwd_hdim128_bf16_paged_split_sm90_cu_1f2e7571_29964cute7productE)
_ZN78_INTERNAL_7c1c60c6_42_flash_fwd_hdim128_bf16_paged_split_sm90_cu_1f2e7571_29964cute7productE:
	.zero		1
	.type		_ZN78_INTERNAL_7c1c60c6_42_flash_fwd_hdim128_bf16_paged_split_sm90_cu_1f2e7571_29964cuda3std3__45__cpo3endE,@object
	.size		_ZN78_INTERNAL_7c1c60c6_42_flash_fwd_hdim128_bf16_paged_split_sm90_cu_1f2e7571_29964cuda3std3__45__cpo3endE,(_ZN78_INTERNAL_7c1c60c6_42_flash_fwd_hdim128_bf16_paged_split_sm90_cu_1f2e7571_29964cuda3std3__419piecewise_constructE - _ZN78_INTERNAL_7c1c60c6_42_flash_fwd_hdim128_bf16_paged_split_sm90_cu_1f2e7571_29964cuda3std3__45__cpo3endE)
_ZN78_INTERNAL_7c1c60c6_42_flash_fwd_hdim128_bf16_paged_split_sm90_cu_1f2e7571_29964cuda3std3__45__cpo3endE:
	.zero		1
	.type		_ZN78_INTERNAL_7c1c60c6_42_flash_fwd_hdim128_bf16_paged_split_sm90_cu_1f2e7571_29964cuda3std3__419piecewise_constructE,@object
	.size		_ZN78_INTERNAL_7c1c60c6_42_flash_fwd_hdim128_bf16_paged_split_sm90_cu_1f2e7571_29964cuda3std3__419piecewise_constructE,(_ZN78_INTERNAL_7c1c60c6_42_flash_fwd_hdim128_bf16_paged_split_sm90_cu_1f2e7571_29964cuda3std3__45__cpo4cendE - _ZN78_INTERNAL_7c1c60c6_42_flash_fwd_hdim128_bf16_paged_split_sm90_cu_1f2e7571_29964cuda3std3__419piecewise_constructE)
_ZN78_INTERNAL_7c1c60c6_42_flash_fwd_hdim128_bf16_paged_split_sm90_cu_1f2e7571_29964cuda3std3__419piecewise_constructE:
	.zero		1
	.type		_ZN78_INTERNAL_7c1c60c6_42_flash_fwd_hdim128_bf16_paged_split_sm90_cu_1f2e7571_29964cuda3std3__45__cpo4cendE,@object
	.size		_ZN78_INTERNAL_7c1c60c6_42_flash_fwd_hdim128_bf16_paged_split_sm90_cu_1f2e7571_29964cuda3std3__45__cpo4cendE,(_ZN78_INTERNAL_7c1c60c6_42_flash_fwd_hdim128_bf16_paged_split_sm90_cu_1f2e7571_29964cuda3std6ranges3__45__cpo4swapE - _ZN78_INTERNAL_7c1c60c6_42_flash_fwd_hdim128_bf16_paged_split_sm90_cu_1f2e7571_29964cuda3std3__45__cpo4cendE)
_ZN78_INTERNAL_7c1c60c6_42_flash_fwd_hdim128_bf16_paged_split_sm90_cu_1f2e7571_29964cuda3std3__45__cpo4cendE:
	.zero		1
	.type		_ZN78_INTERNAL_7c1c60c6_42_flash_fwd_hdim128_bf16_paged_split_sm90_cu_1f2e7571_29964cuda3std6ranges3__45__cpo4swapE,@object
	.size		_ZN78_INTERNAL_7c1c60c6_42_flash_fwd_hdim128_bf16_paged_split_sm90_cu_1f2e7571_29964cuda3std6ranges3__45__cpo4swapE,(.L_11 - _ZN78_INTERNAL_7c1c60c6_42_flash_fwd_hdim128_bf16_paged_split_sm90_cu_1f2e7571_29964cuda3std6ranges3__45__cpo4swapE)
_ZN78_INTERNAL_7c1c60c6_42_flash_fwd_hdim128_bf16_paged_split_sm90_cu_1f2e7571_29964cuda3std6ranges3__45__cpo4swapE:
	.zero		1
.L_11:


//--------------------- .nv.shared._ZN7cutlass13device_kernelIN5flash11enable_sm90INS1_16FlashAttnFwdSm90INS1_25CollectiveMainloopFwdSm90ILi2EN4cute5tupleIJNS5_1CILi1EEES8_S8_EEENS6_IJNS7_ILi128EEESA_SA_EEELi128ENS_10bfloat16_tEfNS_4arch4Sm90ELb0ELb0ELb0ELb1ELb1ELb0ELb0ELb1ELb1ELb1ELb1ELb0EEENS1_21CollectiveEpilogueFwdISB_S9_SC_SE_Li256ELb1ELb1ELb1ELb0EEENS1_36VarlenDynamicPersistentTileSchedulerILi128ELi128ELi256ELi128ELb1ELb1ELb1ELb0ELb1ELb1EEEEEEEEEvNT_6ParamsE --------------------------
	.section	.nv.shared._ZN7cutlass13device_kernelIN5flash11enable_sm90INS1_16FlashAttnFwdSm90INS1_25CollectiveMainloopFwdSm90ILi2EN4cute5tupleIJNS5_1CILi1EEES8_S8_EEENS6_IJNS7_ILi128EEESA_SA_EEELi128ENS_10bfloat16_tEfNS_4arch4Sm90ELb0ELb0ELb0ELb1ELb1ELb0ELb0ELb1ELb1ELb1ELb1ELb0EEENS1_21CollectiveEpilogueFwdISB_S9_SC_SE_Li256ELb1ELb1ELb1ELb0EEENS1_36VarlenDynamicPersistentTileSchedulerILi128ELi128ELi256ELi128ELb1ELb1ELb1ELb0ELb1ELb1EEEEEEEEEvNT_6ParamsE,"aw",@nobits
	.sectionflags	@""
	.align	16
	.zero		1024


//--------------------- .nv.shared._ZN7cutlass13device_kernelIN5flash11enable_sm90INS1_16FlashAttnFwdSm90INS1_25CollectiveMainloopFwdSm90ILi2EN4cute5tupleIJNS5_1CILi1EEES8_S8_EEENS6_IJNS7_ILi128EEESA_SA_EEELi128ENS_10bfloat16_tEfNS_4arch4Sm90ELb0ELb0ELb0ELb1ELb1ELb1ELb0ELb1ELb1ELb1ELb1ELb0EEENS1_21CollectiveEpilogueFwdISB_S9_SC_SE_Li256ELb1ELb1ELb1ELb0EEENS1_36VarlenDynamicPersistentTileSchedulerILi128ELi128ELi256ELi128ELb1ELb1ELb1ELb0ELb1ELb1EEEEEEEEEvNT_6ParamsE --------------------------
	.section	.nv.shared._ZN7cutlass13device_kernelIN5flash11enable_sm90INS1_16FlashAttnFwdSm90INS1_25CollectiveMainloopFwdSm90ILi2EN4cute5tupleIJNS5_1CILi1EEES8_S8_EEENS6_IJNS7_ILi128EEESA_SA_EEELi128ENS_10bfloat16_tEfNS_4arch4Sm90ELb0ELb0ELb0ELb1ELb1ELb1ELb0ELb1ELb1ELb1ELb1ELb0EEENS1_21CollectiveEpilogueFwdISB_S9_SC_SE_Li256ELb1ELb1ELb1ELb0EEENS1_36VarlenDynamicPersistentTileSchedulerILi128ELi128ELi256ELi128ELb1ELb1ELb1ELb0ELb1ELb1EEEEEEEEEvNT_6ParamsE,"aw",@nobits
	.sectionflags	@""
	.align	16
	.zero		1024


//--------------------- .nv.shared._ZN7cutlass13device_kernelIN5flash11enable_sm90INS1_16FlashAttnFwdSm90INS1_25CollectiveMainloopFwdSm90ILi2EN4cute5tupleIJNS5_1CILi1EEES8_S8_EEENS6_IJNS7_ILi128EEESA_SA_EEELi128ENS_10bfloat16_tEfNS_4arch4Sm90ELb0ELb1ELb0ELb0ELb1ELb0ELb0ELb1ELb1ELb1ELb1ELb0EEENS1_21CollectiveEpilogueFwdISB_S9_SC_SE_Li256ELb0ELb1ELb1ELb0EEENS1_19SingleTileSchedulerILb0ELb1ELb1ELi128EEEEEEEEEvNT_6ParamsE --------------------------
	.section	.nv.shared._ZN7cutlass13device_kernelIN5flash11enable_sm90INS1_16FlashAttnFwdSm90INS1_25CollectiveMainloopFwdSm90ILi2EN4cute5tupleIJNS5_1CILi1EEES8_S8_EEENS6_IJNS7_ILi128EEESA_SA_EEELi128ENS_10bfloat16_tEfNS_4arch4Sm90ELb0ELb1ELb0ELb0ELb1ELb0ELb0ELb1ELb1ELb1ELb1ELb0EEENS1_21CollectiveEpilogueFwdISB_S9_SC_SE_Li256ELb0ELb1ELb1ELb0EEENS1_19SingleTileSchedulerILb0ELb1ELb1ELi128EEEEEEEEEvNT_6ParamsE,"aw",@nobits
	.sectionflags	@""
	.align	16
	.zero		1024


//--------------------- .nv.shared._ZN7cutlass13device_kernelIN5flash11enable_sm90INS1_16FlashAttnFwdSm90INS1_25CollectiveMainloopFwdSm90ILi2EN4cute5tupleIJNS5_1CILi1EEES8_S8_EEENS6_IJNS7_ILi128EEESA_SA_EEELi128ENS_10bfloat16_tEfNS_4arch4Sm90ELb0ELb1ELb0ELb1ELb1ELb0ELb0ELb1ELb1ELb1ELb1ELb0EEENS1_21CollectiveEpilogueFwdISB_S9_SC_SE_Li256ELb1ELb1ELb1ELb0EEENS1_36VarlenDynamicPersistentTileSchedulerILi128ELi128ELi256ELi128ELb1ELb1ELb1ELb1ELb0ELb1EEEEEEEEEvNT_6ParamsE --------------------------
	.section	.nv.shared._ZN7cutlass13device_kernelIN5flash11enable_sm90INS1_16FlashAttnFwdSm90INS1_25CollectiveMainloopFwdSm90ILi2EN4cute5tupleIJNS5_1CILi1EEES8_S8_EEENS6_IJNS7_ILi128EEESA_SA_EEELi128ENS_10bfloat16_tEfNS_4arch4Sm90ELb0ELb1ELb0ELb1ELb1ELb0ELb0ELb1ELb1ELb1ELb1ELb0EEENS1_21CollectiveEpilogueFwdISB_S9_SC_SE_Li256ELb1ELb1ELb1ELb0EEENS1_36VarlenDynamicPersistentTileSchedulerILi128ELi128ELi256ELi128ELb1ELb1ELb1ELb1ELb0ELb1EEEEEEEEEvNT_6ParamsE,"aw",@nobits
	.sectionflags	@""
	.align	16
	.zero		1024


//--------------------- .nv.shared._ZN7cutlass13device_kernelIN5flash11enable_sm90INS1_16FlashAttnFwdSm90INS1_25CollectiveMainloopFwdSm90ILi2EN4cute5tupleIJNS5_1CILi1EEES8_S8_EEENS6_IJNS7_ILi128EEESA_SA_EEELi128ENS_10bfloat16_tEfNS_4arch4Sm90ELb0ELb1ELb0ELb1ELb1ELb1ELb0ELb1ELb1ELb1ELb1ELb0EEENS1_21CollectiveEpilogueFwdISB_S9_SC_SE_Li256ELb1ELb1ELb1ELb0EEENS1_36VarlenDynamicPersistentTileSchedulerILi128ELi128ELi256ELi128ELb1ELb1ELb1ELb1ELb0ELb1EEEEEEEEEvNT_6ParamsE --------------------------
	.section	.nv.shared._ZN7cutlass13device_kernelIN5flash11enable_sm90INS1_16FlashAttnFwdSm90INS1_25CollectiveMainloopFwdSm90ILi2EN4cute5tupleIJNS5_1CILi1EEES8_S8_EEENS6_IJNS7_ILi128EEESA_SA_EEELi128ENS_10bfloat16_tEfNS_4arch4Sm90ELb0ELb1ELb0ELb1ELb1ELb1ELb0ELb1ELb1ELb1ELb1ELb0EEENS1_21CollectiveEpilogueFwdISB_S9_SC_SE_Li256ELb1ELb1ELb1ELb0EEENS1_36VarlenDynamicPersistentTileSchedulerILi128ELi128ELi256ELi128ELb1ELb1ELb1ELb1ELb0ELb1EEEEEEEEEvNT_6ParamsE,"aw",@nobits
	.sectionflags	@""
	.align	16
	.zero		1024


//--------------------- .nv.shared._ZN7cutlass13device_kernelIN5flash11enable_sm90INS1_16FlashAttnFwdSm90INS1_25CollectiveMainloopFwdSm90ILi2EN4cute5tupleIJNS5_1CILi1EEES8_S8_EEENS6_IJNS7_ILi128EEESA_SA_EEELi128ENS_10bfloat16_tEfNS_4arch4Sm90ELb1ELb0ELb0ELb0ELb1ELb0ELb0ELb1ELb1ELb1ELb1ELb0EEENS1_21CollectiveEpilogueFwdISB_S9_SC_SE_Li256ELb0ELb1ELb1ELb0EEENS1_19SingleTileSchedulerILb0ELb1ELb1ELi128EEEEEEEEEvNT_6ParamsE --------------------------
	.section	.nv.shared._ZN7cutlass13device_kernelIN5flash11enable_sm90INS1_16FlashAttnFwdSm90INS1_25CollectiveMainloopFwdSm90ILi2EN4cute5tupleIJNS5_1CILi1EEES8_S8_EEENS6_IJNS7_ILi128EEESA_SA_EEELi128ENS_10bfloat16_tEfNS_4arch4Sm90ELb1ELb0ELb0ELb0ELb1ELb0ELb0ELb1ELb1ELb1ELb1ELb0EEENS1_21CollectiveEpilogueFwdISB_S9_SC_SE_Li256ELb0ELb1ELb1ELb0EEENS1_19SingleTileSchedulerILb0ELb1ELb1ELi128EEEEEEEEEvNT_6ParamsE,"aw",@nobits
	.sectionflags	@""
	.align	16
	.zero		1024


//--------------------- .nv.shared._ZN7cutlass13device_kernelIN5flash11enable_sm90INS1_16FlashAttnFwdSm90INS1_25CollectiveMainloopFwdSm90ILi2EN4cute5tupleIJNS5_1CILi1EEES8_S8_EEENS6_IJNS7_ILi128EEESA_SA_EEELi128ENS_10bfloat16_tEfNS_4arch4Sm90ELb1ELb0ELb0ELb1ELb1ELb0ELb0ELb1ELb1ELb1ELb1ELb0EEENS1_21CollectiveEpilogueFwdISB_S9_SC_SE_Li256ELb1ELb1ELb1ELb0EEENS1_36VarlenDynamicPersistentTileSchedulerILi128ELi128ELi256ELi128ELb1ELb1ELb1ELb1ELb1ELb1EEEEEEEEEvNT_6ParamsE --------------------------
	.section	.nv.shared._ZN7cutlass13device_kernelIN5flash11enable_sm90INS1_16FlashAttnFwdSm90INS1_25CollectiveMainloopFwdSm90ILi2EN4cute5tupleIJNS5_1CILi1EEES8_S8_EEENS6_IJNS7_ILi128EEESA_SA_EEELi128ENS_10bfloat16_tEfNS_4arch4Sm90ELb1ELb0ELb0ELb1ELb1ELb0ELb0ELb1ELb1ELb1ELb1ELb0EEENS1_21CollectiveEpilogueFwdISB_S9_SC_SE_Li256ELb1ELb1ELb1ELb0EEENS1_36VarlenDynamicPersistentTileSchedulerILi128ELi128ELi256ELi128ELb1ELb1ELb1ELb1ELb1ELb1EEEEEEEEEvNT_6ParamsE,"aw",@nobits
	.sectionflags	@""
	.align	16
	.zero		1024


//--------------------- .nv.shared._ZN7cutlass13device_kernelIN5flash11enable_sm90INS1_16FlashAttnFwdSm90INS1_25CollectiveMainloopFwdSm90ILi2EN4cute5tupleIJNS5_1CILi1EEES8_S8_EEENS6_IJNS7_ILi128EEESA_SA_EEELi128ENS_10bfloat16_tEfNS_4arch4Sm90ELb1ELb0ELb0ELb1ELb1ELb1ELb0ELb1ELb1ELb1ELb1ELb0EEENS1_21CollectiveEpilogueFwdISB_S9_SC_SE_Li256ELb1ELb1ELb1ELb0EEENS1_36VarlenDynamicPersistentTileSchedulerILi128ELi128ELi256ELi128ELb1ELb1ELb1ELb1ELb1ELb1EEEEEEEEEvNT_6ParamsE --------------------------
	.section	.nv.shared._ZN7cutlass13device_kernelIN5flash11enable_sm90INS1_16FlashAttnFwdSm90INS1_25CollectiveMainloopFwdSm90ILi2EN4cute5tupleIJNS5_1CILi1EEES8_S8_EEENS6_IJNS7_ILi128EEESA_SA_EEELi128ENS_10bfloat16_tEfNS_4arch4Sm90ELb1ELb0ELb0ELb1ELb1ELb1ELb0ELb1ELb1ELb1ELb1ELb0EEENS1_21CollectiveEpilogueFwdISB_S9_SC_SE_Li256ELb1ELb1ELb1ELb0EEENS1_36VarlenDynamicPersistentTileSchedulerILi128ELi128ELi256ELi128ELb1ELb1ELb1ELb1ELb1ELb1EEEEEEEEEvNT_6ParamsE,"aw",@nobits
	.sectionflags	@""
	.align	16
	.zero		1024


//--------------------- .nv.constant0._ZN7cutlass13device_kernelIN5flash11enable_sm90INS1_16FlashAttnFwdSm90INS1_25CollectiveMainloopFwdSm90ILi2EN4cute5tupleIJNS5_1CILi1EEES8_S8_EEENS6_IJNS7_ILi128EEESA_SA_EEELi128ENS_10bfloat16_tEfNS_4arch4Sm90ELb0ELb0ELb0ELb0ELb1ELb0ELb0ELb1ELb1ELb1ELb1ELb0EEENS1_21CollectiveEpilogueFwdISB_S9_SC_SE_Li256ELb0ELb1ELb1ELb0EEENS1_19SingleTileSchedulerILb0ELb1ELb1ELi128EEEEEEEEEvNT_6ParamsE --------------------------
	.section	.nv.constant0._ZN7cutlass13device_kernelIN5flash11enable_sm90INS1_16FlashAttnFwdSm90INS1_25CollectiveMainloopFwdSm90ILi2EN4cute5tupleIJNS5_1CILi1EEES8_S8_EEENS6_IJNS7_ILi128EEESA_SA_EEELi128ENS_10bfloat16_tEfNS_4arch4Sm90ELb0ELb0ELb0ELb0ELb1ELb0ELb0ELb1ELb1ELb1ELb1ELb0EEENS1_21CollectiveEpilogueFwdISB_S9_SC_SE_Li256ELb0ELb1ELb1ELb0EEENS1_19SingleTileSchedulerILb0ELb1ELb1ELi128EEEEEEEEEvNT_6ParamsE,"a",@progbits
	.sectionflags	@""
	.align	4
.nv.constant0._ZN7cutlass13device_kernelIN5flash11enable_sm90INS1_16FlashAttnFwdSm90INS1_25CollectiveMainloopFwdSm90ILi2EN4cute5tupleIJNS5_1CILi1EEES8_S8_EEENS6_IJNS7_ILi128EEESA_SA_EEELi128ENS_10bfloat16_tEfNS_4arch4Sm90ELb0ELb0ELb0ELb0ELb1ELb0ELb0ELb1ELb1ELb1ELb1ELb0EEENS1_21CollectiveEpilogueFwdISB_S9_SC_SE_Li256ELb0ELb1ELb1ELb0EEENS1_19SingleTileSchedulerILb0ELb1ELb1ELi128EEEEEEEEEvNT_6ParamsE:
	.zero		3200


//--------------------- .nv.constant0._ZN7cutlass13device_kernelIN5flash11enable_sm90INS1_16FlashAttnFwdSm90INS1_25CollectiveMainloopFwdSm90ILi2EN4cute5tupleIJNS5_1CILi1EEES8_S8_EEENS6_IJNS7_ILi128EEESA_SA_EEELi128ENS_10bfloat16_tEfNS_4arch4Sm90ELb0ELb0ELb0ELb1ELb1ELb0ELb0ELb1ELb1ELb1ELb1ELb0EEENS1_21CollectiveEpilogueFwdISB_S9_SC_SE_Li256ELb1ELb1ELb1ELb0EEENS1_36VarlenDynamicPersistentTileSchedulerILi128ELi128ELi256ELi128ELb1ELb1ELb1ELb0ELb1ELb1EEEEEEEEEvNT_6ParamsE --------------------------
	.section	.nv.constant0._ZN7cutlass13device_kernelIN5flash11enable_sm90INS1_16FlashAttnFwdSm90INS1_25CollectiveMainloopFwdSm90ILi2EN4cute5tupleIJNS5_1CILi1EEES8_S8_EEENS6_IJNS7_ILi128EEESA_SA_EEELi128ENS_10bfloat16_tEfNS_4arch4Sm90ELb0ELb0ELb0ELb1ELb1ELb0ELb0ELb1ELb1ELb1ELb1ELb0EEENS1_21CollectiveEpilogueFwdISB_S9_SC_SE_Li256ELb1ELb1ELb1ELb0EEENS1_36VarlenDynamicPersistentTileSchedulerILi128ELi128ELi256ELi128ELb1ELb1ELb1ELb0ELb1ELb1EEEEEEEEEvNT_6ParamsE,"a",@progbits
	.sectionflags	@""
	.align	4
.nv.constant0._ZN7cutlass13device_kernelIN5flash11enable_sm90INS1_16FlashAttnFwdSm90INS1_25CollectiveMainloopFwdSm90ILi2EN4cute5tupleIJNS5_1CILi1EEES8_S8_EEENS6_IJNS7_ILi128EEESA_SA_EEELi128ENS_10bfloat16_tEfNS_4arch4Sm90ELb0ELb0ELb0ELb1ELb1ELb0ELb0ELb1ELb1ELb1ELb1ELb0EEENS1_21CollectiveEpilogueFwdISB_S9_SC_SE_Li256ELb1ELb1ELb1ELb0EEENS1_36VarlenDynamicPersistentTileSchedulerILi128ELi128ELi256ELi128ELb1ELb1ELb1ELb0ELb1ELb1EEEEEEEEEvNT_6ParamsE:
	.zero		3328


//--------------------- .nv.constant0._ZN7cutlass13device_kernelIN5flash11enable_sm90INS1_16FlashAttnFwdSm90INS1_25CollectiveMainloopFwdSm90ILi2EN4cute5tupleIJNS5_1CILi1EEES8_S8_EEENS6_IJNS7_ILi128EEESA_SA_EEELi128ENS_10bfloat16_tEfNS_4arch4Sm90ELb0ELb0ELb0ELb1ELb1ELb1ELb0ELb1ELb1ELb1ELb1ELb0EEENS1_21CollectiveEpilogueFwdISB_S9_SC_SE_Li256ELb1ELb1ELb1ELb0EEENS1_36VarlenDynamicPersistentTileSchedulerILi128ELi128ELi256ELi128ELb1ELb1ELb1ELb0ELb1ELb1EEEEEEEEEvNT_6ParamsE --------------------------
	.section	.nv.constant0._ZN7cutlass13device_kernelIN5flash11enable_sm90INS1_16FlashAttnFwdSm90INS1_25CollectiveMainloopFwdSm90ILi2EN4cute5tupleIJNS5_1CILi1EEES8_S8_EEENS6_IJNS7_ILi128EEESA_SA_EEELi128ENS_10bfloat16_tEfNS_4arch4Sm90ELb0ELb0ELb0ELb1ELb1ELb1ELb0ELb1ELb1ELb1ELb1ELb0EEENS1_21CollectiveEpilogueFwdISB_S9_SC_SE_Li256ELb1ELb1ELb1ELb0EEENS1_36VarlenDynamicPersistentTileSchedulerILi128ELi128ELi256ELi128ELb1ELb1ELb1ELb0ELb1ELb1EEEEEEEEEvNT_6ParamsE,"a",@progbits
	.sectionflags	@""
	.align	4
.nv.constant0._ZN7cutlass13device_kernelIN5flash11enable_sm90INS1_16FlashAttnFwdSm90INS1_25CollectiveMainloopFwdSm90ILi2EN4cute5tupleIJNS5_1CILi1EEES8_S8_EEENS6_IJNS7_ILi128EEESA_SA_EEELi128ENS_10bfloat16_tEfNS_4arch4Sm90ELb0ELb0ELb0ELb1ELb1ELb1ELb0ELb1ELb1ELb1ELb1ELb0EEENS1_21CollectiveEpilogueFwdISB_S9_SC_SE_Li256ELb1ELb1ELb1ELb0EEENS1_36VarlenDynamicPersistentTileSchedulerILi128ELi128ELi256ELi128ELb1ELb1ELb1ELb0ELb1ELb1EEEEEEEEEvNT_6ParamsE:
	.zero		3328


//--------------------- .nv.constant0._ZN7cutlass13device_kernelIN5flash11enable_sm90INS1_16FlashAttnFwdSm90INS1_25CollectiveMainloopFwdSm90ILi2EN4cute5tupleIJNS5_1CILi1EEES8_S8_EEENS6_IJNS7_ILi128EEESA_SA_EEELi128ENS_10bfloat16_tEfNS_4arch4Sm90ELb0ELb1ELb0ELb0ELb1ELb0ELb0ELb1ELb1ELb1ELb1ELb0EEENS1_21CollectiveEpilogueFwdISB_S9_SC_SE_Li256ELb0ELb1ELb1ELb0EEENS1_19SingleTileSchedulerILb0ELb1ELb1ELi128EEEEEEEEEvNT_6ParamsE --------------------------
	.section	.nv.constant0._ZN7cutlass13device_kernelIN5flash11enable_sm90INS1_16FlashAttnFwdSm90INS1_25CollectiveMainloopFwdSm90ILi2EN4cute5tupleIJNS5_1CILi1EEES8_S8_EEENS6_IJNS7_ILi128EEESA_SA_EEELi128ENS_10bfloat16_tEfNS_4arch4Sm90ELb0ELb1ELb0ELb0ELb1ELb0ELb0ELb1ELb1ELb1ELb1ELb0EEENS1_21CollectiveEpilogueFwdISB_S9_SC_SE_Li256ELb0ELb1ELb1ELb0EEENS1_19SingleTileSchedulerILb0ELb1ELb1ELi128EEEEEEEEEvNT_6ParamsE,"a",@progbits
	.sectionflags	@""
	.align	4
.nv.constant0._ZN7cutlass13device_kernelIN5flash11enable_sm90INS1_16FlashAttnFwdSm90INS1_25CollectiveMainloopFwdSm90ILi2EN4cute5tupleIJNS5_1CILi1EEES8_S8_EEENS6_IJNS7_ILi128EEESA_SA_EEELi128ENS_10bfloat16_tEfNS_4arch4Sm90ELb0ELb1ELb0ELb0ELb1ELb0ELb0ELb1ELb1ELb1ELb1ELb0EEENS1_21CollectiveEpilogueFwdISB_S9_SC_SE_Li256ELb0ELb1ELb1ELb0EEENS1_19SingleTileSchedulerILb0ELb1ELb1ELi128EEEEEEEEEvNT_6ParamsE:
	.zero		3200


//--------------------- .nv.constant0._ZN7cutlass13device_kernelIN5flash11enable_sm90INS1_16FlashAttnFwdSm90INS1_25CollectiveMainloopFwdSm90ILi2EN4cute5tupleIJNS5_1CILi1EEES8_S8_EEENS6_IJNS7_ILi128EEESA_SA_EEELi128ENS_10bfloat16_tEfNS_4arch4Sm90ELb0ELb1ELb0ELb1ELb1ELb0ELb0ELb1ELb1ELb1ELb1ELb0EEENS1_21CollectiveEpilogueFwdISB_S9_SC_SE_Li256ELb1ELb1ELb1ELb0EEENS1_36VarlenDynamicPersistentTileSchedulerILi128ELi128ELi256ELi128ELb1ELb1ELb1ELb1ELb0ELb1EEEEEEEEEvNT_6ParamsE --------------------------
	.section	.nv.constant0._ZN7cutlass13device_kernelIN5flash11enable_sm90INS1_16FlashAttnFwdSm90INS1_25CollectiveMainloopFwdSm90ILi2EN4cute5tupleIJNS5_1CILi1EEES8_S8_EEENS6_IJNS7_ILi128EEESA_SA_EEELi128ENS_10bfloat16_tEfNS_4arch4Sm90ELb0ELb1ELb0ELb1ELb1ELb0ELb0ELb1ELb1ELb1ELb1ELb0EEENS1_21CollectiveEpilogueFwdISB_S9_SC_SE_Li256ELb1ELb1ELb1ELb0EEENS1_36VarlenDynamicPersistentTileSchedulerILi128ELi128ELi256ELi128ELb1ELb1ELb1ELb1ELb0ELb1EEEEEEEEEvNT_6ParamsE,"a",@progbits
	.sectionflags	@""
	.align	4
.nv.constant0._ZN7cutlass13device_kernelIN5flash11enable_sm90INS1_16FlashAttnFwdSm90INS1_25CollectiveMainloopFwdSm90ILi2EN4cute5tupleIJNS5_1CILi1EEES8_S8_EEENS6_IJNS7_ILi128EEESA_SA_EEELi128ENS_10bfloat16_tEfNS_4arch4Sm90ELb0ELb1ELb0ELb1ELb1ELb0ELb0ELb1ELb1ELb1ELb1ELb0EEENS1_21CollectiveEpilogueFwdISB_S9_SC_SE_Li256ELb1ELb1ELb1ELb0EEENS1_36VarlenDynamicPersistentTileSchedulerILi128ELi128ELi256ELi128ELb1ELb1ELb1ELb1ELb0ELb1EEEEEEEEEvNT_6ParamsE:
	.zero		3328


//--------------------- .nv.constant0._ZN7cutlass13device_kernelIN5flash11enable_sm90INS1_16FlashAttnFwdSm90INS1_25CollectiveMainloopFwdSm90ILi2EN4cute5tupleIJNS5_1CILi1EEES8_S8_EEENS6_IJNS7_ILi128EEESA_SA_EEELi128ENS_10bfloat16_tEfNS_4arch4Sm90ELb0ELb1ELb0ELb1ELb1ELb1ELb0ELb1ELb1ELb1ELb1ELb0EEENS1_21CollectiveEpilogueFwdISB_S9_SC_SE_Li256ELb1ELb1ELb1ELb0EEENS1_36VarlenDynamicPersistentTileSchedulerILi128ELi128ELi256ELi128ELb1ELb1ELb1ELb1ELb0ELb1EEEEEEEEEvNT_6ParamsE --------------------------
	.section	.nv.constant0._ZN7cutlass13device_kernelIN5flash11enable_sm90INS1_16FlashAttnFwdSm90INS1_25CollectiveMainloopFwdSm90ILi2EN4cute5tupleIJNS5_1CILi1EEES8_S8_EEENS6_IJNS7_ILi128EEESA_SA_EEELi128ENS_10bfloat16_tEfNS_4arch4Sm90ELb0ELb1ELb0ELb1ELb1ELb1ELb0ELb1ELb1ELb1ELb1ELb0EEENS1_21CollectiveEpilogueFwdISB_S9_SC_SE_Li256ELb1ELb1ELb1ELb0EEENS1_36VarlenDynamicPersistentTileSchedulerILi128ELi128ELi256ELi128ELb1ELb1ELb1ELb1ELb0ELb1EEEEEEEEEvNT_6ParamsE,"a",@progbits
	.sectionflags	@""
	.align	4
.nv.constant0._ZN7cutlass13device_kernelIN5flash11enable_sm90INS1_16FlashAttnFwdSm90INS1_25CollectiveMainloopFwdSm90ILi2EN4cute5tupleIJNS5_1CILi1EEES8_S8_EEENS6_IJNS7_ILi128EEESA_SA_EEELi128ENS_10bfloat16_tEfNS_4arch4Sm90ELb0ELb1ELb0ELb1ELb1ELb1ELb0ELb1ELb1ELb1ELb1ELb0EEENS1_21CollectiveEpilogueFwdISB_S9_SC_SE_Li256ELb1ELb1ELb1ELb0EEENS1_36VarlenDynamicPersistentTileSchedulerILi128ELi128ELi256ELi128ELb1ELb1ELb1ELb1ELb0ELb1EEEEEEEEEvNT_6ParamsE:
	.zero		3328


//--------------------- .nv.constant0._ZN7cutlass13device_kernelIN5flash11enable_sm90INS1_16FlashAttnFwdSm90INS1_25CollectiveMainloopFwdSm90ILi2EN4cute5tupleIJNS5_1CILi1EEES8_S8_EEENS6_IJNS7_ILi128EEESA_SA_EEELi128ENS_10bfloat16_tEfNS_4arch4Sm90ELb1ELb0ELb0ELb0ELb1ELb0ELb0ELb1ELb1ELb1ELb1ELb0EEENS1_21CollectiveEpilogueFwdISB_S9_SC_SE_Li256ELb0ELb1ELb1ELb0EEENS1_19SingleTileSchedulerILb0ELb1ELb1ELi128EEEEEEEEEvNT_6ParamsE --------------------------
	.section	.nv.constant0._ZN7cutlass13device_kernelIN5flash11enable_sm90INS1_16FlashAttnFwdSm90INS1_25CollectiveMainloopFwdSm90ILi2EN4cute5tupleIJNS5_1CILi1EEES8_S8_EEENS6_IJNS7_ILi128EEESA_SA_EEELi128ENS_10bfloat16_tEfNS_4arch4Sm90ELb1ELb0ELb0ELb0ELb1ELb0ELb0ELb1ELb1ELb1ELb1ELb0EEENS1_21CollectiveEpilogueFwdISB_S9_SC_SE_Li256ELb0ELb1ELb1ELb0EEENS1_19SingleTileSchedulerILb0ELb1ELb1ELi128EEEEEEEEEvNT_6ParamsE,"a",@progbits
	.sectionflags	@""
	.align	4
.nv.constant0._ZN7cutlass13device_kernelIN5flash11enable_sm90INS1_16FlashAttnFwdSm90INS1_25CollectiveMainloopFwdSm90ILi2EN4cute5tupleIJNS5_1CILi1EEES8_S8_EEENS6_IJNS7_ILi128EEESA_SA_EEELi128ENS_10bfloat16_tEfNS_4arch4Sm90ELb1ELb0ELb0ELb0ELb1ELb0ELb0ELb1ELb1ELb1ELb1ELb0EEENS1_21CollectiveEpilogueFwdISB_S9_SC_SE_Li256ELb0ELb1ELb1ELb0EEENS1_19SingleTileSchedulerILb0ELb1ELb1ELi128EEEEEEEEEvNT_6ParamsE:
	.zero		3200


//--------------------- .nv.constant0._ZN7cutlass13device_kernelIN5flash11enable_sm90INS1_16FlashAttnFwdSm90INS1_25CollectiveMainloopFwdSm90ILi2EN4cute5tupleIJNS5_1CILi1EEES8_S8_EEENS6_IJNS7_ILi128EEESA_SA_EEELi128ENS_10bfloat16_tEfNS_4arch4Sm90ELb1ELb0ELb0ELb1ELb1ELb0ELb0ELb1ELb1ELb1ELb1ELb0EEENS1_21CollectiveEpilogueFwdISB_S9_SC_SE_Li256ELb1ELb1ELb1ELb0EEENS1_36VarlenDynamicPersistentTileSchedulerILi128ELi128ELi256ELi128ELb1ELb1ELb1ELb1ELb1ELb1EEEEEEEEEvNT_6ParamsE --------------------------
	.section	.nv.constant0._ZN7cutlass13device_kernelIN5flash11enable_sm90INS1_16FlashAttnFwdSm90INS1_25CollectiveMainloopFwdSm90ILi2EN4cute5tupleIJNS5_1CILi1EEES8_S8_EEENS6_IJNS7_ILi128EEESA_SA_EEELi128ENS_10bfloat16_tEfNS_4arch4Sm90ELb1ELb0ELb0ELb1ELb1ELb0ELb0ELb1ELb1ELb1ELb1ELb0EEENS1_21CollectiveEpilogueFwdISB_S9_SC_SE_Li256ELb1ELb1ELb1ELb0EEENS1_36VarlenDynamicPersistentTileSchedulerILi128ELi128ELi256ELi128ELb1ELb1ELb1ELb1ELb1ELb1EEEEEEEEEvNT_6ParamsE,"a",@progbits
	.sectionflags	@""
	.align	4
.nv.constant0._ZN7cutlass13device_kernelIN5flash11enable_sm90INS1_16FlashAttnFwdSm90INS1_25CollectiveMainloopFwdSm90ILi2EN4cute5tupleIJNS5_1CILi1EEES8_S8_EEENS6_IJNS7_ILi128EEESA_SA_EEELi128ENS_10bfloat16_tEfNS_4arch4Sm90ELb1ELb0ELb0ELb1ELb1ELb0ELb0ELb1ELb1ELb1ELb1ELb0EEENS1_21CollectiveEpilogueFwdISB_S9_SC_SE_Li256ELb1ELb1ELb1ELb0EEENS1_36VarlenDynamicPersistentTileSchedulerILi128ELi128ELi256ELi128ELb1ELb1ELb1ELb1ELb1ELb1EEEEEEEEEvNT_6ParamsE:
	.zero		3328


//--------------------- .nv.constant0._ZN7cutlass13device_kernelIN5flash11enable_sm90INS1_16FlashAttnFwdSm90INS1_25CollectiveMainloopFwdSm90ILi2EN4cute5tupleIJNS5_1CILi1EEES8_S8_EEENS6_IJNS7_ILi128EEESA_SA_EEELi128ENS_10bfloat16_tEfNS_4arch4Sm90ELb1ELb0ELb0ELb1ELb1ELb1ELb0ELb1ELb1ELb1ELb1ELb0EEENS1_21CollectiveEpilogueFwdISB_S9_SC_SE_Li256ELb1ELb1ELb1ELb0EEENS1_36VarlenDynamicPersistentTileSchedulerILi128ELi128ELi256ELi128ELb1ELb1ELb1ELb1ELb1ELb1EEEEEEEEEvNT_6ParamsE --------------------------
	.section	.nv.constant0._ZN7cutlass13device_kernelIN5flash11enable_sm90INS1_16FlashAttnFwdSm90INS1_25CollectiveMainloopFwdSm90ILi2EN4cute5tupleIJNS5_1CILi1EEES8_S8_EEENS6_IJNS7_ILi128EEESA_SA_EEELi128ENS_10bfloat16_tEfNS_4arch4Sm90ELb1ELb0ELb0ELb1ELb1ELb1ELb0ELb1ELb1ELb1ELb1ELb0EEENS1_21CollectiveEpilogueFwdISB_S9_SC_SE_Li256ELb1ELb1ELb1ELb0EEENS1_36VarlenDynamicPersistentTileSchedulerILi128ELi128ELi256ELi128ELb1ELb1ELb1ELb1ELb1ELb1EEEEEEEEEvNT_6ParamsE,"a",@progbits
	.sectionflags	@""
	.align	4
.nv.constant0._ZN7cutlass13device_kernelIN5flash11enable_sm90INS1_16FlashAttnFwdSm90INS1_25CollectiveMainloopFwdSm90ILi2EN4cute5tupleIJNS5_1CILi1EEES8_S8_EEENS6_IJNS7_ILi128EEESA_SA_EEELi128ENS_10bfloat16_tEfNS_4arch4Sm90ELb1ELb0ELb0ELb1ELb1ELb1ELb0ELb1ELb1ELb1ELb1ELb0EEENS1_21CollectiveEpilogueFwdISB_S9_SC_SE_Li256ELb1ELb1ELb1ELb0EEENS1_36VarlenDynamicPersistentTileSchedulerILi128ELi128ELi256ELi128ELb1ELb1ELb1ELb1ELb1ELb1EEEEEEEEEvNT_6ParamsE:
	.zero		3328


//--------------------- SYMBOLS --------------------------

	.type		.nv.reservedSmem.offset0,@object
	.size		.nv.reservedSmem.offset0,0x4
	.type		__assertfail,@function
